// Copyright (c) 2024, Jay Shah, Ganesh Bikshandi, Ying Zhang, Vijay Thakkar, Pradeep Ramani, Tri Dao.
// Splitting the different template instantiations to different files to speed up compilation.
// This file is auto-generated. See "generate_kernels.py"

#include "flash_fwd_launch_template.h"

#ifndef FLASHATTENTION_DISABLE_HDIM96
template void run_mha_fwd_<90, cutlass::bfloat16_t, 96, 96, true, true, true, true>(Flash_fwd_params &params, cudaStream_t stream);
#endif


// ===== COMPILED SASS (sm_90a) =====

	.target	sm_90a

	.elftype	@"ET_EXEC"


//--------------------- .note.nv.tkinfo           --------------------------
	.section	.note.nv.tkinfo,"",@"SHT_NOTE"
	.sectionflags	@"SHF_NOTE_NV_TKINFO"
	.tkinfo
        /*0018*/ 	.word	0x00000002
        /*0030*/ 	.string	""
        /*0030*/ 	.string	"ptxas"
        /*0030*/ 	.string	"Cuda compilation tools, release 13.0, V13.0.88"
        /*0030*/ 	.string	"Build cuda_13.0.r13.0/compiler.36424714_0"
        /*0030*/ 	.string	"-arch sm_90a -m 64 "



//--------------------- .note.nv.cuinfo           --------------------------
	.section	.note.nv.cuinfo,"",@"SHT_NOTE"
	.sectionflags	@"SHF_NOTE_NV_CUINFO"
        /*0018*/ 	.short	0x0002
        /*001a*/ 	.short	0x005a
        /*001c*/ 	.short	0x0082
	.zero		2


//--------------------- .nv.info                  --------------------------
	.section	.nv.info,"",@"SHT_CUDA_INFO"
	.align	4


	//----- nvinfo : EIATTR_REGCOUNT
	.align		4
        /*0000*/ 	.byte	0x04, 0x2f
        /*0002*/ 	.short	(.L_19 - .L_18)
	.align		4
.L_18:
        /*0004*/ 	.word	index@(_ZN7cutlass13device_kernelIN5flash11enable_sm90INS1_16FlashAttnFwdSm90INS1_25CollectiveMainloopFwdSm90ILi2EN4cute5tupleIJNS5_1CILi1EEES8_S8_EEENS6_IJNS7_ILi192EEENS7_ILi128EEENS7_ILi96EEEEEELi96ENS_10bfloat16_tEfNS_4arch4Sm90ELb1ELb0ELb1ELb1ELb1ELb1ELb0ELb0ELb1ELb1ELb1ELb0EEENS1_21CollectiveEpilogueFwdINS6_IJSA_SC_SB_EEES9_SE_SG_Li384ELb1ELb1ELb1ELb0EEENS1_36VarlenDynamicPersistentTileSchedulerILi192ELi128ELi384ELi128ELb1ELb1ELb1ELb1ELb1ELb1EEEEEEEEEvNT_6ParamsE)
        /*0008*/ 	.word	0x00000080


	//----- nvinfo : EIATTR_FRAME_SIZE
	.align		4
.L_19:
        /*000c*/ 	.byte	0x04, 0x11
        /*000e*/ 	.short	(.L_21 - .L_20)
	.align		4
.L_20:
        /*0010*/ 	.word	index@(_ZN7cutlass13device_kernelIN5flash11enable_sm90INS1_16FlashAttnFwdSm90INS1_25CollectiveMainloopFwdSm90ILi2EN4cute5tupleIJNS5_1CILi1EEES8_S8_EEENS6_IJNS7_ILi192EEENS7_ILi128EEENS7_ILi96EEEEEELi96ENS_10bfloat16_tEfNS_4arch4Sm90ELb1ELb0ELb1ELb1ELb1ELb1ELb0ELb0ELb1ELb1ELb1ELb0EEENS1_21CollectiveEpilogueFwdINS6_IJSA_SC_SB_EEES9_SE_SG_Li384ELb1ELb1ELb1ELb0EEENS1_36VarlenDynamicPersistentTileSchedulerILi192ELi128ELi384ELi128ELb1ELb1ELb1ELb1ELb1ELb1EEEEEEEEEvNT_6ParamsE)
        /*0014*/ 	.word	0x00000118


	//----- nvinfo : EIATTR_REGCOUNT
	.align		4
.L_21:
        /*0018*/ 	.byte	0x04, 0x2f
        /*001a*/ 	.short	(.L_23 - .L_22)
	.align		4
.L_22:
        /*001c*/ 	.word	index@(_ZN7cutlass13device_kernelIN5flash11enable_sm90INS1_16FlashAttnFwdSm90INS1_25CollectiveMainloopFwdSm90ILi2EN4cute5tupleIJNS5_1CILi1EEES8_S8_EEENS6_IJNS7_ILi192EEENS7_ILi128EEENS7_ILi96EEEEEELi96ENS_10bfloat16_tEfNS_4arch4Sm90ELb1ELb0ELb1ELb1ELb1ELb0ELb0ELb0ELb1ELb1ELb1ELb0EEENS1_21CollectiveEpilogueFwdINS6_IJSA_SC_SB_EEES9_SE_SG_Li384ELb1ELb1ELb1ELb0EEENS1_36VarlenDynamicPersistentTileSchedulerILi192ELi128ELi384ELi128ELb1ELb1ELb1ELb1ELb1ELb1EEEEEEEEEvNT_6ParamsE)
        /*0020*/ 	.word	0x00000080


	//----- nvinfo : EIATTR_FRAME_SIZE
	.align		4
.L_23:
        /*0024*/ 	.byte	0x04, 0x11
        /*0026*/ 	.short	(.L_25 - .L_24)
	.align		4
.L_24:
        /*0028*/ 	.word	index@(_ZN7cutlass13device_kernelIN5flash11enable_sm90INS1_16FlashAttnFwdSm90INS1_25CollectiveMainloopFwdSm90ILi2EN4cute5tupleIJNS5_1CILi1EEES8_S8_EEENS6_IJNS7_ILi192EEENS7_ILi128EEENS7_ILi96EEEEEELi96ENS_10bfloat16_tEfNS_4arch4Sm90ELb1ELb0ELb1ELb1ELb1ELb0ELb0ELb0ELb1ELb1ELb1ELb0EEENS1_21CollectiveEpilogueFwdINS6_IJSA_SC_SB_EEES9_SE_SG_Li384ELb1ELb1ELb1ELb0EEENS1_36VarlenDynamicPersistentTileSchedulerILi192ELi128ELi384ELi128ELb1ELb1ELb1ELb1ELb1ELb1EEEEEEEEEvNT_6ParamsE)
        /*002c*/ 	.word	0x00000048


	//----- nvinfo : EIATTR_REGCOUNT
	.align		4
.L_25:
        /*0030*/ 	.byte	0x04, 0x2f
        /*0032*/ 	.short	(.L_27 - .L_26)
	.align		4
.L_26:
        /*0034*/ 	.word	index@(_ZN7cutlass13device_kernelIN5flash11enable_sm90INS1_16FlashAttnFwdSm90INS1_25CollectiveMainloopFwdSm90ILi2EN4cute5tupleIJNS5_1CILi1EEES8_S8_EEENS6_IJNS7_ILi192EEENS7_ILi128EEENS7_ILi96EEEEEELi96ENS_10bfloat16_tEfNS_4arch4Sm90ELb1ELb0ELb1ELb0ELb1ELb0ELb0ELb0ELb1ELb1ELb1ELb0EEENS1_21CollectiveEpilogueFwdINS6_IJSA_SC_SB_EEES9_SE_SG_Li384ELb0ELb1ELb1ELb0EEENS1_19SingleTileSchedulerILb0ELb1ELb1ELi192EEEEEEEEEvNT_6ParamsE)
        /*0038*/ 	.word	0x00000080


	//----- nvinfo : EIATTR_FRAME_SIZE
	.align		4
.L_27:
        /*003c*/ 	.byte	0x04, 0x11
        /*003e*/ 	.short	(.L_29 - .L_28)
	.align		4
.L_28:
        /*0040*/ 	.word	index@(_ZN7cutlass13device_kernelIN5flash11enable_sm90INS1_16FlashAttnFwdSm90INS1_25CollectiveMainloopFwdSm90ILi2EN4cute5tupleIJNS5_1CILi1EEES8_S8_EEENS6_IJNS7_ILi192EEENS7_ILi128EEENS7_ILi96EEEEEELi96ENS_10bfloat16_tEfNS_4arch4Sm90ELb1ELb0ELb1ELb0ELb1ELb0ELb0ELb0ELb1ELb1ELb1ELb0EEENS1_21CollectiveEpilogueFwdINS6_IJSA_SC_SB_EEES9_SE_SG_Li384ELb0ELb1ELb1ELb0EEENS1_19SingleTileSchedulerILb0ELb1ELb1ELi192EEEEEEEEEvNT_6ParamsE)
        /*0044*/ 	.word	0x00000010


	//----- nvinfo : EIATTR_REGCOUNT
	.align		4
.L_29:
        /*0048*/ 	.byte	0x04, 0x2f
        /*004a*/ 	.short	(.L_31 - .L_30)
	.align		4
.L_30:
        /*004c*/ 	.word	index@(_ZN7cutlass13device_kernelIN5flash11enable_sm90INS1_16FlashAttnFwdSm90INS1_25CollectiveMainloopFwdSm90ILi2EN4cute5tupleIJNS5_1CILi1EEES8_S8_EEENS6_IJNS7_ILi192EEENS7_ILi128EEENS7_ILi96EEEEEELi96ENS_10bfloat16_tEfNS_4arch4Sm90ELb0ELb1ELb1ELb1ELb1ELb1ELb0ELb0ELb1ELb1ELb1ELb0EEENS1_21CollectiveEpilogueFwdINS6_IJSA_SC_SB_EEES9_SE_SG_Li384ELb1ELb1ELb1ELb0EEENS1_36VarlenDynamicPersistentTileSchedulerILi192ELi128ELi384ELi128ELb1ELb1ELb1ELb1ELb0ELb1EEEEEEEEEvNT_6ParamsE)
        /*0050*/ 	.word	0x00000080


	//----- nvinfo : EIATTR_FRAME_SIZE
	.align		4
.L_31:
        /*0054*/ 	.byte	0x04, 0x11
        /*0056*/ 	.short	(.L_33 - .L_32)
	.align		4
.L_32:
        /*0058*/ 	.word	index@(_ZN7cutlass13device_kernelIN5flash11enable_sm90INS1_16FlashAttnFwdSm90INS1_25CollectiveMainloopFwdSm90ILi2EN4cute5tupleIJNS5_1CILi1EEES8_S8_EEENS6_IJNS7_ILi192EEENS7_ILi128EEENS7_ILi96EEEEEELi96ENS_10bfloat16_tEfNS_4arch4Sm90ELb0ELb1ELb1ELb1ELb1ELb1ELb0ELb0ELb1ELb1ELb1ELb0EEENS1_21CollectiveEpilogueFwdINS6_IJSA_SC_SB_EEES9_SE_SG_Li384ELb1ELb1ELb1ELb0EEENS1_36VarlenDynamicPersistentTileSchedulerILi192ELi128ELi384ELi128ELb1ELb1ELb1ELb1ELb0ELb1EEEEEEEEEvNT_6ParamsE)
        /*005c*/ 	.word	0x000000c8


	//----- nvinfo : EIATTR_REGCOUNT
	.align		4
.L_33:
        /*0060*/ 	.byte	0x04, 0x2f
        /*0062*/ 	.short	(.L_35 - .L_34)
	.align		4
.L_34:
        /*0064*/ 	.word	index@(_ZN7cutlass13device_kernelIN5flash11enable_sm90INS1_16FlashAttnFwdSm90INS1_25CollectiveMainloopFwdSm90ILi2EN4cute5tupleIJNS5_1CILi1EEES8_S8_EEENS6_IJNS7_ILi192EEENS7_ILi128EEENS7_ILi96EEEEEELi96ENS_10bfloat16_tEfNS_4arch4Sm90ELb0ELb1ELb1ELb1ELb1ELb0ELb0ELb0ELb1ELb1ELb1ELb0EEENS1_21CollectiveEpilogueFwdINS6_IJSA_SC_SB_EEES9_SE_SG_Li384ELb1ELb1ELb1ELb0EEENS1_36VarlenDynamicPersistentTileSchedulerILi192ELi128ELi384ELi128ELb1ELb1ELb1ELb1ELb0ELb1EEEEEEEEEvNT_6ParamsE)
        /*0068*/ 	.word	0x00000080


	//----- nvinfo : EIATTR_FRAME_SIZE
	.align		4
.L_35:
        /*006c*/ 	.byte	0x04, 0x11
        /*006e*/ 	.short	(.L_37 - .L_36)
	.align		4
.L_36:
        /*0070*/ 	.word	index@(_ZN7cutlass13device_kernelIN5flash11enable_sm90INS1_16FlashAttnFwdSm90INS1_25CollectiveMainloopFwdSm90ILi2EN4cute5tupleIJNS5_1CILi1EEES8_S8_EEENS6_IJNS7_ILi192EEENS7_ILi128EEENS7_ILi96EEEEEELi96ENS_10bfloat16_tEfNS_4arch4Sm90ELb0ELb1ELb1ELb1ELb1ELb0ELb0ELb0ELb1ELb1ELb1ELb0EEENS1_21CollectiveEpilogueFwdINS6_IJSA_SC_SB_EEES9_SE_SG_Li384ELb1ELb1ELb1ELb0EEENS1_36VarlenDynamicPersistentTileSchedulerILi192ELi128ELi384ELi128ELb1ELb1ELb1ELb1ELb0ELb1EEEEEEEEEvNT_6ParamsE)
        /*0074*/ 	.word	0x00000030


	//----- nvinfo : EIATTR_REGCOUNT
	.align		4
.L_37:
        /*0078*/ 	.byte	0x04, 0x2f
        /*007a*/ 	.short	(.L_39 - .L_38)
	.align		4
.L_38:
        /*007c*/ 	.word	index@(_ZN7cutlass13device_kernelIN5flash11enable_sm90INS1_16FlashAttnFwdSm90INS1_25CollectiveMainloopFwdSm90ILi2EN4cute5tupleIJNS5_1CILi1EEES8_S8_EEENS6_IJNS7_ILi192EEENS7_ILi128EEENS7_ILi96EEEEEELi96ENS_10bfloat16_tEfNS_4arch4Sm90ELb0ELb1ELb1ELb0ELb1ELb0ELb0ELb0ELb1ELb1ELb1ELb0EEENS1_21CollectiveEpilogueFwdINS6_IJSA_SC_SB_EEES9_SE_SG_Li384ELb0ELb1ELb1ELb0EEENS1_19SingleTileSchedulerILb0ELb1ELb1ELi192EEEEEEEEEvNT_6ParamsE)
        /*0080*/ 	.word	0x00000080


	//----- nvinfo : EIATTR_FRAME_SIZE
	.align		4
.L_39:
        /*0084*/ 	.byte	0x04, 0x11
        /*0086*/ 	.short	(.L_41 - .L_40)
	.align		4
.L_40:
        /*0088*/ 	.word	index@(_ZN7cutlass13device_kernelIN5flash11enable_sm90INS1_16FlashAttnFwdSm90INS1_25CollectiveMainloopFwdSm90ILi2EN4cute5tupleIJNS5_1CILi1EEES8_S8_EEENS6_IJNS7_ILi192EEENS7_ILi128EEENS7_ILi96EEEEEELi96ENS_10bfloat16_tEfNS_4arch4Sm90ELb0ELb1ELb1ELb0ELb1ELb0ELb0ELb0ELb1ELb1ELb1ELb0EEENS1_21CollectiveEpilogueFwdINS6_IJSA_SC_SB_EEES9_SE_SG_Li384ELb0ELb1ELb1ELb0EEENS1_19SingleTileSchedulerILb0ELb1ELb1ELi192EEEEEEEEEvNT_6ParamsE)
        /*008c*/ 	.word	0x00000010


	//----- nvinfo : EIATTR_REGCOUNT
	.align		4
.L_41:
        /*0090*/ 	.byte	0x04, 0x2f
        /*0092*/ 	.short	(.L_43 - .L_42)
	.align		4
.L_42:
        /*0094*/ 	.word	index@(_ZN7cutlass13device_kernelIN5flash11enable_sm90INS1_16FlashAttnFwdSm90INS1_25CollectiveMainloopFwdSm90ILi2EN4cute5tupleIJNS5_1CILi1EEES8_S8_EEENS6_IJNS7_ILi192EEENS7_ILi128EEENS7_ILi96EEEEEELi96ENS_10bfloat16_tEfNS_4arch4Sm90ELb0ELb0ELb1ELb1ELb1ELb1ELb0ELb0ELb1ELb1ELb1ELb0EEENS1_21CollectiveEpilogueFwdINS6_IJSA_SC_SB_EEES9_SE_SG_Li384ELb1ELb1ELb1ELb0EEENS1_36VarlenDynamicPersistentTileSchedulerILi192ELi128ELi384ELi128ELb1ELb1ELb1ELb0ELb1ELb1EEEEEEEEEvNT_6ParamsE)
        /*0098*/ 	.word	0x00000080


	//----- nvinfo : EIATTR_FRAME_SIZE
	.align		4
.L_43:
        /*009c*/ 	.byte	0x04, 0x11
        /*009e*/ 	.short	(.L_45 - .L_44)
	.align		4
.L_44:
        /*00a0*/ 	.word	index@(_ZN7cutlass13device_kernelIN5flash11enable_sm90INS1_16FlashAttnFwdSm90INS1_25CollectiveMainloopFwdSm90ILi2EN4cute5tupleIJNS5_1CILi1EEES8_S8_EEENS6_IJNS7_ILi192EEENS7_ILi128EEENS7_ILi96EEEEEELi96ENS_10bfloat16_tEfNS_4arch4Sm90ELb0ELb0ELb1ELb1ELb1ELb1ELb0ELb0ELb1ELb1ELb1ELb0EEENS1_21CollectiveEpilogueFwdINS6_IJSA_SC_SB_EEES9_SE_SG_Li384ELb1ELb1ELb1ELb0EEENS1_36VarlenDynamicPersistentTileSchedulerILi192ELi128ELi384ELi128ELb1ELb1ELb1ELb0ELb1ELb1EEEEEEEEEvNT_6ParamsE)
        /*00a4*/ 	.word	0x00000118


	//----- nvinfo : EIATTR_REGCOUNT
	.align		4
.L_45:
        /*00a8*/ 	.byte	0x04, 0x2f
        /*00aa*/ 	.short	(.L_47 - .L_46)
	.align		4
.L_46:
        /*00ac*/ 	.word	index@(_ZN7cutlass13device_kernelIN5flash11enable_sm90INS1_16FlashAttnFwdSm90INS1_25CollectiveMainloopFwdSm90ILi2EN4cute5tupleIJNS5_1CILi1EEES8_S8_EEENS6_IJNS7_ILi192EEENS7_ILi128EEENS7_ILi96EEEEEELi96ENS_10bfloat16_tEfNS_4arch4Sm90ELb0ELb0ELb1ELb1ELb1ELb0ELb0ELb0ELb1ELb1ELb1ELb0EEENS1_21CollectiveEpilogueFwdINS6_IJSA_SC_SB_EEES9_SE_SG_Li384ELb1ELb1ELb1ELb0EEENS1_36VarlenDynamicPersistentTileSchedulerILi192ELi128ELi384ELi128ELb1ELb1ELb1ELb0ELb1ELb1EEEEEEEEEvNT_6ParamsE)
        /*00b0*/ 	.word	0x00000080


	//----- nvinfo : EIATTR_FRAME_SIZE
	.align		4
.L_47:
        /*00b4*/ 	.byte	0x04, 0x11
        /*00b6*/ 	.short	(.L_49 - .L_48)
	.align		4
.L_48:
        /*00b8*/ 	.word	index@(_ZN7cutlass13device_kernelIN5flash11enable_sm90INS1_16FlashAttnFwdSm90INS1_25CollectiveMainloopFwdSm90ILi2EN4cute5tupleIJNS5_1CILi1EEES8_S8_EEENS6_IJNS7_ILi192EEENS7_ILi128EEENS7_ILi96EEEEEELi96ENS_10bfloat16_tEfNS_4arch4Sm90ELb0ELb0ELb1ELb1ELb1ELb0ELb0ELb0ELb1ELb1ELb1ELb0EEENS1_21CollectiveEpilogueFwdINS6_IJSA_SC_SB_EEES9_SE_SG_Li384ELb1ELb1ELb1ELb0EEENS1_36VarlenDynamicPersistentTileSchedulerILi192ELi128ELi384ELi128ELb1ELb1ELb1ELb0ELb1ELb1EEEEEEEEEvNT_6ParamsE)
        /*00bc*/ 	.word	0x00000050


	//----- nvinfo : EIATTR_REGCOUNT
	.align		4
.L_49:
        /*00c0*/ 	.byte	0x04, 0x2f
        /*00c2*/ 	.short	(.L_51 - .L_50)
	.align		4
.L_50:
        /*00c4*/ 	.word	index@(_ZN7cutlass13device_kernelIN5flash11enable_sm90INS1_16FlashAttnFwdSm90INS1_25CollectiveMainloopFwdSm90ILi2EN4cute5tupleIJNS5_1CILi1EEES8_S8_EEENS6_IJNS7_ILi192EEENS7_ILi128EEENS7_ILi96EEEEEELi96ENS_10bfloat16_tEfNS_4arch4Sm90ELb0ELb0ELb1ELb0ELb1ELb0ELb0ELb0ELb1ELb1ELb1ELb0EEENS1_21CollectiveEpilogueFwdINS6_IJSA_SC_SB_EEES9_SE_SG_Li384ELb0ELb1ELb1ELb0EEENS1_19SingleTileSchedulerILb0ELb1ELb1ELi192EEEEEEEEEvNT_6ParamsE)
        /*00c8*/ 	.word	0x00000080


	//----- nvinfo : EIATTR_FRAME_SIZE
	.align		4
.L_51:
        /*00cc*/ 	.byte	0x04, 0x11
        /*00ce*/ 	.short	(.L_53 - .L_52)
	.align		4
.L_52:
        /*00d0*/ 	.word	index@(_ZN7cutlass13device_kernelIN5flash11enable_sm90INS1_16FlashAttnFwdSm90INS1_25CollectiveMainloopFwdSm90ILi2EN4cute5tupleIJNS5_1CILi1EEES8_S8_EEENS6_IJNS7_ILi192EEENS7_ILi128EEENS7_ILi96EEEEEELi96ENS_10bfloat16_tEfNS_4arch4Sm90ELb0ELb0ELb1ELb0ELb1ELb0ELb0ELb0ELb1ELb1ELb1ELb0EEENS1_21CollectiveEpilogueFwdINS6_IJSA_SC_SB_EEES9_SE_SG_Li384ELb0ELb1ELb1ELb0EEENS1_19SingleTileSchedulerILb0ELb1ELb1ELi192EEEEEEEEEvNT_6ParamsE)
        /*00d4*/ 	.word	0x00000008


	//----- nvinfo : EIATTR_MIN_STACK_SIZE
	.align		4
.L_53:
        /*00d8*/ 	.byte	0x04, 0x12
        /*00da*/ 	.short	(.L_55 - .L_54)
	.align		4
.L_54:
        /*00dc*/ 	.word	index@(_ZN7cutlass13device_kernelIN5flash11enable_sm90INS1_16FlashAttnFwdSm90INS1_25CollectiveMainloopFwdSm90ILi2EN4cute5tupleIJNS5_1CILi1EEES8_S8_EEENS6_IJNS7_ILi192EEENS7_ILi128EEENS7_ILi96EEEEEELi96ENS_10bfloat16_tEfNS_4arch4Sm90ELb0ELb0ELb1ELb0ELb1ELb0ELb0ELb0ELb1ELb1ELb1ELb0EEENS1_21CollectiveEpilogueFwdINS6_IJSA_SC_SB_EEES9_SE_SG_Li384ELb0ELb1ELb1ELb0EEENS1_19SingleTileSchedulerILb0ELb1ELb1ELi192EEEEEEEEEvNT_6ParamsE)
        /*00e0*/ 	.word	0x00000008


	//----- nvinfo : EIATTR_MIN_STACK_SIZE
	.align		4
.L_55:
        /*00e4*/ 	.byte	0x04, 0x12
        /*00e6*/ 	.short	(.L_57 - .L_56)
	.align		4
.L_56:
        /*00e8*/ 	.word	index@(_ZN7cutlass13device_kernelIN5flash11enable_sm90INS1_16FlashAttnFwdSm90INS1_25CollectiveMainloopFwdSm90ILi2EN4cute5tupleIJNS5_1CILi1EEES8_S8_EEENS6_IJNS7_ILi192EEENS7_ILi128EEENS7_ILi96EEEEEELi96ENS_10bfloat16_tEfNS_4arch4Sm90ELb0ELb0ELb1ELb1ELb1ELb0ELb0ELb0ELb1ELb1ELb1ELb0EEENS1_21CollectiveEpilogueFwdINS6_IJSA_SC_SB_EEES9_SE_SG_Li384ELb1ELb1ELb1ELb0EEENS1_36VarlenDynamicPersistentTileSchedulerILi192ELi128ELi384ELi128ELb1ELb1ELb1ELb0ELb1ELb1EEEEEEEEEvNT_6ParamsE)
        /*00ec*/ 	.word	0x00000050


	//----- nvinfo : EIATTR_MIN_STACK_SIZE
	.align		4
.L_57:
        /*00f0*/ 	.byte	0x04, 0x12
        /*00f2*/ 	.short	(.L_59 - .L_58)
	.align		4
.L_58:
        /*00f4*/ 	.word	index@(_ZN7cutlass13device_kernelIN5flash11enable_sm90INS1_16FlashAttnFwdSm90INS1_25CollectiveMainloopFwdSm90ILi2EN4cute5tupleIJNS5_1CILi1EEES8_S8_EEENS6_IJNS7_ILi192EEENS7_ILi128EEENS7_ILi96EEEEEELi96ENS_10bfloat16_tEfNS_4arch4Sm90ELb0ELb0ELb1ELb1ELb1ELb1ELb0ELb0ELb1ELb1ELb1ELb0EEENS1_21CollectiveEpilogueFwdINS6_IJSA_SC_SB_EEES9_SE_SG_Li384ELb1ELb1ELb1ELb0EEENS1_36VarlenDynamicPersistentTileSchedulerILi192ELi128ELi384ELi128ELb1ELb1ELb1ELb0ELb1ELb1EEEEEEEEEvNT_6ParamsE)
        /*00f8*/ 	.word	0x00000118


	//----- nvinfo : EIATTR_MIN_STACK_SIZE
	.align		4
.L_59:
        /*00fc*/ 	.byte	0x04, 0x12
        /*00fe*/ 	.short	(.L_61 - .L_60)
	.align		4
.L_60:
        /*0100*/ 	.word	index@(_ZN7cutlass13device_kernelIN5flash11enable_sm90INS1_16FlashAttnFwdSm90INS1_25CollectiveMainloopFwdSm90ILi2EN4cute5tupleIJNS5_1CILi1EEES8_S8_EEENS6_IJNS7_ILi192EEENS7_ILi128EEENS7_ILi96EEEEEELi96ENS_10bfloat16_tEfNS_4arch4Sm90ELb0ELb1ELb1ELb0ELb1ELb0ELb0ELb0ELb1ELb1ELb1ELb0EEENS1_21CollectiveEpilogueFwdINS6_IJSA_SC_SB_EEES9_SE_SG_Li384ELb0ELb1ELb1ELb0EEENS1_19SingleTileSchedulerILb0ELb1ELb1ELi192EEEEEEEEEvNT_6ParamsE)
        /*0104*/ 	.word	0x00000010


	//----- nvinfo : EIATTR_MIN_STACK_SIZE
	.align		4
.L_61:
        /*0108*/ 	.byte	0x04, 0x12
        /*010a*/ 	.short	(.L_63 - .L_62)
	.align		4
.L_62:
        /*010c*/ 	.word	index@(_ZN7cutlass13device_kernelIN5flash11enable_sm90INS1_16FlashAttnFwdSm90INS1_25CollectiveMainloopFwdSm90ILi2EN4cute5tupleIJNS5_1CILi1EEES8_S8_EEENS6_IJNS7_ILi192EEENS7_ILi128EEENS7_ILi96EEEEEELi96ENS_10bfloat16_tEfNS_4arch4Sm90ELb0ELb1ELb1ELb1ELb1ELb0ELb0ELb0ELb1ELb1ELb1ELb0EEENS1_21CollectiveEpilogueFwdINS6_IJSA_SC_SB_EEES9_SE_SG_Li384ELb1ELb1ELb1ELb0EEENS1_36VarlenDynamicPersistentTileSchedulerILi192ELi128ELi384ELi128ELb1ELb1ELb1ELb1ELb0ELb1EEEEEEEEEvNT_6ParamsE)
        /*0110*/ 	.word	0x00000030


	//----- nvinfo : EIATTR_MIN_STACK_SIZE
	.align		4
.L_63:
        /*0114*/ 	.byte	0x04, 0x12
        /*0116*/ 	.short	(.L_65 - .L_64)
	.align		4
.L_64:
        /*0118*/ 	.word	index@(_ZN7cutlass13device_kernelIN5flash11enable_sm90INS1_16FlashAttnFwdSm90INS1_25CollectiveMainloopFwdSm90ILi2EN4cute5tupleIJNS5_1CILi1EEES8_S8_EEENS6_IJNS7_ILi192EEENS7_ILi128EEENS7_ILi96EEEEEELi96ENS_10bfloat16_tEfNS_4arch4Sm90ELb0ELb1ELb1ELb1ELb1ELb1ELb0ELb0ELb1ELb1ELb1ELb0EEENS1_21CollectiveEpilogueFwdINS6_IJSA_SC_SB_EEES9_SE_SG_Li384ELb1ELb1ELb1ELb0EEENS1_36VarlenDynamicPersistentTileSchedulerILi192ELi128ELi384ELi128ELb1ELb1ELb1ELb1ELb0ELb1EEEEEEEEEvNT_6ParamsE)
        /*011c*/ 	.word	0x000000c8


	//----- nvinfo : EIATTR_MIN_STACK_SIZE
	.align		4
.L_65:
        /*0120*/ 	.byte	0x04, 0x12
        /*0122*/ 	.short	(.L_67 - .L_66)
	.align		4
.L_66:
        /*0124*/ 	.word	index@(_ZN7cutlass13device_kernelIN5flash11enable_sm90INS1_16FlashAttnFwdSm90INS1_25CollectiveMainloopFwdSm90ILi2EN4cute5tupleIJNS5_1CILi1EEES8_S8_EEENS6_IJNS7_ILi192EEENS7_ILi128EEENS7_ILi96EEEEEELi96ENS_10bfloat16_tEfNS_4arch4Sm90ELb1ELb0ELb1ELb0ELb1ELb0ELb0ELb0ELb1ELb1ELb1ELb0EEENS1_21CollectiveEpilogueFwdINS6_IJSA_SC_SB_EEES9_SE_SG_Li384ELb0ELb1ELb1ELb0EEENS1_19SingleTileSchedulerILb0ELb1ELb1ELi192EEEEEEEEEvNT_6ParamsE)
        /*0128*/ 	.word	0x00000010


	//----- nvinfo : EIATTR_MIN_STACK_SIZE
	.align		4
.L_67:
        /*012c*/ 	.byte	0x04, 0x12
        /*012e*/ 	.short	(.L_69 - .L_68)
	.align		4
.L_68:
        /*0130*/ 	.word	index@(_ZN7cutlass13device_kernelIN5flash11enable_sm90INS1_16FlashAttnFwdSm90INS1_25CollectiveMainloopFwdSm90ILi2EN4cute5tupleIJNS5_1CILi1EEES8_S8_EEENS6_IJNS7_ILi192EEENS7_ILi128EEENS7_ILi96EEEEEELi96ENS_10bfloat16_tEfNS_4arch4Sm90ELb1ELb0ELb1ELb1ELb1ELb0ELb0ELb0ELb1ELb1ELb1ELb0EEENS1_21CollectiveEpilogueFwdINS6_IJSA_SC_SB_EEES9_SE_SG_Li384ELb1ELb1ELb1ELb0EEENS1_36VarlenDynamicPersistentTileSchedulerILi192ELi128ELi384ELi128ELb1ELb1ELb1ELb1ELb1ELb1EEEEEEEEEvNT_6ParamsE)
        /*0134*/ 	.word	0x00000048


	//----- nvinfo : EIATTR_MIN_STACK_SIZE
	.align		4
.L_69:
        /*0138*/ 	.byte	0x04, 0x12
        /*013a*/ 	.short	(.L_71 - .L_70)
	.align		4
.L_70:
        /*013c*/ 	.word	index@(_ZN7cutlass13device_kernelIN5flash11enable_sm90INS1_16FlashAttnFwdSm90INS1_25CollectiveMainloopFwdSm90ILi2EN4cute5tupleIJNS5_1CILi1EEES8_S8_EEENS6_IJNS7_ILi192EEENS7_ILi128EEENS7_ILi96EEEEEELi96ENS_10bfloat16_tEfNS_4arch4Sm90ELb1ELb0ELb1ELb1ELb1ELb1ELb0ELb0ELb1ELb1ELb1ELb0EEENS1_21CollectiveEpilogueFwdINS6_IJSA_SC_SB_EEES9_SE_SG_Li384ELb1ELb1ELb1ELb0EEENS1_36VarlenDynamicPersistentTileSchedulerILi192ELi128ELi384ELi128ELb1ELb1ELb1ELb1ELb1ELb1EEEEEEEEEvNT_6ParamsE)
        /*0140*/ 	.word	0x00000118
.L_71:


//--------------------- .nv.compat                --------------------------
	.section	.nv.compat,"",@"SHT_CUDA_COMPAT_INFO"
	.align	4
        /*0000*/ 	.byte	0x02, 0x09, 0x01, 0x00, 0x02, 0x02, 0x04, 0x00, 0x02, 0x05, 0x05, 0x00, 0x03, 0x07, 0x01, 0x01
        /*0010*/ 	.byte	0x02, 0x03, 0x01, 0x00, 0x02, 0x06, 0x01, 0x00, 0x04, 0x0b, 0x08, 0x00, 0x00, 0x00, 0x00, 0x00
        /*0020*/ 	.byte	0x00, 0x00, 0x00, 0x00


//--------------------- .nv.info._ZN7cutlass13device_kernelIN5flash11enable_sm90INS1_16FlashAttnFwdSm90INS1_25CollectiveMainloopFwdSm90ILi2EN4cute5tupleIJNS5_1CILi1EEES8_S8_EEENS6_IJNS7_ILi192EEENS7_ILi128EEENS7_ILi96EEEEEELi96ENS_10bfloat16_tEfNS_4arch4Sm90ELb0ELb0ELb1ELb0ELb1ELb0ELb0ELb0ELb1ELb1ELb1ELb0EEENS1_21CollectiveEpilogueFwdINS6_IJSA_SC_SB_EEES9_SE_SG_Li384ELb0ELb1ELb1ELb0EEENS1_19SingleTileSchedulerILb0ELb1ELb1ELi192EEEEEEEEEvNT_6ParamsE --------------------------
	.section	.nv.info._ZN7cutlass13device_kernelIN5flash11enable_sm90INS1_16FlashAttnFwdSm90INS1_25CollectiveMainloopFwdSm90ILi2EN4cute5tupleIJNS5_1CILi1EEES8_S8_EEENS6_IJNS7_ILi192EEENS7_ILi128EEENS7_ILi96EEEEEELi96ENS_10bfloat16_tEfNS_4arch4Sm90ELb0ELb0ELb1ELb0ELb1ELb0ELb0ELb0ELb1ELb1ELb1ELb0EEENS1_21CollectiveEpilogueFwdINS6_IJSA_SC_SB_EEES9_SE_SG_Li384ELb0ELb1ELb1ELb0EEENS1_19SingleTileSchedulerILb0ELb1ELb1ELi192EEEEEEEEEvNT_6ParamsE,"",@"SHT_CUDA_INFO"
	.sectionflags	@""
	.align	4


	//----- nvinfo : EIATTR_CUDA_API_VERSION
	.align		4
        /*0000*/ 	.byte	0x04, 0x37
        /*0002*/ 	.short	(.L_73 - .L_72)
.L_72:
        /*0004*/ 	.word	0x00000082


	//----- nvinfo : EIATTR_KPARAM_INFO
	.align		4
.L_73:
        /*0008*/ 	.byte	0x04, 0x17
        /*000a*/ 	.short	(.L_75 - .L_74)
.L_74:
        /*000c*/ 	.word	0x00000000
        /*0010*/ 	.short	0x0000
        /*0012*/ 	.short	0x0070
        /*0014*/ 	.byte	0x00, 0xf0, 0x01, 0x28


	//----- nvinfo : EIATTR_SPARSE_MMA_MASK
	.align		4
.L_75:
        /*0018*/ 	.byte	0x03, 0x50
        /*001a*/ 	.short	0x0000


	//----- nvinfo : EIATTR_MAXREG_COUNT
	.align		4
        /*001c*/ 	.byte	0x03, 0x1b
        /*001e*/ 	.short	0x0080


	//----- nvinfo : EIATTR_NUM_BARRIERS
	.align		4
        /*0020*/ 	.byte	0x02, 0x4c
        /*0022*/ 	.byte	0x10
	.zero		1


	//----- nvinfo : EIATTR_EXTERNS
	.align		4
        /*0024*/ 	.byte	0x04, 0x0f
        /*0026*/ 	.short	(.L_77 - .L_76)


	//   ....[0]....
	.align		4
.L_76:
        /*0028*/ 	.word	index@(__assertfail)


	//----- nvinfo : EIATTR_ANNOTATIONS
	.align		4
.L_77:
        /*002c*/ 	.byte	0x04, 0x55
        /*002e*/ 	.short	(.L_79 - .L_78)


	//   ....[0]....
.L_78:
        /*0030*/ 	.word	0x00000001
        /*0034*/ 	.byte	0x60, 0x93, 0x00, 0x00, 0x01, 0x00, 0x00, 0x00, 0x70, 0x93, 0x00, 0x00, 0x01, 0x00, 0x00, 0x00
        /*0044*/ 	.byte	0xe0, 0xaa, 0x00, 0x00, 0x01, 0x00, 0x00, 0x00, 0x00, 0xab, 0x00, 0x00


	//----- nvinfo : EIATTR_MERCURY_ISA_VERSION
	.align		4
.L_79:
        /*0050*/ 	.byte	0x03, 0x5f
        /*0052*/ 	.short	0x0101


	//----- nvinfo : EIATTR_INT_WARP_WIDE_INSTR_OFFSETS
	.align		4
        /*0054*/ 	.byte	0x04, 0x31
        /*0056*/ 	.short	(.L_81 - .L_80)


	//   ....[0]....
.L_80:
        /*0058*/ 	.word	0x000000c0


	//   ....[1]....
        /*005c*/ 	.word	0x000000d0


	//   ....[2]....
        /*0060*/ 	.word	0x00000170


	//----- nvinfo : EIATTR_COOP_GROUP_MASK_REGIDS
	.align		4
.L_81:
        /*0064*/ 	.byte	0x04, 0x29
        /*0066*/ 	.short	(.L_83 - .L_82)


	//   ....[0]....
.L_82:
        /*0068*/ 	.word	0xffffffff


	//   ....[1]....
        /*006c*/ 	.word	0xffffffff


	//   ....[2]....
        /*0070*/ 	.word	0xffffffff


	//   ....[3]....
        /*0074*/ 	.word	0xffffffff


	//   ....[4]....
        /*0078*/ 	.word	0xffffffff


	//   ....[5]....
        /*007c*/ 	.word	0xffffffff


	//   ....[6]....
        /*0080*/ 	.word	0xffffffff


	//   ....[7]....
        /*0084*/ 	.word	0xffffffff


	//   ....[8]....
        /*0088*/ 	.word	0xffffffff


	//   ....[9]....
        /*008c*/ 	.word	0xffffffff


	//   ....[10]....
        /*0090*/ 	.word	0xffffffff


	//   ....[11]....
        /*0094*/ 	.word	0xffffffff


	//   ....[12]....
        /*0098*/ 	.word	0xffffffff


	//   ....[13]....
        /*009c*/ 	.word	0xffffffff


	//   ....[14]....
        /*00a0*/ 	.word	0xffffffff


	//   ....[15]....
        /*00a4*/ 	.word	0xffffffff


	//   ....[16]....
        /*00a8*/ 	.word	0xffffffff


	//   ....[17]....
        /*00ac*/ 	.word	0xffffffff


	//   ....[18]....
        /*00b0*/ 	.word	0xffffffff


	//   ....[19]....
        /*00b4*/ 	.word	0xffffffff


	//   ....[20]....
        /*00b8*/ 	.word	0xffffffff


	//   ....[21]....
        /*00bc*/ 	.word	0xffffffff


	//   ....[22]....
        /*00c0*/ 	.word	0xffffffff


	//   ....[23]....
        /*00c4*/ 	.word	0xffffffff


	//   ....[24]....
        /*00c8*/ 	.word	0xffffffff


	//   ....[25]....
        /*00cc*/ 	.word	0xffffffff


	//   ....[26]....
        /*00d0*/ 	.word	0xffffffff


	//   ....[27]....
        /*00d4*/ 	.word	0xffffffff


	//   ....[28]....
        /*00d8*/ 	.word	0xffffffff


	//   ....[29]....
        /*00dc*/ 	.word	0xffffffff


	//   ....[30]....
        /*00e0*/ 	.word	0xffffffff


	//   ....[31]....
        /*00e4*/ 	.word	0xffffffff


	//   ....[32]....
        /*00e8*/ 	.word	0xffffffff


	//   ....[33]....
        /*00ec*/ 	.word	0xffffffff


	//   ....[34]....
        /*00f0*/ 	.word	0xffffffff


	//   ....[35]....
        /*00f4*/ 	.word	0xffffffff


	//   ....[36]....
        /*00f8*/ 	.word	0xffffffff


	//   ....[37]....
        /*00fc*/ 	.word	0xffffffff


	//   ....[38]....
        /*0100*/ 	.word	0xffffffff


	//   ....[39]....
        /*0104*/ 	.word	0xffffffff


	//   ....[40]....
        /*0108*/ 	.word	0xffffffff


	//   ....[41]....
        /*010c*/ 	.word	0xffffffff


	//   ....[42]....
        /*0110*/ 	.word	0xffffffff


	//   ....[43]....
        /*0114*/ 	.word	0xffffffff


	//   ....[44]....
        /*0118*/ 	.word	0xffffffff


	//   ....[45]....
        /*011c*/ 	.word	0xffffffff


	//   ....[46]....
        /*0120*/ 	.word	0xffffffff


	//   ....[47]....
        /*0124*/ 	.word	0xffffffff


	//   ....[48]....
        /*0128*/ 	.word	0xffffffff


	//   ....[49]....
        /*012c*/ 	.word	0xffffffff


	//   ....[50]....
        /*0130*/ 	.word	0xffffffff


	//   ....[51]....
        /*0134*/ 	.word	0xffffffff


	//   ....[52]....
        /*0138*/ 	.word	0xffffffff


	//   ....[53]....
        /*013c*/ 	.word	0xffffffff


	//   ....[54]....
        /*0140*/ 	.word	0xffffffff


	//   ....[55]....
        /*0144*/ 	.word	0xffffffff


	//   ....[56]....
        /*0148*/ 	.word	0xffffffff


	//   ....[57]....
        /*014c*/ 	.word	0xffffffff


	//   ....[58]....
        /*0150*/ 	.word	0xffffffff


	//   ....[59]....
        /*0154*/ 	.word	0xffffffff


	//   ....[60]....
        /*0158*/ 	.word	0xffffffff


	//   ....[61]....
        /*015c*/ 	.word	0xffffffff


	//   ....[62]....
        /*0160*/ 	.word	0xffffffff


	//   ....[63]....
        /*0164*/ 	.word	0xffffffff


	//   ....[64]....
        /*0168*/ 	.word	0xffffffff


	//   ....[65]....
        /*016c*/ 	.word	0xffffffff


	//   ....[66]....
        /*0170*/ 	.word	0xffffffff


	//   ....[67]....
        /*0174*/ 	.word	0xffffffff


	//   ....[68]....
        /*0178*/ 	.word	0xffffffff


	//   ....[69]....
        /*017c*/ 	.word	0xffffffff


	//   ....[70]....
        /*0180*/ 	.word	0xffffffff


	//   ....[71]....
        /*0184*/ 	.word	0xffffffff


	//   ....[72]....
        /*0188*/ 	.word	0xffffffff


	//   ....[73]....
        /*018c*/ 	.word	0xffffffff


	//   ....[74]....
        /*0190*/ 	.word	0xffffffff


	//   ....[75]....
        /*0194*/ 	.word	0x0500000f


	//   ....[76]....
        /*0198*/ 	.word	0x0500000f


	//   ....[77]....
        /*019c*/ 	.word	0x0500000f


	//   ....[78]....
        /*01a0*/ 	.word	0x0500000f


	//   ....[79]....
        /*01a4*/ 	.word	0x0500000f


	//   ....[80]....
        /*01a8*/ 	.word	0x0500000f


	//   ....[81]....
        /*01ac*/ 	.word	0x0500000f


	//   ....[82]....
        /*01b0*/ 	.word	0x0500000f


	//   ....[83]....
        /*01b4*/ 	.word	0x0500000f


	//   ....[84]....
        /*01b8*/ 	.word	0x0500000f


	//   ....[85]....
        /*01bc*/ 	.word	0x0500000f


	//   ....[86]....
        /*01c0*/ 	.word	0x0500000f


	//   ....[87]....
        /*01c4*/ 	.word	0x0500000f


	//   ....[88]....
        /*01c8*/ 	.word	0x0500000f


	//   ....[89]....
        /*01cc*/ 	.word	0x0500000f


	//   ....[90]....
        /*01d0*/ 	.word	0x0500000f


	//   ....[91]....
        /*01d4*/ 	.word	0x0500000f


	//   ....[92]....
        /*01d8*/ 	.word	0x0500000f


	//   ....[93]....
        /*01dc*/ 	.word	0x0500000f


	//   ....[94]....
        /*01e0*/ 	.word	0x0500000f


	//   ....[95]....
        /*01e4*/ 	.word	0x0500000f


	//   ....[96]....
        /*01e8*/ 	.word	0x0500000f


	//   ....[97]....
        /*01ec*/ 	.word	0x0500000f


	//   ....[98]....
        /*01f0*/ 	.word	0x0500000f


	//   ....[99]....
        /*01f4*/ 	.word	0x0500000f


	//   ....[100]....
        /*01f8*/ 	.word	0x0500000f


	//   ....[101]....
        /*01fc*/ 	.word	0x0500000f


	//   ....[102]....
        /*0200*/ 	.word	0x0500000f


	//   ....[103]....
        /*0204*/ 	.word	0x0500000f


	//   ....[104]....
        /*0208*/ 	.word	0x0500000f


	//   ....[105]....
        /*020c*/ 	.word	0x0500000f


	//   ....[106]....
        /*0210*/ 	.word	0x0500000f


	//   ....[107]....
        /*0214*/ 	.word	0x0500000f


	//   ....[108]....
        /*0218*/ 	.word	0x0500000f


	//   ....[109]....
        /*021c*/ 	.word	0x0500000f


	//   ....[110]....
        /*0220*/ 	.word	0x0500000f


	//   ....[111]....
        /*0224*/ 	.word	0x0500000f


	//   ....[112]....
        /*0228*/ 	.word	0x0500000f


	//   ....[113]....
        /*022c*/ 	.word	0x0500000f


	//   ....[114]....
        /*0230*/ 	.word	0x0500000f


	//   ....[115]....
        /*0234*/ 	.word	0x0500000f


	//   ....[116]....
        /*0238*/ 	.word	0x0500000f


	//   ....[117]....
        /*023c*/ 	.word	0x0500000f


	//   ....[118]....
        /*0240*/ 	.word	0x0500000f


	//   ....[119]....
        /*0244*/ 	.word	0x0500000f


	//   ....[120]....
        /*0248*/ 	.word	0x0500000f


	//----- nvinfo : EIATTR_COOP_GROUP_INSTR_OFFSETS
	.align		4
.L_83:
        /*024c*/ 	.byte	0x04, 0x28
        /*024e*/ 	.short	(.L_85 - .L_84)


	//   ....[0]....
.L_84:
        /*0250*/ 	.word	0x00000080


	//   ....[1]....
        /*0254*/ 	.word	0x00000090


	//   ....[2]....
        /*0258*/ 	.word	0x000002d0


	//   ....[3]....
        /*025c*/ 	.word	0x00000430


	//   ....[4]....
        /*0260*/ 	.word	0x00000550


	//   ....[5]....
        /*0264*/ 	.word	0x000006b0


	//   ....[6]....
        /*0268*/ 	.word	0x00000f50


	//   ....[7]....
        /*026c*/ 	.word	0x000029e0


	//   ....[8]....
        /*0270*/ 	.word	0x00002a30


	//   ....[9]....
        /*0274*/ 	.word	0x00002f90


	//   ....[10]....
        /*0278*/ 	.word	0x00002fe0


	//   ....[11]....
        /*027c*/ 	.word	0x00003d30


	//   ....[12]....
        /*0280*/ 	.word	0x00005400


	//   ....[13]....
        /*0284*/ 	.word	0x00005420


	//   ....[14]....
        /*0288*/ 	.word	0x00005440


	//   ....[15]....
        /*028c*/ 	.word	0x00005460


	//   ....[16]....
        /*0290*/ 	.word	0x000067c0


	//   ....[17]....
        /*0294*/ 	.word	0x00006900


	//   ....[18]....
        /*0298*/ 	.word	0x00006940


	//   ....[19]....
        /*029c*/ 	.word	0x00006a50


	//   ....[20]....
        /*02a0*/ 	.word	0x00006a60


	//   ....[21]....
        /*02a4*/ 	.word	0x00007940


	//   ....[22]....
        /*02a8*/ 	.word	0x00007980


	//   ....[23]....
        /*02ac*/ 	.word	0x000079c0


	//   ....[24]....
        /*02b0*/ 	.word	0x00007a00


	//   ....[25]....
        /*02b4*/ 	.word	0x00007a20


	//   ....[26]....
        /*02b8*/ 	.word	0x00007a50


	//   ....[27]....
        /*02bc*/ 	.word	0x00007f20


	//   ....[28]....
        /*02c0*/ 	.word	0x00007f30


	//   ....[29]....
        /*02c4*/ 	.word	0x000087d0


	//   ....[30]....
        /*02c8*/ 	.word	0x000099e0


	//   ....[31]....
        /*02cc*/ 	.word	0x000099f0


	//   ....[32]....
        /*02d0*/ 	.word	0x00009a00


	//   ....[33]....
        /*02d4*/ 	.word	0x00009a10


	//   ....[34]....
        /*02d8*/ 	.word	0x00009a30


	//   ....[35]....
        /*02dc*/ 	.word	0x00009a40


	//   ....[36]....
        /*02e0*/ 	.word	0x00009a60


	//   ....[37]....
        /*02e4*/ 	.word	0x00009a90


	//   ....[38]....
        /*02e8*/ 	.word	0x0000a3f0


	//   ....[39]....
        /*02ec*/ 	.word	0x0000a430


	//   ....[40]....
        /*02f0*/ 	.word	0x0000a460


	//   ....[41]....
        /*02f4*/ 	.word	0x0000a480


	//   ....[42]....
        /*02f8*/ 	.word	0x0000a4c0


	//   ....[43]....
        /*02fc*/ 	.word	0x0000a530


	//   ....[44]....
        /*0300*/ 	.word	0x0000a560


	//   ....[45]....
        /*0304*/ 	.word	0x0000a5c0


	//   ....[46]....
        /*0308*/ 	.word	0x0000a5f0


	//   ....[47]....
        /*030c*/ 	.word	0x0000a650


	//   ....[48]....
        /*0310*/ 	.word	0x0000a680


	//   ....[49]....
        /*0314*/ 	.word	0x0000a6d0


	//   ....[50]....
        /*0318*/ 	.word	0x0000af30


	//   ....[51]....
        /*031c*/ 	.word	0x0000af40


	//   ....[52]....
        /*0320*/ 	.word	0x0000af50


	//   ....[53]....
        /*0324*/ 	.word	0x0000afe0


	//   ....[54]....
        /*0328*/ 	.word	0x0000aff0


	//   ....[55]....
        /*032c*/ 	.word	0x0000b050


	//   ....[56]....
        /*0330*/ 	.word	0x0000b080


	//   ....[57]....
        /*0334*/ 	.word	0x0000b0c0


	//   ....[58]....
        /*0338*/ 	.word	0x0000b300


	//   ....[59]....
        /*033c*/ 	.word	0x0000b320


	//   ....[60]....
        /*0340*/ 	.word	0x0000b340


	//   ....[61]....
        /*0344*/ 	.word	0x0000b3c0


	//   ....[62]....
        /*0348*/ 	.word	0x0000b3e0


	//   ....[63]....
        /*034c*/ 	.word	0x0000b460


	//   ....[64]....
        /*0350*/ 	.word	0x0000b480


	//   ....[65]....
        /*0354*/ 	.word	0x0000b490


	//   ....[66]....
        /*0358*/ 	.word	0x0000ba20


	//   ....[67]....
        /*035c*/ 	.word	0x0000ba40


	//   ....[68]....
        /*0360*/ 	.word	0x0000ba60


	//   ....[69]....
        /*0364*/ 	.word	0x0000ba70


	//   ....[70]....
        /*0368*/ 	.word	0x0000bb10


	//   ....[71]....
        /*036c*/ 	.word	0x0000bb40


	//   ....[72]....
        /*0370*/ 	.word	0x0000bb50


	//   ....[73]....
        /*0374*/ 	.word	0x0000bbc0


	//   ....[74]....
        /*0378*/ 	.word	0x0000bf60


	//   ....[75]....
        /*037c*/ 	.word	0x0000c400


	//   ....[76]....
        /*0380*/ 	.word	0x0000c4f0


	//   ....[77]....
        /*0384*/ 	.word	0x0000c5a0


	//   ....[78]....
        /*0388*/ 	.word	0x0000c610


	//   ....[79]....
        /*038c*/ 	.word	0x0000c700


	//   ....[80]....
        /*0390*/ 	.word	0x0000c770


	//   ....[81]....
        /*0394*/ 	.word	0x0000c850


	//   ....[82]....
        /*0398*/ 	.word	0x0000c910


	//   ....[83]....
        /*039c*/ 	.word	0x0000ca00


	//   ....[84]....
        /*03a0*/ 	.word	0x0000caa0


	//   ....[85]....
        /*03a4*/ 	.word	0x0000cb00


	//   ....[86]....
        /*03a8*/ 	.word	0x0000cbb0


	//   ....[87]....
        /*03ac*/ 	.word	0x0000cc80


	//   ....[88]....
        /*03b0*/ 	.word	0x0000cd00


	//   ....[89]....
        /*03b4*/ 	.word	0x0000cdd0


	//   ....[90]....
        /*03b8*/ 	.word	0x0000ce40


	//   ....[91]....
        /*03bc*/ 	.word	0x0000cf00


	//   ....[92]....
        /*03c0*/ 	.word	0x0000cfa0


	//   ....[93]....
        /*03c4*/ 	.word	0x0000d070


	//   ....[94]....
        /*03c8*/ 	.word	0x0000d0e0


	//   ....[95]....
        /*03cc*/ 	.word	0x0000d1a0


	//   ....[96]....
        /*03d0*/ 	.word	0x0000d2e0


	//   ....[97]....
        /*03d4*/ 	.word	0x0000d3b0


	//   ....[98]....
        /*03d8*/ 	.word	0x0000d440


	//   ....[99]....
        /*03dc*/ 	.word	0x0000d520


	//   ....[100]....
        /*03e0*/ 	.word	0x0000d580


	//   ....[101]....
        /*03e4*/ 	.word	0x0000d650


	//   ....[102]....
        /*03e8*/ 	.word	0x0000d6b0


	//   ....[103]....
        /*03ec*/ 	.word	0x0000d790


	//   ....[104]....
        /*03f0*/ 	.word	0x0000d880


	//   ....[105]....
        /*03f4*/ 	.word	0x0000d920


	//   ....[106]....
        /*03f8*/ 	.word	0x0000d980


	//   ....[107]....
        /*03fc*/ 	.word	0x0000da70


	//   ....[108]....
        /*0400*/ 	.word	0x0000dad0


	//   ....[109]....
        /*0404*/ 	.word	0x0000dbc0


	//   ....[110]....
        /*0408*/ 	.word	0x0000dc20


	//   ....[111]....
        /*040c*/ 	.word	0x0000dce0


	//   ....[112]....
        /*0410*/ 	.word	0x0000de20


	//   ....[113]....
        /*0414*/ 	.word	0x0000ded0


	//   ....[114]....
        /*0418*/ 	.word	0x0000dfc0


	//   ....[115]....
        /*041c*/ 	.word	0x0000e0d0


	//   ....[116]....
        /*0420*/ 	.word	0x0000e150


	//   ....[117]....
        /*0424*/ 	.word	0x0000e240


	//   ....[118]....
        /*0428*/ 	.word	0x0000e2b0


	//   ....[119]....
        /*042c*/ 	.word	0x0000e380


	//   ....[120]....
        /*0430*/ 	.word	0x0000e490


	//----- nvinfo : EIATTR_REG_RECONFIG
	.align		4
.L_85:
        /*0434*/ 	.byte	0x01, 0x54
	.zero		2


	//----- nvinfo : EIATTR_SYSCALL_OFFSETS
	.align		4
        /*0438*/ 	.byte	0x04, 0x46
        /*043a*/ 	.short	(.L_87 - .L_86)


	//   ....[0]....
.L_86:
        /*043c*/ 	.word	0x00001110


	//   ....[1]....
        /*0440*/ 	.word	0x00008f10


	//   ....[2]....
        /*0444*/ 	.word	0x00009050


	//   ....[3]....
        /*0448*/ 	.word	0x00009140


	//   ....[4]....
        /*044c*/ 	.word	0x00009f30


	//----- nvinfo : EIATTR_MBARRIER_INSTR_OFFSETS
	.align		4
.L_87:
        /*0450*/ 	.byte	0x04, 0x39
        /*0452*/ 	.short	(.L_89 - .L_88)


	//   ....[0]....
.L_88:
        /*0454*/ 	.word	0x00000180
        /*0458*/ 	.word	0x000000ff
        /*045c*/ 	.word	0x0002d800
        /*0460*/ 	.short	0x0100
        /*0462*/ 	.byte	0x08
	.zero		1


	//   ....[1]....
        /*0464*/ 	.word	0x00000190
        /*0468*/ 	.word	0x000000ff
        /*046c*/ 	.word	0x0002d820
        /*0470*/ 	.short	0x0100
        /*0472*/ 	.byte	0x08
	.zero		1


	//   ....[2]....
        /*0474*/ 	.word	0x00000280
        /*0478*/ 	.word	0x000000ff
        /*047c*/ 	.word	0x0002d830
        /*0480*/ 	.short	0x0100
        /*0482*/ 	.byte	0x08
	.zero		1


	//   ....[3]....
        /*0484*/ 	.word	0x00000290
        /*0488*/ 	.word	0x000000ff
        /*048c*/ 	.word	0x0002d840
        /*0490*/ 	.short	0x0100
        /*0492*/ 	.byte	0x08
	.zero		1


	//   ....[4]....
        /*0494*/ 	.word	0x000002a0
        /*0498*/ 	.word	0x000000ff
        /*049c*/ 	.word	0x0002d838
        /*04a0*/ 	.short	0x0100
        /*04a2*/ 	.byte	0x08
	.zero		1


	//   ....[5]....
        /*04a4*/ 	.word	0x000002b0
        /*04a8*/ 	.word	0x000000ff
        /*04ac*/ 	.word	0x0002d848
        /*04b0*/ 	.short	0x0100
        /*04b2*/ 	.byte	0x08
	.zero		1


	//   ....[6]....
        /*04b4*/ 	.word	0x000003e0
        /*04b8*/ 	.word	0x000000ff
        /*04bc*/ 	.word	0x0002d850
        /*04c0*/ 	.short	0x0100
        /*04c2*/ 	.byte	0x08
	.zero		1


	//   ....[7]....
        /*04c4*/ 	.word	0x000003f0
        /*04c8*/ 	.word	0x000000ff
        /*04cc*/ 	.word	0x0002d860
        /*04d0*/ 	.short	0x0100
        /*04d2*/ 	.byte	0x08
	.zero		1


	//   ....[8]....
        /*04d4*/ 	.word	0x00000400
        /*04d8*/ 	.word	0x000000ff
        /*04dc*/ 	.word	0x0002d858
        /*04e0*/ 	.short	0x0100
        /*04e2*/ 	.byte	0x08
	.zero		1


	//   ....[9]....
        /*04e4*/ 	.word	0x00000410
        /*04e8*/ 	.word	0x000000ff
        /*04ec*/ 	.word	0x0002d868
        /*04f0*/ 	.short	0x0100
        /*04f2*/ 	.byte	0x08
	.zero		1


	//   ....[10]....
        /*04f4*/ 	.word	0x00000500
        /*04f8*/ 	.word	0x000000ff
        /*04fc*/ 	.word	0x0002d870
        /*0500*/ 	.short	0x0100
        /*0502*/ 	.byte	0x06
	.zero		1


	//   ....[11]....
        /*0504*/ 	.word	0x00000510
        /*0508*/ 	.word	0x000000ff
        /*050c*/ 	.word	0x0002d880
        /*0510*/ 	.short	0x0100
        /*0512*/ 	.byte	0x06
	.zero		1


	//   ....[12]....
        /*0514*/ 	.word	0x00000520
        /*0518*/ 	.word	0x000000ff
        /*051c*/ 	.word	0x0002d878
        /*0520*/ 	.short	0x0100
        /*0522*/ 	.byte	0x06
	.zero		1


	//   ....[13]....
        /*0524*/ 	.word	0x00000530
        /*0528*/ 	.word	0x000000ff
        /*052c*/ 	.word	0x0002d888
        /*0530*/ 	.short	0x0100
        /*0532*/ 	.byte	0x06
	.zero		1


	//   ....[14]....
        /*0534*/ 	.word	0x00000660
        /*0538*/ 	.word	0x000000ff
        /*053c*/ 	.word	0x0002d890
        /*0540*/ 	.short	0x0100
        /*0542*/ 	.byte	0x08
	.zero		1


	//   ....[15]....
        /*0544*/ 	.word	0x00000670
        /*0548*/ 	.word	0x000000ff
        /*054c*/ 	.word	0x0002d8a0
        /*0550*/ 	.short	0x0100
        /*0552*/ 	.byte	0x08
	.zero		1


	//   ....[16]....
        /*0554*/ 	.word	0x00000680
        /*0558*/ 	.word	0x000000ff
        /*055c*/ 	.word	0x0002d898
        /*0560*/ 	.short	0x0100
        /*0562*/ 	.byte	0x08
	.zero		1


	//   ....[17]....
        /*0564*/ 	.word	0x00000690
        /*0568*/ 	.word	0x000000ff
        /*056c*/ 	.word	0x0002d8a8
        /*0570*/ 	.short	0x0100
        /*0572*/ 	.byte	0x08
	.zero		1


	//   ....[18]....
        /*0574*/ 	.word	0x000007d0
        /*0578*/ 	.word	0x000000ff
        /*057c*/ 	.word	0x0002d8b0
        /*0580*/ 	.short	0x0100
        /*0582*/ 	.byte	0x08
	.zero		1


	//   ....[19]....
        /*0584*/ 	.word	0x000007e0
        /*0588*/ 	.word	0x000000ff
        /*058c*/ 	.word	0x0002d8c0
        /*0590*/ 	.short	0x0100
        /*0592*/ 	.byte	0x08
	.zero		1


	//   ....[20]....
        /*0594*/ 	.word	0x000007f0
        /*0598*/ 	.word	0x000000ff
        /*059c*/ 	.word	0x0002d8b8
        /*05a0*/ 	.short	0x0100
        /*05a2*/ 	.byte	0x08
	.zero		1


	//   ....[21]....
        /*05a4*/ 	.word	0x00000800
        /*05a8*/ 	.word	0x000000ff
        /*05ac*/ 	.word	0x0002d8c8
        /*05b0*/ 	.short	0x0100
        /*05b2*/ 	.byte	0x08
	.zero		1


	//   ....[22]....
        /*05b4*/ 	.word	0x00001140
        /*05b8*/ 	.word	0x000000ff
        /*05bc*/ 	.word	0x0002d800
        /*05c0*/ 	.short	0x010a
        /*05c2*/ 	.byte	0x29
	.zero		1


	//   ....[23]....
        /*05c4*/ 	.word	0x00001240
        /*05c8*/ 	.word	0x000000ff
        /*05cc*/ 	.word	0x0002d830
        /*05d0*/ 	.short	0x010a
        /*05d2*/ 	.byte	0x29
	.zero		1


	//   ....[24]....
        /*05d4*/ 	.word	0x00001280
        /*05d8*/ 	.word	0x000000ff
        /*05dc*/ 	.word	0x0002d830
        /*05e0*/ 	.short	0x010a
        /*05e2*/ 	.byte	0x29
	.zero		1


	//   ....[25]....
        /*05e4*/ 	.word	0x00001f00
        /*05e8*/ 	.word	0x000000ff
        /*05ec*/ 	.word	0x00000000
        /*05f0*/ 	.short	0x0101
        /*05f2*/ 	.byte	0x04
	.zero		1


	//   ....[26]....
        /*05f4*/ 	.word	0x00004000
        /*05f8*/ 	.word	0x000000ff
        /*05fc*/ 	.word	0x0002d830
        /*0600*/ 	.short	0x010a
        /*0602*/ 	.byte	0x0a
	.zero		1


	//   ....[27]....
        /*0604*/ 	.word	0x00004040
        /*0608*/ 	.word	0x000000ff
        /*060c*/ 	.word	0x0002d830
        /*0610*/ 	.short	0x010a
        /*0612*/ 	.byte	0x0a
	.zero		1


	//   ....[28]....
        /*0614*/ 	.word	0x00004320
        /*0618*/ 	.word	0x000000ff
        /*061c*/ 	.word	0x0002d850
        /*0620*/ 	.short	0x010a
        /*0622*/ 	.byte	0x0a
	.zero		1


	//   ....[29]....
        /*0624*/ 	.word	0x00004360
        /*0628*/ 	.word	0x000000ff
        /*062c*/ 	.word	0x0002d850
        /*0630*/ 	.short	0x010a
        /*0632*/ 	.byte	0x0a
	.zero		1


	//   ....[30]....
        /*0634*/ 	.word	0x00004d00
        /*0638*/ 	.word	0x000000ff
        /*063c*/ 	.word	0x00000000
        /*0640*/ 	.short	0x0101
        /*0642*/ 	.byte	0x0a
	.zero		1


	//   ....[31]....
        /*0644*/ 	.word	0x00006250
        /*0648*/ 	.word	0x000000ff
        /*064c*/ 	.word	0x00000000
        /*0650*/ 	.short	0x0101
        /*0652*/ 	.byte	0x07
	.zero		1


	//   ....[32]....
        /*0654*/ 	.word	0x00006850
        /*0658*/ 	.word	0x000000ff
        /*065c*/ 	.word	0x0002d850
        /*0660*/ 	.short	0x010a
        /*0662*/ 	.byte	0x04
	.zero		1


	//   ....[33]....
        /*0664*/ 	.word	0x00006890
        /*0668*/ 	.word	0x000000ff
        /*066c*/ 	.word	0x0002d850
        /*0670*/ 	.short	0x010a
        /*0672*/ 	.byte	0x04
	.zero		1


	//   ....[34]....
        /*0674*/ 	.word	0x00006f30
        /*0678*/ 	.word	0x000000ff
        /*067c*/ 	.word	0x00000000
        /*0680*/ 	.short	0x0101
        /*0682*/ 	.byte	0x04
	.zero		1


	//   ....[35]....
        /*0684*/ 	.word	0x00007a40
        /*0688*/ 	.word	0x000000ff
        /*068c*/ 	.word	0x00000000
        /*0690*/ 	.short	0x0101
        /*0692*/ 	.byte	0x04
	.zero		1


	//   ....[36]....
        /*0694*/ 	.word	0x000096a0
        /*0698*/ 	.word	0x000000ff
        /*069c*/ 	.word	0x0002d840
        /*06a0*/ 	.short	0x010a
        /*06a2*/ 	.byte	0x2d
	.zero		1


	//   ....[37]....
        /*06a4*/ 	.word	0x00009cd0
        /*06a8*/ 	.word	0x000000ff
        /*06ac*/ 	.word	0x0002d830
        /*06b0*/ 	.short	0x0107
        /*06b2*/ 	.byte	0x2d
	.zero		1


	//   ....[38]....
        /*06b4*/ 	.word	0x00009d60
        /*06b8*/ 	.word	0x000000ff
        /*06bc*/ 	.word	0x0002d830
        /*06c0*/ 	.short	0x0101
        /*06c2*/ 	.byte	0x2d
	.zero		1


	//   ....[39]....
        /*06c4*/ 	.word	0x0000a820
        /*06c8*/ 	.word	0x000000ff
        /*06cc*/ 	.word	0x0002d800
        /*06d0*/ 	.short	0x0107
        /*06d2*/ 	.byte	0x2d
	.zero		1


	//   ....[40]....
        /*06d4*/ 	.word	0x0000a880
        /*06d8*/ 	.word	0x000000ff
        /*06dc*/ 	.word	0x0002d800
        /*06e0*/ 	.short	0x0101
        /*06e2*/ 	.byte	0x2d
	.zero		1


	//   ....[41]....
        /*06e4*/ 	.word	0x0000a890
        /*06e8*/ 	.word	0x000000ff
        /*06ec*/ 	.word	0x0002d820
        /*06f0*/ 	.short	0x010a
        /*06f2*/ 	.byte	0x2d
	.zero		1


	//   ....[42]....
        /*06f4*/ 	.word	0x0000ad00
        /*06f8*/ 	.word	0x00000007
        /*06fc*/ 	.word	0x0002d840
        /*0700*/ 	.short	0x010a
        /*0702*/ 	.byte	0x3f
	.zero		1


	//   ....[43]....
        /*0704*/ 	.word	0x0000b170
        /*0708*/ 	.word	0x00000007
        /*070c*/ 	.word	0x0002d830
        /*0710*/ 	.short	0x0107
        /*0712*/ 	.byte	0x3f
	.zero		1


	//   ....[44]....
        /*0714*/ 	.word	0x0000b240
        /*0718*/ 	.word	0x00000007
        /*071c*/ 	.word	0x0002d830
        /*0720*/ 	.short	0x0101
        /*0722*/ 	.byte	0x3f
	.zero		1


	//   ....[45]....
        /*0724*/ 	.word	0x0000b2a0
        /*0728*/ 	.word	0x00000007
        /*072c*/ 	.word	0x0002d860
        /*0730*/ 	.short	0x010a
        /*0732*/ 	.byte	0x3f
	.zero		1


	//   ....[46]....
        /*0734*/ 	.word	0x0000b600
        /*0738*/ 	.word	0x00000007
        /*073c*/ 	.word	0x0002d850
        /*0740*/ 	.short	0x0107
        /*0742*/ 	.byte	0x3f
	.zero		1


	//   ....[47]....
        /*0744*/ 	.word	0x0000b780
        /*0748*/ 	.word	0x00000007
        /*074c*/ 	.word	0x0002d850
        /*0750*/ 	.short	0x0101
        /*0752*/ 	.byte	0x3f
	.zero		1


	//   ....[48]....
        /*0754*/ 	.word	0x0000b930
        /*0758*/ 	.word	0x00000000
        /*075c*/ 	.word	0x0002d860
        /*0760*/ 	.short	0x010a
        /*0762*/ 	.byte	0x3f
	.zero		1


	//   ....[49]....
        /*0764*/ 	.word	0x0000bd80
        /*0768*/ 	.word	0x00000000
        /*076c*/ 	.word	0x0002d850
        /*0770*/ 	.short	0x0107
        /*0772*/ 	.byte	0x3f
	.zero		1


	//   ....[50]....
        /*0774*/ 	.word	0x0000be60
        /*0778*/ 	.word	0x00000000
        /*077c*/ 	.word	0x0002d850
        /*0780*/ 	.short	0x0101
        /*0782*/ 	.byte	0x3f
	.zero		1


	//   ....[51]....
        /*0784*/ 	.word	0x0000bef0
        /*0788*/ 	.word	0x00000007
        /*078c*/ 	.word	0x0002d820
        /*0790*/ 	.short	0x010a
        /*0792*/ 	.byte	0x3f
	.zero		1


	//   ....[52]....
        /*0794*/ 	.word	0x0000c050
        /*0798*/ 	.word	0x00000005
        /*079c*/ 	.word	0x0002d840
        /*07a0*/ 	.short	0x010a
        /*07a2*/ 	.byte	0x3f
	.zero		1


	//   ....[53]....
        /*07a4*/ 	.word	0x0000c0f0
        /*07a8*/ 	.word	0x00000003
        /*07ac*/ 	.word	0x0002d840
        /*07b0*/ 	.short	0x010a
        /*07b2*/ 	.byte	0x3f
	.zero		1


	//   ....[54]....
        /*07b4*/ 	.word	0x0000c130
        /*07b8*/ 	.word	0x00000005
        /*07bc*/ 	.word	0x0002d860
        /*07c0*/ 	.short	0x010a
        /*07c2*/ 	.byte	0x3f
	.zero		1


	//   ....[55]....
        /*07c4*/ 	.word	0x0000c170
        /*07c8*/ 	.word	0x00000003
        /*07cc*/ 	.word	0x0002d860
        /*07d0*/ 	.short	0x010a
        /*07d2*/ 	.byte	0x3f
	.zero		1


	//   ....[56]....
        /*07d4*/ 	.word	0x0000c1e0
        /*07d8*/ 	.word	0x00000009
        /*07dc*/ 	.word	0x0002d800
        /*07e0*/ 	.short	0x010a
        /*07e2*/ 	.byte	0x3f
	.zero		1


	//   ....[57]....
        /*07e4*/ 	.word	0x0000c240
        /*07e8*/ 	.word	0x00000003
        /*07ec*/ 	.word	0x0002d830
        /*07f0*/ 	.short	0x010a
        /*07f2*/ 	.byte	0x3f
	.zero		1


	//   ....[58]....
        /*07f4*/ 	.word	0x0000c2a0
        /*07f8*/ 	.word	0x0000000d
        /*07fc*/ 	.word	0x0002d830
        /*0800*/ 	.short	0x010a
        /*0802*/ 	.byte	0x3f
	.zero		1


	//   ....[59]....
        /*0804*/ 	.word	0x0000c300
        /*0808*/ 	.word	0x0000000d
        /*080c*/ 	.word	0x0002d850
        /*0810*/ 	.short	0x010a
        /*0812*/ 	.byte	0x3f
	.zero		1


	//   ....[60]....
        /*0814*/ 	.word	0x0000c360
        /*0818*/ 	.word	0x00000003
        /*081c*/ 	.word	0x0002d850
        /*0820*/ 	.short	0x010a
        /*0822*/ 	.byte	0x3f
	.zero		1


	//   ....[61]....
        /*0824*/ 	.word	0x0000c440
        /*0828*/ 	.word	0x00000002
        /*082c*/ 	.word	0x0002d840
        /*0830*/ 	.short	0x010a
        /*0832*/ 	.byte	0x3f
	.zero		1


	//   ....[62]....
        /*0834*/ 	.word	0x0000d1e0
        /*0838*/ 	.word	0x00000003
        /*083c*/ 	.word	0x0002d820
        /*0840*/ 	.short	0x010a
        /*0842*/ 	.byte	0x3f
	.zero		1


	//   ....[63]....
        /*0844*/ 	.word	0x0000d230
        /*0848*/ 	.word	0x00000007
        /*084c*/ 	.word	0x0002d840
        /*0850*/ 	.short	0x010a
        /*0852*/ 	.byte	0x3f
	.zero		1


	//   ....[64]....
        /*0854*/ 	.word	0x0000d7d0
        /*0858*/ 	.word	0x00000007
        /*085c*/ 	.word	0x0002d860
        /*0860*/ 	.short	0x010a
        /*0862*/ 	.byte	0x3f
	.zero		1


	//   ....[65]....
        /*0864*/ 	.word	0x0000dd70
        /*0868*/ 	.word	0x00000000
        /*086c*/ 	.word	0x0002d860
        /*0870*/ 	.short	0x010a
        /*0872*/ 	.byte	0x3f
	.zero		1


	//   ....[66]....
        /*0874*/ 	.word	0x0000e3b0
        /*0878*/ 	.word	0x00000007
        /*087c*/ 	.word	0x0002d820
        /*0880*/ 	.short	0x010a
        /*0882*/ 	.byte	0x3f
	.zero		1


	//   ....[67]....
        /*0884*/ 	.word	0x0000e550
        /*0888*/ 	.word	0x00000005
        /*088c*/ 	.word	0x0002d840
        /*0890*/ 	.short	0x010a
        /*0892*/ 	.byte	0x3f
	.zero		1


	//   ....[68]....
        /*0894*/ 	.word	0x0000e5a0
        /*0898*/ 	.word	0x00000003
        /*089c*/ 	.word	0x0002d840
        /*08a0*/ 	.short	0x010a
        /*08a2*/ 	.byte	0x3f
	.zero		1


	//   ....[69]....
        /*08a4*/ 	.word	0x0000e5f0
        /*08a8*/ 	.word	0x00000005
        /*08ac*/ 	.word	0x0002d860
        /*08b0*/ 	.short	0x010a
        /*08b2*/ 	.byte	0x3f
	.zero		1


	//----- nvinfo : EIATTR_NUM_MBARRIERS
	.align		4
.L_89:
        /*08b4*/ 	.byte	0x03, 0x38
        /*08b6*/ 	.short	0x0016


	//----- nvinfo : EIATTR_EXIT_INSTR_OFFSETS
	.align		4
        /*08b8*/ 	.byte	0x04, 0x1c
        /*08ba*/ 	.short	(.L_91 - .L_90)


	//   ....[0]....
.L_90:
        /*08bc*/ 	.word	0x0000c1c0


	//----- nvinfo : EIATTR_MAX_THREADS
	.align		4
.L_91:
        /*08c0*/ 	.byte	0x04, 0x05
        /*08c2*/ 	.short	(.L_93 - .L_92)
.L_92:
        /*08c4*/ 	.word	0x00000200
        /*08c8*/ 	.word	0x00000001
        /*08cc*/ 	.word	0x00000001


	//----- nvinfo : EIATTR_CRS_STACK_SIZE
	.align		4
.L_93:
        /*08d0*/ 	.byte	0x04, 0x1e
        /*08d2*/ 	.short	(.L_95 - .L_94)
.L_94:
        /*08d4*/ 	.word	0x00000000


	//----- nvinfo : EIATTR_CBANK_PARAM_SIZE
	.align		4
.L_95:
        /*08d8*/ 	.byte	0x03, 0x19
        /*08da*/ 	.short	0x0a70


	//----- nvinfo : EIATTR_PARAM_CBANK
	.align		4
        /*08dc*/ 	.byte	0x04, 0x0a
        /*08de*/ 	.short	(.L_97 - .L_96)
	.align		4
.L_96:
        /*08e0*/ 	.word	index@(.nv.constant0._ZN7cutlass13device_kernelIN5flash11enable_sm90INS1_16FlashAttnFwdSm90INS1_25CollectiveMainloopFwdSm90ILi2EN4cute5tupleIJNS5_1CILi1EEES8_S8_EEENS6_IJNS7_ILi192EEENS7_ILi128EEENS7_ILi96EEEEEELi96ENS_10bfloat16_tEfNS_4arch4Sm90ELb0ELb0ELb1ELb0ELb1ELb0ELb0ELb0ELb1ELb1ELb1ELb0EEENS1_21CollectiveEpilogueFwdINS6_IJSA_SC_SB_EEES9_SE_SG_Li384ELb0ELb1ELb1ELb0EEENS1_19SingleTileSchedulerILb0ELb1ELb1ELi192EEEEEEEEEvNT_6ParamsE)
        /*08e4*/ 	.short	0x0210
        /*08e6*/ 	.short	0x0a70


	//----- nvinfo : EIATTR_SW_WAR
	.align		4
.L_97:
        /*08e8*/ 	.byte	0x04, 0x36
        /*08ea*/ 	.short	(.L_99 - .L_98)
.L_98:
        /*08ec*/ 	.word	0x00000008
.L_99:


//--------------------- .nv.info._ZN7cutlass13device_kernelIN5flash11enable_sm90INS1_16FlashAttnFwdSm90INS1_25CollectiveMainloopFwdSm90ILi2EN4cute5tupleIJNS5_1CILi1EEES8_S8_EEENS6_IJNS7_ILi192EEENS7_ILi128EEENS7_ILi96EEEEEELi96ENS_10bfloat16_tEfNS_4arch4Sm90ELb0ELb0ELb1ELb1ELb1ELb0ELb0ELb0ELb1ELb1ELb1ELb0EEENS1_21CollectiveEpilogueFwdINS6_IJSA_SC_SB_EEES9_SE_SG_Li384ELb1ELb1ELb1ELb0EEENS1_36VarlenDynamicPersistentTileSchedulerILi192ELi128ELi384ELi128ELb1ELb1ELb1ELb0ELb1ELb1EEEEEEEEEvNT_6ParamsE --------------------------
	.section	.nv.info._ZN7cutlass13device_kernelIN5flash11enable_sm90INS1_16FlashAttnFwdSm90INS1_25CollectiveMainloopFwdSm90ILi2EN4cute5tupleIJNS5_1CILi1EEES8_S8_EEENS6_IJNS7_ILi192EEENS7_ILi128EEENS7_ILi96EEEEEELi96ENS_10bfloat16_tEfNS_4arch4Sm90ELb0ELb0ELb1ELb1ELb1ELb0ELb0ELb0ELb1ELb1ELb1ELb0EEENS1_21CollectiveEpilogueFwdINS6_IJSA_SC_SB_EEES9_SE_SG_Li384ELb1ELb1ELb1ELb0EEENS1_36VarlenDynamicPersistentTileSchedulerILi192ELi128ELi384ELi128ELb1ELb1ELb1ELb0ELb1ELb1EEEEEEEEEvNT_6ParamsE,"",@"SHT_CUDA_INFO"
	.sectionflags	@""
	.align	4


	//----- nvinfo : EIATTR_CUDA_API_VERSION
	.align		4
        /*0000*/ 	.byte	0x04, 0x37
        /*0002*/ 	.short	(.L_101 - .L_100)
.L_100:
        /*0004*/ 	.word	0x00000082


	//----- nvinfo : EIATTR_KPARAM_INFO
	.align		4
.L_101:
        /*0008*/ 	.byte	0x04, 0x17
        /*000a*/ 	.short	(.L_103 - .L_102)
.L_102:
        /*000c*/ 	.word	0x00000000
        /*0010*/ 	.short	0x0000
        /*0012*/ 	.short	0x0070
        /*0014*/ 	.byte	0x00, 0xf0, 0x01, 0x2a


	//----- nvinfo : EIATTR_SPARSE_MMA_MASK
	.align		4
.L_103:
        /*0018*/ 	.byte	0x03, 0x50
        /*001a*/ 	.short	0x0000


	//----- nvinfo : EIATTR_MAXREG_COUNT
	.align		4
        /*001c*/ 	.byte	0x03, 0x1b
        /*001e*/ 	.short	0x0080


	//----- nvinfo : EIATTR_NUM_BARRIERS
	.align		4
        /*0020*/ 	.byte	0x02, 0x4c
        /*0022*/ 	.byte	0x10
	.zero		1


	//----- nvinfo : EIATTR_EXTERNS
	.align		4
        /*0024*/ 	.byte	0x04, 0x0f
        /*0026*/ 	.short	(.L_105 - .L_104)


	//   ....[0]....
	.align		4
.L_104:
        /*0028*/ 	.word	index@(__assertfail)


	//----- nvinfo : EIATTR_ANNOTATIONS
	.align		4
.L_105:
        /*002c*/ 	.byte	0x04, 0x55
        /*002e*/ 	.short	(.L_107 - .L_106)


	//   ....[0]....
.L_106:
        /*0030*/ 	.word	0x00000001
        /*0034*/ 	.byte	0x60, 0x08, 0x00, 0x00, 0x01, 0x00, 0x00, 0x00, 0xb0, 0x09, 0x00, 0x00, 0x01, 0x00, 0x00, 0x00
        /* <DEDUP_REMOVED lines=33> */
        /*0254*/ 	.byte	0x10, 0x01, 0x01, 0x00


	//----- nvinfo : EIATTR_MERCURY_ISA_VERSION
	.align		4
.L_107:
        /*0258*/ 	.byte	0x03, 0x5f
        /*025a*/ 	.short	0x0101


	//----- nvinfo : EIATTR_UNUSED_LOAD_BYTE_OFFSET
	.align		4
        /*025c*/ 	.byte	0x04, 0x44
        /*025e*/ 	.short	(.L_109 - .L_108)


	//   ....[0]....
.L_108:
        /*0260*/ 	.word	0x00000970
        /*0264*/ 	.word	0x0000fff0


	//   ....[1]....
        /*0268*/ 	.word	0x00007790
        /*026c*/ 	.word	0x0000fff0


	//----- nvinfo : EIATTR_INT_WARP_WIDE_INSTR_OFFSETS
	.align		4
.L_109:
        /*0270*/ 	.byte	0x04, 0x31
        /*0272*/ 	.short	(.L_111 - .L_110)


	//   ....[0]....
.L_110:
        /*0274*/ 	.word	0x000000c0


	//   ....[1]....
        /*0278*/ 	.word	0x000000d0


	//   ....[2]....
        /*027c*/ 	.word	0x00000170


	//   ....[3]....
        /*0280*/ 	.word	0x0000b470


	//   ....[4]....
        /*0284*/ 	.word	0x0000b500


	//   ....[5]....
        /*0288*/ 	.word	0x0000e1b0


	//   ....[6]....
        /*028c*/ 	.word	0x0000e240


	//----- nvinfo : EIATTR_COOP_GROUP_MASK_REGIDS
	.align		4
.L_111:
        /*0290*/ 	.byte	0x04, 0x29
        /*0292*/ 	.short	(.L_113 - .L_112)


	//   ....[0]....
.L_112:
        /*0294*/ 	.word	0xffffffff


	//   ....[1]....
        /*0298*/ 	.word	0xffffffff


	//   ....[2]....
        /*029c*/ 	.word	0xffffffff


	//   ....[3]....
        /*02a0*/ 	.word	0xffffffff


	//   ....[4]....
        /*02a4*/ 	.word	0xffffffff


	//   ....[5]....
        /*02a8*/ 	.word	0xffffffff


	//   ....[6]....
        /*02ac*/ 	.word	0xffffffff


	//   ....[7]....
        /*02b0*/ 	.word	0xffffffff


	//   ....[8]....
        /*02b4*/ 	.word	0xffffffff


	//   ....[9]....
        /*02b8*/ 	.word	0xffffffff


	//   ....[10]....
        /*02bc*/ 	.word	0xffffffff


	//   ....[11]....
        /*02c0*/ 	.word	0xffffffff


	//   ....[12]....
        /*02c4*/ 	.word	0xffffffff


	//   ....[13]....
        /*02c8*/ 	.word	0xffffffff


	//   ....[14]....
        /*02cc*/ 	.word	0xffffffff


	//   ....[15]....
        /*02d0*/ 	.word	0xffffffff


	//   ....[16]....
        /*02d4*/ 	.word	0xffffffff


	//   ....[17]....
        /*02d8*/ 	.word	0xffffffff


	//   ....[18]....
        /*02dc*/ 	.word	0xffffffff


	//   ....[19]....
        /*02e0*/ 	.word	0xffffffff


	//   ....[20]....
        /*02e4*/ 	.word	0xffffffff


	//   ....[21]....
        /*02e8*/ 	.word	0xffffffff


	//   ....[22]....
        /*02ec*/ 	.word	0xffffffff


	//   ....[23]....
        /*02f0*/ 	.word	0xffffffff


	//   ....[24]....
        /*02f4*/ 	.word	0xffffffff


	//   ....[25]....
        /*02f8*/ 	.word	0xffffffff


	//   ....[26]....
        /*02fc*/ 	.word	0xffffffff


	//   ....[27]....
        /*0300*/ 	.word	0xffffffff


	//   ....[28]....
        /*0304*/ 	.word	0xffffffff


	//   ....[29]....
        /*0308*/ 	.word	0xffffffff


	//   ....[30]....
        /*030c*/ 	.word	0xffffffff


	//   ....[31]....
        /*0310*/ 	.word	0xffffffff


	//   ....[32]....
        /*0314*/ 	.word	0xffffffff


	//   ....[33]....
        /*0318*/ 	.word	0xffffffff


	//   ....[34]....
        /*031c*/ 	.word	0xffffffff


	//   ....[35]....
        /*0320*/ 	.word	0xffffffff


	//   ....[36]....
        /*0324*/ 	.word	0xffffffff


	//   ....[37]....
        /*0328*/ 	.word	0xffffffff


	//   ....[38]....
        /*032c*/ 	.word	0xffffffff


	//   ....[39]....
        /*0330*/ 	.word	0xffffffff


	//   ....[40]....
        /*0334*/ 	.word	0xffffffff


	//   ....[41]....
        /*0338*/ 	.word	0xffffffff


	//   ....[42]....
        /*033c*/ 	.word	0xffffffff


	//   ....[43]....
        /*0340*/ 	.word	0xffffffff


	//   ....[44]....
        /*0344*/ 	.word	0xffffffff


	//   ....[45]....
        /*0348*/ 	.word	0xffffffff


	//   ....[46]....
        /*034c*/ 	.word	0xffffffff


	//   ....[47]....
        /*0350*/ 	.word	0xffffffff


	//   ....[48]....
        /*0354*/ 	.word	0xffffffff


	//   ....[49]....
        /*0358*/ 	.word	0xffffffff


	//   ....[50]....
        /*035c*/ 	.word	0xffffffff


	//   ....[51]....
        /*0360*/ 	.word	0xffffffff


	//   ....[52]....
        /*0364*/ 	.word	0xffffffff


	//   ....[53]....
        /*0368*/ 	.word	0xffffffff


	//   ....[54]....
        /*036c*/ 	.word	0xffffffff


	//   ....[55]....
        /*0370*/ 	.word	0xffffffff


	//   ....[56]....
        /*0374*/ 	.word	0xffffffff


	//   ....[57]....
        /*0378*/ 	.word	0xffffffff


	//   ....[58]....
        /*037c*/ 	.word	0xffffffff


	//   ....[59]....
        /*0380*/ 	.word	0xffffffff


	//   ....[60]....
        /*0384*/ 	.word	0xffffffff


	//   ....[61]....
        /*0388*/ 	.word	0xffffffff


	//   ....[62]....
        /*038c*/ 	.word	0xffffffff


	//   ....[63]....
        /*0390*/ 	.word	0xffffffff


	//   ....[64]....
        /*0394*/ 	.word	0xffffffff


	//   ....[65]....
        /*0398*/ 	.word	0xffffffff


	//   ....[66]....
        /*039c*/ 	.word	0xffffffff


	//   ....[67]....
        /*03a0*/ 	.word	0xffffffff


	//   ....[68]....
        /*03a4*/ 	.word	0xffffffff


	//   ....[69]....
        /*03a8*/ 	.word	0xffffffff


	//   ....[70]....
        /*03ac*/ 	.word	0xffffffff


	//   ....[71]....
        /*03b0*/ 	.word	0xffffffff


	//   ....[72]....
        /*03b4*/ 	.word	0xffffffff


	//   ....[73]....
        /*03b8*/ 	.word	0xffffffff


	//   ....[74]....
        /*03bc*/ 	.word	0xffffffff


	//   ....[75]....
        /*03c0*/ 	.word	0xffffffff


	//   ....[76]....
        /*03c4*/ 	.word	0xffffffff


	//   ....[77]....
        /*03c8*/ 	.word	0xffffffff


	//   ....[78]....
        /*03cc*/ 	.word	0xffffffff


	//   ....[79]....
        /*03d0*/ 	.word	0xffffffff


	//   ....[80]....
        /*03d4*/ 	.word	0xffffffff


	//   ....[81]....
        /*03d8*/ 	.word	0xffffffff


	//   ....[82]....
        /*03dc*/ 	.word	0xffffffff


	//   ....[83]....
        /*03e0*/ 	.word	0xffffffff


	//   ....[84]....
        /*03e4*/ 	.word	0xffffffff


	//   ....[85]....
        /*03e8*/ 	.word	0xffffffff


	//   ....[86]....
        /*03ec*/ 	.word	0xffffffff


	//   ....[87]....
        /*03f0*/ 	.word	0xffffffff


	//   ....[88]....
        /*03f4*/ 	.word	0xffffffff


	//   ....[89]....
        /*03f8*/ 	.word	0xffffffff


	//   ....[90]....
        /*03fc*/ 	.word	0xffffffff


	//   ....[91]....
        /*0400*/ 	.word	0xffffffff


	//   ....[92]....
        /*0404*/ 	.word	0xffffffff


	//   ....[93]....
        /*0408*/ 	.word	0xffffffff


	//   ....[94]....
        /*040c*/ 	.word	0xffffffff


	//   ....[95]....
        /*0410*/ 	.word	0xffffffff


	//   ....[96]....
        /*0414*/ 	.word	0xffffffff


	//   ....[97]....
        /*0418*/ 	.word	0xffffffff


	//   ....[98]....
        /*041c*/ 	.word	0xffffffff


	//   ....[99]....
        /*0420*/ 	.word	0xffffffff


	//   ....[100]....
        /*0424*/ 	.word	0xffffffff


	//   ....[101]....
        /*0428*/ 	.word	0xffffffff


	//   ....[102]....
        /*042c*/ 	.word	0xffffffff


	//   ....[103]....
        /*0430*/ 	.word	0xffffffff


	//   ....[104]....
        /*0434*/ 	.word	0xffffffff


	//   ....[105]....
        /*0438*/ 	.word	0xffffffff


	//   ....[106]....
        /*043c*/ 	.word	0xffffffff


	//   ....[107]....
        /*0440*/ 	.word	0xffffffff


	//   ....[108]....
        /*0444*/ 	.word	0xffffffff


	//   ....[109]....
        /*0448*/ 	.word	0xffffffff


	//   ....[110]....
        /*044c*/ 	.word	0xffffffff


	//   ....[111]....
        /*0450*/ 	.word	0xffffffff


	//   ....[112]....
        /*0454*/ 	.word	0xffffffff


	//   ....[113]....
        /*0458*/ 	.word	0xffffffff


	//   ....[114]....
        /*045c*/ 	.word	0xffffffff


	//   ....[115]....
        /*0460*/ 	.word	0xffffffff


	//   ....[116]....
        /*0464*/ 	.word	0xffffffff


	//   ....[117]....
        /*0468*/ 	.word	0x0500000f


	//   ....[118]....
        /*046c*/ 	.word	0x0500000f


	//   ....[119]....
        /*0470*/ 	.word	0x0500000f


	//   ....[120]....
        /*0474*/ 	.word	0x0500000f


	//   ....[121]....
        /*0478*/ 	.word	0x0500000f


	//   ....[122]....
        /*047c*/ 	.word	0x0500000f


	//   ....[123]....
        /*0480*/ 	.word	0x0500000f


	//   ....[124]....
        /*0484*/ 	.word	0x0500000f


	//   ....[125]....
        /*0488*/ 	.word	0x0500000f


	//   ....[126]....
        /*048c*/ 	.word	0x0500000f


	//   ....[127]....
        /*0490*/ 	.word	0x0500000f


	//   ....[128]....
        /*0494*/ 	.word	0x0500000f


	//   ....[129]....
        /*0498*/ 	.word	0x0500000f


	//   ....[130]....
        /*049c*/ 	.word	0x0500000f


	//   ....[131]....
        /*04a0*/ 	.word	0x0500000f


	//   ....[132]....
        /*04a4*/ 	.word	0x0500000f


	//   ....[133]....
        /*04a8*/ 	.word	0x0500000f


	//   ....[134]....
        /*04ac*/ 	.word	0x0500000f


	//   ....[135]....
        /*04b0*/ 	.word	0x0500000f


	//   ....[136]....
        /*04b4*/ 	.word	0x0500000f


	//   ....[137]....
        /*04b8*/ 	.word	0x0500000f


	//   ....[138]....
        /*04bc*/ 	.word	0x0500000f


	//   ....[139]....
        /*04c0*/ 	.word	0x0500000f


	//   ....[140]....
        /*04c4*/ 	.word	0x0500000f


	//   ....[141]....
        /*04c8*/ 	.word	0x0500000f


	//   ....[142]....
        /*04cc*/ 	.word	0x0500000f


	//   ....[143]....
        /*04d0*/ 	.word	0x0500000f


	//   ....[144]....
        /*04d4*/ 	.word	0x0500000f


	//   ....[145]....
        /*04d8*/ 	.word	0x0500000f


	//   ....[146]....
        /*04dc*/ 	.word	0x0500000f


	//   ....[147]....
        /*04e0*/ 	.word	0x0500000f


	//   ....[148]....
        /*04e4*/ 	.word	0x0500000f


	//   ....[149]....
        /*04e8*/ 	.word	0x0500000f


	//   ....[150]....
        /*04ec*/ 	.word	0x0500000f


	//   ....[151]....
        /*04f0*/ 	.word	0x0500000f


	//   ....[152]....
        /*04f4*/ 	.word	0x0500000f


	//   ....[153]....
        /*04f8*/ 	.word	0x0500000f


	//   ....[154]....
        /*04fc*/ 	.word	0x0500000f


	//   ....[155]....
        /*0500*/ 	.word	0x0500000f


	//   ....[156]....
        /*0504*/ 	.word	0x0500000f


	//   ....[157]....
        /*0508*/ 	.word	0x0500000f


	//   ....[158]....
        /*050c*/ 	.word	0x0500000f


	//   ....[159]....
        /*0510*/ 	.word	0x0500000f


	//   ....[160]....
        /*0514*/ 	.word	0x0500000f


	//   ....[161]....
        /*0518*/ 	.word	0x0500000f


	//   ....[162]....
        /*051c*/ 	.word	0x0500000f


	//   ....[163]....
        /*0520*/ 	.word	0x0500000f


	//   ....[164]....
        /*0524*/ 	.word	0x0500000f


	//   ....[165]....
        /*0528*/ 	.word	0x0500000f


	//   ....[166]....
        /*052c*/ 	.word	0x0500000f


	//   ....[167]....
        /*0530*/ 	.word	0x0500000f


	//   ....[168]....
        /*0534*/ 	.word	0x0500000f


	//   ....[169]....
        /*0538*/ 	.word	0x0500000f


	//   ....[170]....
        /*053c*/ 	.word	0x0500000f


	//   ....[171]....
        /*0540*/ 	.word	0x0500000f


	//   ....[172]....
        /*0544*/ 	.word	0x0500000f


	//   ....[173]....
        /*0548*/ 	.word	0x0500000f


	//   ....[174]....
        /*054c*/ 	.word	0x0500000f


	//   ....[175]....
        /*0550*/ 	.word	0x0500000f


	//   ....[176]....
        /*0554*/ 	.word	0x0500000f


	//   ....[177]....
        /*0558*/ 	.word	0x0500000f


	//   ....[178]....
        /*055c*/ 	.word	0x0500000f


	//   ....[179]....
        /*0560*/ 	.word	0x0500000f


	//   ....[180]....
        /*0564*/ 	.word	0x0500000f


	//----- nvinfo : EIATTR_COOP_GROUP_INSTR_OFFSETS
	.align		4
.L_113:
        /*0568*/ 	.byte	0x04, 0x28
        /*056a*/ 	.short	(.L_115 - .L_114)


	//   ....[0]....
.L_114:
        /*056c*/ 	.word	0x00000080


	//   ....[1]....
        /*0570*/ 	.word	0x000000b0


	//   ....[2]....
        /*0574*/ 	.word	0x000002d0


	//   ....[3]....
        /*0578*/ 	.word	0x00000430


	//   ....[4]....
        /*057c*/ 	.word	0x00000550


	//   ....[5]....
        /*0580*/ 	.word	0x000006b0


	//   ....[6]....
        /*0584*/ 	.word	0x00001790


	//   ....[7]....
        /*0588*/ 	.word	0x000030b0


	//   ....[8]....
        /*058c*/ 	.word	0x00003100


	//   ....[9]....
        /*0590*/ 	.word	0x00003450


	//   ....[10]....
        /*0594*/ 	.word	0x00003560


	//   ....[11]....
        /*0598*/ 	.word	0x000042b0


	//   ....[12]....
        /*059c*/ 	.word	0x00005580


	//   ....[13]....
        /*05a0*/ 	.word	0x000055e0


	//   ....[14]....
        /*05a4*/ 	.word	0x000059d0


	//   ....[15]....
        /*05a8*/ 	.word	0x000059f0


	//   ....[16]....
        /*05ac*/ 	.word	0x00006d30


	//   ....[17]....
        /*05b0*/ 	.word	0x00006e30


	//   ....[18]....
        /*05b4*/ 	.word	0x00006e90


	//   ....[19]....
        /*05b8*/ 	.word	0x00006f50


	//   ....[20]....
        /*05bc*/ 	.word	0x00006f60


	//   ....[21]....
        /*05c0*/ 	.word	0x00008110


	//   ....[22]....
        /*05c4*/ 	.word	0x00008120


	//   ....[23]....
        /*05c8*/ 	.word	0x00008130


	//   ....[24]....
        /*05cc*/ 	.word	0x00008180


	//   ....[25]....
        /*05d0*/ 	.word	0x00008820


	//   ....[26]....
        /*05d4*/ 	.word	0x00008850


	//   ....[27]....
        /*05d8*/ 	.word	0x00008970


	//   ....[28]....
        /*05dc*/ 	.word	0x00008990


	//   ....[29]....
        /*05e0*/ 	.word	0x00008df0


	//   ....[30]....
        /*05e4*/ 	.word	0x00008e00


	//   ....[31]....
        /*05e8*/ 	.word	0x00009130


	//   ....[32]....
        /*05ec*/ 	.word	0x00009140


	//   ....[33]....
        /*05f0*/ 	.word	0x00009ce0


	//   ....[34]....
        /*05f4*/ 	.word	0x00009cf0


	//   ....[35]....
        /*05f8*/ 	.word	0x00009df0


	//   ....[36]....
        /*05fc*/ 	.word	0x00009e10


	//   ....[37]....
        /*0600*/ 	.word	0x00009f80


	//   ....[38]....
        /*0604*/ 	.word	0x0000a190


	//   ....[39]....
        /*0608*/ 	.word	0x0000a1c0


	//   ....[40]....
        /*060c*/ 	.word	0x0000a1f0


	//   ....[41]....
        /*0610*/ 	.word	0x0000a220


	//   ....[42]....
        /*0614*/ 	.word	0x0000a250


	//   ....[43]....
        /*0618*/ 	.word	0x0000a280


	//   ....[44]....
        /*061c*/ 	.word	0x0000a3f0


	//   ....[45]....
        /*0620*/ 	.word	0x0000a420


	//   ....[46]....
        /*0624*/ 	.word	0x0000a450


	//   ....[47]....
        /*0628*/ 	.word	0x0000a480


	//   ....[48]....
        /*062c*/ 	.word	0x0000a4b0


	//   ....[49]....
        /*0630*/ 	.word	0x0000a4e0


	//   ....[50]....
        /*0634*/ 	.word	0x0000a570


	//   ....[51]....
        /*0638*/ 	.word	0x0000a5a0


	//   ....[52]....
        /*063c*/ 	.word	0x0000a5b0


	//   ....[53]....
        /*0640*/ 	.word	0x0000a650


	//   ....[54]....
        /*0644*/ 	.word	0x0000c0d0


	//   ....[55]....
        /*0648*/ 	.word	0x0000c0f0


	//   ....[56]....
        /*064c*/ 	.word	0x0000c1a0


	//   ....[57]....
        /*0650*/ 	.word	0x0000c1c0


	//   ....[58]....
        /*0654*/ 	.word	0x0000c260


	//   ....[59]....
        /*0658*/ 	.word	0x0000c280


	//   ....[60]....
        /*065c*/ 	.word	0x0000c290


	//   ....[61]....
        /*0660*/ 	.word	0x0000c2a0


	//   ....[62]....
        /*0664*/ 	.word	0x0000cc30


	//   ....[63]....
        /*0668*/ 	.word	0x0000cc50


	//   ....[64]....
        /*066c*/ 	.word	0x0000ccb0


	//   ....[65]....
        /*0670*/ 	.word	0x0000ccf0


	//   ....[66]....
        /*0674*/ 	.word	0x0000cd50


	//   ....[67]....
        /*0678*/ 	.word	0x0000cd90


	//   ....[68]....
        /*067c*/ 	.word	0x0000cda0


	//   ....[69]....
        /*0680*/ 	.word	0x0000cdc0


	//   ....[70]....
        /*0684*/ 	.word	0x0000ce90


	//   ....[71]....
        /*0688*/ 	.word	0x0000ced0


	//   ....[72]....
        /*068c*/ 	.word	0x0000cee0


	//   ....[73]....
        /*0690*/ 	.word	0x0000cf00


	//   ....[74]....
        /*0694*/ 	.word	0x0000d790


	//   ....[75]....
        /*0698*/ 	.word	0x0000d7a0


	//   ....[76]....
        /*069c*/ 	.word	0x0000d7c0


	//   ....[77]....
        /*06a0*/ 	.word	0x0000d840


	//   ....[78]....
        /*06a4*/ 	.word	0x0000d850


	//   ....[79]....
        /*06a8*/ 	.word	0x0000d8b0


	//   ....[80]....
        /*06ac*/ 	.word	0x0000d8e0


	//   ....[81]....
        /*06b0*/ 	.word	0x0000d920


	//   ....[82]....
        /*06b4*/ 	.word	0x0000dc10


	//   ....[83]....
        /*06b8*/ 	.word	0x0000dc30


	//   ....[84]....
        /*06bc*/ 	.word	0x0000dcd0


	//   ....[85]....
        /*06c0*/ 	.word	0x0000dce0


	//   ....[86]....
        /*06c4*/ 	.word	0x0000dd70


	//   ....[87]....
        /*06c8*/ 	.word	0x0000dd80


	//   ....[88]....
        /*06cc*/ 	.word	0x0000dd90


	//   ....[89]....
        /*06d0*/ 	.word	0x0000de20


	//   ....[90]....
        /*06d4*/ 	.word	0x0000e430


	//   ....[91]....
        /*06d8*/ 	.word	0x0000e440


	//   ....[92]....
        /*06dc*/ 	.word	0x0000e4d0


	//   ....[93]....
        /*06e0*/ 	.word	0x0000e570


	//   ....[94]....
        /*06e4*/ 	.word	0x0000e590


	//   ....[95]....
        /*06e8*/ 	.word	0x0000e610


	//   ....[96]....
        /*06ec*/ 	.word	0x0000e630


	//   ....[97]....
        /*06f0*/ 	.word	0x0000e640


	//   ....[98]....
        /*06f4*/ 	.word	0x0000ea60


	//   ....[99]....
        /*06f8*/ 	.word	0x0000ea90


	//   ....[100]....
        /*06fc*/ 	.word	0x0000eb00


	//   ....[101]....
        /*0700*/ 	.word	0x0000eb30


	//   ....[102]....
        /*0704*/ 	.word	0x0000eb60


	//   ....[103]....
        /*0708*/ 	.word	0x0000eb90


	//   ....[104]....
        /*070c*/ 	.word	0x0000ebc0


	//   ....[105]....
        /*0710*/ 	.word	0x0000ebf0


	//   ....[106]....
        /*0714*/ 	.word	0x0000ed90


	//   ....[107]....
        /*0718*/ 	.word	0x0000edc0


	//   ....[108]....
        /*071c*/ 	.word	0x0000edf0


	//   ....[109]....
        /*0720*/ 	.word	0x0000ee20


	//   ....[110]....
        /*0724*/ 	.word	0x0000ee50


	//   ....[111]....
        /*0728*/ 	.word	0x0000ee80


	//   ....[112]....
        /*072c*/ 	.word	0x0000ef40


	//   ....[113]....
        /*0730*/ 	.word	0x0000ef60


	//   ....[114]....
        /*0734*/ 	.word	0x0000ef70


	//   ....[115]....
        /*0738*/ 	.word	0x0000efd0


	//   ....[116]....
        /*073c*/ 	.word	0x0000f5f0


	//   ....[117]....
        /*0740*/ 	.word	0x0000fad0


	//   ....[118]....
        /*0744*/ 	.word	0x0000fbc0


	//   ....[119]....
        /*0748*/ 	.word	0x0000fc60


	//   ....[120]....
        /*074c*/ 	.word	0x0000fcc0


	//   ....[121]....
        /*0750*/ 	.word	0x0000fdd0


	//   ....[122]....
        /*0754*/ 	.word	0x0000fe40


	//   ....[123]....
        /*0758*/ 	.word	0x0000ff50


	//   ....[124]....
        /*075c*/ 	.word	0x0000ffc0


	//   ....[125]....
        /*0760*/ 	.word	0x00010060


	//   ....[126]....
        /*0764*/ 	.word	0x00010190


	//   ....[127]....
        /*0768*/ 	.word	0x000101e0


	//   ....[128]....
        /*076c*/ 	.word	0x00010250


	//   ....[129]....
        /*0770*/ 	.word	0x00010340


	//   ....[130]....
        /*0774*/ 	.word	0x000103c0


	//   ....[131]....
        /*0778*/ 	.word	0x000104a0


	//   ....[132]....
        /*077c*/ 	.word	0x00010520


	//   ....[133]....
        /*0780*/ 	.word	0x00010580


	//   ....[134]....
        /*0784*/ 	.word	0x00010680


	//   ....[135]....
        /*0788*/ 	.word	0x00010780


	//   ....[136]....
        /*078c*/ 	.word	0x000107e0


	//   ....[137]....
        /*0790*/ 	.word	0x000108c0


	//   ....[138]....
        /*0794*/ 	.word	0x00010a00


	//   ....[139]....
        /*0798*/ 	.word	0x00010ad0


	//   ....[140]....
        /*079c*/ 	.word	0x00010b50


	//   ....[141]....
        /*07a0*/ 	.word	0x00010c40


	//   ....[142]....
        /*07a4*/ 	.word	0x00010ca0


	//   ....[143]....
        /*07a8*/ 	.word	0x00010d70


	//   ....[144]....
        /*07ac*/ 	.word	0x00010dd0


	//   ....[145]....
        /*07b0*/ 	.word	0x00010eb0


	//   ....[146]....
        /*07b4*/ 	.word	0x00010fa0


	//   ....[147]....
        /*07b8*/ 	.word	0x00011040


	//   ....[148]....
        /*07bc*/ 	.word	0x000110a0


	//   ....[149]....
        /*07c0*/ 	.word	0x000111a0


	//   ....[150]....
        /*07c4*/ 	.word	0x00011200


	//   ....[151]....
        /*07c8*/ 	.word	0x00011300


	//   ....[152]....
        /*07cc*/ 	.word	0x00011360


	//   ....[153]....
        /*07d0*/ 	.word	0x00011430


	//   ....[154]....
        /*07d4*/ 	.word	0x00011580


	//   ....[155]....
        /*07d8*/ 	.word	0x00011630


	//   ....[156]....
        /*07dc*/ 	.word	0x00011740


	//   ....[157]....
        /*07e0*/ 	.word	0x00011820


	//   ....[158]....
        /*07e4*/ 	.word	0x00011880


	//   ....[159]....
        /*07e8*/ 	.word	0x00011970


	//   ....[160]....
        /*07ec*/ 	.word	0x000119d0


	//   ....[161]....
        /*07f0*/ 	.word	0x00011ab0


	//   ....[162]....
        /*07f4*/ 	.word	0x00011b40


	//   ....[163]....
        /*07f8*/ 	.word	0x00011be0


	//   ....[164]....
        /*07fc*/ 	.word	0x00011d60


	//   ....[165]....
        /*0800*/ 	.word	0x00011dd0


	//   ....[166]....
        /*0804*/ 	.word	0x00011e40


	//   ....[167]....
        /*0808*/ 	.word	0x00011eb0


	//   ....[168]....
        /*080c*/ 	.word	0x00011f20


	//   ....[169]....
        /*0810*/ 	.word	0x00011fa0


	//   ....[170]....
        /*0814*/ 	.word	0x00012020


	//   ....[171]....
        /*0818*/ 	.word	0x000120b0


	//   ....[172]....
        /*081c*/ 	.word	0x00012120


	//   ....[173]....
        /*0820*/ 	.word	0x00012190


	//   ....[174]....
        /*0824*/ 	.word	0x00012200


	//   ....[175]....
        /*0828*/ 	.word	0x00012280


	//   ....[176]....
        /*082c*/ 	.word	0x000122f0


	//   ....[177]....
        /*0830*/ 	.word	0x00012390


	//   ....[178]....
        /*0834*/ 	.word	0x000123e0


	//   ....[179]....
        /*0838*/ 	.word	0x00012470


	//   ....[180]....
        /*083c*/ 	.word	0x000125a0


	//----- nvinfo : EIATTR_REG_RECONFIG
	.align		4
.L_115:
        /*0840*/ 	.byte	0x01, 0x54
	.zero		2


	//----- nvinfo : EIATTR_SYSCALL_OFFSETS
	.align		4
        /*0844*/ 	.byte	0x04, 0x46
        /*0846*/ 	.short	(.L_117 - .L_116)


	//   ....[0]....
.L_116:
        /*0848*/ 	.word	0x00001910


	//   ....[1]....
        /*084c*/ 	.word	0x0000b660


	//   ....[2]....
        /*0850*/ 	.word	0x0000b7b0


	//   ....[3]....
        /*0854*/ 	.word	0x0000b8a0


	//   ....[4]....
        /*0858*/ 	.word	0x0000c6e0


	//----- nvinfo : EIATTR_MBARRIER_INSTR_OFFSETS
	.align		4
.L_117:
        /*085c*/ 	.byte	0x04, 0x39
        /*085e*/ 	.short	(.L_119 - .L_118)


	//   ....[0]....
.L_118:
        /*0860*/ 	.word	0x00000180
        /*0864*/ 	.word	0x000000ff
        /*0868*/ 	.word	0x0002d800
        /*086c*/ 	.short	0x0100
        /*086e*/ 	.byte	0x08
	.zero		1


	//   ....[1]....
        /*0870*/ 	.word	0x00000190
        /*0874*/ 	.word	0x000000ff
        /*0878*/ 	.word	0x0002d820
        /*087c*/ 	.short	0x0100
        /*087e*/ 	.byte	0x08
	.zero		1


	//   ....[2]....
        /*0880*/ 	.word	0x00000280
        /*0884*/ 	.word	0x000000ff
        /*0888*/ 	.word	0x0002d830
        /*088c*/ 	.short	0x0100
        /*088e*/ 	.byte	0x08
	.zero		1


	//   ....[3]....
        /*0890*/ 	.word	0x00000290
        /*0894*/ 	.word	0x000000ff
        /*0898*/ 	.word	0x0002d840
        /*089c*/ 	.short	0x0100
        /*089e*/ 	.byte	0x08
	.zero		1


	//   ....[4]....
        /*08a0*/ 	.word	0x000002a0
        /*08a4*/ 	.word	0x000000ff
        /*08a8*/ 	.word	0x0002d838
        /*08ac*/ 	.short	0x0100
        /*08ae*/ 	.byte	0x08
	.zero		1


	//   ....[5]....
        /*08b0*/ 	.word	0x000002b0
        /*08b4*/ 	.word	0x000000ff
        /*08b8*/ 	.word	0x0002d848
        /*08bc*/ 	.short	0x0100
        /*08be*/ 	.byte	0x08
	.zero		1


	//   ....[6]....
        /*08c0*/ 	.word	0x000003e0
        /*08c4*/ 	.word	0x000000ff
        /*08c8*/ 	.word	0x0002d850
        /*08cc*/ 	.short	0x0100
        /*08ce*/ 	.byte	0x08
	.zero		1


	//   ....[7]....
        /*08d0*/ 	.word	0x000003f0
        /*08d4*/ 	.word	0x000000ff
        /*08d8*/ 	.word	0x0002d860
        /*08dc*/ 	.short	0x0100
        /*08de*/ 	.byte	0x08
	.zero		1


	//   ....[8]....
        /*08e0*/ 	.word	0x00000400
        /*08e4*/ 	.word	0x000000ff
        /*08e8*/ 	.word	0x0002d858
        /*08ec*/ 	.short	0x0100
        /*08ee*/ 	.byte	0x08
	.zero		1


	//   ....[9]....
        /*08f0*/ 	.word	0x00000410
        /*08f4*/ 	.word	0x000000ff
        /*08f8*/ 	.word	0x0002d868
        /*08fc*/ 	.short	0x0100
        /*08fe*/ 	.byte	0x08
	.zero		1


	//   ....[10]....
        /*0900*/ 	.word	0x00000500
        /*0904*/ 	.word	0x000000ff
        /*0908*/ 	.word	0x0002d870
        /*090c*/ 	.short	0x0100
        /*090e*/ 	.byte	0x06
	.zero		1


	//   ....[11]....
        /*0910*/ 	.word	0x00000510
        /*0914*/ 	.word	0x000000ff
        /*0918*/ 	.word	0x0002d880
        /*091c*/ 	.short	0x0100
        /*091e*/ 	.byte	0x06
	.zero		1


	//   ....[12]....
        /*0920*/ 	.word	0x00000520
        /*0924*/ 	.word	0x000000ff
        /*0928*/ 	.word	0x0002d878
        /*092c*/ 	.short	0x0100
        /*092e*/ 	.byte	0x06
	.zero		1


	//   ....[13]....
        /*0930*/ 	.word	0x00000530
        /*0934*/ 	.word	0x000000ff
        /*0938*/ 	.word	0x0002d888
        /*093c*/ 	.short	0x0100
        /*093e*/ 	.byte	0x06
	.zero		1


	//   ....[14]....
        /*0940*/ 	.word	0x00000660
        /*0944*/ 	.word	0x000000ff
        /*0948*/ 	.word	0x0002d890
        /*094c*/ 	.short	0x0100
        /*094e*/ 	.byte	0x08
	.zero		1


	//   ....[15]....
        /*0950*/ 	.word	0x00000670
        /*0954*/ 	.word	0x000000ff
        /*0958*/ 	.word	0x0002d8a0
        /*095c*/ 	.short	0x0100
        /*095e*/ 	.byte	0x08
	.zero		1


	//   ....[16]....
        /*0960*/ 	.word	0x00000680
        /*0964*/ 	.word	0x000000ff
        /*0968*/ 	.word	0x0002d898
        /*096c*/ 	.short	0x0100
        /*096e*/ 	.byte	0x08
	.zero		1


	//   ....[17]....
        /*0970*/ 	.word	0x00000690
        /*0974*/ 	.word	0x000000ff
        /*0978*/ 	.word	0x0002d8a8
        /*097c*/ 	.short	0x0100
        /*097e*/ 	.byte	0x08
	.zero		1


	//   ....[18]....
        /*0980*/ 	.word	0x000007c0
        /*0984*/ 	.word	0x000000ff
        /*0988*/ 	.word	0x0002d8b0
        /*098c*/ 	.short	0x0100
        /*098e*/ 	.byte	0x08
	.zero		1


	//   ....[19]....
        /*0990*/ 	.word	0x000007d0
        /*0994*/ 	.word	0x000000ff
        /*0998*/ 	.word	0x0002d8c0
        /*099c*/ 	.short	0x0100
        /*099e*/ 	.byte	0x08
	.zero		1


	//   ....[20]....
        /*09a0*/ 	.word	0x000007e0
        /*09a4*/ 	.word	0x000000ff
        /*09a8*/ 	.word	0x0002d8b8
        /*09ac*/ 	.short	0x0100
        /*09ae*/ 	.byte	0x08
	.zero		1


	//   ....[21]....
        /*09b0*/ 	.word	0x000007f0
        /*09b4*/ 	.word	0x000000ff
        /*09b8*/ 	.word	0x0002d8c8
        /*09bc*/ 	.short	0x0100
        /*09be*/ 	.byte	0x08
	.zero		1


	//   ....[22]....
        /*09c0*/ 	.word	0x00001980
        /*09c4*/ 	.word	0x000000ff
        /*09c8*/ 	.word	0x0002d800
        /*09cc*/ 	.short	0x010a
        /*09ce*/ 	.byte	0x29
	.zero		1


	//   ....[23]....
        /*09d0*/ 	.word	0x000019f0
        /*09d4*/ 	.word	0x00000000
        /*09d8*/ 	.word	0x0002d830
        /*09dc*/ 	.short	0x010a
        /*09de*/ 	.byte	0x3f
	.zero		1


	//   ....[24]....
        /*09e0*/ 	.word	0x00001a40
        /*09e4*/ 	.word	0x00000000
        /*09e8*/ 	.word	0x0002d830
        /*09ec*/ 	.short	0x010a
        /*09ee*/ 	.byte	0x3f
	.zero		1


	//   ....[25]....
        /*09f0*/ 	.word	0x00002b60
        /*09f4*/ 	.word	0x000000ff
        /*09f8*/ 	.word	0x00000000
        /*09fc*/ 	.short	0x0101
        /*09fe*/ 	.byte	0x06
	.zero		1


	//   ....[26]....
        /*0a00*/ 	.word	0x00004560
        /*0a04*/ 	.word	0x000000ff
        /*0a08*/ 	.word	0x0002d830
        /*0a0c*/ 	.short	0x010a
        /*0a0e*/ 	.byte	0x06
	.zero		1


	//   ....[27]....
        /*0a10*/ 	.word	0x000045a0
        /*0a14*/ 	.word	0x000000ff
        /*0a18*/ 	.word	0x0002d830
        /*0a1c*/ 	.short	0x010a
        /*0a1e*/ 	.byte	0x06
	.zero		1


	//   ....[28]....
        /*0a20*/ 	.word	0x00004880
        /*0a24*/ 	.word	0x000000ff
        /*0a28*/ 	.word	0x0002d850
        /*0a2c*/ 	.short	0x010a
        /*0a2e*/ 	.byte	0x06
	.zero		1


	//   ....[29]....
        /*0a30*/ 	.word	0x000048c0
        /*0a34*/ 	.word	0x000000ff
        /*0a38*/ 	.word	0x0002d850
        /*0a3c*/ 	.short	0x010a
        /*0a3e*/ 	.byte	0x06
	.zero		1


	//   ....[30]....
        /*0a40*/ 	.word	0x00005230
        /*0a44*/ 	.word	0x000000ff
        /*0a48*/ 	.word	0x00000000
        /*0a4c*/ 	.short	0x0101
        /*0a4e*/ 	.byte	0x06
	.zero		1


	//   ....[31]....
        /*0a50*/ 	.word	0x000067d0
        /*0a54*/ 	.word	0x000000ff
        /*0a58*/ 	.word	0x00000000
        /*0a5c*/ 	.short	0x0101
        /*0a5e*/ 	.byte	0x06
	.zero		1


	//   ....[32]....
        /*0a60*/ 	.word	0x00006da0
        /*0a64*/ 	.word	0x000000ff
        /*0a68*/ 	.word	0x0002d850
        /*0a6c*/ 	.short	0x010a
        /*0a6e*/ 	.byte	0x04
	.zero		1


	//   ....[33]....
        /*0a70*/ 	.word	0x00006de0
        /*0a74*/ 	.word	0x000000ff
        /*0a78*/ 	.word	0x0002d850
        /*0a7c*/ 	.short	0x010a
        /*0a7e*/ 	.byte	0x04
	.zero		1


	//   ....[34]....
        /*0a80*/ 	.word	0x00007460
        /*0a84*/ 	.word	0x000000ff
        /*0a88*/ 	.word	0x00000000
        /*0a8c*/ 	.short	0x0101
        /*0a8e*/ 	.byte	0x04
	.zero		1


	//   ....[35]....
        /*0a90*/ 	.word	0x00008840
        /*0a94*/ 	.word	0x000000ff
        /*0a98*/ 	.word	0x00000000
        /*0a9c*/ 	.short	0x0101
        /*0a9e*/ 	.byte	0x04
	.zero		1


	//   ....[36]....
        /*0aa0*/ 	.word	0x00008d60
        /*0aa4*/ 	.word	0x000000ff
        /*0aa8*/ 	.word	0x00000000
        /*0aac*/ 	.short	0x0101
        /*0aae*/ 	.byte	0x04
	.zero		1


	//   ....[37]....
        /*0ab0*/ 	.word	0x0000be60
        /*0ab4*/ 	.word	0x00000002
        /*0ab8*/ 	.word	0x0002d840
        /*0abc*/ 	.short	0x010a
        /*0abe*/ 	.byte	0x3f
	.zero		1


	//   ....[38]....
        /*0ac0*/ 	.word	0x0000c3e0
        /*0ac4*/ 	.word	0x00000002
        /*0ac8*/ 	.word	0x0002d830
        /*0acc*/ 	.short	0x0107
        /*0ace*/ 	.byte	0x3f
	.zero		1


	//   ....[39]....
        /*0ad0*/ 	.word	0x0000c4b0
        /*0ad4*/ 	.word	0x00000002
        /*0ad8*/ 	.word	0x0002d830
        /*0adc*/ 	.short	0x0101
        /*0ade*/ 	.byte	0x3f
	.zero		1


	//   ....[40]....
        /*0ae0*/ 	.word	0x0000d040
        /*0ae4*/ 	.word	0x00000011
        /*0ae8*/ 	.word	0x0002d800
        /*0aec*/ 	.short	0x0107
        /*0aee*/ 	.byte	0x3f
	.zero		1


	//   ....[41]....
        /*0af0*/ 	.word	0x0000d130
        /*0af4*/ 	.word	0x00000011
        /*0af8*/ 	.word	0x0002d800
        /*0afc*/ 	.short	0x0101
        /*0afe*/ 	.byte	0x3f
	.zero		1


	//   ....[42]....
        /*0b00*/ 	.word	0x0000d150
        /*0b04*/ 	.word	0x00000011
        /*0b08*/ 	.word	0x0002d820
        /*0b0c*/ 	.short	0x010a
        /*0b0e*/ 	.byte	0x3f
	.zero		1


	//   ....[43]....
        /*0b10*/ 	.word	0x0000d570
        /*0b14*/ 	.word	0x00000005
        /*0b18*/ 	.word	0x0002d840
        /*0b1c*/ 	.short	0x010a
        /*0b1e*/ 	.byte	0x3f
	.zero		1


	//   ....[44]....
        /*0b20*/ 	.word	0x0000d9d0
        /*0b24*/ 	.word	0x00000005
        /*0b28*/ 	.word	0x0002d830
        /*0b2c*/ 	.short	0x0107
        /*0b2e*/ 	.byte	0x3f
	.zero		1


	//   ....[45]....
        /*0b30*/ 	.word	0x0000da90
        /*0b34*/ 	.word	0x00000005
        /*0b38*/ 	.word	0x0002d830
        /*0b3c*/ 	.short	0x0101
        /*0b3e*/ 	.byte	0x3f
	.zero		1


	//   ....[46]....
        /*0b40*/ 	.word	0x0000daf0
        /*0b44*/ 	.word	0x00000005
        /*0b48*/ 	.word	0x0002d860
        /*0b4c*/ 	.short	0x010a
        /*0b4e*/ 	.byte	0x3f
	.zero		1


	//   ....[47]....
        /*0b50*/ 	.word	0x0000dfe0
        /*0b54*/ 	.word	0x00000005
        /*0b58*/ 	.word	0x0002d850
        /*0b5c*/ 	.short	0x0107
        /*0b5e*/ 	.byte	0x3f
	.zero		1


	//   ....[48]....
        /*0b60*/ 	.word	0x0000e0d0
        /*0b64*/ 	.word	0x00000005
        /*0b68*/ 	.word	0x0002d850
        /*0b6c*/ 	.short	0x0101
        /*0b6e*/ 	.byte	0x3f
	.zero		1


	//   ....[49]....
        /*0b70*/ 	.word	0x0000e2f0
        /*0b74*/ 	.word	0x00000000
        /*0b78*/ 	.word	0x0002d860
        /*0b7c*/ 	.short	0x010a
        /*0b7e*/ 	.byte	0x3f
	.zero		1


	//   ....[50]....
        /*0b80*/ 	.word	0x0000e770
        /*0b84*/ 	.word	0x00000000
        /*0b88*/ 	.word	0x0002d850
        /*0b8c*/ 	.short	0x0107
        /*0b8e*/ 	.byte	0x3f
	.zero		1


	//   ....[51]....
        /*0b90*/ 	.word	0x0000e840
        /*0b94*/ 	.word	0x00000000
        /*0b98*/ 	.word	0x0002d850
        /*0b9c*/ 	.short	0x0101
        /*0b9e*/ 	.byte	0x3f
	.zero		1


	//   ....[52]....
        /*0ba0*/ 	.word	0x0000f570
        /*0ba4*/ 	.word	0x00000005
        /*0ba8*/ 	.word	0x0002d820
        /*0bac*/ 	.short	0x010a
        /*0bae*/ 	.byte	0x3f
	.zero		1


	//   ....[53]....
        /*0bb0*/ 	.word	0x0000f6f0
        /*0bb4*/ 	.word	0x00000003
        /*0bb8*/ 	.word	0x0002d840
        /*0bbc*/ 	.short	0x010a
        /*0bbe*/ 	.byte	0x3f
	.zero		1


	//   ....[54]....
        /*0bc0*/ 	.word	0x0000f790
        /*0bc4*/ 	.word	0x00000005
        /*0bc8*/ 	.word	0x0002d840
        /*0bcc*/ 	.short	0x010a
        /*0bce*/ 	.byte	0x3f
	.zero		1


	//   ....[55]....
        /*0bd0*/ 	.word	0x0000f7d0
        /*0bd4*/ 	.word	0x00000003
        /*0bd8*/ 	.word	0x0002d860
        /*0bdc*/ 	.short	0x010a
        /*0bde*/ 	.byte	0x3f
	.zero		1


	//   ....[56]....
        /*0be0*/ 	.word	0x0000f810
        /*0be4*/ 	.word	0x00000005
        /*0be8*/ 	.word	0x0002d860
        /*0bec*/ 	.short	0x010a
        /*0bee*/ 	.byte	0x3f
	.zero		1


	//   ....[57]....
        /*0bf0*/ 	.word	0x0000f880
        /*0bf4*/ 	.word	0x00000003
        /*0bf8*/ 	.word	0x0002d800
        /*0bfc*/ 	.short	0x010a
        /*0bfe*/ 	.byte	0x3f
	.zero		1


	//   ....[58]....
        /*0c00*/ 	.word	0x0000f8d0
        /*0c04*/ 	.word	0x00000000
        /*0c08*/ 	.word	0x0002d830
        /*0c0c*/ 	.short	0x010a
        /*0c0e*/ 	.byte	0x3f
	.zero		1


	//   ....[59]....
        /*0c10*/ 	.word	0x0000f930
        /*0c14*/ 	.word	0x00000009
        /*0c18*/ 	.word	0x0002d830
        /*0c1c*/ 	.short	0x010a
        /*0c1e*/ 	.byte	0x3f
	.zero		1


	//   ....[60]....
        /*0c20*/ 	.word	0x0000f990
        /*0c24*/ 	.word	0x00000008
        /*0c28*/ 	.word	0x0002d850
        /*0c2c*/ 	.short	0x010a
        /*0c2e*/ 	.byte	0x3f
	.zero		1


	//   ....[61]....
        /*0c30*/ 	.word	0x0000f9f0
        /*0c34*/ 	.word	0x00000003
        /*0c38*/ 	.word	0x0002d850
        /*0c3c*/ 	.short	0x010a
        /*0c3e*/ 	.byte	0x3f
	.zero		1


	//   ....[62]....
        /*0c40*/ 	.word	0x0000fb10
        /*0c44*/ 	.word	0x00000002
        /*0c48*/ 	.word	0x0002d840
        /*0c4c*/ 	.short	0x010a
        /*0c4e*/ 	.byte	0x3f
	.zero		1


	//   ....[63]....
        /*0c50*/ 	.word	0x00010900
        /*0c54*/ 	.word	0x00000011
        /*0c58*/ 	.word	0x0002d820
        /*0c5c*/ 	.short	0x010a
        /*0c5e*/ 	.byte	0x3f
	.zero		1


	//   ....[64]....
        /*0c60*/ 	.word	0x00010950
        /*0c64*/ 	.word	0x00000005
        /*0c68*/ 	.word	0x0002d840
        /*0c6c*/ 	.short	0x010a
        /*0c6e*/ 	.byte	0x3f
	.zero		1


	//   ....[65]....
        /*0c70*/ 	.word	0x00010ef0
        /*0c74*/ 	.word	0x00000005
        /*0c78*/ 	.word	0x0002d860
        /*0c7c*/ 	.short	0x010a
        /*0c7e*/ 	.byte	0x3f
	.zero		1


	//   ....[66]....
        /*0c80*/ 	.word	0x000114d0
        /*0c84*/ 	.word	0x00000000
        /*0c88*/ 	.word	0x0002d860
        /*0c8c*/ 	.short	0x010a
        /*0c8e*/ 	.byte	0x3f
	.zero		1


	//   ....[67]....
        /*0c90*/ 	.word	0x000124c0
        /*0c94*/ 	.word	0x00000005
        /*0c98*/ 	.word	0x0002d820
        /*0c9c*/ 	.short	0x010a
        /*0c9e*/ 	.byte	0x3f
	.zero		1


	//   ....[68]....
        /*0ca0*/ 	.word	0x00012660
        /*0ca4*/ 	.word	0x00000003
        /*0ca8*/ 	.word	0x0002d840
        /*0cac*/ 	.short	0x010a
        /*0cae*/ 	.byte	0x3f
	.zero		1


	//   ....[69]....
        /*0cb0*/ 	.word	0x000126b0
        /*0cb4*/ 	.word	0x00000005
        /*0cb8*/ 	.word	0x0002d840
        /*0cbc*/ 	.short	0x010a
        /*0cbe*/ 	.byte	0x3f
	.zero		1


	//   ....[70]....
        /*0cc0*/ 	.word	0x00012700
        /*0cc4*/ 	.word	0x00000003
        /*0cc8*/ 	.word	0x0002d860
        /*0ccc*/ 	.short	0x010a
        /*0cce*/ 	.byte	0x3f
	.zero		1


	//----- nvinfo : EIATTR_NUM_MBARRIERS
	.align		4
.L_119:
        /*0cd0*/ 	.byte	0x03, 0x38
        /*0cd2*/ 	.short	0x0016


	//----- nvinfo : EIATTR_EXIT_INSTR_OFFSETS
	.align		4
        /*0cd4*/ 	.byte	0x04, 0x1c
        /*0cd6*/ 	.short	(.L_121 - .L_120)


	//   ....[0]....
.L_120:
        /*0cd8*/ 	.word	0x000009a0


	//   ....[1]....
        /*0cdc*/ 	.word	0x00009f30


	//   ....[2]....
        /*0ce0*/ 	.word	0x0000f860


	//----- nvinfo : EIATTR_MAX_THREADS
	.align		4
.L_121:
        /*0ce4*/ 	.byte	0x04, 0x05
        /*0ce6*/ 	.short	(.L_123 - .L_122)
.L_122:
        /*0ce8*/ 	.word	0x00000200
        /*0cec*/ 	.word	0x00000001
        /*0cf0*/ 	.word	0x00000001


	//----- nvinfo : EIATTR_CRS_STACK_SIZE
	.align		4
.L_123:
        /*0cf4*/ 	.byte	0x04, 0x1e
        /*0cf6*/ 	.short	(.L_125 - .L_124)
.L_124:
        /*0cf8*/ 	.word	0x00000000


	//----- nvinfo : EIATTR_CBANK_PARAM_SIZE
	.align		4
.L_125:
        /*0cfc*/ 	.byte	0x03, 0x19
        /*0cfe*/ 	.short	0x0af0


	//----- nvinfo : EIATTR_PARAM_CBANK
	.align		4
        /*0d00*/ 	.byte	0x04, 0x0a
        /*0d02*/ 	.short	(.L_127 - .L_126)
	.align		4
.L_126:
        /*0d04*/ 	.word	index@(.nv.constant0._ZN7cutlass13device_kernelIN5flash11enable_sm90INS1_16FlashAttnFwdSm90INS1_25CollectiveMainloopFwdSm90ILi2EN4cute5tupleIJNS5_1CILi1EEES8_S8_EEENS6_IJNS7_ILi192EEENS7_ILi128EEENS7_ILi96EEEEEELi96ENS_10bfloat16_tEfNS_4arch4Sm90ELb0ELb0ELb1ELb1ELb1ELb0ELb0ELb0ELb1ELb1ELb1ELb0EEENS1_21CollectiveEpilogueFwdINS6_IJSA_SC_SB_EEES9_SE_SG_Li384ELb1ELb1ELb1ELb0EEENS1_36VarlenDynamicPersistentTileSchedulerILi192ELi128ELi384ELi128ELb1ELb1ELb1ELb0ELb1ELb1EEEEEEEEEvNT_6ParamsE)
        /*0d08*/ 	.short	0x0210
        /*0d0a*/ 	.short	0x0af0


	//----- nvinfo : EIATTR_SW_WAR
	.align		4
.L_127:
        /*0d0c*/ 	.byte	0x04, 0x36
        /*0d0e*/ 	.short	(.L_129 - .L_128)
.L_128:
        /*0d10*/ 	.word	0x00000008
.L_129:


//--------------------- .nv.info._ZN7cutlass13device_kernelIN5flash11enable_sm90INS1_16FlashAttnFwdSm90INS1_25CollectiveMainloopFwdSm90ILi2EN4cute5tupleIJNS5_1CILi1EEES8_S8_EEENS6_IJNS7_ILi192EEENS7_ILi128EEENS7_ILi96EEEEEELi96ENS_10bfloat16_tEfNS_4arch4Sm90ELb0ELb0ELb1ELb1ELb1ELb1ELb0ELb0ELb1ELb1ELb1ELb0EEENS1_21CollectiveEpilogueFwdINS6_IJSA_SC_SB_EEES9_SE_SG_Li384ELb1ELb1ELb1ELb0EEENS1_36VarlenDynamicPersistentTileSchedulerILi192ELi128ELi384ELi128ELb1ELb1ELb1ELb0ELb1ELb1EEEEEEEEEvNT_6ParamsE --------------------------
	.section	.nv.info._ZN7cutlass13device_kernelIN5flash11enable_sm90INS1_16FlashAttnFwdSm90INS1_25CollectiveMainloopFwdSm90ILi2EN4cute5tupleIJNS5_1CILi1EEES8_S8_EEENS6_IJNS7_ILi192EEENS7_ILi128EEENS7_ILi96EEEEEELi96ENS_10bfloat16_tEfNS_4arch4Sm90ELb0ELb0ELb1ELb1ELb1ELb1ELb0ELb0ELb1ELb1ELb1ELb0EEENS1_21CollectiveEpilogueFwdINS6_IJSA_SC_SB_EEES9_SE_SG_Li384ELb1ELb1ELb1ELb0EEENS1_36VarlenDynamicPersistentTileSchedulerILi192ELi128ELi384ELi128ELb1ELb1ELb1ELb0ELb1ELb1EEEEEEEEEvNT_6ParamsE,"",@"SHT_CUDA_INFO"
	.sectionflags	@""
	.align	4


	//----- nvinfo : EIATTR_CUDA_API_VERSION
	.align		4
        /*0000*/ 	.byte	0x04, 0x37
        /*0002*/ 	.short	(.L_131 - .L_130)
.L_130:
        /*0004*/ 	.word	0x00000082


	//----- nvinfo : EIATTR_KPARAM_INFO
	.align		4
.L_131:
        /*0008*/ 	.byte	0x04, 0x17
        /*000a*/ 	.short	(.L_133 - .L_132)
.L_132:
        /*000c*/ 	.word	0x00000000
        /*0010*/ 	.short	0x0000
        /*0012*/ 	.short	0x0070
        /*0014*/ 	.byte	0x00, 0xf0, 0x01, 0x2a


	//----- nvinfo : EIATTR_SPARSE_MMA_MASK
	.align		4
.L_133:
        /*0018*/ 	.byte	0x03, 0x50
        /*001a*/ 	.short	0x0000


	//----- nvinfo : EIATTR_MAXREG_COUNT
	.align		4
        /*001c*/ 	.byte	0x03, 0x1b
        /*001e*/ 	.short	0x0080


	//----- nvinfo : EIATTR_NUM_BARRIERS
	.align		4
        /*0020*/ 	.byte	0x02, 0x4c
        /*0022*/ 	.byte	0x10
	.zero		1


	//----- nvinfo : EIATTR_EXTERNS
	.align		4
        /*0024*/ 	.byte	0x04, 0x0f
        /*0026*/ 	.short	(.L_135 - .L_134)


	//   ....[0]....
	.align		4
.L_134:
        /*0028*/ 	.word	index@(__assertfail)


	//----- nvinfo : EIATTR_ANNOTATIONS
	.align		4
.L_135:
        /*002c*/ 	.byte	0x04, 0x55
        /*002e*/ 	.short	(.L_137 - .L_136)


	//   ....[0]....
.L_136:
        /* <DEDUP_REMOVED lines=130> */


	//----- nvinfo : EIATTR_MERCURY_ISA_VERSION
	.align		4
.L_137:
        /*0838*/ 	.byte	0x03, 0x5f
        /*083a*/ 	.short	0x0101


	//----- nvinfo : EIATTR_UNUSED_LOAD_BYTE_OFFSET
	.align		4
        /*083c*/ 	.byte	0x04, 0x44
        /*083e*/ 	.short	(.L_139 - .L_138)


	//   ....[0]....
.L_138:
        /*0840*/ 	.word	0x00000a90
        /*0844*/ 	.word	0x0000fff0


	//   ....[1]....
        /*0848*/ 	.word	0x000122d0
        /*084c*/ 	.word	0x0000fff0


	//----- nvinfo : EIATTR_INT_WARP_WIDE_INSTR_OFFSETS
	.align		4
.L_139:
        /*0850*/ 	.byte	0x04, 0x31
        /*0852*/ 	.short	(.L_141 - .L_140)


	//   ....[0]....
.L_140:
        /*0854*/ 	.word	0x00000130


	//   ....[1]....
        /*0858*/ 	.word	0x00000170


	//   ....[2]....
        /*085c*/ 	.word	0x000001e0


	//   ....[3]....
        /*0860*/ 	.word	0x00017c90


	//   ....[4]....
        /*0864*/ 	.word	0x00017d20


	//   ....[5]....
        /*0868*/ 	.word	0x0001a990


	//   ....[6]....
        /*086c*/ 	.word	0x0001aa20


	//----- nvinfo : EIATTR_COOP_GROUP_MASK_REGIDS
	.align		4
.L_141:
        /*0870*/ 	.byte	0x04, 0x29
        /*0872*/ 	.short	(.L_143 - .L_142)


	//   ....[0]....
.L_142:
        /*0874*/ 	.word	0xffffffff


	//   ....[1]....
        /*0878*/ 	.word	0xffffffff


	//   ....[2]....
        /*087c*/ 	.word	0xffffffff


	//   ....[3]....
        /*0880*/ 	.word	0xffffffff


	//   ....[4]....
        /*0884*/ 	.word	0xffffffff


	//   ....[5]....
        /*0888*/ 	.word	0xffffffff


	//   ....[6]....
        /*088c*/ 	.word	0xffffffff


	//   ....[7]....
        /*0890*/ 	.word	0xffffffff


	//   ....[8]....
        /*0894*/ 	.word	0xffffffff


	//   ....[9]....
        /*0898*/ 	.word	0xffffffff


	//   ....[10]....
        /*089c*/ 	.word	0xffffffff


	//   ....[11]....
        /*08a0*/ 	.word	0xffffffff


	//   ....[12]....
        /*08a4*/ 	.word	0xffffffff


	//   ....[13]....
        /*08a8*/ 	.word	0xffffffff


	//   ....[14]....
        /*08ac*/ 	.word	0xffffffff


	//   ....[15]....
        /*08b0*/ 	.word	0xffffffff


	//   ....[16]....
        /*08b4*/ 	.word	0xffffffff


	//   ....[17]....
        /*08b8*/ 	.word	0xffffffff


	//   ....[18]....
        /*08bc*/ 	.word	0xffffffff


	//   ....[19]....
        /*08c0*/ 	.word	0xffffffff


	//   ....[20]....
        /*08c4*/ 	.word	0xffffffff


	//   ....[21]....
        /*08c8*/ 	.word	0xffffffff


	//   ....[22]....
        /*08cc*/ 	.word	0xffffffff


	//   ....[23]....
        /*08d0*/ 	.word	0xffffffff


	//   ....[24]....
        /*08d4*/ 	.word	0xffffffff


	//   ....[25]....
        /*08d8*/ 	.word	0xffffffff


	//   ....[26]....
        /*08dc*/ 	.word	0xffffffff


	//   ....[27]....
        /*08e0*/ 	.word	0xffffffff


	//   ....[28]....
        /*08e4*/ 	.word	0xffffffff


	//   ....[29]....
        /*08e8*/ 	.word	0xffffffff


	//   ....[30]....
        /*08ec*/ 	.word	0xffffffff


	//   ....[31]....
        /*08f0*/ 	.word	0xffffffff


	//   ....[32]....
        /*08f4*/ 	.word	0xffffffff


	//   ....[33]....
        /*08f8*/ 	.word	0xffffffff


	//   ....[34]....
        /*08fc*/ 	.word	0xffffffff


	//   ....[35]....
        /*0900*/ 	.word	0xffffffff


	//   ....[36]....
        /*0904*/ 	.word	0xffffffff


	//   ....[37]....
        /*0908*/ 	.word	0xffffffff


	//   ....[38]....
        /*090c*/ 	.word	0xffffffff


	//   ....[39]....
        /*0910*/ 	.word	0xffffffff


	//   ....[40]....
        /*0914*/ 	.word	0xffffffff


	//   ....[41]....
        /*0918*/ 	.word	0xffffffff


	//   ....[42]....
        /*091c*/ 	.word	0xffffffff


	//   ....[43]....
        /*0920*/ 	.word	0xffffffff


	//   ....[44]....
        /*0924*/ 	.word	0xffffffff


	//   ....[45]....
        /*0928*/ 	.word	0xffffffff


	//   ....[46]....
        /*092c*/ 	.word	0xffffffff


	//   ....[47]....
        /*0930*/ 	.word	0xffffffff


	//   ....[48]....
        /*0934*/ 	.word	0xffffffff


	//   ....[49]....
        /*0938*/ 	.word	0xffffffff


	//   ....[50]....
        /*093c*/ 	.word	0xffffffff


	//   ....[51]....
        /*0940*/ 	.word	0xffffffff


	//   ....[52]....
        /*0944*/ 	.word	0xffffffff


	//   ....[53]....
        /*0948*/ 	.word	0xffffffff


	//   ....[54]....
        /*094c*/ 	.word	0xffffffff


	//   ....[55]....
        /*0950*/ 	.word	0xffffffff


	//   ....[56]....
        /*0954*/ 	.word	0xffffffff


	//   ....[57]....
        /*0958*/ 	.word	0xffffffff


	//   ....[58]....
        /*095c*/ 	.word	0xffffffff


	//   ....[59]....
        /*0960*/ 	.word	0xffffffff


	//   ....[60]....
        /*0964*/ 	.word	0xffffffff


	//   ....[61]....
        /*0968*/ 	.word	0xffffffff


	//   ....[62]....
        /*096c*/ 	.word	0xffffffff


	//   ....[63]....
        /*0970*/ 	.word	0xffffffff


	//   ....[64]....
        /*0974*/ 	.word	0xffffffff


	//   ....[65]....
        /*0978*/ 	.word	0xffffffff


	//   ....[66]....
        /*097c*/ 	.word	0xffffffff


	//   ....[67]....
        /*0980*/ 	.word	0xffffffff


	//   ....[68]....
        /*0984*/ 	.word	0xffffffff


	//   ....[69]....
        /*0988*/ 	.word	0xffffffff


	//   ....[70]....
        /*098c*/ 	.word	0xffffffff


	//   ....[71]....
        /*0990*/ 	.word	0xffffffff


	//   ....[72]....
        /*0994*/ 	.word	0xffffffff


	//   ....[73]....
        /*0998*/ 	.word	0xffffffff


	//   ....[74]....
        /*099c*/ 	.word	0xffffffff


	//   ....[75]....
        /*09a0*/ 	.word	0xffffffff


	//   ....[76]....
        /*09a4*/ 	.word	0xffffffff


	//   ....[77]....
        /*09a8*/ 	.word	0xffffffff


	//   ....[78]....
        /*09ac*/ 	.word	0xffffffff


	//   ....[79]....
        /*09b0*/ 	.word	0xffffffff


	//   ....[80]....
        /*09b4*/ 	.word	0xffffffff


	//   ....[81]....
        /*09b8*/ 	.word	0xffffffff


	//   ....[82]....
        /*09bc*/ 	.word	0xffffffff


	//   ....[83]....
        /*09c0*/ 	.word	0xffffffff


	//   ....[84]....
        /*09c4*/ 	.word	0xffffffff


	//   ....[85]....
        /*09c8*/ 	.word	0xffffffff


	//   ....[86]....
        /*09cc*/ 	.word	0xffffffff


	//   ....[87]....
        /*09d0*/ 	.word	0xffffffff


	//   ....[88]....
        /*09d4*/ 	.word	0xffffffff


	//   ....[89]....
        /*09d8*/ 	.word	0xffffffff


	//   ....[90]....
        /*09dc*/ 	.word	0xffffffff


	//   ....[91]....
        /*09e0*/ 	.word	0xffffffff


	//   ....[92]....
        /*09e4*/ 	.word	0xffffffff


	//   ....[93]....
        /*09e8*/ 	.word	0xffffffff


	//   ....[94]....
        /*09ec*/ 	.word	0xffffffff


	//   ....[95]....
        /*09f0*/ 	.word	0xffffffff


	//   ....[96]....
        /*09f4*/ 	.word	0xffffffff


	//   ....[97]....
        /*09f8*/ 	.word	0xffffffff


	//   ....[98]....
        /*09fc*/ 	.word	0xffffffff


	//   ....[99]....
        /*0a00*/ 	.word	0xffffffff


	//   ....[100]....
        /*0a04*/ 	.word	0xffffffff


	//   ....[101]....
        /*0a08*/ 	.word	0xffffffff


	//   ....[102]....
        /*0a0c*/ 	.word	0xffffffff


	//   ....[103]....
        /*0a10*/ 	.word	0xffffffff


	//   ....[104]....
        /*0a14*/ 	.word	0xffffffff


	//   ....[105]....
        /*0a18*/ 	.word	0xffffffff


	//   ....[106]....
        /*0a1c*/ 	.word	0xffffffff


	//   ....[107]....
        /*0a20*/ 	.word	0xffffffff


	//   ....[108]....
        /*0a24*/ 	.word	0xffffffff


	//   ....[109]....
        /*0a28*/ 	.word	0xffffffff


	//   ....[110]....
        /*0a2c*/ 	.word	0xffffffff


	//   ....[111]....
        /*0a30*/ 	.word	0xffffffff


	//   ....[112]....
        /*0a34*/ 	.word	0xffffffff


	//   ....[113]....
        /*0a38*/ 	.word	0xffffffff


	//   ....[114]....
        /*0a3c*/ 	.word	0xffffffff


	//   ....[115]....
        /*0a40*/ 	.word	0xffffffff


	//   ....[116]....
        /*0a44*/ 	.word	0xffffffff


	//   ....[117]....
        /*0a48*/ 	.word	0xffffffff


	//   ....[118]....
        /*0a4c*/ 	.word	0xffffffff


	//   ....[119]....
        /*0a50*/ 	.word	0xffffffff


	//   ....[120]....
        /*0a54*/ 	.word	0xffffffff


	//   ....[121]....
        /*0a58*/ 	.word	0xffffffff


	//   ....[122]....
        /*0a5c*/ 	.word	0xffffffff


	//   ....[123]....
        /*0a60*/ 	.word	0xffffffff


	//   ....[124]....
        /*0a64*/ 	.word	0xffffffff


	//   ....[125]....
        /*0a68*/ 	.word	0xffffffff


	//   ....[126]....
        /*0a6c*/ 	.word	0xffffffff


	//   ....[127]....
        /*0a70*/ 	.word	0xffffffff


	//   ....[128]....
        /*0a74*/ 	.word	0xffffffff


	//   ....[129]....
        /*0a78*/ 	.word	0xffffffff


	//   ....[130]....
        /*0a7c*/ 	.word	0xffffffff


	//   ....[131]....
        /*0a80*/ 	.word	0xffffffff


	//   ....[132]....
        /*0a84*/ 	.word	0xffffffff


	//   ....[133]....
        /*0a88*/ 	.word	0xffffffff


	//   ....[134]....
        /*0a8c*/ 	.word	0xffffffff


	//   ....[135]....
        /*0a90*/ 	.word	0x0500000f


	//   ....[136]....
        /*0a94*/ 	.word	0x0500000f


	//   ....[137]....
        /*0a98*/ 	.word	0x0500000f


	//   ....[138]....
        /*0a9c*/ 	.word	0x0500000f


	//   ....[139]....
        /*0aa0*/ 	.word	0x0500000f


	//   ....[140]....
        /*0aa4*/ 	.word	0x0500000f


	//   ....[141]....
        /*0aa8*/ 	.word	0x0500000f


	//   ....[142]....
        /*0aac*/ 	.word	0x0500000f


	//   ....[143]....
        /*0ab0*/ 	.word	0x0500000f


	//   ....[144]....
        /*0ab4*/ 	.word	0x0500000f


	//   ....[145]....
        /*0ab8*/ 	.word	0x0500000f


	//   ....[146]....
        /*0abc*/ 	.word	0x0500000f


	//   ....[147]....
        /*0ac0*/ 	.word	0x0500000f


	//   ....[148]....
        /*0ac4*/ 	.word	0x0500000f


	//   ....[149]....
        /*0ac8*/ 	.word	0x0500000f


	//   ....[150]....
        /*0acc*/ 	.word	0x0500000f


	//   ....[151]....
        /*0ad0*/ 	.word	0x0500000f


	//   ....[152]....
        /*0ad4*/ 	.word	0x0500000f


	//   ....[153]....
        /*0ad8*/ 	.word	0x0500000f


	//   ....[154]....
        /*0adc*/ 	.word	0x0500000f


	//   ....[155]....
        /*0ae0*/ 	.word	0x0500000f


	//   ....[156]....
        /*0ae4*/ 	.word	0x0500000f


	//   ....[157]....
        /*0ae8*/ 	.word	0x0500000f


	//   ....[158]....
        /*0aec*/ 	.word	0x0500000f


	//   ....[159]....
        /*0af0*/ 	.word	0x0500000f


	//   ....[160]....
        /*0af4*/ 	.word	0x0500000f


	//   ....[161]....
        /*0af8*/ 	.word	0x0500000f


	//   ....[162]....
        /*0afc*/ 	.word	0x0500000f


	//   ....[163]....
        /*0b00*/ 	.word	0x0500000f


	//   ....[164]....
        /*0b04*/ 	.word	0x0500000f


	//   ....[165]....
        /*0b08*/ 	.word	0x0500000f


	//   ....[166]....
        /*0b0c*/ 	.word	0x0500000f


	//   ....[167]....
        /*0b10*/ 	.word	0x0500000f


	//   ....[168]....
        /*0b14*/ 	.word	0x0500000f


	//   ....[169]....
        /*0b18*/ 	.word	0x0500000f


	//   ....[170]....
        /*0b1c*/ 	.word	0x0500000f


	//   ....[171]....
        /*0b20*/ 	.word	0x0500000f


	//   ....[172]....
        /*0b24*/ 	.word	0x0500000f


	//   ....[173]....
        /*0b28*/ 	.word	0x0500000f


	//   ....[174]....
        /*0b2c*/ 	.word	0x0500000f


	//   ....[175]....
        /*0b30*/ 	.word	0x0500000f


	//   ....[176]....
        /*0b34*/ 	.word	0x0500000f


	//   ....[177]....
        /*0b38*/ 	.word	0x0500000f


	//   ....[178]....
        /*0b3c*/ 	.word	0x0500000f


	//   ....[179]....
        /*0b40*/ 	.word	0x0500000f


	//   ....[180]....
        /*0b44*/ 	.word	0x0500000f


	//   ....[181]....
        /*0b48*/ 	.word	0x0500000f


	//   ....[182]....
        /*0b4c*/ 	.word	0x0500000f


	//   ....[183]....
        /*0b50*/ 	.word	0x0500000f


	//   ....[184]....
        /*0b54*/ 	.word	0x0500000f


	//   ....[185]....
        /*0b58*/ 	.word	0x0500000f


	//   ....[186]....
        /*0b5c*/ 	.word	0x0500000f


	//   ....[187]....
        /*0b60*/ 	.word	0x0500000f


	//   ....[188]....
        /*0b64*/ 	.word	0x0500000f


	//   ....[189]....
        /*0b68*/ 	.word	0x0500000f


	//   ....[190]....
        /*0b6c*/ 	.word	0x0500000f


	//   ....[191]....
        /*0b70*/ 	.word	0x0500000f


	//   ....[192]....
        /*0b74*/ 	.word	0x0500000f


	//   ....[193]....
        /*0b78*/ 	.word	0x0500000f


	//   ....[194]....
        /*0b7c*/ 	.word	0x0500000f


	//   ....[195]....
        /*0b80*/ 	.word	0x0500000f


	//   ....[196]....
        /*0b84*/ 	.word	0x0500000f


	//   ....[197]....
        /*0b88*/ 	.word	0x0500000f


	//   ....[198]....
        /*0b8c*/ 	.word	0x0500000f


	//   ....[199]....
        /*0b90*/ 	.word	0x0500000f


	//   ....[200]....
        /*0b94*/ 	.word	0x0500000f


	//   ....[201]....
        /*0b98*/ 	.word	0x0500000f


	//   ....[202]....
        /*0b9c*/ 	.word	0x0500000f


	//   ....[203]....
        /*0ba0*/ 	.word	0x0500000f


	//   ....[204]....
        /*0ba4*/ 	.word	0x0500000f


	//   ....[205]....
        /*0ba8*/ 	.word	0x0500000f


	//   ....[206]....
        /*0bac*/ 	.word	0x0500000f


	//   ....[207]....
        /*0bb0*/ 	.word	0x0500000f


	//   ....[208]....
        /*0bb4*/ 	.word	0x0500000f


	//   ....[209]....
        /*0bb8*/ 	.word	0x0500000f


	//   ....[210]....
        /*0bbc*/ 	.word	0x0500000f


	//   ....[211]....
        /*0bc0*/ 	.word	0x0500000f


	//   ....[212]....
        /*0bc4*/ 	.word	0x0500000f


	//   ....[213]....
        /*0bc8*/ 	.word	0x0500000f


	//   ....[214]....
        /*0bcc*/ 	.word	0x0500000f


	//   ....[215]....
        /*0bd0*/ 	.word	0x0500000f


	//   ....[216]....
        /*0bd4*/ 	.word	0x0500000f


	//   ....[217]....
        /*0bd8*/ 	.word	0x0500000f


	//   ....[218]....
        /*0bdc*/ 	.word	0x0500000f


	//   ....[219]....
        /*0be0*/ 	.word	0x0500000f


	//   ....[220]....
        /*0be4*/ 	.word	0x0500000f


	//   ....[221]....
        /*0be8*/ 	.word	0x0500000f


	//   ....[222]....
        /*0bec*/ 	.word	0x0500000f


	//   ....[223]....
        /*0bf0*/ 	.word	0x0500000f


	//   ....[224]....
        /*0bf4*/ 	.word	0x0500000f


	//   ....[225]....
        /*0bf8*/ 	.word	0x0500000f


	//   ....[226]....
        /*0bfc*/ 	.word	0x0500000f


	//----- nvinfo : EIATTR_COOP_GROUP_INSTR_OFFSETS
	.align		4
.L_143:
        /*0c00*/ 	.byte	0x04, 0x28
        /*0c02*/ 	.short	(.L_145 - .L_144)


	//   ....[0]....
.L_144:
        /*0c04*/ 	.word	0x00000070


	//   ....[1]....
        /*0c08*/ 	.word	0x00000140


	//   ....[2]....
        /*0c0c*/ 	.word	0x00000190


	//   ....[3]....
        /*0c10*/ 	.word	0x000003c0


	//   ....[4]....
        /*0c14*/ 	.word	0x00000520


	//   ....[5]....
        /*0c18*/ 	.word	0x00000640


	//   ....[6]....
        /*0c1c*/ 	.word	0x000007a0


	//   ....[7]....
        /*0c20*/ 	.word	0x00003560


	//   ....[8]....
        /*0c24*/ 	.word	0x00003570


	//   ....[9]....
        /*0c28*/ 	.word	0x00005220


	//   ....[10]....
        /*0c2c*/ 	.word	0x00005230


	//   ....[11]....
        /*0c30*/ 	.word	0x00006c50


	//   ....[12]....
        /*0c34*/ 	.word	0x00006c60


	//   ....[13]....
        /*0c38*/ 	.word	0x00007150


	//   ....[14]....
        /*0c3c*/ 	.word	0x00007170


	//   ....[15]....
        /*0c40*/ 	.word	0x00007a20


	//   ....[16]....
        /*0c44*/ 	.word	0x00007ff0


	//   ....[17]....
        /*0c48*/ 	.word	0x00008000


	//   ....[18]....
        /*0c4c*/ 	.word	0x00008010


	//   ....[19]....
        /*0c50*/ 	.word	0x00008020


	//   ....[20]....
        /*0c54*/ 	.word	0x00009dc0


	//   ....[21]....
        /*0c58*/ 	.word	0x00009dd0


	//   ....[22]....
        /*0c5c*/ 	.word	0x00009de0


	//   ....[23]....
        /*0c60*/ 	.word	0x00009df0


	//   ....[24]....
        /*0c64*/ 	.word	0x0000d400


	//   ....[25]....
        /*0c68*/ 	.word	0x0000d440


	//   ....[26]....
        /*0c6c*/ 	.word	0x0000d460


	//   ....[27]....
        /*0c70*/ 	.word	0x0000d480


	//   ....[28]....
        /*0c74*/ 	.word	0x0000e6f0


	//   ....[29]....
        /*0c78*/ 	.word	0x0000fd50


	//   ....[30]....
        /*0c7c*/ 	.word	0x0000fe30


	//   ....[31]....
        /*0c80*/ 	.word	0x00010460


	//   ....[32]....
        /*0c84*/ 	.word	0x000104c0


	//   ....[33]....
        /*0c88*/ 	.word	0x00011600


	//   ....[34]....
        /*0c8c*/ 	.word	0x00011810


	//   ....[35]....
        /*0c90*/ 	.word	0x00011840


	//   ....[36]....
        /*0c94*/ 	.word	0x00011940


	//   ....[37]....
        /*0c98*/ 	.word	0x00011d00


	//   ....[38]....
        /*0c9c*/ 	.word	0x00012c90


	//   ....[39]....
        /*0ca0*/ 	.word	0x00012cb0


	//   ....[40]....
        /*0ca4*/ 	.word	0x00012cc0


	//   ....[41]....
        /*0ca8*/ 	.word	0x00012cd0


	//   ....[42]....
        /*0cac*/ 	.word	0x00013370


	//   ....[43]....
        /*0cb0*/ 	.word	0x00013380


	//   ....[44]....
        /*0cb4*/ 	.word	0x000134d0


	//   ....[45]....
        /*0cb8*/ 	.word	0x000134e0


	//   ....[46]....
        /*0cbc*/ 	.word	0x000138d0


	//   ....[47]....
        /*0cc0*/ 	.word	0x000138e0


	//   ....[48]....
        /*0cc4*/ 	.word	0x00013de0


	//   ....[49]....
        /*0cc8*/ 	.word	0x00013df0


	//   ....[50]....
        /*0ccc*/ 	.word	0x00014ba0


	//   ....[51]....
        /*0cd0*/ 	.word	0x00014bb0


	//   ....[52]....
        /*0cd4*/ 	.word	0x00014d10


	//   ....[53]....
        /*0cd8*/ 	.word	0x00014d20


	//   ....[54]....
        /*0cdc*/ 	.word	0x00014ec0


	//   ....[55]....
        /*0ce0*/ 	.word	0x000150d0


	//   ....[56]....
        /*0ce4*/ 	.word	0x00015100


	//   ....[57]....
        /*0ce8*/ 	.word	0x00015130


	//   ....[58]....
        /*0cec*/ 	.word	0x00015160


	//   ....[59]....
        /*0cf0*/ 	.word	0x00015190


	//   ....[60]....
        /*0cf4*/ 	.word	0x000151c0


	//   ....[61]....
        /*0cf8*/ 	.word	0x00015350


	//   ....[62]....
        /*0cfc*/ 	.word	0x00015380


	//   ....[63]....
        /*0d00*/ 	.word	0x000153b0


	//   ....[64]....
        /*0d04*/ 	.word	0x000153e0


	//   ....[65]....
        /*0d08*/ 	.word	0x00015410


	//   ....[66]....
        /*0d0c*/ 	.word	0x00015440


	//   ....[67]....
        /*0d10*/ 	.word	0x000154d0


	//   ....[68]....
        /*0d14*/ 	.word	0x00015500


	//   ....[69]....
        /*0d18*/ 	.word	0x00015510


	//   ....[70]....
        /*0d1c*/ 	.word	0x000155b0


	//   ....[71]....
        /*0d20*/ 	.word	0x000165a0


	//   ....[72]....
        /*0d24*/ 	.word	0x000188b0


	//   ....[73]....
        /*0d28*/ 	.word	0x000188c0


	//   ....[74]....
        /*0d2c*/ 	.word	0x00018980


	//   ....[75]....
        /*0d30*/ 	.word	0x00018990


	//   ....[76]....
        /*0d34*/ 	.word	0x00018a40


	//   ....[77]....
        /*0d38*/ 	.word	0x00018a50


	//   ....[78]....
        /*0d3c*/ 	.word	0x00018a60


	//   ....[79]....
        /*0d40*/ 	.word	0x00018a70


	//   ....[80]....
        /*0d44*/ 	.word	0x00019430


	//   ....[81]....
        /*0d48*/ 	.word	0x00019460


	//   ....[82]....
        /*0d4c*/ 	.word	0x00019520


	//   ....[83]....
        /*0d50*/ 	.word	0x00019540


	//   ....[84]....
        /*0d54*/ 	.word	0x000195e0


	//   ....[85]....
        /*0d58*/ 	.word	0x00019600


	//   ....[86]....
        /*0d5c*/ 	.word	0x00019610


	//   ....[87]....
        /*0d60*/ 	.word	0x00019620


	//   ....[88]....
        /*0d64*/ 	.word	0x00019740


	//   ....[89]....
        /*0d68*/ 	.word	0x00019750


	//   ....[90]....
        /*0d6c*/ 	.word	0x00019760


	//   ....[91]....
        /*0d70*/ 	.word	0x000197f0


	//   ....[92]....
        /*0d74*/ 	.word	0x00019fb0


	//   ....[93]....
        /*0d78*/ 	.word	0x00019fc0


	//   ....[94]....
        /*0d7c*/ 	.word	0x00019fe0


	//   ....[95]....
        /*0d80*/ 	.word	0x0001a060


	//   ....[96]....
        /*0d84*/ 	.word	0x0001a070


	//   ....[97]....
        /*0d88*/ 	.word	0x0001a0d0


	//   ....[98]....
        /*0d8c*/ 	.word	0x0001a100


	//   ....[99]....
        /*0d90*/ 	.word	0x0001a140


	//   ....[100]....
        /*0d94*/ 	.word	0x0001a3f0


	//   ....[101]....
        /*0d98*/ 	.word	0x0001a410


	//   ....[102]....
        /*0d9c*/ 	.word	0x0001a4b0


	//   ....[103]....
        /*0da0*/ 	.word	0x0001a4c0


	//   ....[104]....
        /*0da4*/ 	.word	0x0001a550


	//   ....[105]....
        /*0da8*/ 	.word	0x0001a560


	//   ....[106]....
        /*0dac*/ 	.word	0x0001a570


	//   ....[107]....
        /*0db0*/ 	.word	0x0001a600


	//   ....[108]....
        /*0db4*/ 	.word	0x0001abd0


	//   ....[109]....
        /*0db8*/ 	.word	0x0001abe0


	//   ....[110]....
        /*0dbc*/ 	.word	0x0001ac70


	//   ....[111]....
        /*0dc0*/ 	.word	0x0001ad10


	//   ....[112]....
        /*0dc4*/ 	.word	0x0001ad30


	//   ....[113]....
        /*0dc8*/ 	.word	0x0001adb0


	//   ....[114]....
        /*0dcc*/ 	.word	0x0001add0


	//   ....[115]....
        /*0dd0*/ 	.word	0x0001ade0


	//   ....[116]....
        /*0dd4*/ 	.word	0x0001b220


	//   ....[117]....
        /*0dd8*/ 	.word	0x0001b250


	//   ....[118]....
        /*0ddc*/ 	.word	0x0001b2c0


	//   ....[119]....
        /*0de0*/ 	.word	0x0001b2f0


	//   ....[120]....
        /*0de4*/ 	.word	0x0001b320


	//   ....[121]....
        /*0de8*/ 	.word	0x0001b350


	//   ....[122]....
        /*0dec*/ 	.word	0x0001b380


	//   ....[123]....
        /*0df0*/ 	.word	0x0001b3b0


	//   ....[124]....
        /*0df4*/ 	.word	0x0001b550


	//   ....[125]....
        /*0df8*/ 	.word	0x0001b580


	//   ....[126]....
        /*0dfc*/ 	.word	0x0001b5b0


	//   ....[127]....
        /*0e00*/ 	.word	0x0001b5e0


	//   ....[128]....
        /*0e04*/ 	.word	0x0001b610


	//   ....[129]....
        /*0e08*/ 	.word	0x0001b640


	//   ....[130]....
        /*0e0c*/ 	.word	0x0001b700


	//   ....[131]....
        /*0e10*/ 	.word	0x0001b720


	//   ....[132]....
        /*0e14*/ 	.word	0x0001b730


	//   ....[133]....
        /*0e18*/ 	.word	0x0001b790


	//   ....[134]....
        /*0e1c*/ 	.word	0x0001bdb0


	//   ....[135]....
        /*0e20*/ 	.word	0x0001c0f0


	//   ....[136]....
        /*0e24*/ 	.word	0x0001c180


	//   ....[137]....
        /*0e28*/ 	.word	0x0001c270


	//   ....[138]....
        /*0e2c*/ 	.word	0x0001c300


	//   ....[139]....
        /*0e30*/ 	.word	0x0001c3e0


	//   ....[140]....
        /*0e34*/ 	.word	0x0001c470


	//   ....[141]....
        /*0e38*/ 	.word	0x0001c550


	//   ....[142]....
        /*0e3c*/ 	.word	0x0001c600


	//   ....[143]....
        /*0e40*/ 	.word	0x0001c690


	//   ....[144]....
        /*0e44*/ 	.word	0x0001c6e0


	//   ....[145]....
        /*0e48*/ 	.word	0x0001c730


	//   ....[146]....
        /*0e4c*/ 	.word	0x0001c820


	//   ....[147]....
        /*0e50*/ 	.word	0x0001c8b0


	//   ....[148]....
        /*0e54*/ 	.word	0x0001c900


	//   ....[149]....
        /*0e58*/ 	.word	0x0001c950


	//   ....[150]....
        /*0e5c*/ 	.word	0x0001cb70


	//   ....[151]....
        /*0e60*/ 	.word	0x0001cbc0


	//   ....[152]....
        /*0e64*/ 	.word	0x0001cc50


	//   ....[153]....
        /*0e68*/ 	.word	0x0001cce0


	//   ....[154]....
        /*0e6c*/ 	.word	0x0001cd60


	//   ....[155]....
        /*0e70*/ 	.word	0x0001cdb0


	//   ....[156]....
        /*0e74*/ 	.word	0x0001ce40


	//   ....[157]....
        /*0e78*/ 	.word	0x0001ced0


	//   ....[158]....
        /*0e7c*/ 	.word	0x0001cf50


	//   ....[159]....
        /*0e80*/ 	.word	0x0001cfa0


	//   ....[160]....
        /*0e84*/ 	.word	0x0001d030


	//   ....[161]....
        /*0e88*/ 	.word	0x0001d0c0


	//   ....[162]....
        /*0e8c*/ 	.word	0x0001d180


	//   ....[163]....
        /*0e90*/ 	.word	0x0001d460


	//   ....[164]....
        /*0e94*/ 	.word	0x0001d550


	//   ....[165]....
        /*0e98*/ 	.word	0x0001d5e0


	//   ....[166]....
        /*0e9c*/ 	.word	0x0001d640


	//   ....[167]....
        /*0ea0*/ 	.word	0x0001d760


	//   ....[168]....
        /*0ea4*/ 	.word	0x0001d7c0


	//   ....[169]....
        /*0ea8*/ 	.word	0x0001d8e0


	//   ....[170]....
        /*0eac*/ 	.word	0x0001d940


	//   ....[171]....
        /*0eb0*/ 	.word	0x0001d9f0


	//   ....[172]....
        /*0eb4*/ 	.word	0x0001db00


	//   ....[173]....
        /*0eb8*/ 	.word	0x0001db70


	//   ....[174]....
        /*0ebc*/ 	.word	0x0001dbd0


	//   ....[175]....
        /*0ec0*/ 	.word	0x0001dce0


	//   ....[176]....
        /*0ec4*/ 	.word	0x0001dd40


	//   ....[177]....
        /*0ec8*/ 	.word	0x0001de60


	//   ....[178]....
        /*0ecc*/ 	.word	0x0001dec0


	//   ....[179]....
        /*0ed0*/ 	.word	0x0001df60


	//   ....[180]....
        /*0ed4*/ 	.word	0x0001e030


	//   ....[181]....
        /*0ed8*/ 	.word	0x0001e130


	//   ....[182]....
        /*0edc*/ 	.word	0x0001e190


	//   ....[183]....
        /*0ee0*/ 	.word	0x0001e230


	//   ....[184]....
        /*0ee4*/ 	.word	0x0001e3d0


	//   ....[185]....
        /*0ee8*/ 	.word	0x0001e4a0


	//   ....[186]....
        /*0eec*/ 	.word	0x0001e530


	//   ....[187]....
        /*0ef0*/ 	.word	0x0001e610


	//   ....[188]....
        /*0ef4*/ 	.word	0x0001e670


	//   ....[189]....
        /*0ef8*/ 	.word	0x0001e740


	//   ....[190]....
        /*0efc*/ 	.word	0x0001e7a0


	//   ....[191]....
        /*0f00*/ 	.word	0x0001e880


	//   ....[192]....
        /*0f04*/ 	.word	0x0001e970


	//   ....[193]....
        /*0f08*/ 	.word	0x0001ea10


	//   ....[194]....
        /*0f0c*/ 	.word	0x0001ea70


	//   ....[195]....
        /*0f10*/ 	.word	0x0001eb70


	//   ....[196]....
        /*0f14*/ 	.word	0x0001ebd0


	//   ....[197]....
        /*0f18*/ 	.word	0x0001ecd0


	//   ....[198]....
        /*0f1c*/ 	.word	0x0001ed30


	//   ....[199]....
        /*0f20*/ 	.word	0x0001ee00


	//   ....[200]....
        /*0f24*/ 	.word	0x0001ef50


	//   ....[201]....
        /*0f28*/ 	.word	0x0001f000


	//   ....[202]....
        /*0f2c*/ 	.word	0x0001f110


	//   ....[203]....
        /*0f30*/ 	.word	0x0001f1f0


	//   ....[204]....
        /*0f34*/ 	.word	0x0001f250


	//   ....[205]....
        /*0f38*/ 	.word	0x0001f340


	//   ....[206]....
        /*0f3c*/ 	.word	0x0001f3a0


	//   ....[207]....
        /*0f40*/ 	.word	0x0001f480


	//   ....[208]....
        /*0f44*/ 	.word	0x0001f510


	//   ....[209]....
        /*0f48*/ 	.word	0x0001f5b0


	//   ....[210]....
        /*0f4c*/ 	.word	0x0001f730


	//   ....[211]....
        /*0f50*/ 	.word	0x0001f7a0


	//   ....[212]....
        /*0f54*/ 	.word	0x0001f810


	//   ....[213]....
        /*0f58*/ 	.word	0x0001f880


	//   ....[214]....
        /*0f5c*/ 	.word	0x0001f8f0


	//   ....[215]....
        /*0f60*/ 	.word	0x0001f970


	//   ....[216]....
        /*0f64*/ 	.word	0x0001f9f0


	//   ....[217]....
        /*0f68*/ 	.word	0x0001fa80


	//   ....[218]....
        /*0f6c*/ 	.word	0x0001faf0


	//   ....[219]....
        /*0f70*/ 	.word	0x0001fb60


	//   ....[220]....
        /*0f74*/ 	.word	0x0001fbd0


	//   ....[221]....
        /*0f78*/ 	.word	0x0001fc50


	//   ....[222]....
        /*0f7c*/ 	.word	0x0001fcc0


	//   ....[223]....
        /*0f80*/ 	.word	0x0001fd60


	//   ....[224]....
        /*0f84*/ 	.word	0x0001fdb0


	//   ....[225]....
        /*0f88*/ 	.word	0x0001fe40


	//   ....[226]....
        /*0f8c*/ 	.word	0x0001ff70


	//----- nvinfo : EIATTR_REG_RECONFIG
	.align		4
.L_145:
        /*0f90*/ 	.byte	0x01, 0x54
	.zero		2


	//----- nvinfo : EIATTR_SYSCALL_OFFSETS
	.align		4
        /*0f94*/ 	.byte	0x04, 0x46
        /*0f96*/ 	.short	(.L_147 - .L_146)


	//   ....[0]....
.L_146:
        /*0f98*/ 	.word	0x00002070


	//   ....[1]....
        /*0f9c*/ 	.word	0x000021c0


	//   ....[2]....
        /*0fa0*/ 	.word	0x00007bf0


	//   ....[3]....
        /*0fa4*/ 	.word	0x00007f70


	//   ....[4]....
        /*0fa8*/ 	.word	0x00017e80


	//   ....[5]....
        /*0fac*/ 	.word	0x00017fd0


	//   ....[6]....
        /*0fb0*/ 	.word	0x000180c0


	//   ....[7]....
        /*0fb4*/ 	.word	0x00018ef0


	//----- nvinfo : EIATTR_MBARRIER_INSTR_OFFSETS
	.align		4
.L_147:
        /*0fb8*/ 	.byte	0x04, 0x39
        /*0fba*/ 	.short	(.L_149 - .L_148)


	//   ....[0]....
.L_148:
        /*0fbc*/ 	.word	0x00000270
        /*0fc0*/ 	.word	0x000000ff
        /*0fc4*/ 	.word	0x0002d800
        /*0fc8*/ 	.short	0x0100
        /*0fca*/ 	.byte	0x08
	.zero		1


	//   ....[1]....
        /*0fcc*/ 	.word	0x00000280
        /*0fd0*/ 	.word	0x000000ff
        /*0fd4*/ 	.word	0x0002d820
        /*0fd8*/ 	.short	0x0100
        /*0fda*/ 	.byte	0x08
	.zero		1


	//   ....[2]....
        /*0fdc*/ 	.word	0x00000370
        /*0fe0*/ 	.word	0x000000ff
        /*0fe4*/ 	.word	0x0002d830
        /*0fe8*/ 	.short	0x0100
        /*0fea*/ 	.byte	0x08
	.zero		1


	//   ....[3]....
        /*0fec*/ 	.word	0x00000380
        /*0ff0*/ 	.word	0x000000ff
        /*0ff4*/ 	.word	0x0002d840
        /*0ff8*/ 	.short	0x0100
        /*0ffa*/ 	.byte	0x08
	.zero		1


	//   ....[4]....
        /*0ffc*/ 	.word	0x00000390
        /*1000*/ 	.word	0x000000ff
        /*1004*/ 	.word	0x0002d838
        /*1008*/ 	.short	0x0100
        /*100a*/ 	.byte	0x08
	.zero		1


	//   ....[5]....
        /*100c*/ 	.word	0x000003a0
        /*1010*/ 	.word	0x000000ff
        /*1014*/ 	.word	0x0002d848
        /*1018*/ 	.short	0x0100
        /*101a*/ 	.byte	0x08
	.zero		1


	//   ....[6]....
        /*101c*/ 	.word	0x000004d0
        /*1020*/ 	.word	0x000000ff
        /*1024*/ 	.word	0x0002d850
        /*1028*/ 	.short	0x0100
        /*102a*/ 	.byte	0x08
	.zero		1


	//   ....[7]....
        /*102c*/ 	.word	0x000004e0
        /*1030*/ 	.word	0x000000ff
        /*1034*/ 	.word	0x0002d860
        /*1038*/ 	.short	0x0100
        /*103a*/ 	.byte	0x08
	.zero		1


	//   ....[8]....
        /*103c*/ 	.word	0x000004f0
        /*1040*/ 	.word	0x000000ff
        /*1044*/ 	.word	0x0002d858
        /*1048*/ 	.short	0x0100
        /*104a*/ 	.byte	0x08
	.zero		1


	//   ....[9]....
        /*104c*/ 	.word	0x00000500
        /*1050*/ 	.word	0x000000ff
        /*1054*/ 	.word	0x0002d868
        /*1058*/ 	.short	0x0100
        /*105a*/ 	.byte	0x08
	.zero		1


	//   ....[10]....
        /*105c*/ 	.word	0x000005f0
        /*1060*/ 	.word	0x000000ff
        /*1064*/ 	.word	0x0002d870
        /*1068*/ 	.short	0x0100
        /*106a*/ 	.byte	0x06
	.zero		1


	//   ....[11]....
        /*106c*/ 	.word	0x00000600
        /*1070*/ 	.word	0x000000ff
        /*1074*/ 	.word	0x0002d880
        /*1078*/ 	.short	0x0100
        /*107a*/ 	.byte	0x06
	.zero		1


	//   ....[12]....
        /*107c*/ 	.word	0x00000610
        /*1080*/ 	.word	0x000000ff
        /*1084*/ 	.word	0x0002d878
        /*1088*/ 	.short	0x0100
        /*108a*/ 	.byte	0x06
	.zero		1


	//   ....[13]....
        /*108c*/ 	.word	0x00000620
        /*1090*/ 	.word	0x000000ff
        /*1094*/ 	.word	0x0002d888
        /*1098*/ 	.short	0x0100
        /*109a*/ 	.byte	0x06
	.zero		1


	//   ....[14]....
        /*109c*/ 	.word	0x00000750
        /*10a0*/ 	.word	0x000000ff
        /*10a4*/ 	.word	0x0002d890
        /*10a8*/ 	.short	0x0100
        /*10aa*/ 	.byte	0x08
	.zero		1


	//   ....[15]....
        /*10ac*/ 	.word	0x00000760
        /*10b0*/ 	.word	0x000000ff
        /*10b4*/ 	.word	0x0002d8a0
        /*10b8*/ 	.short	0x0100
        /*10ba*/ 	.byte	0x08
	.zero		1


	//   ....[16]....
        /*10bc*/ 	.word	0x00000770
        /*10c0*/ 	.word	0x000000ff
        /*10c4*/ 	.word	0x0002d898
        /*10c8*/ 	.short	0x0100
        /*10ca*/ 	.byte	0x08
	.zero		1


	//   ....[17]....
        /*10cc*/ 	.word	0x00000780
        /*10d0*/ 	.word	0x000000ff
        /*10d4*/ 	.word	0x0002d8a8
        /*10d8*/ 	.short	0x0100
        /*10da*/ 	.byte	0x08
	.zero		1


	//   ....[18]....
        /*10dc*/ 	.word	0x000008b0
        /*10e0*/ 	.word	0x000000ff
        /*10e4*/ 	.word	0x0002d8b0
        /*10e8*/ 	.short	0x0100
        /*10ea*/ 	.byte	0x08
	.zero		1


	//   ....[19]....
        /*10ec*/ 	.word	0x000008c0
        /*10f0*/ 	.word	0x000000ff
        /*10f4*/ 	.word	0x0002d8c0
        /*10f8*/ 	.short	0x0100
        /*10fa*/ 	.byte	0x08
	.zero		1


	//   ....[20]....
        /*10fc*/ 	.word	0x000008d0
        /*1100*/ 	.word	0x000000ff
        /*1104*/ 	.word	0x0002d8b8
        /*1108*/ 	.short	0x0100
        /*110a*/ 	.byte	0x08
	.zero		1


	//   ....[21]....
        /*110c*/ 	.word	0x000008e0
        /*1110*/ 	.word	0x000000ff
        /*1114*/ 	.word	0x0002d8c8
        /*1118*/ 	.short	0x0100
        /*111a*/ 	.byte	0x08
	.zero		1


	//   ....[22]....
        /*111c*/ 	.word	0x00003510
        /*1120*/ 	.word	0x00000035
        /*1124*/ 	.word	0x0002d890
        /*1128*/ 	.short	0x010a
        /*112a*/ 	.byte	0x3f
	.zero		1


	//   ....[23]....
        /*112c*/ 	.word	0x000051d0
        /*1130*/ 	.word	0x00000035
        /*1134*/ 	.word	0x0002d890
        /*1138*/ 	.short	0x010a
        /*113a*/ 	.byte	0x3f
	.zero		1


	//   ....[24]....
        /*113c*/ 	.word	0x00006ac0
        /*1140*/ 	.word	0x00000035
        /*1144*/ 	.word	0x0002d890
        /*1148*/ 	.short	0x010a
        /*114a*/ 	.byte	0x3f
	.zero		1


	//   ....[25]....
        /*114c*/ 	.word	0x00006fc0
        /*1150*/ 	.word	0x0000000b
        /*1154*/ 	.word	0x00000000
        /*1158*/ 	.short	0x0101
        /*115a*/ 	.byte	0x3f
	.zero		1


	//   ....[26]....
        /*115c*/ 	.word	0x00007000
        /*1160*/ 	.word	0x00000035
        /*1164*/ 	.word	0x0002d8b0
        /*1168*/ 	.short	0x010a
        /*116a*/ 	.byte	0x3f
	.zero		1


	//   ....[27]....
        /*116c*/ 	.word	0x000074c0
        /*1170*/ 	.word	0x00000035
        /*1174*/ 	.word	0x00000000
        /*1178*/ 	.short	0x0101
        /*117a*/ 	.byte	0x3f
	.zero		1


	//   ....[28]....
        /*117c*/ 	.word	0x00007c90
        /*1180*/ 	.word	0x00000002
        /*1184*/ 	.word	0x0002d800
        /*1188*/ 	.short	0x010a
        /*118a*/ 	.byte	0x3f
	.zero		1


	//   ....[29]....
        /*118c*/ 	.word	0x00007ce0
        /*1190*/ 	.word	0x00000002
        /*1194*/ 	.word	0x0002d800
        /*1198*/ 	.short	0x010a
        /*119a*/ 	.byte	0x3f
	.zero		1


	//   ....[30]....
        /*119c*/ 	.word	0x000087a0
        /*11a0*/ 	.word	0x00000002
        /*11a4*/ 	.word	0x0002d800
        /*11a8*/ 	.short	0x010a
        /*11aa*/ 	.byte	0x3f
	.zero		1


	//   ....[31]....
        /*11ac*/ 	.word	0x0000a320
        /*11b0*/ 	.word	0x00000002
        /*11b4*/ 	.word	0x0002d800
        /*11b8*/ 	.short	0x010a
        /*11ba*/ 	.byte	0x3f
	.zero		1


	//   ....[32]....
        /*11bc*/ 	.word	0x0000bbd0
        /*11c0*/ 	.word	0x00000000
        /*11c4*/ 	.word	0x0002d830
        /*11c8*/ 	.short	0x010a
        /*11ca*/ 	.byte	0x3f
	.zero		1


	//   ....[33]....
        /*11cc*/ 	.word	0x0000bca0
        /*11d0*/ 	.word	0x00000000
        /*11d4*/ 	.word	0x0002d830
        /*11d8*/ 	.short	0x010a
        /*11da*/ 	.byte	0x3f
	.zero		1


	//   ....[34]....
        /*11dc*/ 	.word	0x0000d680
        /*11e0*/ 	.word	0x00000000
        /*11e4*/ 	.word	0x00000000
        /*11e8*/ 	.short	0x0101
        /*11ea*/ 	.byte	0x3f
	.zero		1


	//   ....[35]....
        /*11ec*/ 	.word	0x0000e9c0
        /*11f0*/ 	.word	0x00000009
        /*11f4*/ 	.word	0x0002d830
        /*11f8*/ 	.short	0x010a
        /*11fa*/ 	.byte	0x3f
	.zero		1


	//   ....[36]....
        /*11fc*/ 	.word	0x0000ea10
        /*1200*/ 	.word	0x00000009
        /*1204*/ 	.word	0x0002d830
        /*1208*/ 	.short	0x010a
        /*120a*/ 	.byte	0x3f
	.zero		1


	//   ....[37]....
        /*120c*/ 	.word	0x0000eec0
        /*1210*/ 	.word	0x00000009
        /*1214*/ 	.word	0x0002d850
        /*1218*/ 	.short	0x010a
        /*121a*/ 	.byte	0x3f
	.zero		1


	//   ....[38]....
        /*121c*/ 	.word	0x0000ef00
        /*1220*/ 	.word	0x00000009
        /*1224*/ 	.word	0x0002d850
        /*1228*/ 	.short	0x010a
        /*122a*/ 	.byte	0x3f
	.zero		1


	//   ....[39]....
        /*122c*/ 	.word	0x0000f620
        /*1230*/ 	.word	0x00000006
        /*1234*/ 	.word	0x00000000
        /*1238*/ 	.short	0x0101
        /*123a*/ 	.byte	0x3f
	.zero		1


	//   ....[40]....
        /*123c*/ 	.word	0x00010fa0
        /*1240*/ 	.word	0x00000005
        /*1244*/ 	.word	0x00000000
        /*1248*/ 	.short	0x0101
        /*124a*/ 	.byte	0x3f
	.zero		1


	//   ....[41]....
        /*124c*/ 	.word	0x00011690
        /*1250*/ 	.word	0x00000005
        /*1254*/ 	.word	0x0002d850
        /*1258*/ 	.short	0x010a
        /*125a*/ 	.byte	0x3f
	.zero		1


	//   ....[42]....
        /*125c*/ 	.word	0x00011740
        /*1260*/ 	.word	0x00000005
        /*1264*/ 	.word	0x0002d850
        /*1268*/ 	.short	0x010a
        /*126a*/ 	.byte	0x3f
	.zero		1


	//   ....[43]....
        /*126c*/ 	.word	0x00011f70
        /*1270*/ 	.word	0x00000005
        /*1274*/ 	.word	0x00000000
        /*1278*/ 	.short	0x0101
        /*127a*/ 	.byte	0x3f
	.zero		1


	//   ....[44]....
        /*127c*/ 	.word	0x000132d0
        /*1280*/ 	.word	0x00000000
        /*1284*/ 	.word	0x00000000
        /*1288*/ 	.short	0x0101
        /*128a*/ 	.byte	0x3f
	.zero		1


	//   ....[45]....
        /*128c*/ 	.word	0x00013820
        /*1290*/ 	.word	0x00000006
        /*1294*/ 	.word	0x00000000
        /*1298*/ 	.short	0x0101
        /*129a*/ 	.byte	0x3f
	.zero		1


	//   ....[46]....
        /*129c*/ 	.word	0x00016680
        /*12a0*/ 	.word	0x00000010
        /*12a4*/ 	.word	0x0002d820
        /*12a8*/ 	.short	0x010a
        /*12aa*/ 	.byte	0x3f
	.zero		1


	//   ....[47]....
        /*12ac*/ 	.word	0x00016740
        /*12b0*/ 	.word	0x00000009
        /*12b4*/ 	.word	0x0002d8a0
        /*12b8*/ 	.short	0x010a
        /*12ba*/ 	.byte	0x3f
	.zero		1


	//   ....[48]....
        /*12bc*/ 	.word	0x00016b70
        /*12c0*/ 	.word	0x00000009
        /*12c4*/ 	.word	0x0002d8c0
        /*12c8*/ 	.short	0x010a
        /*12ca*/ 	.byte	0x3f
	.zero		1


	//   ....[49]....
        /*12cc*/ 	.word	0x000170d0
        /*12d0*/ 	.word	0x00000009
        /*12d4*/ 	.word	0x0002d8a0
        /*12d8*/ 	.short	0x010a
        /*12da*/ 	.byte	0x3f
	.zero		1


	//   ....[50]....
        /*12dc*/ 	.word	0x000174f0
        /*12e0*/ 	.word	0x00000009
        /*12e4*/ 	.word	0x0002d8c0
        /*12e8*/ 	.short	0x010a
        /*12ea*/ 	.byte	0x3f
	.zero		1


	//   ....[51]....
        /*12ec*/ 	.word	0x00018670
        /*12f0*/ 	.word	0x00000000
        /*12f4*/ 	.word	0x0002d840
        /*12f8*/ 	.short	0x010a
        /*12fa*/ 	.byte	0x3f
	.zero		1


	//   ....[52]....
        /*12fc*/ 	.word	0x00018bc0
        /*1300*/ 	.word	0x00000000
        /*1304*/ 	.word	0x0002d830
        /*1308*/ 	.short	0x0107
        /*130a*/ 	.byte	0x3f
	.zero		1


	//   ....[53]....
        /*130c*/ 	.word	0x00018c90
        /*1310*/ 	.word	0x00000000
        /*1314*/ 	.word	0x0002d830
        /*1318*/ 	.short	0x0101
        /*131a*/ 	.byte	0x3f
	.zero		1


	//   ....[54]....
        /*131c*/ 	.word	0x000198b0
        /*1320*/ 	.word	0x00000010
        /*1324*/ 	.word	0x0002d800
        /*1328*/ 	.short	0x0107
        /*132a*/ 	.byte	0x3f
	.zero		1


	//   ....[55]....
        /*132c*/ 	.word	0x000199a0
        /*1330*/ 	.word	0x00000010
        /*1334*/ 	.word	0x0002d800
        /*1338*/ 	.short	0x0101
        /*133a*/ 	.byte	0x3f
	.zero		1


	//   ....[56]....
        /*133c*/ 	.word	0x000199c0
        /*1340*/ 	.word	0x00000010
        /*1344*/ 	.word	0x0002d820
        /*1348*/ 	.short	0x010a
        /*134a*/ 	.byte	0x3f
	.zero		1


	//   ....[57]....
        /*134c*/ 	.word	0x00019de0
        /*1350*/ 	.word	0x00000005
        /*1354*/ 	.word	0x0002d840
        /*1358*/ 	.short	0x010a
        /*135a*/ 	.byte	0x3f
	.zero		1


	//   ....[58]....
        /*135c*/ 	.word	0x0001a1f0
        /*1360*/ 	.word	0x00000005
        /*1364*/ 	.word	0x0002d830
        /*1368*/ 	.short	0x0107
        /*136a*/ 	.byte	0x3f
	.zero		1


	//   ....[59]....
        /*136c*/ 	.word	0x0001a2b0
        /*1370*/ 	.word	0x00000005
        /*1374*/ 	.word	0x0002d830
        /*1378*/ 	.short	0x0101
        /*137a*/ 	.byte	0x3f
	.zero		1


	//   ....[60]....
        /*137c*/ 	.word	0x0001a310
        /*1380*/ 	.word	0x00000005
        /*1384*/ 	.word	0x0002d860
        /*1388*/ 	.short	0x010a
        /*138a*/ 	.byte	0x3f
	.zero		1


	//   ....[61]....
        /*138c*/ 	.word	0x0001a7c0
        /*1390*/ 	.word	0x00000005
        /*1394*/ 	.word	0x0002d850
        /*1398*/ 	.short	0x0107
        /*139a*/ 	.byte	0x3f
	.zero		1


	//   ....[62]....
        /*139c*/ 	.word	0x0001a8b0
        /*13a0*/ 	.word	0x00000005
        /*13a4*/ 	.word	0x0002d850
        /*13a8*/ 	.short	0x0101
        /*13aa*/ 	.byte	0x3f
	.zero		1


	//   ....[63]....
        /*13ac*/ 	.word	0x0001aae0
        /*13b0*/ 	.word	0x00000000
        /*13b4*/ 	.word	0x0002d860
        /*13b8*/ 	.short	0x010a
        /*13ba*/ 	.byte	0x3f
	.zero		1


	//   ....[64]....
        /*13bc*/ 	.word	0x0001af10
        /*13c0*/ 	.word	0x00000000
        /*13c4*/ 	.word	0x0002d850
        /*13c8*/ 	.short	0x0107
        /*13ca*/ 	.byte	0x3f
	.zero		1


	//   ....[65]....
        /*13cc*/ 	.word	0x0001aff0
        /*13d0*/ 	.word	0x00000000
        /*13d4*/ 	.word	0x0002d850
        /*13d8*/ 	.short	0x0101
        /*13da*/ 	.byte	0x3f
	.zero		1


	//   ....[66]....
        /*13dc*/ 	.word	0x0001bd30
        /*13e0*/ 	.word	0x00000005
        /*13e4*/ 	.word	0x0002d820
        /*13e8*/ 	.short	0x010a
        /*13ea*/ 	.byte	0x3f
	.zero		1


	//   ....[67]....
        /*13ec*/ 	.word	0x0001bed0
        /*13f0*/ 	.word	0x00000003
        /*13f4*/ 	.word	0x0002d840
        /*13f8*/ 	.short	0x010a
        /*13fa*/ 	.byte	0x3f
	.zero		1


	//   ....[68]....
        /*13fc*/ 	.word	0x0001bf60
        /*1400*/ 	.word	0x00000005
        /*1404*/ 	.word	0x0002d840
        /*1408*/ 	.short	0x010a
        /*140a*/ 	.byte	0x3f
	.zero		1


	//   ....[69]....
        /*140c*/ 	.word	0x0001bfa0
        /*1410*/ 	.word	0x00000003
        /*1414*/ 	.word	0x0002d860
        /*1418*/ 	.short	0x010a
        /*141a*/ 	.byte	0x3f
	.zero		1


	//   ....[70]....
        /*141c*/ 	.word	0x0001bfe0
        /*1420*/ 	.word	0x00000005
        /*1424*/ 	.word	0x0002d860
        /*1428*/ 	.short	0x010a
        /*142a*/ 	.byte	0x3f
	.zero		1


	//   ....[71]....
        /*142c*/ 	.word	0x0001c040
        /*1430*/ 	.word	0x00000035
        /*1434*/ 	.word	0x0002d890
        /*1438*/ 	.short	0x010a
        /*143a*/ 	.byte	0x3f
	.zero		1


	//   ....[72]....
        /*143c*/ 	.word	0x0001c1c0
        /*1440*/ 	.word	0x00000035
        /*1444*/ 	.word	0x0002d890
        /*1448*/ 	.short	0x010a
        /*144a*/ 	.byte	0x3f
	.zero		1


	//   ....[73]....
        /*144c*/ 	.word	0x0001c340
        /*1450*/ 	.word	0x00000035
        /*1454*/ 	.word	0x0002d890
        /*1458*/ 	.short	0x010a
        /*145a*/ 	.byte	0x3f
	.zero		1


	//   ....[74]....
        /*145c*/ 	.word	0x0001c4b0
        /*1460*/ 	.word	0x00000035
        /*1464*/ 	.word	0x0002d8b0
        /*1468*/ 	.short	0x010a
        /*146a*/ 	.byte	0x3f
	.zero		1


	//   ....[75]....
        /*146c*/ 	.word	0x0001c770
        /*1470*/ 	.word	0x00000002
        /*1474*/ 	.word	0x0002d800
        /*1478*/ 	.short	0x010a
        /*147a*/ 	.byte	0x3f
	.zero		1


	//   ....[76]....
        /*147c*/ 	.word	0x0001c990
        /*1480*/ 	.word	0x00000002
        /*1484*/ 	.word	0x0002d800
        /*1488*/ 	.short	0x010a
        /*148a*/ 	.byte	0x3f
	.zero		1


	//   ....[77]....
        /*148c*/ 	.word	0x0001c9e0
        /*1490*/ 	.word	0x00000000
        /*1494*/ 	.word	0x0002d830
        /*1498*/ 	.short	0x010a
        /*149a*/ 	.byte	0x3f
	.zero		1


	//   ....[78]....
        /*149c*/ 	.word	0x0001ca30
        /*14a0*/ 	.word	0x00000009
        /*14a4*/ 	.word	0x0002d830
        /*14a8*/ 	.short	0x010a
        /*14aa*/ 	.byte	0x3f
	.zero		1


	//   ....[79]....
        /*14ac*/ 	.word	0x0001ca80
        /*14b0*/ 	.word	0x00000009
        /*14b4*/ 	.word	0x0002d850
        /*14b8*/ 	.short	0x010a
        /*14ba*/ 	.byte	0x3f
	.zero		1


	//   ....[80]....
        /*14bc*/ 	.word	0x0001cad0
        /*14c0*/ 	.word	0x00000005
        /*14c4*/ 	.word	0x0002d850
        /*14c8*/ 	.short	0x010a
        /*14ca*/ 	.byte	0x3f
	.zero		1


	//   ....[81]....
        /*14cc*/ 	.word	0x0001d240
        /*14d0*/ 	.word	0x00000010
        /*14d4*/ 	.word	0x0002d820
        /*14d8*/ 	.short	0x010a
        /*14da*/ 	.byte	0x3f
	.zero		1


	//   ....[82]....
        /*14dc*/ 	.word	0x0001d290
        /*14e0*/ 	.word	0x00000009
        /*14e4*/ 	.word	0x0002d8a0
        /*14e8*/ 	.short	0x010a
        /*14ea*/ 	.byte	0x3f
	.zero		1


	//   ....[83]....
        /*14ec*/ 	.word	0x0001d2e0
        /*14f0*/ 	.word	0x00000009
        /*14f4*/ 	.word	0x0002d8c0
        /*14f8*/ 	.short	0x010a
        /*14fa*/ 	.byte	0x3f
	.zero		1


	//   ....[84]....
        /*14fc*/ 	.word	0x0001d330
        /*1500*/ 	.word	0x00000009
        /*1504*/ 	.word	0x0002d8a0
        /*1508*/ 	.short	0x010a
        /*150a*/ 	.byte	0x3f
	.zero		1


	//   ....[85]....
        /*150c*/ 	.word	0x0001d380
        /*1510*/ 	.word	0x00000009
        /*1514*/ 	.word	0x0002d8c0
        /*1518*/ 	.short	0x010a
        /*151a*/ 	.byte	0x3f
	.zero		1


	//   ....[86]....
        /*151c*/ 	.word	0x0001d4a0
        /*1520*/ 	.word	0x00000000
        /*1524*/ 	.word	0x0002d840
        /*1528*/ 	.short	0x010a
        /*152a*/ 	.byte	0x3f
	.zero		1


	//   ....[87]....
        /*152c*/ 	.word	0x0001e2d0
        /*1530*/ 	.word	0x00000010
        /*1534*/ 	.word	0x0002d820
        /*1538*/ 	.short	0x010a
        /*153a*/ 	.byte	0x3f
	.zero		1


	//   ....[88]....
        /*153c*/ 	.word	0x0001e320
        /*1540*/ 	.word	0x00000005
        /*1544*/ 	.word	0x0002d840
        /*1548*/ 	.short	0x010a
        /*154a*/ 	.byte	0x3f
	.zero		1


	//   ....[89]....
        /*154c*/ 	.word	0x0001e8c0
        /*1550*/ 	.word	0x00000005
        /*1554*/ 	.word	0x0002d860
        /*1558*/ 	.short	0x010a
        /*155a*/ 	.byte	0x3f
	.zero		1


	//   ....[90]....
        /*155c*/ 	.word	0x0001eea0
        /*1560*/ 	.word	0x00000000
        /*1564*/ 	.word	0x0002d860
        /*1568*/ 	.short	0x010a
        /*156a*/ 	.byte	0x3f
	.zero		1


	//   ....[91]....
        /*156c*/ 	.word	0x0001fe90
        /*1570*/ 	.word	0x00000005
        /*1574*/ 	.word	0x0002d820
        /*1578*/ 	.short	0x010a
        /*157a*/ 	.byte	0x3f
	.zero		1


	//   ....[92]....
        /*157c*/ 	.word	0x00020030
        /*1580*/ 	.word	0x00000003
        /*1584*/ 	.word	0x0002d840
        /*1588*/ 	.short	0x010a
        /*158a*/ 	.byte	0x3f
	.zero		1


	//   ....[93]....
        /*158c*/ 	.word	0x00020080
        /*1590*/ 	.word	0x00000005
        /*1594*/ 	.word	0x0002d840
        /*1598*/ 	.short	0x010a
        /*159a*/ 	.byte	0x3f
	.zero		1


	//   ....[94]....
        /*159c*/ 	.word	0x000200d0
        /*15a0*/ 	.word	0x00000003
        /*15a4*/ 	.word	0x0002d860
        /*15a8*/ 	.short	0x010a
        /*15aa*/ 	.byte	0x3f
	.zero		1


	//----- nvinfo : EIATTR_NUM_MBARRIERS
	.align		4
.L_149:
        /*15ac*/ 	.byte	0x03, 0x38
        /*15ae*/ 	.short	0x0016


	//----- nvinfo : EIATTR_EXIT_INSTR_OFFSETS
	.align		4
        /*15b0*/ 	.byte	0x04, 0x1c
        /*15b2*/ 	.short	(.L_151 - .L_150)


	//   ....[0]....
.L_150:
        /*15b4*/ 	.word	0x0001c030


	//----- nvinfo : EIATTR_MAX_THREADS
	.align		4
.L_151:
        /*15b8*/ 	.byte	0x04, 0x05
        /*15ba*/ 	.short	(.L_153 - .L_152)
.L_152:
        /*15bc*/ 	.word	0x00000200
        /*15c0*/ 	.word	0x00000001
        /*15c4*/ 	.word	0x00000001


	//----- nvinfo : EIATTR_CRS_STACK_SIZE
	.align		4
.L_153:
        /*15c8*/ 	.byte	0x04, 0x1e
        /*15ca*/ 	.short	(.L_155 - .L_154)
.L_154:
        /*15cc*/ 	.word	0x00000000


	//----- nvinfo : EIATTR_CBANK_PARAM_SIZE
	.align		4
.L_155:
        /*15d0*/ 	.byte	0x03, 0x19
        /*15d2*/ 	.short	0x0af0


	//----- nvinfo : EIATTR_PARAM_CBANK
	.align		4
        /*15d4*/ 	.byte	0x04, 0x0a
        /*15d6*/ 	.short	(.L_157 - .L_156)
	.align		4
.L_156:
        /*15d8*/ 	.word	index@(.nv.constant0._ZN7cutlass13device_kernelIN5flash11enable_sm90INS1_16FlashAttnFwdSm90INS1_25CollectiveMainloopFwdSm90ILi2EN4cute5tupleIJNS5_1CILi1EEES8_S8_EEENS6_IJNS7_ILi192EEENS7_ILi128EEENS7_ILi96EEEEEELi96ENS_10bfloat16_tEfNS_4arch4Sm90ELb0ELb0ELb1ELb1ELb1ELb1ELb0ELb0ELb1ELb1ELb1ELb0EEENS1_21CollectiveEpilogueFwdINS6_IJSA_SC_SB_EEES9_SE_SG_Li384ELb1ELb1ELb1ELb0EEENS1_36VarlenDynamicPersistentTileSchedulerILi192ELi128ELi384ELi128ELb1ELb1ELb1ELb0ELb1ELb1EEEEEEEEEvNT_6ParamsE)
        /*15dc*/ 	.short	0x0210
        /*15de*/ 	.short	0x0af0


	//----- nvinfo : EIATTR_SW_WAR
	.align		4
.L_157:
        /*15e0*/ 	.byte	0x04, 0x36
        /*15e2*/ 	.short	(.L_159 - .L_158)
.L_158:
        /*15e4*/ 	.word	0x00000008
.L_159:


//--------------------- .nv.info._ZN7cutlass13device_kernelIN5flash11enable_sm90INS1_16FlashAttnFwdSm90INS1_25CollectiveMainloopFwdSm90ILi2EN4cute5tupleIJNS5_1CILi1EEES8_S8_EEENS6_IJNS7_ILi192EEENS7_ILi128EEENS7_ILi96EEEEEELi96ENS_10bfloat16_tEfNS_4arch4Sm90ELb0ELb1ELb1ELb0ELb1ELb0ELb0ELb0ELb1ELb1ELb1ELb0EEENS1_21CollectiveEpilogueFwdINS6_IJSA_SC_SB_EEES9_SE_SG_Li384ELb0ELb1ELb1ELb0EEENS1_19SingleTileSchedulerILb0ELb1ELb1ELi192EEEEEEEEEvNT_6ParamsE --------------------------
	.section	.nv.info._ZN7cutlass13device_kernelIN5flash11enable_sm90INS1_16FlashAttnFwdSm90INS1_25CollectiveMainloopFwdSm90ILi2EN4cute5tupleIJNS5_1CILi1EEES8_S8_EEENS6_IJNS7_ILi192EEENS7_ILi128EEENS7_ILi96EEEEEELi96ENS_10bfloat16_tEfNS_4arch4Sm90ELb0ELb1ELb1ELb0ELb1ELb0ELb0ELb0ELb1ELb1ELb1ELb0EEENS1_21CollectiveEpilogueFwdINS6_IJSA_SC_SB_EEES9_SE_SG_Li384ELb0ELb1ELb1ELb0EEENS1_19SingleTileSchedulerILb0ELb1ELb1ELi192EEEEEEEEEvNT_6ParamsE,"",@"SHT_CUDA_INFO"
	.sectionflags	@""
	.align	4


	//----- nvinfo : EIATTR_CUDA_API_VERSION
	.align		4
        /*0000*/ 	.byte	0x04, 0x37
        /*0002*/ 	.short	(.L_161 - .L_160)
.L_160:
        /*0004*/ 	.word	0x00000082


	//----- nvinfo : EIATTR_KPARAM_INFO
	.align		4
.L_161:
        /*0008*/ 	.byte	0x04, 0x17
        /*000a*/ 	.short	(.L_163 - .L_162)
.L_162:
        /*000c*/ 	.word	0x00000000
        /*0010*/ 	.short	0x0000
        /*0012*/ 	.short	0x0070
        /*0014*/ 	.byte	0x00, 0xf0, 0x01, 0x28


	//----- nvinfo : EIATTR_SPARSE_MMA_MASK
	.align		4
.L_163:
        /*0018*/ 	.byte	0x03, 0x50
        /*001a*/ 	.short	0x0000


	//----- nvinfo : EIATTR_MAXREG_COUNT
	.align		4
        /*001c*/ 	.byte	0x03, 0x1b
        /*001e*/ 	.short	0x0080


	//----- nvinfo : EIATTR_NUM_BARRIERS
	.align		4
        /*0020*/ 	.byte	0x02, 0x4c
        /*0022*/ 	.byte	0x10
	.zero		1


	//----- nvinfo : EIATTR_EXTERNS
	.align		4
        /*0024*/ 	.byte	0x04, 0x0f
        /*0026*/ 	.short	(.L_165 - .L_164)


	//   ....[0]....
	.align		4
.L_164:
        /*0028*/ 	.word	index@(__assertfail)


	//----- nvinfo : EIATTR_ANNOTATIONS
	.align		4
.L_165:
        /*002c*/ 	.byte	0x04, 0x55
        /*002e*/ 	.short	(.L_167 - .L_166)


	//   ....[0]....
.L_166:
        /*0030*/ 	.word	0x00000001
        /*0034*/ 	.byte	0xb0, 0x08, 0x00, 0x00, 0x01, 0x00, 0x00, 0x00, 0x10, 0x0a, 0x00, 0x00, 0x01, 0x00, 0x00, 0x00
        /*0044*/ 	.byte	0xd0, 0x17, 0x00, 0x00, 0x01, 0x00, 0x00, 0x00, 0x90, 0x04, 0x01, 0x00, 0x01, 0x00, 0x00, 0x00
        /*0054*/ 	.byte	0xa0, 0x17, 0x01, 0x00, 0x01, 0x00, 0x00, 0x00, 0x20, 0x2b, 0x01, 0x00, 0x01, 0x00, 0x00, 0x00
        /*0064*/ 	.byte	0x40, 0x2b, 0x01, 0x00, 0x01, 0x00, 0x00, 0x00, 0xa0, 0x2c, 0x01, 0x00, 0x01, 0x00, 0x00, 0x00
        /*0074*/ 	.byte	0xf0, 0x42, 0x01, 0x00, 0x01, 0x00, 0x00, 0x00, 0x10, 0x43, 0x01, 0x00, 0x01, 0x00, 0x00, 0x00
        /*0084*/ 	.byte	0x30, 0x57, 0x01, 0x00


	//----- nvinfo : EIATTR_MERCURY_ISA_VERSION
	.align		4
.L_167:
        /*0088*/ 	.byte	0x03, 0x5f
        /*008a*/ 	.short	0x0101


	//----- nvinfo : EIATTR_INT_WARP_WIDE_INSTR_OFFSETS
	.align		4
        /*008c*/ 	.byte	0x04, 0x31
        /*008e*/ 	.short	(.L_169 - .L_168)


	//   ....[0]....
.L_168:
        /*0090*/ 	.word	0x000000c0


	//   ....[1]....
        /*0094*/ 	.word	0x000000d0


	//   ....[2]....
        /*0098*/ 	.word	0x00000170


	//----- nvinfo : EIATTR_COOP_GROUP_MASK_REGIDS
	.align		4
.L_169:
        /*009c*/ 	.byte	0x04, 0x29
        /*009e*/ 	.short	(.L_171 - .L_170)


	//   ....[0]....
.L_170:
        /*00a0*/ 	.word	0xffffffff


	//   ....[1]....
        /*00a4*/ 	.word	0xffffffff


	//   ....[2]....
        /*00a8*/ 	.word	0xffffffff


	//   ....[3]....
        /*00ac*/ 	.word	0xffffffff


	//   ....[4]....
        /*00b0*/ 	.word	0xffffffff


	//   ....[5]....
        /*00b4*/ 	.word	0xffffffff


	//   ....[6]....
        /*00b8*/ 	.word	0xffffffff


	//   ....[7]....
        /*00bc*/ 	.word	0xffffffff


	//   ....[8]....
        /*00c0*/ 	.word	0xffffffff


	//   ....[9]....
        /*00c4*/ 	.word	0xffffffff


	//   ....[10]....
        /*00c8*/ 	.word	0xffffffff


	//   ....[11]....
        /*00cc*/ 	.word	0xffffffff


	//   ....[12]....
        /*00d0*/ 	.word	0xffffffff


	//   ....[13]....
        /*00d4*/ 	.word	0xffffffff


	//   ....[14]....
        /*00d8*/ 	.word	0xffffffff


	//   ....[15]....
        /*00dc*/ 	.word	0xffffffff


	//   ....[16]....
        /*00e0*/ 	.word	0xffffffff


	//   ....[17]....
        /*00e4*/ 	.word	0xffffffff


	//   ....[18]....
        /*00e8*/ 	.word	0xffffffff


	//   ....[19]....
        /*00ec*/ 	.word	0xffffffff


	//   ....[20]....
        /*00f0*/ 	.word	0xffffffff


	//   ....[21]....
        /*00f4*/ 	.word	0xffffffff


	//   ....[22]....
        /*00f8*/ 	.word	0xffffffff


	//   ....[23]....
        /*00fc*/ 	.word	0xffffffff


	//   ....[24]....
        /*0100*/ 	.word	0xffffffff


	//   ....[25]....
        /*0104*/ 	.word	0xffffffff


	//   ....[26]....
        /*0108*/ 	.word	0xffffffff


	//   ....[27]....
        /*010c*/ 	.word	0xffffffff


	//   ....[28]....
        /*0110*/ 	.word	0xffffffff


	//   ....[29]....
        /*0114*/ 	.word	0xffffffff


	//   ....[30]....
        /*0118*/ 	.word	0xffffffff


	//   ....[31]....
        /*011c*/ 	.word	0xffffffff


	//   ....[32]....
        /*0120*/ 	.word	0xffffffff


	//   ....[33]....
        /*0124*/ 	.word	0xffffffff


	//   ....[34]....
        /*0128*/ 	.word	0xffffffff


	//   ....[35]....
        /*012c*/ 	.word	0xffffffff


	//   ....[36]....
        /*0130*/ 	.word	0xffffffff


	//   ....[37]....
        /*0134*/ 	.word	0xffffffff


	//   ....[38]....
        /*0138*/ 	.word	0xffffffff


	//   ....[39]....
        /*013c*/ 	.word	0xffffffff


	//   ....[40]....
        /*0140*/ 	.word	0xffffffff


	//   ....[41]....
        /*0144*/ 	.word	0xffffffff


	//   ....[42]....
        /*0148*/ 	.word	0xffffffff


	//   ....[43]....
        /*014c*/ 	.word	0xffffffff


	//   ....[44]....
        /*0150*/ 	.word	0xffffffff


	//   ....[45]....
        /*0154*/ 	.word	0xffffffff


	//   ....[46]....
        /*0158*/ 	.word	0xffffffff


	//   ....[47]....
        /*015c*/ 	.word	0xffffffff


	//   ....[48]....
        /*0160*/ 	.word	0xffffffff


	//   ....[49]....
        /*0164*/ 	.word	0xffffffff


	//   ....[50]....
        /*0168*/ 	.word	0xffffffff


	//   ....[51]....
        /*016c*/ 	.word	0xffffffff


	//   ....[52]....
        /*0170*/ 	.word	0xffffffff


	//   ....[53]....
        /*0174*/ 	.word	0xffffffff


	//   ....[54]....
        /*0178*/ 	.word	0xffffffff


	//   ....[55]....
        /*017c*/ 	.word	0xffffffff


	//   ....[56]....
        /*0180*/ 	.word	0xffffffff


	//   ....[57]....
        /*0184*/ 	.word	0xffffffff


	//   ....[58]....
        /*0188*/ 	.word	0xffffffff


	//   ....[59]....
        /*018c*/ 	.word	0xffffffff


	//   ....[60]....
        /*0190*/ 	.word	0xffffffff


	//   ....[61]....
        /*0194*/ 	.word	0xffffffff


	//   ....[62]....
        /*0198*/ 	.word	0xffffffff


	//   ....[63]....
        /*019c*/ 	.word	0xffffffff


	//   ....[64]....
        /*01a0*/ 	.word	0xffffffff


	//   ....[65]....
        /*01a4*/ 	.word	0xffffffff


	//   ....[66]....
        /*01a8*/ 	.word	0xffffffff


	//   ....[67]....
        /*01ac*/ 	.word	0xffffffff


	//   ....[68]....
        /*01b0*/ 	.word	0xffffffff


	//   ....[69]....
        /*01b4*/ 	.word	0xffffffff


	//   ....[70]....
        /*01b8*/ 	.word	0xffffffff


	//   ....[71]....
        /*01bc*/ 	.word	0xffffffff


	//   ....[72]....
        /*01c0*/ 	.word	0xffffffff


	//   ....[73]....
        /*01c4*/ 	.word	0xffffffff


	//   ....[74]....
        /*01c8*/ 	.word	0xffffffff


	//   ....[75]....
        /*01cc*/ 	.word	0xffffffff


	//   ....[76]....
        /*01d0*/ 	.word	0xffffffff


	//   ....[77]....
        /*01d4*/ 	.word	0xffffffff


	//   ....[78]....
        /*01d8*/ 	.word	0xffffffff


	//   ....[79]....
        /*01dc*/ 	.word	0xffffffff


	//   ....[80]....
        /*01e0*/ 	.word	0xffffffff


	//   ....[81]....
        /*01e4*/ 	.word	0xffffffff


	//   ....[82]....
        /*01e8*/ 	.word	0xffffffff


	//   ....[83]....
        /*01ec*/ 	.word	0xffffffff


	//   ....[84]....
        /*01f0*/ 	.word	0xffffffff


	//   ....[85]....
        /*01f4*/ 	.word	0xffffffff


	//   ....[86]....
        /*01f8*/ 	.word	0xffffffff


	//   ....[87]....
        /*01fc*/ 	.word	0xffffffff


	//   ....[88]....
        /*0200*/ 	.word	0xffffffff


	//   ....[89]....
        /*0204*/ 	.word	0xffffffff


	//   ....[90]....
        /*0208*/ 	.word	0xffffffff


	//   ....[91]....
        /*020c*/ 	.word	0x0500000f


	//   ....[92]....
        /*0210*/ 	.word	0x0500000f


	//   ....[93]....
        /*0214*/ 	.word	0x0500000f


	//   ....[94]....
        /*0218*/ 	.word	0x0500000f


	//   ....[95]....
        /*021c*/ 	.word	0x0500000f


	//   ....[96]....
        /*0220*/ 	.word	0x0500000f


	//   ....[97]....
        /*0224*/ 	.word	0x0500000f


	//   ....[98]....
        /*0228*/ 	.word	0x0500000f


	//   ....[99]....
        /*022c*/ 	.word	0x0500000f


	//   ....[100]....
        /*0230*/ 	.word	0x0500000f


	//   ....[101]....
        /*0234*/ 	.word	0x0500000f


	//   ....[102]....
        /*0238*/ 	.word	0x0500000f


	//   ....[103]....
        /*023c*/ 	.word	0x0500000f


	//   ....[104]....
        /*0240*/ 	.word	0x0500000f


	//   ....[105]....
        /*0244*/ 	.word	0x0500000f


	//   ....[106]....
        /*0248*/ 	.word	0x0500000f


	//   ....[107]....
        /*024c*/ 	.word	0x0500000f


	//   ....[108]....
        /*0250*/ 	.word	0x0500000f


	//   ....[109]....
        /*0254*/ 	.word	0x0500000f


	//   ....[110]....
        /*0258*/ 	.word	0x0500000f


	//   ....[111]....
        /*025c*/ 	.word	0x0500000f


	//   ....[112]....
        /*0260*/ 	.word	0x0500000f


	//   ....[113]....
        /*0264*/ 	.word	0x0500000f


	//   ....[114]....
        /*0268*/ 	.word	0x0500000f


	//   ....[115]....
        /*026c*/ 	.word	0x0500000f


	//   ....[116]....
        /*0270*/ 	.word	0x0500000f


	//   ....[117]....
        /*0274*/ 	.word	0x0500000f


	//   ....[118]....
        /*0278*/ 	.word	0x0500000f


	//   ....[119]....
        /*027c*/ 	.word	0x0500000f


	//   ....[120]....
        /*0280*/ 	.word	0x0500000f


	//   ....[121]....
        /*0284*/ 	.word	0x0500000f


	//   ....[122]....
        /*0288*/ 	.word	0x0500000f


	//   ....[123]....
        /*028c*/ 	.word	0x0500000f


	//   ....[124]....
        /*0290*/ 	.word	0x0500000f


	//   ....[125]....
        /*0294*/ 	.word	0x0500000f


	//   ....[126]....
        /*0298*/ 	.word	0x0500000f


	//   ....[127]....
        /*029c*/ 	.word	0x0500000f


	//   ....[128]....
        /*02a0*/ 	.word	0x0500000f


	//   ....[129]....
        /*02a4*/ 	.word	0x0500000f


	//   ....[130]....
        /*02a8*/ 	.word	0x0500000f


	//   ....[131]....
        /*02ac*/ 	.word	0x0500000f


	//   ....[132]....
        /*02b0*/ 	.word	0x0500000f


	//   ....[133]....
        /*02b4*/ 	.word	0x0500000f


	//   ....[134]....
        /*02b8*/ 	.word	0x0500000f


	//   ....[135]....
        /*02bc*/ 	.word	0x0500000f


	//   ....[136]....
        /*02c0*/ 	.word	0x0500000f


	//----- nvinfo : EIATTR_COOP_GROUP_INSTR_OFFSETS
	.align		4
.L_171:
        /*02c4*/ 	.byte	0x04, 0x28
        /*02c6*/ 	.short	(.L_173 - .L_172)


	//   ....[0]....
.L_172:
        /*02c8*/ 	.word	0x00000080


	//   ....[1]....
        /*02cc*/ 	.word	0x00000090


	//   ....[2]....
        /*02d0*/ 	.word	0x000002d0


	//   ....[3]....
        /*02d4*/ 	.word	0x00000430


	//   ....[4]....
        /*02d8*/ 	.word	0x00000550


	//   ....[5]....
        /*02dc*/ 	.word	0x000006b0


	//   ....[6]....
        /*02e0*/ 	.word	0x00001520


	//   ....[7]....
        /*02e4*/ 	.word	0x000023d0


	//   ....[8]....
        /*02e8*/ 	.word	0x00002b10


	//   ....[9]....
        /*02ec*/ 	.word	0x00003e00


	//   ....[10]....
        /*02f0*/ 	.word	0x00003f10


	//   ....[11]....
        /*02f4*/ 	.word	0x000047d0


	//   ....[12]....
        /*02f8*/ 	.word	0x00004850


	//   ....[13]....
        /*02fc*/ 	.word	0x00005480


	//   ....[14]....
        /*0300*/ 	.word	0x00006410


	//   ....[15]....
        /*0304*/ 	.word	0x00006cc0


	//   ....[16]....
        /*0308*/ 	.word	0x000078b0


	//   ....[17]....
        /*030c*/ 	.word	0x000079b0


	//   ....[18]....
        /*0310*/ 	.word	0x00008170


	//   ....[19]....
        /*0314*/ 	.word	0x00008200


	//   ....[20]....
        /*0318*/ 	.word	0x000092b0


	//   ....[21]....
        /*031c*/ 	.word	0x0000ab60


	//   ....[22]....
        /*0320*/ 	.word	0x0000ab80


	//   ....[23]....
        /*0324*/ 	.word	0x0000abb0


	//   ....[24]....
        /*0328*/ 	.word	0x0000abc0


	//   ....[25]....
        /*032c*/ 	.word	0x0000bf20


	//   ....[26]....
        /*0330*/ 	.word	0x0000cb40


	//   ....[27]....
        /*0334*/ 	.word	0x0000d450


	//   ....[28]....
        /*0338*/ 	.word	0x0000e090


	//   ....[29]....
        /*033c*/ 	.word	0x0000e190


	//   ....[30]....
        /*0340*/ 	.word	0x0000ea00


	//   ....[31]....
        /*0344*/ 	.word	0x0000ea80


	//   ....[32]....
        /*0348*/ 	.word	0x0000faa0


	//   ....[33]....
        /*034c*/ 	.word	0x0000fbd0


	//   ....[34]....
        /*0350*/ 	.word	0x0000fc10


	//   ....[35]....
        /*0354*/ 	.word	0x0000fd00


	//   ....[36]....
        /*0358*/ 	.word	0x0000fd10


	//   ....[37]....
        /*035c*/ 	.word	0x00010c60


	//   ....[38]....
        /*0360*/ 	.word	0x00010ca0


	//   ....[39]....
        /*0364*/ 	.word	0x00010ce0


	//   ....[40]....
        /*0368*/ 	.word	0x00010d20


	//   ....[41]....
        /*036c*/ 	.word	0x00010d40


	//   ....[42]....
        /*0370*/ 	.word	0x00010d70


	//   ....[43]....
        /*0374*/ 	.word	0x00011230


	//   ....[44]....
        /*0378*/ 	.word	0x00011240


	//   ....[45]....
        /*037c*/ 	.word	0x00011b10


	//   ....[46]....
        /*0380*/ 	.word	0x000131d0


	//   ....[47]....
        /*0384*/ 	.word	0x000131e0


	//   ....[48]....
        /*0388*/ 	.word	0x000131f0


	//   ....[49]....
        /*038c*/ 	.word	0x00013200


	//   ....[50]....
        /*0390*/ 	.word	0x00013220


	//   ....[51]....
        /*0394*/ 	.word	0x00013250


	//   ....[52]....
        /*0398*/ 	.word	0x00013280


	//   ....[53]....
        /*039c*/ 	.word	0x000132b0


	//   ....[54]....
        /*03a0*/ 	.word	0x00013bc0


	//   ....[55]....
        /*03a4*/ 	.word	0x00013be0


	//   ....[56]....
        /*03a8*/ 	.word	0x00013bf0


	//   ....[57]....
        /*03ac*/ 	.word	0x00013c70


	//   ....[58]....
        /*03b0*/ 	.word	0x00013d10


	//   ....[59]....
        /*03b4*/ 	.word	0x00013d20


	//   ....[60]....
        /*03b8*/ 	.word	0x00013dc0


	//   ....[61]....
        /*03bc*/ 	.word	0x00013df0


	//   ....[62]....
        /*03c0*/ 	.word	0x00013e50


	//   ....[63]....
        /*03c4*/ 	.word	0x00013e60


	//   ....[64]....
        /*03c8*/ 	.word	0x00013e90


	//   ....[65]....
        /*03cc*/ 	.word	0x00013ee0


	//   ....[66]....
        /*03d0*/ 	.word	0x00014720


	//   ....[67]....
        /*03d4*/ 	.word	0x00014730


	//   ....[68]....
        /*03d8*/ 	.word	0x00014750


	//   ....[69]....
        /*03dc*/ 	.word	0x000147d0


	//   ....[70]....
        /*03e0*/ 	.word	0x000147e0


	//   ....[71]....
        /*03e4*/ 	.word	0x00014840


	//   ....[72]....
        /*03e8*/ 	.word	0x00014870


	//   ....[73]....
        /*03ec*/ 	.word	0x000148b0


	//   ....[74]....
        /*03f0*/ 	.word	0x00014ad0


	//   ....[75]....
        /*03f4*/ 	.word	0x00014af0


	//   ....[76]....
        /*03f8*/ 	.word	0x00014b10


	//   ....[77]....
        /*03fc*/ 	.word	0x00014b90


	//   ....[78]....
        /*0400*/ 	.word	0x00014bb0


	//   ....[79]....
        /*0404*/ 	.word	0x00014c30


	//   ....[80]....
        /*0408*/ 	.word	0x00014c50


	//   ....[81]....
        /*040c*/ 	.word	0x00014c60


	//   ....[82]....
        /*0410*/ 	.word	0x00015190


	//   ....[83]....
        /*0414*/ 	.word	0x000151c0


	//   ....[84]....
        /*0418*/ 	.word	0x000151f0


	//   ....[85]....
        /*041c*/ 	.word	0x00015220


	//   ....[86]....
        /*0420*/ 	.word	0x00015250


	//   ....[87]....
        /*0424*/ 	.word	0x00015280


	//   ....[88]....
        /*0428*/ 	.word	0x000152a0


	//   ....[89]....
        /*042c*/ 	.word	0x00015340


	//   ....[90]....
        /*0430*/ 	.word	0x000156c0


	//   ....[91]....
        /*0434*/ 	.word	0x00015d00


	//   ....[92]....
        /*0438*/ 	.word	0x00015df0


	//   ....[93]....
        /*043c*/ 	.word	0x00015e90


	//   ....[94]....
        /*0440*/ 	.word	0x00015f20


	//   ....[95]....
        /*0444*/ 	.word	0x00016000


	//   ....[96]....
        /*0448*/ 	.word	0x00016070


	//   ....[97]....
        /*044c*/ 	.word	0x00016150


	//   ....[98]....
        /*0450*/ 	.word	0x00016200


	//   ....[99]....
        /*0454*/ 	.word	0x00016300


	//   ....[100]....
        /*0458*/ 	.word	0x000163a0


	//   ....[101]....
        /*045c*/ 	.word	0x00016400


	//   ....[102]....
        /*0460*/ 	.word	0x000164b0


	//   ....[103]....
        /*0464*/ 	.word	0x00016580


	//   ....[104]....
        /*0468*/ 	.word	0x00016610


	//   ....[105]....
        /*046c*/ 	.word	0x000166e0


	//   ....[106]....
        /*0470*/ 	.word	0x00016760


	//   ....[107]....
        /*0474*/ 	.word	0x00016820


	//   ....[108]....
        /*0478*/ 	.word	0x000168c0


	//   ....[109]....
        /*047c*/ 	.word	0x00016990


	//   ....[110]....
        /*0480*/ 	.word	0x00016a00


	//   ....[111]....
        /*0484*/ 	.word	0x00016ac0


	//   ....[112]....
        /*0488*/ 	.word	0x00016c00


	//   ....[113]....
        /*048c*/ 	.word	0x00016ce0


	//   ....[114]....
        /*0490*/ 	.word	0x00016d60


	//   ....[115]....
        /*0494*/ 	.word	0x00016e40


	//   ....[116]....
        /*0498*/ 	.word	0x00016ea0


	//   ....[117]....
        /*049c*/ 	.word	0x00016f70


	//   ....[118]....
        /*04a0*/ 	.word	0x00016fd0


	//   ....[119]....
        /*04a4*/ 	.word	0x000170b0


	//   ....[120]....
        /*04a8*/ 	.word	0x000171a0


	//   ....[121]....
        /*04ac*/ 	.word	0x00017240


	//   ....[122]....
        /*04b0*/ 	.word	0x000172a0


	//   ....[123]....
        /*04b4*/ 	.word	0x00017390


	//   ....[124]....
        /*04b8*/ 	.word	0x000173f0


	//   ....[125]....
        /*04bc*/ 	.word	0x000174e0


	//   ....[126]....
        /*04c0*/ 	.word	0x00017540


	//   ....[127]....
        /*04c4*/ 	.word	0x00017600


	//   ....[128]....
        /*04c8*/ 	.word	0x00017740


	//   ....[129]....
        /*04cc*/ 	.word	0x000177f0


	//   ....[130]....
        /*04d0*/ 	.word	0x000178e0


	//   ....[131]....
        /*04d4*/ 	.word	0x000179f0


	//   ....[132]....
        /*04d8*/ 	.word	0x00017a70


	//   ....[133]....
        /*04dc*/ 	.word	0x00017b60


	//   ....[134]....
        /*04e0*/ 	.word	0x00017bd0


	//   ....[135]....
        /*04e4*/ 	.word	0x00017ca0


	//   ....[136]....
        /*04e8*/ 	.word	0x00017db0


	//----- nvinfo : EIATTR_REG_RECONFIG
	.align		4
.L_173:
        /*04ec*/ 	.byte	0x01, 0x54
	.zero		2


	//----- nvinfo : EIATTR_SYSCALL_OFFSETS
	.align		4
        /*04f0*/ 	.byte	0x04, 0x46
        /*04f2*/ 	.short	(.L_175 - .L_174)


	//   ....[0]....
.L_174:
        /*04f4*/ 	.word	0x00001740


	//   ....[1]....
        /*04f8*/ 	.word	0x000126d0


	//   ....[2]....
        /*04fc*/ 	.word	0x00012810


	//   ....[3]....
        /*0500*/ 	.word	0x00012900


	//   ....[4]....
        /*0504*/ 	.word	0x000136f0


	//----- nvinfo : EIATTR_MBARRIER_INSTR_OFFSETS
	.align		4
.L_175:
        /*0508*/ 	.byte	0x04, 0x39
        /*050a*/ 	.short	(.L_177 - .L_176)


	//   ....[0]....
.L_176:
        /*050c*/ 	.word	0x00000180
        /*0510*/ 	.word	0x000000ff
        /*0514*/ 	.word	0x0002d800
        /*0518*/ 	.short	0x0100
        /*051a*/ 	.byte	0x08
	.zero		1


	//   ....[1]....
        /*051c*/ 	.word	0x00000190
        /*0520*/ 	.word	0x000000ff
        /*0524*/ 	.word	0x0002d820
        /*0528*/ 	.short	0x0100
        /*052a*/ 	.byte	0x08
	.zero		1


	//   ....[2]....
        /*052c*/ 	.word	0x00000280
        /*0530*/ 	.word	0x000000ff
        /*0534*/ 	.word	0x0002d830
        /*0538*/ 	.short	0x0100
        /*053a*/ 	.byte	0x08
	.zero		1


	//   ....[3]....
        /*053c*/ 	.word	0x00000290
        /*0540*/ 	.word	0x000000ff
        /*0544*/ 	.word	0x0002d840
        /*0548*/ 	.short	0x0100
        /*054a*/ 	.byte	0x08
	.zero		1


	//   ....[4]....
        /*054c*/ 	.word	0x000002a0
        /*0550*/ 	.word	0x000000ff
        /*0554*/ 	.word	0x0002d838
        /*0558*/ 	.short	0x0100
        /*055a*/ 	.byte	0x08
	.zero		1


	//   ....[5]....
        /*055c*/ 	.word	0x000002b0
        /*0560*/ 	.word	0x000000ff
        /*0564*/ 	.word	0x0002d848
        /*0568*/ 	.short	0x0100
        /*056a*/ 	.byte	0x08
	.zero		1


	//   ....[6]....
        /*056c*/ 	.word	0x000003e0
        /*0570*/ 	.word	0x000000ff
        /*0574*/ 	.word	0x0002d850
        /*0578*/ 	.short	0x0100
        /*057a*/ 	.byte	0x08
	.zero		1


	//   ....[7]....
        /*057c*/ 	.word	0x000003f0
        /*0580*/ 	.word	0x000000ff
        /*0584*/ 	.word	0x0002d860
        /*0588*/ 	.short	0x0100
        /*058a*/ 	.byte	0x08
	.zero		1


	//   ....[8]....
        /*058c*/ 	.word	0x00000400
        /*0590*/ 	.word	0x000000ff
        /*0594*/ 	.word	0x0002d858
        /*0598*/ 	.short	0x0100
        /*059a*/ 	.byte	0x08
	.zero		1


	//   ....[9]....
        /*059c*/ 	.word	0x00000410
        /*05a0*/ 	.word	0x000000ff
        /*05a4*/ 	.word	0x0002d868
        /*05a8*/ 	.short	0x0100
        /*05aa*/ 	.byte	0x08
	.zero		1


	//   ....[10]....
        /*05ac*/ 	.word	0x00000500
        /*05b0*/ 	.word	0x000000ff
        /*05b4*/ 	.word	0x0002d870
        /*05b8*/ 	.short	0x0100
        /*05ba*/ 	.byte	0x06
	.zero		1


	//   ....[11]....
        /*05bc*/ 	.word	0x00000510
        /*05c0*/ 	.word	0x000000ff
        /*05c4*/ 	.word	0x0002d880
        /*05c8*/ 	.short	0x0100
        /*05ca*/ 	.byte	0x06
	.zero		1


	//   ....[12]....
        /*05cc*/ 	.word	0x00000520
        /*05d0*/ 	.word	0x000000ff
        /*05d4*/ 	.word	0x0002d878
        /*05d8*/ 	.short	0x0100
        /*05da*/ 	.byte	0x06
	.zero		1


	//   ....[13]....
        /*05dc*/ 	.word	0x00000530
        /*05e0*/ 	.word	0x000000ff
        /*05e4*/ 	.word	0x0002d888
        /*05e8*/ 	.short	0x0100
        /*05ea*/ 	.byte	0x06
	.zero		1


	//   ....[14]....
        /*05ec*/ 	.word	0x00000660
        /*05f0*/ 	.word	0x000000ff
        /*05f4*/ 	.word	0x0002d890
        /*05f8*/ 	.short	0x0100
        /*05fa*/ 	.byte	0x08
	.zero		1


	//   ....[15]....
        /*05fc*/ 	.word	0x00000670
        /*0600*/ 	.word	0x000000ff
        /*0604*/ 	.word	0x0002d8a0
        /*0608*/ 	.short	0x0100
        /*060a*/ 	.byte	0x08
	.zero		1


	//   ....[16]....
        /*060c*/ 	.word	0x00000680
        /*0610*/ 	.word	0x000000ff
        /*0614*/ 	.word	0x0002d898
        /*0618*/ 	.short	0x0100
        /*061a*/ 	.byte	0x08
	.zero		1


	//   ....[17]....
        /*061c*/ 	.word	0x00000690
        /*0620*/ 	.word	0x000000ff
        /*0624*/ 	.word	0x0002d8a8
        /*0628*/ 	.short	0x0100
        /*062a*/ 	.byte	0x08
	.zero		1


	//   ....[18]....
        /*062c*/ 	.word	0x000007d0
        /*0630*/ 	.word	0x000000ff
        /*0634*/ 	.word	0x0002d8b0
        /*0638*/ 	.short	0x0100
        /*063a*/ 	.byte	0x08
	.zero		1


	//   ....[19]....
        /*063c*/ 	.word	0x000007e0
        /*0640*/ 	.word	0x000000ff
        /*0644*/ 	.word	0x0002d8c0
        /*0648*/ 	.short	0x0100
        /*064a*/ 	.byte	0x08
	.zero		1


	//   ....[20]....
        /*064c*/ 	.word	0x000007f0
        /*0650*/ 	.word	0x000000ff
        /*0654*/ 	.word	0x0002d8b8
        /*0658*/ 	.short	0x0100
        /*065a*/ 	.byte	0x08
	.zero		1


	//   ....[21]....
        /*065c*/ 	.word	0x00000800
        /*0660*/ 	.word	0x000000ff
        /*0664*/ 	.word	0x0002d8c8
        /*0668*/ 	.short	0x0100
        /*066a*/ 	.byte	0x08
	.zero		1


	//   ....[22]....
        /*066c*/ 	.word	0x00001770
        /*0670*/ 	.word	0x000000ff
        /*0674*/ 	.word	0x0002d800
        /*0678*/ 	.short	0x010a
        /*067a*/ 	.byte	0x26
	.zero		1


	//   ....[23]....
        /*067c*/ 	.word	0x00001890
        /*0680*/ 	.word	0x000000ff
        /*0684*/ 	.word	0x0002d830
        /*0688*/ 	.short	0x010a
        /*068a*/ 	.byte	0x26
	.zero		1


	//   ....[24]....
        /*068c*/ 	.word	0x000018f0
        /*0690*/ 	.word	0x000000ff
        /*0694*/ 	.word	0x0002d830
        /*0698*/ 	.short	0x010a
        /*069a*/ 	.byte	0x26
	.zero		1


	//   ....[25]....
        /*069c*/ 	.word	0x00002460
        /*06a0*/ 	.word	0x000000ff
        /*06a4*/ 	.word	0x00000000
        /*06a8*/ 	.short	0x0101
        /*06aa*/ 	.byte	0x04
	.zero		1


	//   ....[26]....
        /*06ac*/ 	.word	0x00005970
        /*06b0*/ 	.word	0x000000ff
        /*06b4*/ 	.word	0x0002d830
        /*06b8*/ 	.short	0x010a
        /*06ba*/ 	.byte	0x04
	.zero		1


	//   ....[27]....
        /*06bc*/ 	.word	0x000059b0
        /*06c0*/ 	.word	0x000000ff
        /*06c4*/ 	.word	0x0002d830
        /*06c8*/ 	.short	0x010a
        /*06ca*/ 	.byte	0x04
	.zero		1


	//   ....[28]....
        /*06cc*/ 	.word	0x00005ca0
        /*06d0*/ 	.word	0x000000ff
        /*06d4*/ 	.word	0x0002d850
        /*06d8*/ 	.short	0x010a
        /*06da*/ 	.byte	0x0a
	.zero		1


	//   ....[29]....
        /*06dc*/ 	.word	0x00005ce0
        /*06e0*/ 	.word	0x000000ff
        /*06e4*/ 	.word	0x0002d850
        /*06e8*/ 	.short	0x010a
        /*06ea*/ 	.byte	0x0a
	.zero		1


	//   ....[30]....
        /*06ec*/ 	.word	0x00006710
        /*06f0*/ 	.word	0x000000ff
        /*06f4*/ 	.word	0x00000000
        /*06f8*/ 	.short	0x0101
        /*06fa*/ 	.byte	0x0a
	.zero		1


	//   ....[31]....
        /*06fc*/ 	.word	0x00008e30
        /*0700*/ 	.word	0x000000ff
        /*0704*/ 	.word	0x00000000
        /*0708*/ 	.short	0x0101
        /*070a*/ 	.byte	0x06
	.zero		1


	//   ....[32]....
        /*070c*/ 	.word	0x000096f0
        /*0710*/ 	.word	0x000000ff
        /*0714*/ 	.word	0x0002d830
        /*0718*/ 	.short	0x010a
        /*071a*/ 	.byte	0x04
	.zero		1


	//   ....[33]....
        /*071c*/ 	.word	0x00009730
        /*0720*/ 	.word	0x000000ff
        /*0724*/ 	.word	0x0002d830
        /*0728*/ 	.short	0x010a
        /*072a*/ 	.byte	0x04
	.zero		1


	//   ....[34]....
        /*072c*/ 	.word	0x00009a50
        /*0730*/ 	.word	0x000000ff
        /*0734*/ 	.word	0x0002d850
        /*0738*/ 	.short	0x010a
        /*073a*/ 	.byte	0x0e
	.zero		1


	//   ....[35]....
        /*073c*/ 	.word	0x00009a90
        /*0740*/ 	.word	0x000000ff
        /*0744*/ 	.word	0x0002d850
        /*0748*/ 	.short	0x010a
        /*074a*/ 	.byte	0x0e
	.zero		1


	//   ....[36]....
        /*074c*/ 	.word	0x0000a420
        /*0750*/ 	.word	0x000000ff
        /*0754*/ 	.word	0x00000000
        /*0758*/ 	.short	0x0101
        /*075a*/ 	.byte	0x0e
	.zero		1


	//   ....[37]....
        /*075c*/ 	.word	0x0000bab0
        /*0760*/ 	.word	0x000000ff
        /*0764*/ 	.word	0x00000000
        /*0768*/ 	.short	0x0101
        /*076a*/ 	.byte	0x07
	.zero		1


	//   ....[38]....
        /*076c*/ 	.word	0x0000c210
        /*0770*/ 	.word	0x000000ff
        /*0774*/ 	.word	0x0002d830
        /*0778*/ 	.short	0x010a
        /*077a*/ 	.byte	0x0a
	.zero		1


	//   ....[39]....
        /*077c*/ 	.word	0x0000c250
        /*0780*/ 	.word	0x000000ff
        /*0784*/ 	.word	0x0002d830
        /*0788*/ 	.short	0x010a
        /*078a*/ 	.byte	0x0a
	.zero		1


	//   ....[40]....
        /*078c*/ 	.word	0x0000c4f0
        /*0790*/ 	.word	0x000000ff
        /*0794*/ 	.word	0x0002d850
        /*0798*/ 	.short	0x010a
        /*079a*/ 	.byte	0x0a
	.zero		1


	//   ....[41]....
        /*079c*/ 	.word	0x0000c530
        /*07a0*/ 	.word	0x000000ff
        /*07a4*/ 	.word	0x0002d850
        /*07a8*/ 	.short	0x010a
        /*07aa*/ 	.byte	0x0a
	.zero		1


	//   ....[42]....
        /*07ac*/ 	.word	0x0000ce50
        /*07b0*/ 	.word	0x000000ff
        /*07b4*/ 	.word	0x00000000
        /*07b8*/ 	.short	0x0101
        /*07ba*/ 	.byte	0x0a
	.zero		1


	//   ....[43]....
        /*07bc*/ 	.word	0x0000f620
        /*07c0*/ 	.word	0x000000ff
        /*07c4*/ 	.word	0x00000000
        /*07c8*/ 	.short	0x0101
        /*07ca*/ 	.byte	0x07
	.zero		1


	//   ....[44]....
        /*07cc*/ 	.word	0x0000fb20
        /*07d0*/ 	.word	0x000000ff
        /*07d4*/ 	.word	0x0002d850
        /*07d8*/ 	.short	0x010a
        /*07da*/ 	.byte	0x06
	.zero		1


	//   ....[45]....
        /*07dc*/ 	.word	0x0000fb60
        /*07e0*/ 	.word	0x000000ff
        /*07e4*/ 	.word	0x0002d850
        /*07e8*/ 	.short	0x010a
        /*07ea*/ 	.byte	0x06
	.zero		1


	//   ....[46]....
        /*07ec*/ 	.word	0x00010340
        /*07f0*/ 	.word	0x000000ff
        /*07f4*/ 	.word	0x00000000
        /*07f8*/ 	.short	0x0101
        /*07fa*/ 	.byte	0x06
	.zero		1


	//   ....[47]....
        /*07fc*/ 	.word	0x00010d60
        /*0800*/ 	.word	0x000000ff
        /*0804*/ 	.word	0x00000000
        /*0808*/ 	.short	0x0101
        /*080a*/ 	.byte	0x04
	.zero		1


	//   ....[48]....
        /*080c*/ 	.word	0x00012df0
        /*0810*/ 	.word	0x000000ff
        /*0814*/ 	.word	0x0002d840
        /*0818*/ 	.short	0x010a
        /*081a*/ 	.byte	0x2f
	.zero		1


	//   ....[49]....
        /*081c*/ 	.word	0x000134b0
        /*0820*/ 	.word	0x000000ff
        /*0824*/ 	.word	0x0002d830
        /*0828*/ 	.short	0x0107
        /*082a*/ 	.byte	0x2f
	.zero		1


	//   ....[50]....
        /*082c*/ 	.word	0x00013520
        /*0830*/ 	.word	0x000000ff
        /*0834*/ 	.word	0x0002d830
        /*0838*/ 	.short	0x0101
        /*083a*/ 	.byte	0x2f
	.zero		1


	//   ....[51]....
        /*083c*/ 	.word	0x00014030
        /*0840*/ 	.word	0x000000ff
        /*0844*/ 	.word	0x0002d800
        /*0848*/ 	.short	0x0107
        /*084a*/ 	.byte	0x2f
	.zero		1


	//   ....[52]....
        /*084c*/ 	.word	0x00014090
        /*0850*/ 	.word	0x000000ff
        /*0854*/ 	.word	0x0002d800
        /*0858*/ 	.short	0x0101
        /*085a*/ 	.byte	0x2f
	.zero		1


	//   ....[53]....
        /*085c*/ 	.word	0x000140c0
        /*0860*/ 	.word	0x000000ff
        /*0864*/ 	.word	0x0002d820
        /*0868*/ 	.short	0x010a
        /*086a*/ 	.byte	0x2f
	.zero		1


	//   ....[54]....
        /*086c*/ 	.word	0x000144f0
        /*0870*/ 	.word	0x00000007
        /*0874*/ 	.word	0x0002d840
        /*0878*/ 	.short	0x010a
        /*087a*/ 	.byte	0x3f
	.zero		1


	//   ....[55]....
        /*087c*/ 	.word	0x00014960
        /*0880*/ 	.word	0x00000007
        /*0884*/ 	.word	0x0002d830
        /*0888*/ 	.short	0x0107
        /*088a*/ 	.byte	0x3f
	.zero		1


	//   ....[56]....
        /*088c*/ 	.word	0x00014a10
        /*0890*/ 	.word	0x00000007
        /*0894*/ 	.word	0x0002d830
        /*0898*/ 	.short	0x0101
        /*089a*/ 	.byte	0x3f
	.zero		1


	//   ....[57]....
        /*089c*/ 	.word	0x00014a70
        /*08a0*/ 	.word	0x00000007
        /*08a4*/ 	.word	0x0002d860
        /*08a8*/ 	.short	0x010a
        /*08aa*/ 	.byte	0x3f
	.zero		1


	//   ....[58]....
        /*08ac*/ 	.word	0x00014dd0
        /*08b0*/ 	.word	0x00000007
        /*08b4*/ 	.word	0x0002d850
        /*08b8*/ 	.short	0x0107
        /*08ba*/ 	.byte	0x3f
	.zero		1


	//   ....[59]....
        /*08bc*/ 	.word	0x00014f20
        /*08c0*/ 	.word	0x00000007
        /*08c4*/ 	.word	0x0002d850
        /*08c8*/ 	.short	0x0101
        /*08ca*/ 	.byte	0x3f
	.zero		1


	//   ....[60]....
        /*08cc*/ 	.word	0x000150c0
        /*08d0*/ 	.word	0x00000000
        /*08d4*/ 	.word	0x0002d860
        /*08d8*/ 	.short	0x010a
        /*08da*/ 	.byte	0x3f
	.zero		1


	//   ....[61]....
        /*08dc*/ 	.word	0x00015500
        /*08e0*/ 	.word	0x00000000
        /*08e4*/ 	.word	0x0002d850
        /*08e8*/ 	.short	0x0107
        /*08ea*/ 	.byte	0x3f
	.zero		1


	//   ....[62]....
        /*08ec*/ 	.word	0x000155c0
        /*08f0*/ 	.word	0x00000000
        /*08f4*/ 	.word	0x0002d850
        /*08f8*/ 	.short	0x0101
        /*08fa*/ 	.byte	0x3f
	.zero		1


	//   ....[63]....
        /*08fc*/ 	.word	0x00015650
        /*0900*/ 	.word	0x00000007
        /*0904*/ 	.word	0x0002d820
        /*0908*/ 	.short	0x010a
        /*090a*/ 	.byte	0x3f
	.zero		1


	//   ....[64]....
        /*090c*/ 	.word	0x000157d0
        /*0910*/ 	.word	0x00000005
        /*0914*/ 	.word	0x0002d840
        /*0918*/ 	.short	0x010a
        /*091a*/ 	.byte	0x3f
	.zero		1


	//   ....[65]....
        /*091c*/ 	.word	0x00015870
        /*0920*/ 	.word	0x00000003
        /*0924*/ 	.word	0x0002d840
        /*0928*/ 	.short	0x010a
        /*092a*/ 	.byte	0x3f
	.zero		1


	//   ....[66]....
        /*092c*/ 	.word	0x000158b0
        /*0930*/ 	.word	0x00000005
        /*0934*/ 	.word	0x0002d860
        /*0938*/ 	.short	0x010a
        /*093a*/ 	.byte	0x3f
	.zero		1


	//   ....[67]....
        /*093c*/ 	.word	0x000158f0
        /*0940*/ 	.word	0x00000003
        /*0944*/ 	.word	0x0002d860
        /*0948*/ 	.short	0x010a
        /*094a*/ 	.byte	0x3f
	.zero		1


	//   ....[68]....
        /*094c*/ 	.word	0x00015960
        /*0950*/ 	.word	0x00000005
        /*0954*/ 	.word	0x0002d800
        /*0958*/ 	.short	0x010a
        /*095a*/ 	.byte	0x3f
	.zero		1


	//   ....[69]....
        /*095c*/ 	.word	0x000159c0
        /*0960*/ 	.word	0x00000003
        /*0964*/ 	.word	0x0002d830
        /*0968*/ 	.short	0x010a
        /*096a*/ 	.byte	0x3f
	.zero		1


	//   ....[70]....
        /*096c*/ 	.word	0x00015a20
        /*0970*/ 	.word	0x0000000e
        /*0974*/ 	.word	0x0002d830
        /*0978*/ 	.short	0x010a
        /*097a*/ 	.byte	0x3f
	.zero		1


	//   ....[71]....
        /*097c*/ 	.word	0x00015a80
        /*0980*/ 	.word	0x0000000e
        /*0984*/ 	.word	0x0002d850
        /*0988*/ 	.short	0x010a
        /*098a*/ 	.byte	0x3f
	.zero		1


	//   ....[72]....
        /*098c*/ 	.word	0x00015ae0
        /*0990*/ 	.word	0x0000000e
        /*0994*/ 	.word	0x0002d830
        /*0998*/ 	.short	0x010a
        /*099a*/ 	.byte	0x3f
	.zero		1


	//   ....[73]....
        /*099c*/ 	.word	0x00015b40
        /*09a0*/ 	.word	0x0000000e
        /*09a4*/ 	.word	0x0002d850
        /*09a8*/ 	.short	0x010a
        /*09aa*/ 	.byte	0x3f
	.zero		1


	//   ....[74]....
        /*09ac*/ 	.word	0x00015ba0
        /*09b0*/ 	.word	0x0000000e
        /*09b4*/ 	.word	0x0002d830
        /*09b8*/ 	.short	0x010a
        /*09ba*/ 	.byte	0x3f
	.zero		1


	//   ....[75]....
        /*09bc*/ 	.word	0x00015c00
        /*09c0*/ 	.word	0x0000000e
        /*09c4*/ 	.word	0x0002d850
        /*09c8*/ 	.short	0x010a
        /*09ca*/ 	.byte	0x3f
	.zero		1


	//   ....[76]....
        /*09cc*/ 	.word	0x00015c60
        /*09d0*/ 	.word	0x00000005
        /*09d4*/ 	.word	0x0002d850
        /*09d8*/ 	.short	0x010a
        /*09da*/ 	.byte	0x3f
	.zero		1


	//   ....[77]....
        /*09dc*/ 	.word	0x00015d40
        /*09e0*/ 	.word	0x00000003
        /*09e4*/ 	.word	0x0002d840
        /*09e8*/ 	.short	0x010a
        /*09ea*/ 	.byte	0x3f
	.zero		1


	//   ....[78]....
        /*09ec*/ 	.word	0x00016b00
        /*09f0*/ 	.word	0x00000003
        /*09f4*/ 	.word	0x0002d820
        /*09f8*/ 	.short	0x010a
        /*09fa*/ 	.byte	0x3f
	.zero		1


	//   ....[79]....
        /*09fc*/ 	.word	0x00016b50
        /*0a00*/ 	.word	0x00000007
        /*0a04*/ 	.word	0x0002d840
        /*0a08*/ 	.short	0x010a
        /*0a0a*/ 	.byte	0x3f
	.zero		1


	//   ....[80]....
        /*0a0c*/ 	.word	0x000170f0
        /*0a10*/ 	.word	0x00000007
        /*0a14*/ 	.word	0x0002d860
        /*0a18*/ 	.short	0x010a
        /*0a1a*/ 	.byte	0x3f
	.zero		1


	//   ....[81]....
        /*0a1c*/ 	.word	0x00017690
        /*0a20*/ 	.word	0x00000000
        /*0a24*/ 	.word	0x0002d860
        /*0a28*/ 	.short	0x010a
        /*0a2a*/ 	.byte	0x3f
	.zero		1


	//   ....[82]....
        /*0a2c*/ 	.word	0x00017cd0
        /*0a30*/ 	.word	0x00000007
        /*0a34*/ 	.word	0x0002d820
        /*0a38*/ 	.short	0x010a
        /*0a3a*/ 	.byte	0x3f
	.zero		1


	//   ....[83]....
        /*0a3c*/ 	.word	0x00017e70
        /*0a40*/ 	.word	0x00000005
        /*0a44*/ 	.word	0x0002d840
        /*0a48*/ 	.short	0x010a
        /*0a4a*/ 	.byte	0x3f
	.zero		1


	//   ....[84]....
        /*0a4c*/ 	.word	0x00017ec0
        /*0a50*/ 	.word	0x00000003
        /*0a54*/ 	.word	0x0002d840
        /*0a58*/ 	.short	0x010a
        /*0a5a*/ 	.byte	0x3f
	.zero		1


	//   ....[85]....
        /*0a5c*/ 	.word	0x00017f10
        /*0a60*/ 	.word	0x00000005
        /*0a64*/ 	.word	0x0002d860
        /*0a68*/ 	.short	0x010a
        /*0a6a*/ 	.byte	0x3f
	.zero		1


	//----- nvinfo : EIATTR_NUM_MBARRIERS
	.align		4
.L_177:
        /*0a6c*/ 	.byte	0x03, 0x38
        /*0a6e*/ 	.short	0x0016


	//----- nvinfo : EIATTR_EXIT_INSTR_OFFSETS
	.align		4
        /*0a70*/ 	.byte	0x04, 0x1c
        /*0a72*/ 	.short	(.L_179 - .L_178)


	//   ....[0]....
.L_178:
        /*0a74*/ 	.word	0x00015940


	//----- nvinfo : EIATTR_MAX_THREADS
	.align		4
.L_179:
        /*0a78*/ 	.byte	0x04, 0x05
        /*0a7a*/ 	.short	(.L_181 - .L_180)
.L_180:
        /*0a7c*/ 	.word	0x00000200
        /*0a80*/ 	.word	0x00000001
        /*0a84*/ 	.word	0x00000001


	//----- nvinfo : EIATTR_CRS_STACK_SIZE
	.align		4
.L_181:
        /*0a88*/ 	.byte	0x04, 0x1e
        /*0a8a*/ 	.short	(.L_183 - .L_182)
.L_182:
        /*0a8c*/ 	.word	0x00000000


	//----- nvinfo : EIATTR_CBANK_PARAM_SIZE
	.align		4
.L_183:
        /*0a90*/ 	.byte	0x03, 0x19
        /*0a92*/ 	.short	0x0a70


	//----- nvinfo : EIATTR_PARAM_CBANK
	.align		4
        /*0a94*/ 	.byte	0x04, 0x0a
        /*0a96*/ 	.short	(.L_185 - .L_184)
	.align		4
.L_184:
        /*0a98*/ 	.word	index@(.nv.constant0._ZN7cutlass13device_kernelIN5flash11enable_sm90INS1_16FlashAttnFwdSm90INS1_25CollectiveMainloopFwdSm90ILi2EN4cute5tupleIJNS5_1CILi1EEES8_S8_EEENS6_IJNS7_ILi192EEENS7_ILi128EEENS7_ILi96EEEEEELi96ENS_10bfloat16_tEfNS_4arch4Sm90ELb0ELb1ELb1ELb0ELb1ELb0ELb0ELb0ELb1ELb1ELb1ELb0EEENS1_21CollectiveEpilogueFwdINS6_IJSA_SC_SB_EEES9_SE_SG_Li384ELb0ELb1ELb1ELb0EEENS1_19SingleTileSchedulerILb0ELb1ELb1ELi192EEEEEEEEEvNT_6ParamsE)
        /*0a9c*/ 	.short	0x0210
        /*0a9e*/ 	.short	0x0a70


	//----- nvinfo : EIATTR_SW_WAR
	.align		4
.L_185:
        /*0aa0*/ 	.byte	0x04, 0x36
        /*0aa2*/ 	.short	(.L_187 - .L_186)
.L_186:
        /*0aa4*/ 	.word	0x00000008
.L_187:


//--------------------- .nv.info._ZN7cutlass13device_kernelIN5flash11enable_sm90INS1_16FlashAttnFwdSm90INS1_25CollectiveMainloopFwdSm90ILi2EN4cute5tupleIJNS5_1CILi1EEES8_S8_EEENS6_IJNS7_ILi192EEENS7_ILi128EEENS7_ILi96EEEEEELi96ENS_10bfloat16_tEfNS_4arch4Sm90ELb0ELb1ELb1ELb1ELb1ELb0ELb0ELb0ELb1ELb1ELb1ELb0EEENS1_21CollectiveEpilogueFwdINS6_IJSA_SC_SB_EEES9_SE_SG_Li384ELb1ELb1ELb1ELb0EEENS1_36VarlenDynamicPersistentTileSchedulerILi192ELi128ELi384ELi128ELb1ELb1ELb1ELb1ELb0ELb1EEEEEEEEEvNT_6ParamsE --------------------------
	.section	.nv.info._ZN7cutlass13device_kernelIN5flash11enable_sm90INS1_16FlashAttnFwdSm90INS1_25CollectiveMainloopFwdSm90ILi2EN4cute5tupleIJNS5_1CILi1EEES8_S8_EEENS6_IJNS7_ILi192EEENS7_ILi128EEENS7_ILi96EEEEEELi96ENS_10bfloat16_tEfNS_4arch4Sm90ELb0ELb1ELb1ELb1ELb1ELb0ELb0ELb0ELb1ELb1ELb1ELb0EEENS1_21CollectiveEpilogueFwdINS6_IJSA_SC_SB_EEES9_SE_SG_Li384ELb1ELb1ELb1ELb0EEENS1_36VarlenDynamicPersistentTileSchedulerILi192ELi128ELi384ELi128ELb1ELb1ELb1ELb1ELb0ELb1EEEEEEEEEvNT_6ParamsE,"",@"SHT_CUDA_INFO"
	.sectionflags	@""
	.align	4


	//----- nvinfo : EIATTR_CUDA_API_VERSION
	.align		4
        /*0000*/ 	.byte	0x04, 0x37
        /*0002*/ 	.short	(.L_189 - .L_188)
.L_188:
        /*0004*/ 	.word	0x00000082


	//----- nvinfo : EIATTR_KPARAM_INFO
	.align		4
.L_189:
        /*0008*/ 	.byte	0x04, 0x17
        /*000a*/ 	.short	(.L_191 - .L_190)
.L_190:
        /*000c*/ 	.word	0x00000000
        /*0010*/ 	.short	0x0000
        /*0012*/ 	.short	0x0070
        /*0014*/ 	.byte	0x00, 0xf0, 0x01, 0x2a


	//----- nvinfo : EIATTR_SPARSE_MMA_MASK
	.align		4
.L_191:
        /*0018*/ 	.byte	0x03, 0x50
        /*001a*/ 	.short	0x0000


	//----- nvinfo : EIATTR_MAXREG_COUNT
	.align		4
        /*001c*/ 	.byte	0x03, 0x1b
        /*001e*/ 	.short	0x0080


	//----- nvinfo : EIATTR_NUM_BARRIERS
	.align		4
        /*0020*/ 	.byte	0x02, 0x4c
        /*0022*/ 	.byte	0x10
	.zero		1


	//----- nvinfo : EIATTR_EXTERNS
	.align		4
        /*0024*/ 	.byte	0x04, 0x0f
        /*0026*/ 	.short	(.L_193 - .L_192)


	//   ....[0]....
	.align		4
.L_192:
        /*0028*/ 	.word	index@(__assertfail)


	//----- nvinfo : EIATTR_ANNOTATIONS
	.align		4
.L_193:
        /*002c*/ 	.byte	0x04, 0x55
        /*002e*/ 	.short	(.L_195 - .L_194)


	//   ....[0]....
.L_194:
        /* <DEDUP_REMOVED lines=19> */
        /*0154*/ 	.byte	0xd0, 0x95, 0x01, 0x00, 0x01, 0x00, 0x00, 0x00, 0x80, 0xa3, 0x01, 0x00


	//----- nvinfo : EIATTR_MERCURY_ISA_VERSION
	.align		4
.L_195:
        /*0160*/ 	.byte	0x03, 0x5f
        /*0162*/ 	.short	0x0101


	//----- nvinfo : EIATTR_UNUSED_LOAD_BYTE_OFFSET
	.align		4
        /*0164*/ 	.byte	0x04, 0x44
        /*0166*/ 	.short	(.L_197 - .L_196)


	//   ....[0]....
.L_196:
        /*0168*/ 	.word	0x00000980
        /*016c*/ 	.word	0x0000fff0


	//   ....[1]....
        /*0170*/ 	.word	0x00010c30
        /*0174*/ 	.word	0x0000fff0


	//----- nvinfo : EIATTR_INT_WARP_WIDE_INSTR_OFFSETS
	.align		4
.L_197:
        /*0178*/ 	.byte	0x04, 0x31
        /*017a*/ 	.short	(.L_199 - .L_198)


	//   ....[0]....
.L_198:
        /*017c*/ 	.word	0x000000c0


	//   ....[1]....
        /*0180*/ 	.word	0x000000d0


	//   ....[2]....
        /*0184*/ 	.word	0x00000170


	//   ....[3]....
        /*0188*/ 	.word	0x00015160


	//   ....[4]....
        /*018c*/ 	.word	0x000151f0


	//   ....[5]....
        /*0190*/ 	.word	0x00017e90


	//   ....[6]....
        /*0194*/ 	.word	0x00017f20


	//----- nvinfo : EIATTR_COOP_GROUP_MASK_REGIDS
	.align		4
.L_199:
        /*0198*/ 	.byte	0x04, 0x29
        /*019a*/ 	.short	(.L_201 - .L_200)


	//   ....[0]....
.L_200:
        /*019c*/ 	.word	0xffffffff


	//   ....[1]....
        /*01a0*/ 	.word	0xffffffff


	//   ....[2]....
        /*01a4*/ 	.word	0xffffffff


	//   ....[3]....
        /*01a8*/ 	.word	0xffffffff


	//   ....[4]....
        /*01ac*/ 	.word	0xffffffff


	//   ....[5]....
        /*01b0*/ 	.word	0xffffffff


	//   ....[6]....
        /*01b4*/ 	.word	0xffffffff


	//   ....[7]....
        /*01b8*/ 	.word	0xffffffff


	//   ....[8]....
        /*01bc*/ 	.word	0xffffffff


	//   ....[9]....
        /*01c0*/ 	.word	0xffffffff


	//   ....[10]....
        /*01c4*/ 	.word	0xffffffff


	//   ....[11]....
        /*01c8*/ 	.word	0xffffffff


	//   ....[12]....
        /*01cc*/ 	.word	0xffffffff


	//   ....[13]....
        /*01d0*/ 	.word	0xffffffff


	//   ....[14]....
        /*01d4*/ 	.word	0xffffffff


	//   ....[15]....
        /*01d8*/ 	.word	0xffffffff


	//   ....[16]....
        /*01dc*/ 	.word	0xffffffff


	//   ....[17]....
        /*01e0*/ 	.word	0xffffffff


	//   ....[18]....
        /*01e4*/ 	.word	0xffffffff


	//   ....[19]....
        /*01e8*/ 	.word	0xffffffff


	//   ....[20]....
        /*01ec*/ 	.word	0xffffffff


	//   ....[21]....
        /*01f0*/ 	.word	0xffffffff


	//   ....[22]....
        /*01f4*/ 	.word	0xffffffff


	//   ....[23]....
        /*01f8*/ 	.word	0xffffffff


	//   ....[24]....
        /*01fc*/ 	.word	0xffffffff


	//   ....[25]....
        /*0200*/ 	.word	0xffffffff


	//   ....[26]....
        /*0204*/ 	.word	0xffffffff


	//   ....[27]....
        /*0208*/ 	.word	0xffffffff


	//   ....[28]....
        /*020c*/ 	.word	0xffffffff


	//   ....[29]....
        /*0210*/ 	.word	0xffffffff


	//   ....[30]....
        /*0214*/ 	.word	0xffffffff


	//   ....[31]....
        /*0218*/ 	.word	0xffffffff


	//   ....[32]....
        /*021c*/ 	.word	0xffffffff


	//   ....[33]....
        /*0220*/ 	.word	0xffffffff


	//   ....[34]....
        /*0224*/ 	.word	0xffffffff


	//   ....[35]....
        /*0228*/ 	.word	0xffffffff


	//   ....[36]....
        /*022c*/ 	.word	0xffffffff


	//   ....[37]....
        /*0230*/ 	.word	0xffffffff


	//   ....[38]....
        /*0234*/ 	.word	0xffffffff


	//   ....[39]....
        /*0238*/ 	.word	0xffffffff


	//   ....[40]....
        /*023c*/ 	.word	0xffffffff


	//   ....[41]....
        /*0240*/ 	.word	0xffffffff


	//   ....[42]....
        /*0244*/ 	.word	0xffffffff


	//   ....[43]....
        /*0248*/ 	.word	0xffffffff


	//   ....[44]....
        /*024c*/ 	.word	0xffffffff


	//   ....[45]....
        /*0250*/ 	.word	0xffffffff


	//   ....[46]....
        /*0254*/ 	.word	0xffffffff


	//   ....[47]....
        /*0258*/ 	.word	0xffffffff


	//   ....[48]....
        /*025c*/ 	.word	0xffffffff


	//   ....[49]....
        /*0260*/ 	.word	0xffffffff


	//   ....[50]....
        /*0264*/ 	.word	0xffffffff


	//   ....[51]....
        /*0268*/ 	.word	0xffffffff


	//   ....[52]....
        /*026c*/ 	.word	0xffffffff


	//   ....[53]....
        /*0270*/ 	.word	0xffffffff


	//   ....[54]....
        /*0274*/ 	.word	0xffffffff


	//   ....[55]....
        /*0278*/ 	.word	0xffffffff


	//   ....[56]....
        /*027c*/ 	.word	0xffffffff


	//   ....[57]....
        /*0280*/ 	.word	0xffffffff


	//   ....[58]....
        /*0284*/ 	.word	0xffffffff


	//   ....[59]....
        /*0288*/ 	.word	0xffffffff


	//   ....[60]....
        /*028c*/ 	.word	0xffffffff


	//   ....[61]....
        /*0290*/ 	.word	0xffffffff


	//   ....[62]....
        /*0294*/ 	.word	0xffffffff


	//   ....[63]....
        /*0298*/ 	.word	0xffffffff


	//   ....[64]....
        /*029c*/ 	.word	0xffffffff


	//   ....[65]....
        /*02a0*/ 	.word	0xffffffff


	//   ....[66]....
        /*02a4*/ 	.word	0xffffffff


	//   ....[67]....
        /*02a8*/ 	.word	0xffffffff


	//   ....[68]....
        /*02ac*/ 	.word	0xffffffff


	//   ....[69]....
        /*02b0*/ 	.word	0xffffffff


	//   ....[70]....
        /*02b4*/ 	.word	0xffffffff


	//   ....[71]....
        /*02b8*/ 	.word	0xffffffff


	//   ....[72]....
        /*02bc*/ 	.word	0xffffffff


	//   ....[73]....
        /*02c0*/ 	.word	0xffffffff


	//   ....[74]....
        /*02c4*/ 	.word	0xffffffff


	//   ....[75]....
        /*02c8*/ 	.word	0xffffffff


	//   ....[76]....
        /*02cc*/ 	.word	0xffffffff


	//   ....[77]....
        /*02d0*/ 	.word	0xffffffff


	//   ....[78]....
        /*02d4*/ 	.word	0xffffffff


	//   ....[79]....
        /*02d8*/ 	.word	0xffffffff


	//   ....[80]....
        /*02dc*/ 	.word	0xffffffff


	//   ....[81]....
        /*02e0*/ 	.word	0xffffffff


	//   ....[82]....
        /*02e4*/ 	.word	0xffffffff


	//   ....[83]....
        /*02e8*/ 	.word	0xffffffff


	//   ....[84]....
        /*02ec*/ 	.word	0xffffffff


	//   ....[85]....
        /*02f0*/ 	.word	0xffffffff


	//   ....[86]....
        /*02f4*/ 	.word	0xffffffff


	//   ....[87]....
        /*02f8*/ 	.word	0xffffffff


	//   ....[88]....
        /*02fc*/ 	.word	0xffffffff


	//   ....[89]....
        /*0300*/ 	.word	0xffffffff


	//   ....[90]....
        /*0304*/ 	.word	0xffffffff


	//   ....[91]....
        /*0308*/ 	.word	0xffffffff


	//   ....[92]....
        /*030c*/ 	.word	0xffffffff


	//   ....[93]....
        /*0310*/ 	.word	0xffffffff


	//   ....[94]....
        /*0314*/ 	.word	0xffffffff


	//   ....[95]....
        /*0318*/ 	.word	0xffffffff


	//   ....[96]....
        /*031c*/ 	.word	0xffffffff


	//   ....[97]....
        /*0320*/ 	.word	0xffffffff


	//   ....[98]....
        /*0324*/ 	.word	0xffffffff


	//   ....[99]....
        /*0328*/ 	.word	0xffffffff


	//   ....[100]....
        /*032c*/ 	.word	0xffffffff


	//   ....[101]....
        /*0330*/ 	.word	0xffffffff


	//   ....[102]....
        /*0334*/ 	.word	0xffffffff


	//   ....[103]....
        /*0338*/ 	.word	0xffffffff


	//   ....[104]....
        /*033c*/ 	.word	0xffffffff


	//   ....[105]....
        /*0340*/ 	.word	0xffffffff


	//   ....[106]....
        /*0344*/ 	.word	0xffffffff


	//   ....[107]....
        /*0348*/ 	.word	0xffffffff


	//   ....[108]....
        /*034c*/ 	.word	0xffffffff


	//   ....[109]....
        /*0350*/ 	.word	0xffffffff


	//   ....[110]....
        /*0354*/ 	.word	0xffffffff


	//   ....[111]....
        /*0358*/ 	.word	0xffffffff


	//   ....[112]....
        /*035c*/ 	.word	0xffffffff


	//   ....[113]....
        /*0360*/ 	.word	0xffffffff


	//   ....[114]....
        /*0364*/ 	.word	0xffffffff


	//   ....[115]....
        /*0368*/ 	.word	0xffffffff


	//   ....[116]....
        /*036c*/ 	.word	0xffffffff


	//   ....[117]....
        /*0370*/ 	.word	0xffffffff


	//   ....[118]....
        /*0374*/ 	.word	0xffffffff


	//   ....[119]....
        /*0378*/ 	.word	0xffffffff


	//   ....[120]....
        /*037c*/ 	.word	0xffffffff


	//   ....[121]....
        /*0380*/ 	.word	0xffffffff


	//   ....[122]....
        /*0384*/ 	.word	0xffffffff


	//   ....[123]....
        /*0388*/ 	.word	0xffffffff


	//   ....[124]....
        /*038c*/ 	.word	0xffffffff


	//   ....[125]....
        /*0390*/ 	.word	0xffffffff


	//   ....[126]....
        /*0394*/ 	.word	0xffffffff


	//   ....[127]....
        /*0398*/ 	.word	0xffffffff


	//   ....[128]....
        /*039c*/ 	.word	0xffffffff


	//   ....[129]....
        /*03a0*/ 	.word	0xffffffff


	//   ....[130]....
        /*03a4*/ 	.word	0xffffffff


	//   ....[131]....
        /*03a8*/ 	.word	0xffffffff


	//   ....[132]....
        /*03ac*/ 	.word	0xffffffff


	//   ....[133]....
        /*03b0*/ 	.word	0x0500000f


	//   ....[134]....
        /*03b4*/ 	.word	0x0500000f


	//   ....[135]....
        /*03b8*/ 	.word	0x0500000f


	//   ....[136]....
        /*03bc*/ 	.word	0x0500000f


	//   ....[137]....
        /*03c0*/ 	.word	0x0500000f


	//   ....[138]....
        /*03c4*/ 	.word	0x0500000f


	//   ....[139]....
        /*03c8*/ 	.word	0x0500000f


	//   ....[140]....
        /*03cc*/ 	.word	0x0500000f


	//   ....[141]....
        /*03d0*/ 	.word	0x0500000f


	//   ....[142]....
        /*03d4*/ 	.word	0x0500000f


	//   ....[143]....
        /*03d8*/ 	.word	0x0500000f


	//   ....[144]....
        /*03dc*/ 	.word	0x0500000f


	//   ....[145]....
        /*03e0*/ 	.word	0x0500000f


	//   ....[146]....
        /*03e4*/ 	.word	0x0500000f


	//   ....[147]....
        /*03e8*/ 	.word	0x0500000f


	//   ....[148]....
        /*03ec*/ 	.word	0x0500000f


	//   ....[149]....
        /*03f0*/ 	.word	0x0500000f


	//   ....[150]....
        /*03f4*/ 	.word	0x0500000f


	//   ....[151]....
        /*03f8*/ 	.word	0x0500000f


	//   ....[152]....
        /*03fc*/ 	.word	0x0500000f


	//   ....[153]....
        /*0400*/ 	.word	0x0500000f


	//   ....[154]....
        /*0404*/ 	.word	0x0500000f


	//   ....[155]....
        /*0408*/ 	.word	0x0500000f


	//   ....[156]....
        /*040c*/ 	.word	0x0500000f


	//   ....[157]....
        /*0410*/ 	.word	0x0500000f


	//   ....[158]....
        /*0414*/ 	.word	0x0500000f


	//   ....[159]....
        /*0418*/ 	.word	0x0500000f


	//   ....[160]....
        /*041c*/ 	.word	0x0500000f


	//   ....[161]....
        /*0420*/ 	.word	0x0500000f


	//   ....[162]....
        /*0424*/ 	.word	0x0500000f


	//   ....[163]....
        /*0428*/ 	.word	0x0500000f


	//   ....[164]....
        /*042c*/ 	.word	0x0500000f


	//   ....[165]....
        /*0430*/ 	.word	0x0500000f


	//   ....[166]....
        /*0434*/ 	.word	0x0500000f


	//   ....[167]....
        /*0438*/ 	.word	0x0500000f


	//   ....[168]....
        /*043c*/ 	.word	0x0500000f


	//   ....[169]....
        /*0440*/ 	.word	0x0500000f


	//   ....[170]....
        /*0444*/ 	.word	0x0500000f


	//   ....[171]....
        /*0448*/ 	.word	0x0500000f


	//   ....[172]....
        /*044c*/ 	.word	0x0500000f


	//   ....[173]....
        /*0450*/ 	.word	0x0500000f


	//   ....[174]....
        /*0454*/ 	.word	0x0500000f


	//   ....[175]....
        /*0458*/ 	.word	0x0500000f


	//   ....[176]....
        /*045c*/ 	.word	0x0500000f


	//   ....[177]....
        /*0460*/ 	.word	0x0500000f


	//   ....[178]....
        /*0464*/ 	.word	0x0500000f


	//   ....[179]....
        /*0468*/ 	.word	0x0500000f


	//   ....[180]....
        /*046c*/ 	.word	0x0500000f


	//   ....[181]....
        /*0470*/ 	.word	0x0500000f


	//   ....[182]....
        /*0474*/ 	.word	0x0500000f


	//   ....[183]....
        /*0478*/ 	.word	0x0500000f


	//   ....[184]....
        /*047c*/ 	.word	0x0500000f


	//   ....[185]....
        /*0480*/ 	.word	0x0500000f


	//   ....[186]....
        /*0484*/ 	.word	0x0500000f


	//   ....[187]....
        /*0488*/ 	.word	0x0500000f


	//   ....[188]....
        /*048c*/ 	.word	0x0500000f


	//   ....[189]....
        /*0490*/ 	.word	0x0500000f


	//   ....[190]....
        /*0494*/ 	.word	0x0500000f


	//   ....[191]....
        /*0498*/ 	.word	0x0500000f


	//   ....[192]....
        /*049c*/ 	.word	0x0500000f


	//   ....[193]....
        /*04a0*/ 	.word	0x0500000f


	//   ....[194]....
        /*04a4*/ 	.word	0x0500000f


	//   ....[195]....
        /*04a8*/ 	.word	0x0500000f


	//   ....[196]....
        /*04ac*/ 	.word	0x0500000f


	//----- nvinfo : EIATTR_COOP_GROUP_INSTR_OFFSETS
	.align		4
.L_201:
        /*04b0*/ 	.byte	0x04, 0x28
        /*04b2*/ 	.short	(.L_203 - .L_202)


	//   ....[0]....
.L_202:
        /*04b4*/ 	.word	0x00000080


	//   ....[1]....
        /*04b8*/ 	.word	0x00000090


	//   ....[2]....
        /*04bc*/ 	.word	0x000002d0


	//   ....[3]....
        /*04c0*/ 	.word	0x00000430


	//   ....[4]....
        /*04c4*/ 	.word	0x00000550


	//   ....[5]....
        /*04c8*/ 	.word	0x000006b0


	//   ....[6]....
        /*04cc*/ 	.word	0x00001e90


	//   ....[7]....
        /*04d0*/ 	.word	0x000026c0


	//   ....[8]....
        /*04d4*/ 	.word	0x00003080


	//   ....[9]....
        /*04d8*/ 	.word	0x00004660


	//   ....[10]....
        /*04dc*/ 	.word	0x00004750


	//   ....[11]....
        /*04e0*/ 	.word	0x00004d30


	//   ....[12]....
        /*04e4*/ 	.word	0x00004da0


	//   ....[13]....
        /*04e8*/ 	.word	0x00005970


	//   ....[14]....
        /*04ec*/ 	.word	0x00006830


	//   ....[15]....
        /*04f0*/ 	.word	0x00007160


	//   ....[16]....
        /*04f4*/ 	.word	0x000080b0


	//   ....[17]....
        /*04f8*/ 	.word	0x000081a0


	//   ....[18]....
        /*04fc*/ 	.word	0x00008890


	//   ....[19]....
        /*0500*/ 	.word	0x000088f0


	//   ....[20]....
        /*0504*/ 	.word	0x00009970


	//   ....[21]....
        /*0508*/ 	.word	0x0000ad90


	//   ....[22]....
        /*050c*/ 	.word	0x0000adf0


	//   ....[23]....
        /*0510*/ 	.word	0x0000b1b0


	//   ....[24]....
        /*0514*/ 	.word	0x0000b1d0


	//   ....[25]....
        /*0518*/ 	.word	0x0000c510


	//   ....[26]....
        /*051c*/ 	.word	0x0000d080


	//   ....[27]....
        /*0520*/ 	.word	0x0000d9b0


	//   ....[28]....
        /*0524*/ 	.word	0x0000e900


	//   ....[29]....
        /*0528*/ 	.word	0x0000e9f0


	//   ....[30]....
        /*052c*/ 	.word	0x0000f190


	//   ....[31]....
        /*0530*/ 	.word	0x0000f1f0


	//   ....[32]....
        /*0534*/ 	.word	0x000101c0


	//   ....[33]....
        /*0538*/ 	.word	0x000102d0


	//   ....[34]....
        /*053c*/ 	.word	0x00010330


	//   ....[35]....
        /*0540*/ 	.word	0x000103f0


	//   ....[36]....
        /*0544*/ 	.word	0x00010420


	//   ....[37]....
        /*0548*/ 	.word	0x00011660


	//   ....[38]....
        /*054c*/ 	.word	0x00011680


	//   ....[39]....
        /*0550*/ 	.word	0x00011690


	//   ....[40]....
        /*0554*/ 	.word	0x000116a0


	//   ....[41]....
        /*0558*/ 	.word	0x00011cc0


	//   ....[42]....
        /*055c*/ 	.word	0x00011ce0


	//   ....[43]....
        /*0560*/ 	.word	0x00011e10


	//   ....[44]....
        /*0564*/ 	.word	0x00011e30


	//   ....[45]....
        /*0568*/ 	.word	0x000122a0


	//   ....[46]....
        /*056c*/ 	.word	0x000122b0


	//   ....[47]....
        /*0570*/ 	.word	0x000125f0


	//   ....[48]....
        /*0574*/ 	.word	0x00012600


	//   ....[49]....
        /*0578*/ 	.word	0x00013240


	//   ....[50]....
        /*057c*/ 	.word	0x00013250


	//   ....[51]....
        /*0580*/ 	.word	0x00013350


	//   ....[52]....
        /*0584*/ 	.word	0x00013370


	//   ....[53]....
        /*0588*/ 	.word	0x00013500


	//   ....[54]....
        /*058c*/ 	.word	0x00013700


	//   ....[55]....
        /*0590*/ 	.word	0x00013730


	//   ....[56]....
        /*0594*/ 	.word	0x00013760


	//   ....[57]....
        /*0598*/ 	.word	0x00013790


	//   ....[58]....
        /*059c*/ 	.word	0x000137c0


	//   ....[59]....
        /*05a0*/ 	.word	0x000137f0


	//   ....[60]....
        /*05a4*/ 	.word	0x00013950


	//   ....[61]....
        /*05a8*/ 	.word	0x00013980


	//   ....[62]....
        /*05ac*/ 	.word	0x000139b0


	//   ....[63]....
        /*05b0*/ 	.word	0x000139e0


	//   ....[64]....
        /*05b4*/ 	.word	0x00013a10


	//   ....[65]....
        /*05b8*/ 	.word	0x00013a40


	//   ....[66]....
        /*05bc*/ 	.word	0x00013ad0


	//   ....[67]....
        /*05c0*/ 	.word	0x00013b00


	//   ....[68]....
        /*05c4*/ 	.word	0x00013b10


	//   ....[69]....
        /*05c8*/ 	.word	0x00013b50


	//   ....[70]....
        /*05cc*/ 	.word	0x00015dc0


	//   ....[71]....
        /*05d0*/ 	.word	0x00015de0


	//   ....[72]....
        /*05d4*/ 	.word	0x00015e90


	//   ....[73]....
        /*05d8*/ 	.word	0x00015eb0


	//   ....[74]....
        /*05dc*/ 	.word	0x00015f50


	//   ....[75]....
        /*05e0*/ 	.word	0x00015f70


	//   ....[76]....
        /*05e4*/ 	.word	0x00015f80


	//   ....[77]....
        /*05e8*/ 	.word	0x00015f90


	//   ....[78]....
        /*05ec*/ 	.word	0x00016910


	//   ....[79]....
        /*05f0*/ 	.word	0x00016920


	//   ....[80]....
        /*05f4*/ 	.word	0x00016980


	//   ....[81]....
        /*05f8*/ 	.word	0x000169c0


	//   ....[82]....
        /*05fc*/ 	.word	0x00016a20


	//   ....[83]....
        /*0600*/ 	.word	0x00016a60


	//   ....[84]....
        /*0604*/ 	.word	0x00016a70


	//   ....[85]....
        /*0608*/ 	.word	0x00016a90


	//   ....[86]....
        /*060c*/ 	.word	0x00016b70


	//   ....[87]....
        /*0610*/ 	.word	0x00016bb0


	//   ....[88]....
        /*0614*/ 	.word	0x00016bc0


	//   ....[89]....
        /*0618*/ 	.word	0x00016be0


	//   ....[90]....
        /*061c*/ 	.word	0x00017470


	//   ....[91]....
        /*0620*/ 	.word	0x00017480


	//   ....[92]....
        /*0624*/ 	.word	0x000174a0


	//   ....[93]....
        /*0628*/ 	.word	0x00017520


	//   ....[94]....
        /*062c*/ 	.word	0x00017530


	//   ....[95]....
        /*0630*/ 	.word	0x00017590


	//   ....[96]....
        /*0634*/ 	.word	0x000175c0


	//   ....[97]....
        /*0638*/ 	.word	0x00017600


	//   ....[98]....
        /*063c*/ 	.word	0x000178f0


	//   ....[99]....
        /*0640*/ 	.word	0x00017910


	//   ....[100]....
        /*0644*/ 	.word	0x000179b0


	//   ....[101]....
        /*0648*/ 	.word	0x000179c0


	//   ....[102]....
        /*064c*/ 	.word	0x00017a50


	//   ....[103]....
        /*0650*/ 	.word	0x00017a60


	//   ....[104]....
        /*0654*/ 	.word	0x00017a70


	//   ....[105]....
        /*0658*/ 	.word	0x00017b00


	//   ....[106]....
        /*065c*/ 	.word	0x00018110


	//   ....[107]....
        /*0660*/ 	.word	0x00018120


	//   ....[108]....
        /*0664*/ 	.word	0x000181b0


	//   ....[109]....
        /*0668*/ 	.word	0x00018250


	//   ....[110]....
        /*066c*/ 	.word	0x00018270


	//   ....[111]....
        /*0670*/ 	.word	0x000182f0


	//   ....[112]....
        /*0674*/ 	.word	0x00018310


	//   ....[113]....
        /*0678*/ 	.word	0x00018320


	//   ....[114]....
        /*067c*/ 	.word	0x00018750


	//   ....[115]....
        /*0680*/ 	.word	0x00018780


	//   ....[116]....
        /*0684*/ 	.word	0x000187e0


	//   ....[117]....
        /*0688*/ 	.word	0x00018810


	//   ....[118]....
        /*068c*/ 	.word	0x00018840


	//   ....[119]....
        /*0690*/ 	.word	0x00018870


	//   ....[120]....
        /*0694*/ 	.word	0x000188a0


	//   ....[121]....
        /*0698*/ 	.word	0x000188d0


	//   ....[122]....
        /*069c*/ 	.word	0x00018a70


	//   ....[123]....
        /*06a0*/ 	.word	0x00018aa0


	//   ....[124]....
        /*06a4*/ 	.word	0x00018ad0


	//   ....[125]....
        /*06a8*/ 	.word	0x00018b00


	//   ....[126]....
        /*06ac*/ 	.word	0x00018b30


	//   ....[127]....
        /*06b0*/ 	.word	0x00018b60


	//   ....[128]....
        /*06b4*/ 	.word	0x00018c20


	//   ....[129]....
        /*06b8*/ 	.word	0x00018c40


	//   ....[130]....
        /*06bc*/ 	.word	0x00018c60


	//   ....[131]....
        /*06c0*/ 	.word	0x00018cc0


	//   ....[132]....
        /*06c4*/ 	.word	0x000196f0


	//   ....[133]....
        /*06c8*/ 	.word	0x00019d50


	//   ....[134]....
        /*06cc*/ 	.word	0x00019e40


	//   ....[135]....
        /*06d0*/ 	.word	0x00019ee0


	//   ....[136]....
        /*06d4*/ 	.word	0x00019f40


	//   ....[137]....
        /*06d8*/ 	.word	0x0001a050


	//   ....[138]....
        /*06dc*/ 	.word	0x0001a0c0


	//   ....[139]....
        /*06e0*/ 	.word	0x0001a1d0


	//   ....[140]....
        /*06e4*/ 	.word	0x0001a240


	//   ....[141]....
        /*06e8*/ 	.word	0x0001a2e0


	//   ....[142]....
        /*06ec*/ 	.word	0x0001a400


	//   ....[143]....
        /*06f0*/ 	.word	0x0001a460


	//   ....[144]....
        /*06f4*/ 	.word	0x0001a4c0


	//   ....[145]....
        /*06f8*/ 	.word	0x0001a5d0


	//   ....[146]....
        /*06fc*/ 	.word	0x0001a630


	//   ....[147]....
        /*0700*/ 	.word	0x0001a730


	//   ....[148]....
        /*0704*/ 	.word	0x0001a790


	//   ....[149]....
        /*0708*/ 	.word	0x0001a890


	//   ....[150]....
        /*070c*/ 	.word	0x0001a8f0


	//   ....[151]....
        /*0710*/ 	.word	0x0001aa00


	//   ....[152]....
        /*0714*/ 	.word	0x0001aa60


	//   ....[153]....
        /*0718*/ 	.word	0x0001ab40


	//   ....[154]....
        /*071c*/ 	.word	0x0001ac80


	//   ....[155]....
        /*0720*/ 	.word	0x0001ad60


	//   ....[156]....
        /*0724*/ 	.word	0x0001ade0


	//   ....[157]....
        /*0728*/ 	.word	0x0001aec0


	//   ....[158]....
        /*072c*/ 	.word	0x0001af20


	//   ....[159]....
        /*0730*/ 	.word	0x0001aff0


	//   ....[160]....
        /*0734*/ 	.word	0x0001b050


	//   ....[161]....
        /*0738*/ 	.word	0x0001b130


	//   ....[162]....
        /*073c*/ 	.word	0x0001b220


	//   ....[163]....
        /*0740*/ 	.word	0x0001b2c0


	//   ....[164]....
        /*0744*/ 	.word	0x0001b320


	//   ....[165]....
        /*0748*/ 	.word	0x0001b420


	//   ....[166]....
        /*074c*/ 	.word	0x0001b480


	//   ....[167]....
        /*0750*/ 	.word	0x0001b580


	//   ....[168]....
        /*0754*/ 	.word	0x0001b5e0


	//   ....[169]....
        /*0758*/ 	.word	0x0001b6b0


	//   ....[170]....
        /*075c*/ 	.word	0x0001b800


	//   ....[171]....
        /*0760*/ 	.word	0x0001b8b0


	//   ....[172]....
        /*0764*/ 	.word	0x0001b9c0


	//   ....[173]....
        /*0768*/ 	.word	0x0001baa0


	//   ....[174]....
        /*076c*/ 	.word	0x0001bb00


	//   ....[175]....
        /*0770*/ 	.word	0x0001bbf0


	//   ....[176]....
        /*0774*/ 	.word	0x0001bc50


	//   ....[177]....
        /*0778*/ 	.word	0x0001bd30


	//   ....[178]....
        /*077c*/ 	.word	0x0001bdc0


	//   ....[179]....
        /*0780*/ 	.word	0x0001be60


	//   ....[180]....
        /*0784*/ 	.word	0x0001bfd0


	//   ....[181]....
        /*0788*/ 	.word	0x0001c040


	//   ....[182]....
        /*078c*/ 	.word	0x0001c0b0


	//   ....[183]....
        /*0790*/ 	.word	0x0001c120


	//   ....[184]....
        /*0794*/ 	.word	0x0001c190


	//   ....[185]....
        /*0798*/ 	.word	0x0001c210


	//   ....[186]....
        /*079c*/ 	.word	0x0001c290


	//   ....[187]....
        /*07a0*/ 	.word	0x0001c320


	//   ....[188]....
        /*07a4*/ 	.word	0x0001c390


	//   ....[189]....
        /*07a8*/ 	.word	0x0001c400


	//   ....[190]....
        /*07ac*/ 	.word	0x0001c470


	//   ....[191]....
        /*07b0*/ 	.word	0x0001c4f0


	//   ....[192]....
        /*07b4*/ 	.word	0x0001c560


	//   ....[193]....
        /*07b8*/ 	.word	0x0001c610


	//   ....[194]....
        /*07bc*/ 	.word	0x0001c660


	//   ....[195]....
        /*07c0*/ 	.word	0x0001c6f0


	//   ....[196]....
        /*07c4*/ 	.word	0x0001c820


	//----- nvinfo : EIATTR_REG_RECONFIG
	.align		4
.L_203:
        /*07c8*/ 	.byte	0x01, 0x54
	.zero		2


	//----- nvinfo : EIATTR_SYSCALL_OFFSETS
	.align		4
        /*07cc*/ 	.byte	0x04, 0x46
        /*07ce*/ 	.short	(.L_205 - .L_204)


	//   ....[0]....
.L_204:
        /*07d0*/ 	.word	0x00002080


	//   ....[1]....
        /*07d4*/ 	.word	0x00015350


	//   ....[2]....
        /*07d8*/ 	.word	0x000154a0


	//   ....[3]....
        /*07dc*/ 	.word	0x00015590


	//   ....[4]....
        /*07e0*/ 	.word	0x00016380


	//----- nvinfo : EIATTR_MBARRIER_INSTR_OFFSETS
	.align		4
.L_205:
        /*07e4*/ 	.byte	0x04, 0x39
        /*07e6*/ 	.short	(.L_207 - .L_206)


	//   ....[0]....
.L_206:
        /*07e8*/ 	.word	0x00000180
        /*07ec*/ 	.word	0x000000ff
        /*07f0*/ 	.word	0x0002d800
        /*07f4*/ 	.short	0x0100
        /*07f6*/ 	.byte	0x08
	.zero		1


	//   ....[1]....
        /*07f8*/ 	.word	0x00000190
        /*07fc*/ 	.word	0x000000ff
        /*0800*/ 	.word	0x0002d820
        /*0804*/ 	.short	0x0100
        /*0806*/ 	.byte	0x08
	.zero		1


	//   ....[2]....
        /*0808*/ 	.word	0x00000280
        /*080c*/ 	.word	0x000000ff
        /*0810*/ 	.word	0x0002d830
        /*0814*/ 	.short	0x0100
        /*0816*/ 	.byte	0x08
	.zero		1


	//   ....[3]....
        /*0818*/ 	.word	0x00000290
        /*081c*/ 	.word	0x000000ff
        /*0820*/ 	.word	0x0002d840
        /*0824*/ 	.short	0x0100
        /*0826*/ 	.byte	0x08
	.zero		1


	//   ....[4]....
        /*0828*/ 	.word	0x000002a0
        /*082c*/ 	.word	0x000000ff
        /*0830*/ 	.word	0x0002d838
        /*0834*/ 	.short	0x0100
        /*0836*/ 	.byte	0x08
	.zero		1


	//   ....[5]....
        /*0838*/ 	.word	0x000002b0
        /*083c*/ 	.word	0x000000ff
        /*0840*/ 	.word	0x0002d848
        /*0844*/ 	.short	0x0100
        /*0846*/ 	.byte	0x08
	.zero		1


	//   ....[6]....
        /*0848*/ 	.word	0x000003e0
        /*084c*/ 	.word	0x000000ff
        /*0850*/ 	.word	0x0002d850
        /*0854*/ 	.short	0x0100
        /*0856*/ 	.byte	0x08
	.zero		1


	//   ....[7]....
        /*0858*/ 	.word	0x000003f0
        /*085c*/ 	.word	0x000000ff
        /*0860*/ 	.word	0x0002d860
        /*0864*/ 	.short	0x0100
        /*0866*/ 	.byte	0x08
	.zero		1


	//   ....[8]....
        /*0868*/ 	.word	0x00000400
        /*086c*/ 	.word	0x000000ff
        /*0870*/ 	.word	0x0002d858
        /*0874*/ 	.short	0x0100
        /*0876*/ 	.byte	0x08
	.zero		1


	//   ....[9]....
        /*0878*/ 	.word	0x00000410
        /*087c*/ 	.word	0x000000ff
        /*0880*/ 	.word	0x0002d868
        /*0884*/ 	.short	0x0100
        /*0886*/ 	.byte	0x08
	.zero		1


	//   ....[10]....
        /*0888*/ 	.word	0x00000500
        /*088c*/ 	.word	0x000000ff
        /*0890*/ 	.word	0x0002d870
        /*0894*/ 	.short	0x0100
        /*0896*/ 	.byte	0x06
	.zero		1


	//   ....[11]....
        /*0898*/ 	.word	0x00000510
        /*089c*/ 	.word	0x000000ff
        /*08a0*/ 	.word	0x0002d880
        /*08a4*/ 	.short	0x0100
        /*08a6*/ 	.byte	0x06
	.zero		1


	//   ....[12]....
        /*08a8*/ 	.word	0x00000520
        /*08ac*/ 	.word	0x000000ff
        /*08b0*/ 	.word	0x0002d878
        /*08b4*/ 	.short	0x0100
        /*08b6*/ 	.byte	0x06
	.zero		1


	//   ....[13]....
        /*08b8*/ 	.word	0x00000530
        /*08bc*/ 	.word	0x000000ff
        /*08c0*/ 	.word	0x0002d888
        /*08c4*/ 	.short	0x0100
        /*08c6*/ 	.byte	0x06
	.zero		1


	//   ....[14]....
        /*08c8*/ 	.word	0x00000660
        /*08cc*/ 	.word	0x000000ff
        /*08d0*/ 	.word	0x0002d890
        /*08d4*/ 	.short	0x0100
        /*08d6*/ 	.byte	0x08
	.zero		1


	//   ....[15]....
        /*08d8*/ 	.word	0x00000670
        /*08dc*/ 	.word	0x000000ff
        /*08e0*/ 	.word	0x0002d8a0
        /*08e4*/ 	.short	0x0100
        /*08e6*/ 	.byte	0x08
	.zero		1


	//   ....[16]....
        /*08e8*/ 	.word	0x00000680
        /*08ec*/ 	.word	0x000000ff
        /*08f0*/ 	.word	0x0002d898
        /*08f4*/ 	.short	0x0100
        /*08f6*/ 	.byte	0x08
	.zero		1


	//   ....[17]....
        /*08f8*/ 	.word	0x00000690
        /*08fc*/ 	.word	0x000000ff
        /*0900*/ 	.word	0x0002d8a8
        /*0904*/ 	.short	0x0100
        /*0906*/ 	.byte	0x08
	.zero		1


	//   ....[18]....
        /*0908*/ 	.word	0x000007d0
        /*090c*/ 	.word	0x000000ff
        /*0910*/ 	.word	0x0002d8b0
        /*0914*/ 	.short	0x0100
        /*0916*/ 	.byte	0x08
	.zero		1


	//   ....[19]....
        /*0918*/ 	.word	0x000007e0
        /*091c*/ 	.word	0x000000ff
        /*0920*/ 	.word	0x0002d8c0
        /*0924*/ 	.short	0x0100
        /*0926*/ 	.byte	0x08
	.zero		1


	//   ....[20]....
        /*0928*/ 	.word	0x000007f0
        /*092c*/ 	.word	0x000000ff
        /*0930*/ 	.word	0x0002d8b8
        /*0934*/ 	.short	0x0100
        /*0936*/ 	.byte	0x08
	.zero		1


	//   ....[21]....
        /*0938*/ 	.word	0x00000800
        /*093c*/ 	.word	0x000000ff
        /*0940*/ 	.word	0x0002d8c8
        /*0944*/ 	.short	0x0100
        /*0946*/ 	.byte	0x08
	.zero		1


	//   ....[22]....
        /*0948*/ 	.word	0x00002100
        /*094c*/ 	.word	0x000000ff
        /*0950*/ 	.word	0x0002d800
        /*0954*/ 	.short	0x010a
        /*0956*/ 	.byte	0x29
	.zero		1


	//   ....[23]....
        /*0958*/ 	.word	0x00002180
        /*095c*/ 	.word	0x00000002
        /*0960*/ 	.word	0x0002d830
        /*0964*/ 	.short	0x010a
        /*0966*/ 	.byte	0x3f
	.zero		1


	//   ....[24]....
        /*0968*/ 	.word	0x000021c0
        /*096c*/ 	.word	0x00000002
        /*0970*/ 	.word	0x0002d830
        /*0974*/ 	.short	0x010a
        /*0976*/ 	.byte	0x3f
	.zero		1


	//   ....[25]....
        /*0978*/ 	.word	0x00002a40
        /*097c*/ 	.word	0x000000ff
        /*0980*/ 	.word	0x00000000
        /*0984*/ 	.short	0x0101
        /*0986*/ 	.byte	0x06
	.zero		1


	//   ....[26]....
        /*0988*/ 	.word	0x00005e30
        /*098c*/ 	.word	0x000000ff
        /*0990*/ 	.word	0x0002d830
        /*0994*/ 	.short	0x010a
        /*0996*/ 	.byte	0x06
	.zero		1


	//   ....[27]....
        /*0998*/ 	.word	0x00005e70
        /*099c*/ 	.word	0x000000ff
        /*09a0*/ 	.word	0x0002d830
        /*09a4*/ 	.short	0x010a
        /*09a6*/ 	.byte	0x06
	.zero		1


	//   ....[28]....
        /*09a8*/ 	.word	0x00006140
        /*09ac*/ 	.word	0x000000ff
        /*09b0*/ 	.word	0x0002d850
        /*09b4*/ 	.short	0x010a
        /*09b6*/ 	.byte	0x06
	.zero		1


	//   ....[29]....
        /*09b8*/ 	.word	0x00006180
        /*09bc*/ 	.word	0x000000ff
        /*09c0*/ 	.word	0x0002d850
        /*09c4*/ 	.short	0x010a
        /*09c6*/ 	.byte	0x06
	.zero		1


	//   ....[30]....
        /*09c8*/ 	.word	0x00006b70
        /*09cc*/ 	.word	0x000000ff
        /*09d0*/ 	.word	0x00000000
        /*09d4*/ 	.short	0x0101
        /*09d6*/ 	.byte	0x06
	.zero		1


	//   ....[31]....
        /*09d8*/ 	.word	0x00009410
        /*09dc*/ 	.word	0x000000ff
        /*09e0*/ 	.word	0x00000000
        /*09e4*/ 	.short	0x0101
        /*09e6*/ 	.byte	0x06
	.zero		1


	//   ....[32]....
        /*09e8*/ 	.word	0x00009d60
        /*09ec*/ 	.word	0x000000ff
        /*09f0*/ 	.word	0x0002d830
        /*09f4*/ 	.short	0x010a
        /*09f6*/ 	.byte	0x06
	.zero		1


	//   ....[33]....
        /*09f8*/ 	.word	0x00009da0
        /*09fc*/ 	.word	0x000000ff
        /*0a00*/ 	.word	0x0002d830
        /*0a04*/ 	.short	0x010a
        /*0a06*/ 	.byte	0x06
	.zero		1


	//   ....[34]....
        /*0a08*/ 	.word	0x0000a070
        /*0a0c*/ 	.word	0x000000ff
        /*0a10*/ 	.word	0x0002d850
        /*0a14*/ 	.short	0x010a
        /*0a16*/ 	.byte	0x06
	.zero		1


	//   ....[35]....
        /*0a18*/ 	.word	0x0000a0b0
        /*0a1c*/ 	.word	0x000000ff
        /*0a20*/ 	.word	0x0002d850
        /*0a24*/ 	.short	0x010a
        /*0a26*/ 	.byte	0x06
	.zero		1


	//   ....[36]....
        /*0a28*/ 	.word	0x0000aac0
        /*0a2c*/ 	.word	0x000000ff
        /*0a30*/ 	.word	0x00000000
        /*0a34*/ 	.short	0x0101
        /*0a36*/ 	.byte	0x06
	.zero		1


	//   ....[37]....
        /*0a38*/ 	.word	0x0000bfb0
        /*0a3c*/ 	.word	0x000000ff
        /*0a40*/ 	.word	0x00000000
        /*0a44*/ 	.short	0x0101
        /*0a46*/ 	.byte	0x06
	.zero		1


	//   ....[38]....
        /*0a48*/ 	.word	0x0000c6c0
        /*0a4c*/ 	.word	0x000000ff
        /*0a50*/ 	.word	0x0002d830
        /*0a54*/ 	.short	0x010a
        /*0a56*/ 	.byte	0x06
	.zero		1


	//   ....[39]....
        /*0a58*/ 	.word	0x0000c700
        /*0a5c*/ 	.word	0x000000ff
        /*0a60*/ 	.word	0x0002d830
        /*0a64*/ 	.short	0x010a
        /*0a66*/ 	.byte	0x06
	.zero		1


	//   ....[40]....
        /*0a68*/ 	.word	0x0000c9d0
        /*0a6c*/ 	.word	0x000000ff
        /*0a70*/ 	.word	0x0002d850
        /*0a74*/ 	.short	0x010a
        /*0a76*/ 	.byte	0x06
	.zero		1


	//   ....[41]....
        /*0a78*/ 	.word	0x0000ca10
        /*0a7c*/ 	.word	0x000000ff
        /*0a80*/ 	.word	0x0002d850
        /*0a84*/ 	.short	0x010a
        /*0a86*/ 	.byte	0x06
	.zero		1


	//   ....[42]....
        /*0a88*/ 	.word	0x0000d3c0
        /*0a8c*/ 	.word	0x000000ff
        /*0a90*/ 	.word	0x00000000
        /*0a94*/ 	.short	0x0101
        /*0a96*/ 	.byte	0x06
	.zero		1


	//   ....[43]....
        /*0a98*/ 	.word	0x0000fc60
        /*0a9c*/ 	.word	0x000000ff
        /*0aa0*/ 	.word	0x00000000
        /*0aa4*/ 	.short	0x0101
        /*0aa6*/ 	.byte	0x06
	.zero		1


	//   ....[44]....
        /*0aa8*/ 	.word	0x00010240
        /*0aac*/ 	.word	0x000000ff
        /*0ab0*/ 	.word	0x0002d850
        /*0ab4*/ 	.short	0x010a
        /*0ab6*/ 	.byte	0x08
	.zero		1


	//   ....[45]....
        /*0ab8*/ 	.word	0x00010280
        /*0abc*/ 	.word	0x000000ff
        /*0ac0*/ 	.word	0x0002d850
        /*0ac4*/ 	.short	0x010a
        /*0ac6*/ 	.byte	0x08
	.zero		1


	//   ....[46]....
        /*0ac8*/ 	.word	0x00010910
        /*0acc*/ 	.word	0x000000ff
        /*0ad0*/ 	.word	0x00000000
        /*0ad4*/ 	.short	0x0101
        /*0ad6*/ 	.byte	0x08
	.zero		1


	//   ....[47]....
        /*0ad8*/ 	.word	0x00011cf0
        /*0adc*/ 	.word	0x000000ff
        /*0ae0*/ 	.word	0x00000000
        /*0ae4*/ 	.short	0x0101
        /*0ae6*/ 	.byte	0x04
	.zero		1


	//   ....[48]....
        /*0ae8*/ 	.word	0x000121b0
        /*0aec*/ 	.word	0x000000ff
        /*0af0*/ 	.word	0x00000000
        /*0af4*/ 	.short	0x0101
        /*0af6*/ 	.byte	0x04
	.zero		1


	//   ....[49]....
        /*0af8*/ 	.word	0x00015b40
        /*0afc*/ 	.word	0x00000004
        /*0b00*/ 	.word	0x0002d840
        /*0b04*/ 	.short	0x010a
        /*0b06*/ 	.byte	0x3f
	.zero		1


	//   ....[50]....
        /*0b08*/ 	.word	0x000160d0
        /*0b0c*/ 	.word	0x00000004
        /*0b10*/ 	.word	0x0002d830
        /*0b14*/ 	.short	0x0107
        /*0b16*/ 	.byte	0x3f
	.zero		1


	//   ....[51]....
        /*0b18*/ 	.word	0x000161a0
        /*0b1c*/ 	.word	0x00000004
        /*0b20*/ 	.word	0x0002d830
        /*0b24*/ 	.short	0x0101
        /*0b26*/ 	.byte	0x3f
	.zero		1


	//   ....[52]....
        /*0b28*/ 	.word	0x00016d20
        /*0b2c*/ 	.word	0x00000011
        /*0b30*/ 	.word	0x0002d800
        /*0b34*/ 	.short	0x0107
        /*0b36*/ 	.byte	0x3f
	.zero		1


	//   ....[53]....
        /*0b38*/ 	.word	0x00016e10
        /*0b3c*/ 	.word	0x00000011
        /*0b40*/ 	.word	0x0002d800
        /*0b44*/ 	.short	0x0101
        /*0b46*/ 	.byte	0x3f
	.zero		1


	//   ....[54]....
        /*0b48*/ 	.word	0x00016e30
        /*0b4c*/ 	.word	0x00000011
        /*0b50*/ 	.word	0x0002d820
        /*0b54*/ 	.short	0x010a
        /*0b56*/ 	.byte	0x3f
	.zero		1


	//   ....[55]....
        /*0b58*/ 	.word	0x00017250
        /*0b5c*/ 	.word	0x00000005
        /*0b60*/ 	.word	0x0002d840
        /*0b64*/ 	.short	0x010a
        /*0b66*/ 	.byte	0x3f
	.zero		1


	//   ....[56]....
        /*0b68*/ 	.word	0x000176b0
        /*0b6c*/ 	.word	0x00000005
        /*0b70*/ 	.word	0x0002d830
        /*0b74*/ 	.short	0x0107
        /*0b76*/ 	.byte	0x3f
	.zero		1


	//   ....[57]....
        /*0b78*/ 	.word	0x00017770
        /*0b7c*/ 	.word	0x00000005
        /*0b80*/ 	.word	0x0002d830
        /*0b84*/ 	.short	0x0101
        /*0b86*/ 	.byte	0x3f
	.zero		1


	//   ....[58]....
        /*0b88*/ 	.word	0x000177d0
        /*0b8c*/ 	.word	0x00000005
        /*0b90*/ 	.word	0x0002d860
        /*0b94*/ 	.short	0x010a
        /*0b96*/ 	.byte	0x3f
	.zero		1


	//   ....[59]....
        /*0b98*/ 	.word	0x00017cc0
        /*0b9c*/ 	.word	0x00000005
        /*0ba0*/ 	.word	0x0002d850
        /*0ba4*/ 	.short	0x0107
        /*0ba6*/ 	.byte	0x3f
	.zero		1


	//   ....[60]....
        /*0ba8*/ 	.word	0x00017db0
        /*0bac*/ 	.word	0x00000005
        /*0bb0*/ 	.word	0x0002d850
        /*0bb4*/ 	.short	0x0101
        /*0bb6*/ 	.byte	0x3f
	.zero		1


	//   ....[61]....
        /*0bb8*/ 	.word	0x00017fd0
        /*0bbc*/ 	.word	0x00000000
        /*0bc0*/ 	.word	0x0002d860
        /*0bc4*/ 	.short	0x010a
        /*0bc6*/ 	.byte	0x3f
	.zero		1


	//   ....[62]....
        /*0bc8*/ 	.word	0x00018450
        /*0bcc*/ 	.word	0x00000000
        /*0bd0*/ 	.word	0x0002d850
        /*0bd4*/ 	.short	0x0107
        /*0bd6*/ 	.byte	0x3f
	.zero		1


	//   ....[63]....
        /*0bd8*/ 	.word	0x00018520
        /*0bdc*/ 	.word	0x00000000
        /*0be0*/ 	.word	0x0002d850
        /*0be4*/ 	.short	0x0101
        /*0be6*/ 	.byte	0x3f
	.zero		1


	//   ....[64]....
        /*0be8*/ 	.word	0x00019670
        /*0bec*/ 	.word	0x00000005
        /*0bf0*/ 	.word	0x0002d820
        /*0bf4*/ 	.short	0x010a
        /*0bf6*/ 	.byte	0x3f
	.zero		1


	//   ....[65]....
        /*0bf8*/ 	.word	0x000197f0
        /*0bfc*/ 	.word	0x00000003
        /*0c00*/ 	.word	0x0002d840
        /*0c04*/ 	.short	0x010a
        /*0c06*/ 	.byte	0x3f
	.zero		1


	//   ....[66]....
        /*0c08*/ 	.word	0x00019890
        /*0c0c*/ 	.word	0x00000017
        /*0c10*/ 	.word	0x0002d840
        /*0c14*/ 	.short	0x010a
        /*0c16*/ 	.byte	0x3f
	.zero		1


	//   ....[67]....
        /*0c18*/ 	.word	0x000198d0
        /*0c1c*/ 	.word	0x00000003
        /*0c20*/ 	.word	0x0002d860
        /*0c24*/ 	.short	0x010a
        /*0c26*/ 	.byte	0x3f
	.zero		1


	//   ....[68]....
        /*0c28*/ 	.word	0x00019910
        /*0c2c*/ 	.word	0x00000017
        /*0c30*/ 	.word	0x0002d860
        /*0c34*/ 	.short	0x010a
        /*0c36*/ 	.byte	0x3f
	.zero		1


	//   ....[69]....
        /*0c38*/ 	.word	0x00019980
        /*0c3c*/ 	.word	0x00000003
        /*0c40*/ 	.word	0x0002d800
        /*0c44*/ 	.short	0x010a
        /*0c46*/ 	.byte	0x3f
	.zero		1


	//   ....[70]....
        /*0c48*/ 	.word	0x000199d0
        /*0c4c*/ 	.word	0x00000002
        /*0c50*/ 	.word	0x0002d830
        /*0c54*/ 	.short	0x010a
        /*0c56*/ 	.byte	0x3f
	.zero		1


	//   ....[71]....
        /*0c58*/ 	.word	0x00019a30
        /*0c5c*/ 	.word	0x00000007
        /*0c60*/ 	.word	0x0002d830
        /*0c64*/ 	.short	0x010a
        /*0c66*/ 	.byte	0x3f
	.zero		1


	//   ....[72]....
        /*0c68*/ 	.word	0x00019a90
        /*0c6c*/ 	.word	0x00000007
        /*0c70*/ 	.word	0x0002d850
        /*0c74*/ 	.short	0x010a
        /*0c76*/ 	.byte	0x3f
	.zero		1


	//   ....[73]....
        /*0c78*/ 	.word	0x00019af0
        /*0c7c*/ 	.word	0x00000007
        /*0c80*/ 	.word	0x0002d830
        /*0c84*/ 	.short	0x010a
        /*0c86*/ 	.byte	0x3f
	.zero		1


	//   ....[74]....
        /*0c88*/ 	.word	0x00019b50
        /*0c8c*/ 	.word	0x00000007
        /*0c90*/ 	.word	0x0002d850
        /*0c94*/ 	.short	0x010a
        /*0c96*/ 	.byte	0x3f
	.zero		1


	//   ....[75]....
        /*0c98*/ 	.word	0x00019bb0
        /*0c9c*/ 	.word	0x00000008
        /*0ca0*/ 	.word	0x0002d830
        /*0ca4*/ 	.short	0x010a
        /*0ca6*/ 	.byte	0x3f
	.zero		1


	//   ....[76]....
        /*0ca8*/ 	.word	0x00019c10
        /*0cac*/ 	.word	0x00000007
        /*0cb0*/ 	.word	0x0002d850
        /*0cb4*/ 	.short	0x010a
        /*0cb6*/ 	.byte	0x3f
	.zero		1


	//   ....[77]....
        /*0cb8*/ 	.word	0x00019c70
        /*0cbc*/ 	.word	0x00000004
        /*0cc0*/ 	.word	0x0002d850
        /*0cc4*/ 	.short	0x010a
        /*0cc6*/ 	.byte	0x3f
	.zero		1


	//   ....[78]....
        /*0cc8*/ 	.word	0x00019d90
        /*0ccc*/ 	.word	0x00000004
        /*0cd0*/ 	.word	0x0002d840
        /*0cd4*/ 	.short	0x010a
        /*0cd6*/ 	.byte	0x3f
	.zero		1


	//   ....[79]....
        /*0cd8*/ 	.word	0x0001ab80
        /*0cdc*/ 	.word	0x00000011
        /*0ce0*/ 	.word	0x0002d820
        /*0ce4*/ 	.short	0x010a
        /*0ce6*/ 	.byte	0x3f
	.zero		1


	//   ....[80]....
        /*0ce8*/ 	.word	0x0001abd0
        /*0cec*/ 	.word	0x00000005
        /*0cf0*/ 	.word	0x0002d840
        /*0cf4*/ 	.short	0x010a
        /*0cf6*/ 	.byte	0x3f
	.zero		1


	//   ....[81]....
        /*0cf8*/ 	.word	0x0001b170
        /*0cfc*/ 	.word	0x00000005
        /*0d00*/ 	.word	0x0002d860
        /*0d04*/ 	.short	0x010a
        /*0d06*/ 	.byte	0x3f
	.zero		1


	//   ....[82]....
        /*0d08*/ 	.word	0x0001b750
        /*0d0c*/ 	.word	0x00000000
        /*0d10*/ 	.word	0x0002d860
        /*0d14*/ 	.short	0x010a
        /*0d16*/ 	.byte	0x3f
	.zero		1


	//   ....[83]....
        /*0d18*/ 	.word	0x0001c740
        /*0d1c*/ 	.word	0x00000005
        /*0d20*/ 	.word	0x0002d820
        /*0d24*/ 	.short	0x010a
        /*0d26*/ 	.byte	0x3f
	.zero		1


	//   ....[84]....
        /*0d28*/ 	.word	0x0001c8e0
        /*0d2c*/ 	.word	0x00000003
        /*0d30*/ 	.word	0x0002d840
        /*0d34*/ 	.short	0x010a
        /*0d36*/ 	.byte	0x3f
	.zero		1


	//   ....[85]....
        /*0d38*/ 	.word	0x0001c930
        /*0d3c*/ 	.word	0x00000017
        /*0d40*/ 	.word	0x0002d840
        /*0d44*/ 	.short	0x010a
        /*0d46*/ 	.byte	0x3f
	.zero		1


	//   ....[86]....
        /*0d48*/ 	.word	0x0001c980
        /*0d4c*/ 	.word	0x00000003
        /*0d50*/ 	.word	0x0002d860
        /*0d54*/ 	.short	0x010a
        /*0d56*/ 	.byte	0x3f
	.zero		1


	//----- nvinfo : EIATTR_NUM_MBARRIERS
	.align		4
.L_207:
        /*0d58*/ 	.byte	0x03, 0x38
        /*0d5a*/ 	.short	0x0016


	//----- nvinfo : EIATTR_EXIT_INSTR_OFFSETS
	.align		4
        /*0d5c*/ 	.byte	0x04, 0x1c
        /*0d5e*/ 	.short	(.L_209 - .L_208)


	//   ....[0]....
.L_208:
        /*0d60*/ 	.word	0x000009b0


	//   ....[1]....
        /*0d64*/ 	.word	0x000134a0


	//   ....[2]....
        /*0d68*/ 	.word	0x00019960


	//----- nvinfo : EIATTR_MAX_THREADS
	.align		4
.L_209:
        /*0d6c*/ 	.byte	0x04, 0x05
        /*0d6e*/ 	.short	(.L_211 - .L_210)
.L_210:
        /*0d70*/ 	.word	0x00000200
        /*0d74*/ 	.word	0x00000001
        /*0d78*/ 	.word	0x00000001


	//----- nvinfo : EIATTR_CRS_STACK_SIZE
	.align		4
.L_211:
        /*0d7c*/ 	.byte	0x04, 0x1e
        /*0d7e*/ 	.short	(.L_213 - .L_212)
.L_212:
        /*0d80*/ 	.word	0x00000000


	//----- nvinfo : EIATTR_CBANK_PARAM_SIZE
	.align		4
.L_213:
        /*0d84*/ 	.byte	0x03, 0x19
        /*0d86*/ 	.short	0x0af0


	//----- nvinfo : EIATTR_PARAM_CBANK
	.align		4
        /*0d88*/ 	.byte	0x04, 0x0a
        /*0d8a*/ 	.short	(.L_215 - .L_214)
	.align		4
.L_214:
        /*0d8c*/ 	.word	index@(.nv.constant0._ZN7cutlass13device_kernelIN5flash11enable_sm90INS1_16FlashAttnFwdSm90INS1_25CollectiveMainloopFwdSm90ILi2EN4cute5tupleIJNS5_1CILi1EEES8_S8_EEENS6_IJNS7_ILi192EEENS7_ILi128EEENS7_ILi96EEEEEELi96ENS_10bfloat16_tEfNS_4arch4Sm90ELb0ELb1ELb1ELb1ELb1ELb0ELb0ELb0ELb1ELb1ELb1ELb0EEENS1_21CollectiveEpilogueFwdINS6_IJSA_SC_SB_EEES9_SE_SG_Li384ELb1ELb1ELb1ELb0EEENS1_36VarlenDynamicPersistentTileSchedulerILi192ELi128ELi384ELi128ELb1ELb1ELb1ELb1ELb0ELb1EEEEEEEEEvNT_6ParamsE)
        /*0d90*/ 	.short	0x0210
        /*0d92*/ 	.short	0x0af0


	//----- nvinfo : EIATTR_SW_WAR
	.align		4
.L_215:
        /*0d94*/ 	.byte	0x04, 0x36
        /*0d96*/ 	.short	(.L_217 - .L_216)
.L_216:
        /*0d98*/ 	.word	0x00000008
.L_217:


//--------------------- .nv.info._ZN7cutlass13device_kernelIN5flash11enable_sm90INS1_16FlashAttnFwdSm90INS1_25CollectiveMainloopFwdSm90ILi2EN4cute5tupleIJNS5_1CILi1EEES8_S8_EEENS6_IJNS7_ILi192EEENS7_ILi128EEENS7_ILi96EEEEEELi96ENS_10bfloat16_tEfNS_4arch4Sm90ELb0ELb1ELb1ELb1ELb1ELb1ELb0ELb0ELb1ELb1ELb1ELb0EEENS1_21CollectiveEpilogueFwdINS6_IJSA_SC_SB_EEES9_SE_SG_Li384ELb1ELb1ELb1ELb0EEENS1_36VarlenDynamicPersistentTileSchedulerILi192ELi128ELi384ELi128ELb1ELb1ELb1ELb1ELb0ELb1EEEEEEEEEvNT_6ParamsE --------------------------
	.section	.nv.info._ZN7cutlass13device_kernelIN5flash11enable_sm90INS1_16FlashAttnFwdSm90INS1_25CollectiveMainloopFwdSm90ILi2EN4cute5tupleIJNS5_1CILi1EEES8_S8_EEENS6_IJNS7_ILi192EEENS7_ILi128EEENS7_ILi96EEEEEELi96ENS_10bfloat16_tEfNS_4arch4Sm90ELb0ELb1ELb1ELb1ELb1ELb1ELb0ELb0ELb1ELb1ELb1ELb0EEENS1_21CollectiveEpilogueFwdINS6_IJSA_SC_SB_EEES9_SE_SG_Li384ELb1ELb1ELb1ELb0EEENS1_36VarlenDynamicPersistentTileSchedulerILi192ELi128ELi384ELi128ELb1ELb1ELb1ELb1ELb0ELb1EEEEEEEEEvNT_6ParamsE,"",@"SHT_CUDA_INFO"
	.sectionflags	@""
	.align	4


	//----- nvinfo : EIATTR_CUDA_API_VERSION
	.align		4
        /*0000*/ 	.byte	0x04, 0x37
        /*0002*/ 	.short	(.L_219 - .L_218)
.L_218:
        /*0004*/ 	.word	0x00000082


	//----- nvinfo : EIATTR_KPARAM_INFO
	.align		4
.L_219:
        /*0008*/ 	.byte	0x04, 0x17
        /*000a*/ 	.short	(.L_221 - .L_220)
.L_220:
        /*000c*/ 	.word	0x00000000
        /*0010*/ 	.short	0x0000
        /*0012*/ 	.short	0x0070
        /*0014*/ 	.byte	0x00, 0xf0, 0x01, 0x2a


	//----- nvinfo : EIATTR_SPARSE_MMA_MASK
	.align		4
.L_221:
        /*0018*/ 	.byte	0x03, 0x50
        /*001a*/ 	.short	0x0000


	//----- nvinfo : EIATTR_MAXREG_COUNT
	.align		4
        /*001c*/ 	.byte	0x03, 0x1b
        /*001e*/ 	.short	0x0080


	//----- nvinfo : EIATTR_NUM_BARRIERS
	.align		4
        /*0020*/ 	.byte	0x02, 0x4c
        /*0022*/ 	.byte	0x10
	.zero		1


	//----- nvinfo : EIATTR_EXTERNS
	.align		4
        /*0024*/ 	.byte	0x04, 0x0f
        /*0026*/ 	.short	(.L_223 - .L_222)


	//   ....[0]....
	.align		4
.L_222:
        /*0028*/ 	.word	index@(__assertfail)


	//----- nvinfo : EIATTR_ANNOTATIONS
	.align		4
.L_223:
        /*002c*/ 	.byte	0x04, 0x55
        /*002e*/ 	.short	(.L_225 - .L_224)


	//   ....[0]....
.L_224:
        /* <DEDUP_REMOVED lines=131> */


	//----- nvinfo : EIATTR_MERCURY_ISA_VERSION
	.align		4
.L_225:
        /*0850*/ 	.byte	0x03, 0x5f
        /*0852*/ 	.short	0x0101


	//----- nvinfo : EIATTR_UNUSED_LOAD_BYTE_OFFSET
	.align		4
        /*0854*/ 	.byte	0x04, 0x44
        /*0856*/ 	.short	(.L_227 - .L_226)


	//   ....[0]....
.L_226:
        /*0858*/ 	.word	0x00000a90
        /*085c*/ 	.word	0x0000fff0


	//   ....[1]....
        /*0860*/ 	.word	0x0001c1a0
        /*0864*/ 	.word	0x0000fff0


	//----- nvinfo : EIATTR_INT_WARP_WIDE_INSTR_OFFSETS
	.align		4
.L_227:
        /*0868*/ 	.byte	0x04, 0x31
        /*086a*/ 	.short	(.L_229 - .L_228)


	//   ....[0]....
.L_228:
        /*086c*/ 	.word	0x00000130


	//   ....[1]....
        /*0870*/ 	.word	0x00000170


	//   ....[2]....
        /*0874*/ 	.word	0x000001e0


	//   ....[3]....
        /*0878*/ 	.word	0x00022850


	//   ....[4]....
        /*087c*/ 	.word	0x000228e0


	//   ....[5]....
        /*0880*/ 	.word	0x00025520


	//   ....[6]....
        /*0884*/ 	.word	0x000255b0


	//----- nvinfo : EIATTR_COOP_GROUP_MASK_REGIDS
	.align		4
.L_229:
        /*0888*/ 	.byte	0x04, 0x29
        /*088a*/ 	.short	(.L_231 - .L_230)


	//   ....[0]....
.L_230:
        /*088c*/ 	.word	0xffffffff


	//   ....[1]....
        /*0890*/ 	.word	0xffffffff


	//   ....[2]....
        /*0894*/ 	.word	0xffffffff


	//   ....[3]....
        /*0898*/ 	.word	0xffffffff


	//   ....[4]....
        /*089c*/ 	.word	0xffffffff


	//   ....[5]....
        /*08a0*/ 	.word	0xffffffff


	//   ....[6]....
        /*08a4*/ 	.word	0xffffffff


	//   ....[7]....
        /*08a8*/ 	.word	0xffffffff


	//   ....[8]....
        /*08ac*/ 	.word	0xffffffff


	//   ....[9]....
        /*08b0*/ 	.word	0xffffffff


	//   ....[10]....
        /*08b4*/ 	.word	0xffffffff


	//   ....[11]....
        /*08b8*/ 	.word	0xffffffff


	//   ....[12]....
        /*08bc*/ 	.word	0xffffffff


	//   ....[13]....
        /*08c0*/ 	.word	0xffffffff


	//   ....[14]....
        /*08c4*/ 	.word	0xffffffff


	//   ....[15]....
        /*08c8*/ 	.word	0xffffffff


	//   ....[16]....
        /*08cc*/ 	.word	0xffffffff


	//   ....[17]....
        /*08d0*/ 	.word	0xffffffff


	//   ....[18]....
        /*08d4*/ 	.word	0xffffffff


	//   ....[19]....
        /*08d8*/ 	.word	0xffffffff


	//   ....[20]....
        /*08dc*/ 	.word	0xffffffff


	//   ....[21]....
        /*08e0*/ 	.word	0xffffffff


	//   ....[22]....
        /*08e4*/ 	.word	0xffffffff


	//   ....[23]....
        /*08e8*/ 	.word	0xffffffff


	//   ....[24]....
        /*08ec*/ 	.word	0xffffffff


	//   ....[25]....
        /*08f0*/ 	.word	0xffffffff


	//   ....[26]....
        /*08f4*/ 	.word	0xffffffff


	//   ....[27]....
        /*08f8*/ 	.word	0xffffffff


	//   ....[28]....
        /*08fc*/ 	.word	0xffffffff


	//   ....[29]....
        /*0900*/ 	.word	0xffffffff


	//   ....[30]....
        /*0904*/ 	.word	0xffffffff


	//   ....[31]....
        /*0908*/ 	.word	0xffffffff


	//   ....[32]....
        /*090c*/ 	.word	0xffffffff


	//   ....[33]....
        /*0910*/ 	.word	0xffffffff


	//   ....[34]....
        /*0914*/ 	.word	0xffffffff


	//   ....[35]....
        /*0918*/ 	.word	0xffffffff


	//   ....[36]....
        /*091c*/ 	.word	0xffffffff


	//   ....[37]....
        /*0920*/ 	.word	0xffffffff


	//   ....[38]....
        /*0924*/ 	.word	0xffffffff


	//   ....[39]....
        /*0928*/ 	.word	0xffffffff


	//   ....[40]....
        /*092c*/ 	.word	0xffffffff


	//   ....[41]....
        /*0930*/ 	.word	0xffffffff


	//   ....[42]....
        /*0934*/ 	.word	0xffffffff


	//   ....[43]....
        /*0938*/ 	.word	0xffffffff


	//   ....[44]....
        /*093c*/ 	.word	0xffffffff


	//   ....[45]....
        /*0940*/ 	.word	0xffffffff


	//   ....[46]....
        /*0944*/ 	.word	0xffffffff


	//   ....[47]....
        /*0948*/ 	.word	0xffffffff


	//   ....[48]....
        /*094c*/ 	.word	0xffffffff


	//   ....[49]....
        /*0950*/ 	.word	0xffffffff


	//   ....[50]....
        /*0954*/ 	.word	0xffffffff


	//   ....[51]....
        /*0958*/ 	.word	0xffffffff


	//   ....[52]....
        /*095c*/ 	.word	0xffffffff


	//   ....[53]....
        /*0960*/ 	.word	0xffffffff


	//   ....[54]....
        /*0964*/ 	.word	0xffffffff


	//   ....[55]....
        /*0968*/ 	.word	0xffffffff


	//   ....[56]....
        /*096c*/ 	.word	0xffffffff


	//   ....[57]....
        /*0970*/ 	.word	0xffffffff


	//   ....[58]....
        /*0974*/ 	.word	0xffffffff


	//   ....[59]....
        /*0978*/ 	.word	0xffffffff


	//   ....[60]....
        /*097c*/ 	.word	0xffffffff


	//   ....[61]....
        /*0980*/ 	.word	0xffffffff


	//   ....[62]....
        /*0984*/ 	.word	0xffffffff


	//   ....[63]....
        /*0988*/ 	.word	0xffffffff


	//   ....[64]....
        /*098c*/ 	.word	0xffffffff


	//   ....[65]....
        /*0990*/ 	.word	0xffffffff


	//   ....[66]....
        /*0994*/ 	.word	0xffffffff


	//   ....[67]....
        /*0998*/ 	.word	0xffffffff


	//   ....[68]....
        /*099c*/ 	.word	0xffffffff


	//   ....[69]....
        /*09a0*/ 	.word	0xffffffff


	//   ....[70]....
        /*09a4*/ 	.word	0xffffffff


	//   ....[71]....
        /*09a8*/ 	.word	0xffffffff


	//   ....[72]....
        /*09ac*/ 	.word	0xffffffff


	//   ....[73]....
        /*09b0*/ 	.word	0xffffffff


	//   ....[74]....
        /*09b4*/ 	.word	0xffffffff


	//   ....[75]....
        /*09b8*/ 	.word	0xffffffff


	//   ....[76]....
        /*09bc*/ 	.word	0xffffffff


	//   ....[77]....
        /*09c0*/ 	.word	0xffffffff


	//   ....[78]....
        /*09c4*/ 	.word	0xffffffff


	//   ....[79]....
        /*09c8*/ 	.word	0xffffffff


	//   ....[80]....
        /*09cc*/ 	.word	0xffffffff


	//   ....[81]....
        /*09d0*/ 	.word	0xffffffff


	//   ....[82]....
        /*09d4*/ 	.word	0xffffffff


	//   ....[83]....
        /*09d8*/ 	.word	0xffffffff


	//   ....[84]....
        /*09dc*/ 	.word	0xffffffff


	//   ....[85]....
        /*09e0*/ 	.word	0xffffffff


	//   ....[86]....
        /*09e4*/ 	.word	0xffffffff


	//   ....[87]....
        /*09e8*/ 	.word	0xffffffff


	//   ....[88]....
        /*09ec*/ 	.word	0xffffffff


	//   ....[89]....
        /*09f0*/ 	.word	0xffffffff


	//   ....[90]....
        /*09f4*/ 	.word	0xffffffff


	//   ....[91]....
        /*09f8*/ 	.word	0xffffffff


	//   ....[92]....
        /*09fc*/ 	.word	0xffffffff


	//   ....[93]....
        /*0a00*/ 	.word	0xffffffff


	//   ....[94]....
        /*0a04*/ 	.word	0xffffffff


	//   ....[95]....
        /*0a08*/ 	.word	0xffffffff


	//   ....[96]....
        /*0a0c*/ 	.word	0xffffffff


	//   ....[97]....
        /*0a10*/ 	.word	0xffffffff


	//   ....[98]....
        /*0a14*/ 	.word	0xffffffff


	//   ....[99]....
        /*0a18*/ 	.word	0xffffffff


	//   ....[100]....
        /*0a1c*/ 	.word	0xffffffff


	//   ....[101]....
        /*0a20*/ 	.word	0xffffffff


	//   ....[102]....
        /*0a24*/ 	.word	0xffffffff


	//   ....[103]....
        /*0a28*/ 	.word	0xffffffff


	//   ....[104]....
        /*0a2c*/ 	.word	0xffffffff


	//   ....[105]....
        /*0a30*/ 	.word	0xffffffff


	//   ....[106]....
        /*0a34*/ 	.word	0xffffffff


	//   ....[107]....
        /*0a38*/ 	.word	0xffffffff


	//   ....[108]....
        /*0a3c*/ 	.word	0xffffffff


	//   ....[109]....
        /*0a40*/ 	.word	0xffffffff


	//   ....[110]....
        /*0a44*/ 	.word	0xffffffff


	//   ....[111]....
        /*0a48*/ 	.word	0xffffffff


	//   ....[112]....
        /*0a4c*/ 	.word	0xffffffff


	//   ....[113]....
        /*0a50*/ 	.word	0xffffffff


	//   ....[114]....
        /*0a54*/ 	.word	0xffffffff


	//   ....[115]....
        /*0a58*/ 	.word	0xffffffff


	//   ....[116]....
        /*0a5c*/ 	.word	0xffffffff


	//   ....[117]....
        /*0a60*/ 	.word	0xffffffff


	//   ....[118]....
        /*0a64*/ 	.word	0xffffffff


	//   ....[119]....
        /*0a68*/ 	.word	0xffffffff


	//   ....[120]....
        /*0a6c*/ 	.word	0xffffffff


	//   ....[121]....
        /*0a70*/ 	.word	0xffffffff


	//   ....[122]....
        /*0a74*/ 	.word	0xffffffff


	//   ....[123]....
        /*0a78*/ 	.word	0xffffffff


	//   ....[124]....
        /*0a7c*/ 	.word	0xffffffff


	//   ....[125]....
        /*0a80*/ 	.word	0xffffffff


	//   ....[126]....
        /*0a84*/ 	.word	0xffffffff


	//   ....[127]....
        /*0a88*/ 	.word	0xffffffff


	//   ....[128]....
        /*0a8c*/ 	.word	0xffffffff


	//   ....[129]....
        /*0a90*/ 	.word	0xffffffff


	//   ....[130]....
        /*0a94*/ 	.word	0xffffffff


	//   ....[131]....
        /*0a98*/ 	.word	0xffffffff


	//   ....[132]....
        /*0a9c*/ 	.word	0xffffffff


	//   ....[133]....
        /*0aa0*/ 	.word	0xffffffff


	//   ....[134]....
        /*0aa4*/ 	.word	0xffffffff


	//   ....[135]....
        /*0aa8*/ 	.word	0xffffffff


	//   ....[136]....
        /*0aac*/ 	.word	0xffffffff


	//   ....[137]....
        /*0ab0*/ 	.word	0xffffffff


	//   ....[138]....
        /*0ab4*/ 	.word	0xffffffff


	//   ....[139]....
        /*0ab8*/ 	.word	0xffffffff


	//   ....[140]....
        /*0abc*/ 	.word	0xffffffff


	//   ....[141]....
        /*0ac0*/ 	.word	0xffffffff


	//   ....[142]....
        /*0ac4*/ 	.word	0xffffffff


	//   ....[143]....
        /*0ac8*/ 	.word	0xffffffff


	//   ....[144]....
        /*0acc*/ 	.word	0xffffffff


	//   ....[145]....
        /*0ad0*/ 	.word	0xffffffff


	//   ....[146]....
        /*0ad4*/ 	.word	0xffffffff


	//   ....[147]....
        /*0ad8*/ 	.word	0xffffffff


	//   ....[148]....
        /*0adc*/ 	.word	0xffffffff


	//   ....[149]....
        /*0ae0*/ 	.word	0xffffffff


	//   ....[150]....
        /*0ae4*/ 	.word	0xffffffff


	//   ....[151]....
        /*0ae8*/ 	.word	0x0500000f


	//   ....[152]....
        /*0aec*/ 	.word	0x0500000f


	//   ....[153]....
        /*0af0*/ 	.word	0x0500000f


	//   ....[154]....
        /*0af4*/ 	.word	0x0500000f


	//   ....[155]....
        /*0af8*/ 	.word	0x0500000f


	//   ....[156]....
        /*0afc*/ 	.word	0x0500000f


	//   ....[157]....
        /*0b00*/ 	.word	0x0500000f


	//   ....[158]....
        /*0b04*/ 	.word	0x0500000f


	//   ....[159]....
        /*0b08*/ 	.word	0x0500000f


	//   ....[160]....
        /*0b0c*/ 	.word	0x0500000f


	//   ....[161]....
        /*0b10*/ 	.word	0x0500000f


	//   ....[162]....
        /*0b14*/ 	.word	0x0500000f


	//   ....[163]....
        /*0b18*/ 	.word	0x0500000f


	//   ....[164]....
        /*0b1c*/ 	.word	0x0500000f


	//   ....[165]....
        /*0b20*/ 	.word	0x0500000f


	//   ....[166]....
        /*0b24*/ 	.word	0x0500000f


	//   ....[167]....
        /*0b28*/ 	.word	0x0500000f


	//   ....[168]....
        /*0b2c*/ 	.word	0x0500000f


	//   ....[169]....
        /*0b30*/ 	.word	0x0500000f


	//   ....[170]....
        /*0b34*/ 	.word	0x0500000f


	//   ....[171]....
        /*0b38*/ 	.word	0x0500000f


	//   ....[172]....
        /*0b3c*/ 	.word	0x0500000f


	//   ....[173]....
        /*0b40*/ 	.word	0x0500000f


	//   ....[174]....
        /*0b44*/ 	.word	0x0500000f


	//   ....[175]....
        /*0b48*/ 	.word	0x0500000f


	//   ....[176]....
        /*0b4c*/ 	.word	0x0500000f


	//   ....[177]....
        /*0b50*/ 	.word	0x0500000f


	//   ....[178]....
        /*0b54*/ 	.word	0x0500000f


	//   ....[179]....
        /*0b58*/ 	.word	0x0500000f


	//   ....[180]....
        /*0b5c*/ 	.word	0x0500000f


	//   ....[181]....
        /*0b60*/ 	.word	0x0500000f


	//   ....[182]....
        /*0b64*/ 	.word	0x0500000f


	//   ....[183]....
        /*0b68*/ 	.word	0x0500000f


	//   ....[184]....
        /*0b6c*/ 	.word	0x0500000f


	//   ....[185]....
        /*0b70*/ 	.word	0x0500000f


	//   ....[186]....
        /*0b74*/ 	.word	0x0500000f


	//   ....[187]....
        /*0b78*/ 	.word	0x0500000f


	//   ....[188]....
        /*0b7c*/ 	.word	0x0500000f


	//   ....[189]....
        /*0b80*/ 	.word	0x0500000f


	//   ....[190]....
        /*0b84*/ 	.word	0x0500000f


	//   ....[191]....
        /*0b88*/ 	.word	0x0500000f


	//   ....[192]....
        /*0b8c*/ 	.word	0x0500000f


	//   ....[193]....
        /*0b90*/ 	.word	0x0500000f


	//   ....[194]....
        /*0b94*/ 	.word	0x0500000f


	//   ....[195]....
        /*0b98*/ 	.word	0x0500000f


	//   ....[196]....
        /*0b9c*/ 	.word	0x0500000f


	//   ....[197]....
        /*0ba0*/ 	.word	0x0500000f


	//   ....[198]....
        /*0ba4*/ 	.word	0x0500000f


	//   ....[199]....
        /*0ba8*/ 	.word	0x0500000f


	//   ....[200]....
        /*0bac*/ 	.word	0x0500000f


	//   ....[201]....
        /*0bb0*/ 	.word	0x0500000f


	//   ....[202]....
        /*0bb4*/ 	.word	0x0500000f


	//   ....[203]....
        /*0bb8*/ 	.word	0x0500000f


	//   ....[204]....
        /*0bbc*/ 	.word	0x0500000f


	//   ....[205]....
        /*0bc0*/ 	.word	0x0500000f


	//   ....[206]....
        /*0bc4*/ 	.word	0x0500000f


	//   ....[207]....
        /*0bc8*/ 	.word	0x0500000f


	//   ....[208]....
        /*0bcc*/ 	.word	0x0500000f


	//   ....[209]....
        /*0bd0*/ 	.word	0x0500000f


	//   ....[210]....
        /*0bd4*/ 	.word	0x0500000f


	//   ....[211]....
        /*0bd8*/ 	.word	0x0500000f


	//   ....[212]....
        /*0bdc*/ 	.word	0x0500000f


	//   ....[213]....
        /*0be0*/ 	.word	0x0500000f


	//   ....[214]....
        /*0be4*/ 	.word	0x0500000f


	//   ....[215]....
        /*0be8*/ 	.word	0x0500000f


	//   ....[216]....
        /*0bec*/ 	.word	0x0500000f


	//   ....[217]....
        /*0bf0*/ 	.word	0x0500000f


	//   ....[218]....
        /*0bf4*/ 	.word	0x0500000f


	//   ....[219]....
        /*0bf8*/ 	.word	0x0500000f


	//   ....[220]....
        /*0bfc*/ 	.word	0x0500000f


	//   ....[221]....
        /*0c00*/ 	.word	0x0500000f


	//   ....[222]....
        /*0c04*/ 	.word	0x0500000f


	//   ....[223]....
        /*0c08*/ 	.word	0x0500000f


	//   ....[224]....
        /*0c0c*/ 	.word	0x0500000f


	//   ....[225]....
        /*0c10*/ 	.word	0x0500000f


	//   ....[226]....
        /*0c14*/ 	.word	0x0500000f


	//   ....[227]....
        /*0c18*/ 	.word	0x0500000f


	//   ....[228]....
        /*0c1c*/ 	.word	0x0500000f


	//   ....[229]....
        /*0c20*/ 	.word	0x0500000f


	//   ....[230]....
        /*0c24*/ 	.word	0x0500000f


	//   ....[231]....
        /*0c28*/ 	.word	0x0500000f


	//   ....[232]....
        /*0c2c*/ 	.word	0x0500000f


	//   ....[233]....
        /*0c30*/ 	.word	0x0500000f


	//   ....[234]....
        /*0c34*/ 	.word	0x0500000f


	//   ....[235]....
        /*0c38*/ 	.word	0x0500000f


	//   ....[236]....
        /*0c3c*/ 	.word	0x0500000f


	//   ....[237]....
        /*0c40*/ 	.word	0x0500000f


	//   ....[238]....
        /*0c44*/ 	.word	0x0500000f


	//   ....[239]....
        /*0c48*/ 	.word	0x0500000f


	//   ....[240]....
        /*0c4c*/ 	.word	0x0500000f


	//   ....[241]....
        /*0c50*/ 	.word	0x0500000f


	//   ....[242]....
        /*0c54*/ 	.word	0x0500000f


	//----- nvinfo : EIATTR_COOP_GROUP_INSTR_OFFSETS
	.align		4
.L_231:
        /*0c58*/ 	.byte	0x04, 0x28
        /*0c5a*/ 	.short	(.L_233 - .L_232)


	//   ....[0]....
.L_232:
        /*0c5c*/ 	.word	0x00000070


	//   ....[1]....
        /*0c60*/ 	.word	0x00000140


	//   ....[2]....
        /*0c64*/ 	.word	0x00000190


	//   ....[3]....
        /*0c68*/ 	.word	0x000003c0


	//   ....[4]....
        /*0c6c*/ 	.word	0x00000520


	//   ....[5]....
        /*0c70*/ 	.word	0x00000640


	//   ....[6]....
        /*0c74*/ 	.word	0x000007a0


	//   ....[7]....
        /*0c78*/ 	.word	0x00003980


	//   ....[8]....
        /*0c7c*/ 	.word	0x00003990


	//   ....[9]....
        /*0c80*/ 	.word	0x000056a0


	//   ....[10]....
        /*0c84*/ 	.word	0x000056b0


	//   ....[11]....
        /*0c88*/ 	.word	0x000071d0


	//   ....[12]....
        /*0c8c*/ 	.word	0x000071e0


	//   ....[13]....
        /*0c90*/ 	.word	0x00007720


	//   ....[14]....
        /*0c94*/ 	.word	0x00007740


	//   ....[15]....
        /*0c98*/ 	.word	0x000084a0


	//   ....[16]....
        /*0c9c*/ 	.word	0x00008c50


	//   ....[17]....
        /*0ca0*/ 	.word	0x00008c60


	//   ....[18]....
        /*0ca4*/ 	.word	0x00008c70


	//   ....[19]....
        /*0ca8*/ 	.word	0x00008c80


	//   ....[20]....
        /*0cac*/ 	.word	0x0000abe0


	//   ....[21]....
        /*0cb0*/ 	.word	0x0000abf0


	//   ....[22]....
        /*0cb4*/ 	.word	0x0000ac00


	//   ....[23]....
        /*0cb8*/ 	.word	0x0000ac10


	//   ....[24]....
        /*0cbc*/ 	.word	0x0000d780


	//   ....[25]....
        /*0cc0*/ 	.word	0x0000dbe0


	//   ....[26]....
        /*0cc4*/ 	.word	0x0000f080


	//   ....[27]....
        /*0cc8*/ 	.word	0x0000f120


	//   ....[28]....
        /*0ccc*/ 	.word	0x0000f750


	//   ....[29]....
        /*0cd0*/ 	.word	0x0000f7d0


	//   ....[30]....
        /*0cd4*/ 	.word	0x000104f0


	//   ....[31]....
        /*0cd8*/ 	.word	0x00011a60


	//   ....[32]....
        /*0cdc*/ 	.word	0x00011f20


	//   ....[33]....
        /*0ce0*/ 	.word	0x00012f10


	//   ....[34]....
        /*0ce4*/ 	.word	0x00013010


	//   ....[35]....
        /*0ce8*/ 	.word	0x000134e0


	//   ....[36]....
        /*0cec*/ 	.word	0x00013560


	//   ....[37]....
        /*0cf0*/ 	.word	0x00014690


	//   ....[38]....
        /*0cf4*/ 	.word	0x00015ec0


	//   ....[39]....
        /*0cf8*/ 	.word	0x00015f20


	//   ....[40]....
        /*0cfc*/ 	.word	0x000162f0


	//   ....[41]....
        /*0d00*/ 	.word	0x00016310


	//   ....[42]....
        /*0d04*/ 	.word	0x000176b0


	//   ....[43]....
        /*0d08*/ 	.word	0x000189b0


	//   ....[44]....
        /*0d0c*/ 	.word	0x00018e80


	//   ....[45]....
        /*0d10*/ 	.word	0x00019a40


	//   ....[46]....
        /*0d14*/ 	.word	0x00019b40


	//   ....[47]....
        /*0d18*/ 	.word	0x0001a470


	//   ....[48]....
        /*0d1c*/ 	.word	0x0001a4d0


	//   ....[49]....
        /*0d20*/ 	.word	0x0001b500


	//   ....[50]....
        /*0d24*/ 	.word	0x0001b700


	//   ....[51]....
        /*0d28*/ 	.word	0x0001bbc0


	//   ....[52]....
        /*0d2c*/ 	.word	0x0001bbe0


	//   ....[53]....
        /*0d30*/ 	.word	0x0001bc20


	//   ....[54]....
        /*0d34*/ 	.word	0x0001cb40


	//   ....[55]....
        /*0d38*/ 	.word	0x0001cb60


	//   ....[56]....
        /*0d3c*/ 	.word	0x0001cb70


	//   ....[57]....
        /*0d40*/ 	.word	0x0001cb80


	//   ....[58]....
        /*0d44*/ 	.word	0x0001d220


	//   ....[59]....
        /*0d48*/ 	.word	0x0001d230


	//   ....[60]....
        /*0d4c*/ 	.word	0x0001d380


	//   ....[61]....
        /*0d50*/ 	.word	0x0001d390


	//   ....[62]....
        /*0d54*/ 	.word	0x0001d780


	//   ....[63]....
        /*0d58*/ 	.word	0x0001d790


	//   ....[64]....
        /*0d5c*/ 	.word	0x0001dd20


	//   ....[65]....
        /*0d60*/ 	.word	0x0001dd30


	//   ....[66]....
        /*0d64*/ 	.word	0x0001eb50


	//   ....[67]....
        /*0d68*/ 	.word	0x0001eb60


	//   ....[68]....
        /*0d6c*/ 	.word	0x0001ecc0


	//   ....[69]....
        /*0d70*/ 	.word	0x0001ecd0


	//   ....[70]....
        /*0d74*/ 	.word	0x0001ee80


	//   ....[71]....
        /*0d78*/ 	.word	0x0001f080


	//   ....[72]....
        /*0d7c*/ 	.word	0x0001f0b0


	//   ....[73]....
        /*0d80*/ 	.word	0x0001f0e0


	//   ....[74]....
        /*0d84*/ 	.word	0x0001f110


	//   ....[75]....
        /*0d88*/ 	.word	0x0001f140


	//   ....[76]....
        /*0d8c*/ 	.word	0x0001f170


	//   ....[77]....
        /*0d90*/ 	.word	0x0001f300


	//   ....[78]....
        /*0d94*/ 	.word	0x0001f330


	//   ....[79]....
        /*0d98*/ 	.word	0x0001f360


	//   ....[80]....
        /*0d9c*/ 	.word	0x0001f390


	//   ....[81]....
        /*0da0*/ 	.word	0x0001f3c0


	//   ....[82]....
        /*0da4*/ 	.word	0x0001f3f0


	//   ....[83]....
        /*0da8*/ 	.word	0x0001f480


	//   ....[84]....
        /*0dac*/ 	.word	0x0001f4b0


	//   ....[85]....
        /*0db0*/ 	.word	0x0001f4c0


	//   ....[86]....
        /*0db4*/ 	.word	0x0001f500


	//   ....[87]....
        /*0db8*/ 	.word	0x00020d30


	//   ....[88]....
        /*0dbc*/ 	.word	0x00023450


	//   ....[89]....
        /*0dc0*/ 	.word	0x00023470


	//   ....[90]....
        /*0dc4*/ 	.word	0x00023520


	//   ....[91]....
        /*0dc8*/ 	.word	0x00023540


	//   ....[92]....
        /*0dcc*/ 	.word	0x000235e0


	//   ....[93]....
        /*0dd0*/ 	.word	0x00023600


	//   ....[94]....
        /*0dd4*/ 	.word	0x00023610


	//   ....[95]....
        /*0dd8*/ 	.word	0x00023620


	//   ....[96]....
        /*0ddc*/ 	.word	0x00023fc0


	//   ....[97]....
        /*0de0*/ 	.word	0x00023ff0


	//   ....[98]....
        /*0de4*/ 	.word	0x000240b0


	//   ....[99]....
        /*0de8*/ 	.word	0x000240d0


	//   ....[100]....
        /*0dec*/ 	.word	0x00024170


	//   ....[101]....
        /*0df0*/ 	.word	0x00024190


	//   ....[102]....
        /*0df4*/ 	.word	0x000241a0


	//   ....[103]....
        /*0df8*/ 	.word	0x000241b0


	//   ....[104]....
        /*0dfc*/ 	.word	0x000242d0


	//   ....[105]....
        /*0e00*/ 	.word	0x000242e0


	//   ....[106]....
        /*0e04*/ 	.word	0x000242f0


	//   ....[107]....
        /*0e08*/ 	.word	0x00024380


	//   ....[108]....
        /*0e0c*/ 	.word	0x00024b40


	//   ....[109]....
        /*0e10*/ 	.word	0x00024b50


	//   ....[110]....
        /*0e14*/ 	.word	0x00024b70


	//   ....[111]....
        /*0e18*/ 	.word	0x00024bf0


	//   ....[112]....
        /*0e1c*/ 	.word	0x00024c00


	//   ....[113]....
        /*0e20*/ 	.word	0x00024c60


	//   ....[114]....
        /*0e24*/ 	.word	0x00024c90


	//   ....[115]....
        /*0e28*/ 	.word	0x00024cd0


	//   ....[116]....
        /*0e2c*/ 	.word	0x00024f80


	//   ....[117]....
        /*0e30*/ 	.word	0x00024fa0


	//   ....[118]....
        /*0e34*/ 	.word	0x00025040


	//   ....[119]....
        /*0e38*/ 	.word	0x00025050


	//   ....[120]....
        /*0e3c*/ 	.word	0x000250e0


	//   ....[121]....
        /*0e40*/ 	.word	0x000250f0


	//   ....[122]....
        /*0e44*/ 	.word	0x00025100


	//   ....[123]....
        /*0e48*/ 	.word	0x00025190


	//   ....[124]....
        /*0e4c*/ 	.word	0x00025760


	//   ....[125]....
        /*0e50*/ 	.word	0x00025770


	//   ....[126]....
        /*0e54*/ 	.word	0x00025800


	//   ....[127]....
        /*0e58*/ 	.word	0x000258a0


	//   ....[128]....
        /*0e5c*/ 	.word	0x000258c0


	//   ....[129]....
        /*0e60*/ 	.word	0x00025940


	//   ....[130]....
        /*0e64*/ 	.word	0x00025960


	//   ....[131]....
        /*0e68*/ 	.word	0x00025970


	//   ....[132]....
        /*0e6c*/ 	.word	0x00025dc0


	//   ....[133]....
        /*0e70*/ 	.word	0x00025df0


	//   ....[134]....
        /*0e74*/ 	.word	0x00025e50


	//   ....[135]....
        /*0e78*/ 	.word	0x00025e80


	//   ....[136]....
        /*0e7c*/ 	.word	0x00025eb0


	//   ....[137]....
        /*0e80*/ 	.word	0x00025ee0


	//   ....[138]....
        /*0e84*/ 	.word	0x00025f10


	//   ....[139]....
        /*0e88*/ 	.word	0x00025f40


	//   ....[140]....
        /*0e8c*/ 	.word	0x000260e0


	//   ....[141]....
        /*0e90*/ 	.word	0x00026110


	//   ....[142]....
        /*0e94*/ 	.word	0x00026140


	//   ....[143]....
        /*0e98*/ 	.word	0x00026170


	//   ....[144]....
        /*0e9c*/ 	.word	0x000261a0


	//   ....[145]....
        /*0ea0*/ 	.word	0x000261d0


	//   ....[146]....
        /*0ea4*/ 	.word	0x00026290


	//   ....[147]....
        /*0ea8*/ 	.word	0x000262b0


	//   ....[148]....
        /*0eac*/ 	.word	0x000262d0


	//   ....[149]....
        /*0eb0*/ 	.word	0x00026330


	//   ....[150]....
        /*0eb4*/ 	.word	0x00026d60


	//   ....[151]....
        /*0eb8*/ 	.word	0x000270a0


	//   ....[152]....
        /*0ebc*/ 	.word	0x00027130


	//   ....[153]....
        /*0ec0*/ 	.word	0x00027220


	//   ....[154]....
        /*0ec4*/ 	.word	0x000272b0


	//   ....[155]....
        /*0ec8*/ 	.word	0x00027390


	//   ....[156]....
        /*0ecc*/ 	.word	0x00027420


	//   ....[157]....
        /*0ed0*/ 	.word	0x00027500


	//   ....[158]....
        /*0ed4*/ 	.word	0x000275a0


	//   ....[159]....
        /*0ed8*/ 	.word	0x00027630


	//   ....[160]....
        /*0edc*/ 	.word	0x00027680


	//   ....[161]....
        /*0ee0*/ 	.word	0x000276d0


	//   ....[162]....
        /*0ee4*/ 	.word	0x000277b0


	//   ....[163]....
        /*0ee8*/ 	.word	0x00027840


	//   ....[164]....
        /*0eec*/ 	.word	0x00027890


	//   ....[165]....
        /*0ef0*/ 	.word	0x000278e0


	//   ....[166]....
        /*0ef4*/ 	.word	0x00027c40


	//   ....[167]....
        /*0ef8*/ 	.word	0x00027c90


	//   ....[168]....
        /*0efc*/ 	.word	0x00027d20


	//   ....[169]....
        /*0f00*/ 	.word	0x00027db0


	//   ....[170]....
        /*0f04*/ 	.word	0x00027e30


	//   ....[171]....
        /*0f08*/ 	.word	0x00027e80


	//   ....[172]....
        /*0f0c*/ 	.word	0x00027f10


	//   ....[173]....
        /*0f10*/ 	.word	0x00027fa0


	//   ....[174]....
        /*0f14*/ 	.word	0x00028020


	//   ....[175]....
        /*0f18*/ 	.word	0x00028070


	//   ....[176]....
        /*0f1c*/ 	.word	0x00028100


	//   ....[177]....
        /*0f20*/ 	.word	0x00028190


	//   ....[178]....
        /*0f24*/ 	.word	0x00028250


	//   ....[179]....
        /*0f28*/ 	.word	0x00028530


	//   ....[180]....
        /*0f2c*/ 	.word	0x00028620


	//   ....[181]....
        /*0f30*/ 	.word	0x000286c0


	//   ....[182]....
        /*0f34*/ 	.word	0x00028720


	//   ....[183]....
        /*0f38*/ 	.word	0x00028830


	//   ....[184]....
        /*0f3c*/ 	.word	0x000288a0


	//   ....[185]....
        /*0f40*/ 	.word	0x000289b0


	//   ....[186]....
        /*0f44*/ 	.word	0x00028a20


	//   ....[187]....
        /*0f48*/ 	.word	0x00028ac0


	//   ....[188]....
        /*0f4c*/ 	.word	0x00028bd0


	//   ....[189]....
        /*0f50*/ 	.word	0x00028c40


	//   ....[190]....
        /*0f54*/ 	.word	0x00028ca0


	//   ....[191]....
        /*0f58*/ 	.word	0x00028db0


	//   ....[192]....
        /*0f5c*/ 	.word	0x00028e10


	//   ....[193]....
        /*0f60*/ 	.word	0x00028f30


	//   ....[194]....
        /*0f64*/ 	.word	0x00028f90


	//   ....[195]....
        /*0f68*/ 	.word	0x00029030


	//   ....[196]....
        /*0f6c*/ 	.word	0x00029100


	//   ....[197]....
        /*0f70*/ 	.word	0x00029200


	//   ....[198]....
        /*0f74*/ 	.word	0x00029260


	//   ....[199]....
        /*0f78*/ 	.word	0x00029300


	//   ....[200]....
        /*0f7c*/ 	.word	0x000294a0


	//   ....[201]....
        /*0f80*/ 	.word	0x00029580


	//   ....[202]....
        /*0f84*/ 	.word	0x00029600


	//   ....[203]....
        /*0f88*/ 	.word	0x000296e0


	//   ....[204]....
        /*0f8c*/ 	.word	0x00029740


	//   ....[205]....
        /*0f90*/ 	.word	0x00029810


	//   ....[206]....
        /*0f94*/ 	.word	0x00029870


	//   ....[207]....
        /*0f98*/ 	.word	0x00029950


	//   ....[208]....
        /*0f9c*/ 	.word	0x00029a40


	//   ....[209]....
        /*0fa0*/ 	.word	0x00029ae0


	//   ....[210]....
        /*0fa4*/ 	.word	0x00029b40


	//   ....[211]....
        /*0fa8*/ 	.word	0x00029c40


	//   ....[212]....
        /*0fac*/ 	.word	0x00029ca0


	//   ....[213]....
        /*0fb0*/ 	.word	0x00029da0


	//   ....[214]....
        /*0fb4*/ 	.word	0x00029e00


	//   ....[215]....
        /*0fb8*/ 	.word	0x00029ed0


	//   ....[216]....
        /*0fbc*/ 	.word	0x0002a020


	//   ....[217]....
        /*0fc0*/ 	.word	0x0002a0d0


	//   ....[218]....
        /*0fc4*/ 	.word	0x0002a1e0


	//   ....[219]....
        /*0fc8*/ 	.word	0x0002a2c0


	//   ....[220]....
        /*0fcc*/ 	.word	0x0002a320


	//   ....[221]....
        /*0fd0*/ 	.word	0x0002a410


	//   ....[222]....
        /*0fd4*/ 	.word	0x0002a470


	//   ....[223]....
        /*0fd8*/ 	.word	0x0002a550


	//   ....[224]....
        /*0fdc*/ 	.word	0x0002a5e0


	//   ....[225]....
        /*0fe0*/ 	.word	0x0002a680


	//   ....[226]....
        /*0fe4*/ 	.word	0x0002a7f0


	//   ....[227]....
        /*0fe8*/ 	.word	0x0002a860


	//   ....[228]....
        /*0fec*/ 	.word	0x0002a8d0


	//   ....[229]....
        /*0ff0*/ 	.word	0x0002a940


	//   ....[230]....
        /*0ff4*/ 	.word	0x0002a9b0


	//   ....[231]....
        /*0ff8*/ 	.word	0x0002aa30


	//   ....[232]....
        /*0ffc*/ 	.word	0x0002aab0


	//   ....[233]....
        /*1000*/ 	.word	0x0002ab40


	//   ....[234]....
        /*1004*/ 	.word	0x0002abb0


	//   ....[235]....
        /*1008*/ 	.word	0x0002ac20


	//   ....[236]....
        /*100c*/ 	.word	0x0002ac90


	//   ....[237]....
        /*1010*/ 	.word	0x0002ad10


	//   ....[238]....
        /*1014*/ 	.word	0x0002ad80


	//   ....[239]....
        /*1018*/ 	.word	0x0002ae30


	//   ....[240]....
        /*101c*/ 	.word	0x0002ae80


	//   ....[241]....
        /*1020*/ 	.word	0x0002af10


	//   ....[242]....
        /*1024*/ 	.word	0x0002b040


	//----- nvinfo : EIATTR_REG_RECONFIG
	.align		4
.L_233:
        /*1028*/ 	.byte	0x01, 0x54
	.zero		2


	//----- nvinfo : EIATTR_SYSCALL_OFFSETS
	.align		4
        /*102c*/ 	.byte	0x04, 0x46
        /*102e*/ 	.short	(.L_235 - .L_234)


	//   ....[0]....
.L_234:
        /*1030*/ 	.word	0x00002370


	//   ....[1]....
        /*1034*/ 	.word	0x000024c0


	//   ....[2]....
        /*1038*/ 	.word	0x000086b0


	//   ....[3]....
        /*103c*/ 	.word	0x000089d0


	//   ....[4]....
        /*1040*/ 	.word	0x00022a40


	//   ....[5]....
        /*1044*/ 	.word	0x00022b90


	//   ....[6]....
        /*1048*/ 	.word	0x00022c80


	//   ....[7]....
        /*104c*/ 	.word	0x00023a80


	//----- nvinfo : EIATTR_MBARRIER_INSTR_OFFSETS
	.align		4
.L_235:
        /*1050*/ 	.byte	0x04, 0x39
        /*1052*/ 	.short	(.L_237 - .L_236)


	//   ....[0]....
.L_236:
        /*1054*/ 	.word	0x00000270
        /*1058*/ 	.word	0x000000ff
        /*105c*/ 	.word	0x0002d800
        /*1060*/ 	.short	0x0100
        /*1062*/ 	.byte	0x08
	.zero		1


	//   ....[1]....
        /*1064*/ 	.word	0x00000280
        /*1068*/ 	.word	0x000000ff
        /*106c*/ 	.word	0x0002d820
        /*1070*/ 	.short	0x0100
        /*1072*/ 	.byte	0x08
	.zero		1


	//   ....[2]....
        /*1074*/ 	.word	0x00000370
        /*1078*/ 	.word	0x000000ff
        /*107c*/ 	.word	0x0002d830
        /*1080*/ 	.short	0x0100
        /*1082*/ 	.byte	0x08
	.zero		1


	//   ....[3]....
        /*1084*/ 	.word	0x00000380
        /*1088*/ 	.word	0x000000ff
        /*108c*/ 	.word	0x0002d840
        /*1090*/ 	.short	0x0100
        /*1092*/ 	.byte	0x08
	.zero		1


	//   ....[4]....
        /*1094*/ 	.word	0x00000390
        /*1098*/ 	.word	0x000000ff
        /*109c*/ 	.word	0x0002d838
        /*10a0*/ 	.short	0x0100
        /*10a2*/ 	.byte	0x08
	.zero		1


	//   ....[5]....
        /*10a4*/ 	.word	0x000003a0
        /*10a8*/ 	.word	0x000000ff
        /*10ac*/ 	.word	0x0002d848
        /*10b0*/ 	.short	0x0100
        /*10b2*/ 	.byte	0x08
	.zero		1


	//   ....[6]....
        /*10b4*/ 	.word	0x000004d0
        /*10b8*/ 	.word	0x000000ff
        /*10bc*/ 	.word	0x0002d850
        /*10c0*/ 	.short	0x0100
        /*10c2*/ 	.byte	0x08
	.zero		1


	//   ....[7]....
        /*10c4*/ 	.word	0x000004e0
        /*10c8*/ 	.word	0x000000ff
        /*10cc*/ 	.word	0x0002d860
        /*10d0*/ 	.short	0x0100
        /*10d2*/ 	.byte	0x08
	.zero		1


	//   ....[8]....
        /*10d4*/ 	.word	0x000004f0
        /*10d8*/ 	.word	0x000000ff
        /*10dc*/ 	.word	0x0002d858
        /*10e0*/ 	.short	0x0100
        /*10e2*/ 	.byte	0x08
	.zero		1


	//   ....[9]....
        /*10e4*/ 	.word	0x00000500
        /*10e8*/ 	.word	0x000000ff
        /*10ec*/ 	.word	0x0002d868
        /*10f0*/ 	.short	0x0100
        /*10f2*/ 	.byte	0x08
	.zero		1


	//   ....[10]....
        /*10f4*/ 	.word	0x000005f0
        /*10f8*/ 	.word	0x000000ff
        /*10fc*/ 	.word	0x0002d870
        /*1100*/ 	.short	0x0100
        /*1102*/ 	.byte	0x06
	.zero		1


	//   ....[11]....
        /*1104*/ 	.word	0x00000600
        /*1108*/ 	.word	0x000000ff
        /*110c*/ 	.word	0x0002d880
        /*1110*/ 	.short	0x0100
        /*1112*/ 	.byte	0x06
	.zero		1


	//   ....[12]....
        /*1114*/ 	.word	0x00000610
        /*1118*/ 	.word	0x000000ff
        /*111c*/ 	.word	0x0002d878
        /*1120*/ 	.short	0x0100
        /*1122*/ 	.byte	0x06
	.zero		1


	//   ....[13]....
        /*1124*/ 	.word	0x00000620
        /*1128*/ 	.word	0x000000ff
        /*112c*/ 	.word	0x0002d888
        /*1130*/ 	.short	0x0100
        /*1132*/ 	.byte	0x06
	.zero		1


	//   ....[14]....
        /*1134*/ 	.word	0x00000750
        /*1138*/ 	.word	0x000000ff
        /*113c*/ 	.word	0x0002d890
        /*1140*/ 	.short	0x0100
        /*1142*/ 	.byte	0x08
	.zero		1


	//   ....[15]....
        /*1144*/ 	.word	0x00000760
        /*1148*/ 	.word	0x000000ff
        /*114c*/ 	.word	0x0002d8a0
        /*1150*/ 	.short	0x0100
        /*1152*/ 	.byte	0x08
	.zero		1


	//   ....[16]....
        /*1154*/ 	.word	0x00000770
        /*1158*/ 	.word	0x000000ff
        /*115c*/ 	.word	0x0002d898
        /*1160*/ 	.short	0x0100
        /*1162*/ 	.byte	0x08
	.zero		1


	//   ....[17]....
        /*1164*/ 	.word	0x00000780
        /*1168*/ 	.word	0x000000ff
        /*116c*/ 	.word	0x0002d8a8
        /*1170*/ 	.short	0x0100
        /*1172*/ 	.byte	0x08
	.zero		1


	//   ....[18]....
        /*1174*/ 	.word	0x000008b0
        /*1178*/ 	.word	0x000000ff
        /*117c*/ 	.word	0x0002d8b0
        /*1180*/ 	.short	0x0100
        /*1182*/ 	.byte	0x08
	.zero		1


	//   ....[19]....
        /*1184*/ 	.word	0x000008c0
        /*1188*/ 	.word	0x000000ff
        /*118c*/ 	.word	0x0002d8c0
        /*1190*/ 	.short	0x0100
        /*1192*/ 	.byte	0x08
	.zero		1


	//   ....[20]....
        /*1194*/ 	.word	0x000008d0
        /*1198*/ 	.word	0x000000ff
        /*119c*/ 	.word	0x0002d8b8
        /*11a0*/ 	.short	0x0100
        /*11a2*/ 	.byte	0x08
	.zero		1


	//   ....[21]....
        /*11a4*/ 	.word	0x000008e0
        /*11a8*/ 	.word	0x000000ff
        /*11ac*/ 	.word	0x0002d8c8
        /*11b0*/ 	.short	0x0100
        /*11b2*/ 	.byte	0x08
	.zero		1


	//   ....[22]....
        /*11b4*/ 	.word	0x00003930
        /*11b8*/ 	.word	0x00000022
        /*11bc*/ 	.word	0x0002d890
        /*11c0*/ 	.short	0x010a
        /*11c2*/ 	.byte	0x3f
	.zero		1


	//   ....[23]....
        /*11c4*/ 	.word	0x00005650
        /*11c8*/ 	.word	0x00000022
        /*11cc*/ 	.word	0x0002d890
        /*11d0*/ 	.short	0x010a
        /*11d2*/ 	.byte	0x3f
	.zero		1


	//   ....[24]....
        /*11d4*/ 	.word	0x00006ff0
        /*11d8*/ 	.word	0x00000022
        /*11dc*/ 	.word	0x0002d890
        /*11e0*/ 	.short	0x010a
        /*11e2*/ 	.byte	0x3f
	.zero		1


	//   ....[25]....
        /*11e4*/ 	.word	0x00007560
        /*11e8*/ 	.word	0x0000000b
        /*11ec*/ 	.word	0x00000000
        /*11f0*/ 	.short	0x0101
        /*11f2*/ 	.byte	0x3f
	.zero		1


	//   ....[26]....
        /*11f4*/ 	.word	0x000075a0
        /*11f8*/ 	.word	0x00000022
        /*11fc*/ 	.word	0x0002d8b0
        /*1200*/ 	.short	0x010a
        /*1202*/ 	.byte	0x3f
	.zero		1


	//   ....[27]....
        /*1204*/ 	.word	0x00007ad0
        /*1208*/ 	.word	0x00000022
        /*120c*/ 	.word	0x00000000
        /*1210*/ 	.short	0x0101
        /*1212*/ 	.byte	0x3f
	.zero		1


	//   ....[28]....
        /*1214*/ 	.word	0x00008750
        /*1218*/ 	.word	0x00000002
        /*121c*/ 	.word	0x0002d800
        /*1220*/ 	.short	0x010a
        /*1222*/ 	.byte	0x3f
	.zero		1


	//   ....[29]....
        /*1224*/ 	.word	0x000087a0
        /*1228*/ 	.word	0x00000002
        /*122c*/ 	.word	0x0002d800
        /*1230*/ 	.short	0x010a
        /*1232*/ 	.byte	0x3f
	.zero		1


	//   ....[30]....
        /*1234*/ 	.word	0x00009400
        /*1238*/ 	.word	0x00000002
        /*123c*/ 	.word	0x0002d800
        /*1240*/ 	.short	0x010a
        /*1242*/ 	.byte	0x3f
	.zero		1


	//   ....[31]....
        /*1244*/ 	.word	0x0000b1f0
        /*1248*/ 	.word	0x00000002
        /*124c*/ 	.word	0x0002d800
        /*1250*/ 	.short	0x010a
        /*1252*/ 	.byte	0x3f
	.zero		1


	//   ....[32]....
        /*1254*/ 	.word	0x0000cae0
        /*1258*/ 	.word	0x00000000
        /*125c*/ 	.word	0x0002d830
        /*1260*/ 	.short	0x010a
        /*1262*/ 	.byte	0x3f
	.zero		1


	//   ....[33]....
        /*1264*/ 	.word	0x0000cba0
        /*1268*/ 	.word	0x00000000
        /*126c*/ 	.word	0x0002d830
        /*1270*/ 	.short	0x010a
        /*1272*/ 	.byte	0x3f
	.zero		1


	//   ....[34]....
        /*1274*/ 	.word	0x0000d3f0
        /*1278*/ 	.word	0x00000000
        /*127c*/ 	.word	0x00000000
        /*1280*/ 	.short	0x0101
        /*1282*/ 	.byte	0x3f
	.zero		1


	//   ....[35]....
        /*1284*/ 	.word	0x000109d0
        /*1288*/ 	.word	0x00000009
        /*128c*/ 	.word	0x0002d830
        /*1290*/ 	.short	0x010a
        /*1292*/ 	.byte	0x3f
	.zero		1


	//   ....[36]....
        /*1294*/ 	.word	0x00010a20
        /*1298*/ 	.word	0x00000009
        /*129c*/ 	.word	0x0002d830
        /*12a0*/ 	.short	0x010a
        /*12a2*/ 	.byte	0x3f
	.zero		1


	//   ....[37]....
        /*12a4*/ 	.word	0x00010ea0
        /*12a8*/ 	.word	0x00000009
        /*12ac*/ 	.word	0x0002d850
        /*12b0*/ 	.short	0x010a
        /*12b2*/ 	.byte	0x3f
	.zero		1


	//   ....[38]....
        /*12b4*/ 	.word	0x00010ee0
        /*12b8*/ 	.word	0x00000009
        /*12bc*/ 	.word	0x0002d850
        /*12c0*/ 	.short	0x010a
        /*12c2*/ 	.byte	0x3f
	.zero		1


	//   ....[39]....
        /*12c4*/ 	.word	0x00011780
        /*12c8*/ 	.word	0x00000034
        /*12cc*/ 	.word	0x00000000
        /*12d0*/ 	.short	0x0101
        /*12d2*/ 	.byte	0x3f
	.zero		1


	//   ....[40]....
        /*12d4*/ 	.word	0x00014080
        /*12d8*/ 	.word	0x00000011
        /*12dc*/ 	.word	0x00000000
        /*12e0*/ 	.short	0x0101
        /*12e2*/ 	.byte	0x3f
	.zero		1


	//   ....[41]....
        /*12e4*/ 	.word	0x00014ae0
        /*12e8*/ 	.word	0x00000005
        /*12ec*/ 	.word	0x0002d830
        /*12f0*/ 	.short	0x010a
        /*12f2*/ 	.byte	0x3f
	.zero		1


	//   ....[42]....
        /*12f4*/ 	.word	0x00014b30
        /*12f8*/ 	.word	0x00000005
        /*12fc*/ 	.word	0x0002d830
        /*1300*/ 	.short	0x010a
        /*1302*/ 	.byte	0x3f
	.zero		1


	//   ....[43]....
        /*1304*/ 	.word	0x00014fe0
        /*1308*/ 	.word	0x00000006
        /*130c*/ 	.word	0x0002d850
        /*1310*/ 	.short	0x010a
        /*1312*/ 	.byte	0x3f
	.zero		1


	//   ....[44]....
        /*1314*/ 	.word	0x00015020
        /*1318*/ 	.word	0x00000006
        /*131c*/ 	.word	0x0002d850
        /*1320*/ 	.short	0x010a
        /*1322*/ 	.byte	0x3f
	.zero		1


	//   ....[45]....
        /*1324*/ 	.word	0x00015770
        /*1328*/ 	.word	0x00000005
        /*132c*/ 	.word	0x00000000
        /*1330*/ 	.short	0x0101
        /*1332*/ 	.byte	0x3f
	.zero		1


	//   ....[46]....
        /*1334*/ 	.word	0x00017050
        /*1338*/ 	.word	0x00000009
        /*133c*/ 	.word	0x00000000
        /*1340*/ 	.short	0x0101
        /*1342*/ 	.byte	0x3f
	.zero		1


	//   ....[47]....
        /*1344*/ 	.word	0x00017820
        /*1348*/ 	.word	0x00000005
        /*134c*/ 	.word	0x0002d830
        /*1350*/ 	.short	0x010a
        /*1352*/ 	.byte	0x3f
	.zero		1


	//   ....[48]....
        /*1354*/ 	.word	0x00017870
        /*1358*/ 	.word	0x00000005
        /*135c*/ 	.word	0x0002d830
        /*1360*/ 	.short	0x010a
        /*1362*/ 	.byte	0x3f
	.zero		1


	//   ....[49]....
        /*1364*/ 	.word	0x00017d20
        /*1368*/ 	.word	0x00000006
        /*136c*/ 	.word	0x0002d850
        /*1370*/ 	.short	0x010a
        /*1372*/ 	.byte	0x3f
	.zero		1


	//   ....[50]....
        /*1374*/ 	.word	0x00017d60
        /*1378*/ 	.word	0x00000006
        /*137c*/ 	.word	0x0002d850
        /*1380*/ 	.short	0x010a
        /*1382*/ 	.byte	0x3f
	.zero		1


	//   ....[51]....
        /*1384*/ 	.word	0x00018c40
        /*1388*/ 	.word	0x00000026
        /*138c*/ 	.word	0x00000000
        /*1390*/ 	.short	0x0101
        /*1392*/ 	.byte	0x3f
	.zero		1


	//   ....[52]....
        /*1394*/ 	.word	0x0001aea0
        /*1398*/ 	.word	0x00000007
        /*139c*/ 	.word	0x00000000
        /*13a0*/ 	.short	0x0101
        /*13a2*/ 	.byte	0x3f
	.zero		1


	//   ....[53]....
        /*13a4*/ 	.word	0x0001b580
        /*13a8*/ 	.word	0x00000007
        /*13ac*/ 	.word	0x0002d850
        /*13b0*/ 	.short	0x010a
        /*13b2*/ 	.byte	0x3f
	.zero		1


	//   ....[54]....
        /*13b4*/ 	.word	0x0001b630
        /*13b8*/ 	.word	0x00000007
        /*13bc*/ 	.word	0x0002d850
        /*13c0*/ 	.short	0x010a
        /*13c2*/ 	.byte	0x3f
	.zero		1


	//   ....[55]....
        /*13c4*/ 	.word	0x0001be30
        /*13c8*/ 	.word	0x00000007
        /*13cc*/ 	.word	0x00000000
        /*13d0*/ 	.short	0x0101
        /*13d2*/ 	.byte	0x3f
	.zero		1


	//   ....[56]....
        /*13d4*/ 	.word	0x0001d1d0
        /*13d8*/ 	.word	0x00000000
        /*13dc*/ 	.word	0x00000000
        /*13e0*/ 	.short	0x0101
        /*13e2*/ 	.byte	0x3f
	.zero		1


	//   ....[57]....
        /*13e4*/ 	.word	0x0001d680
        /*13e8*/ 	.word	0x00000006
        /*13ec*/ 	.word	0x00000000
        /*13f0*/ 	.short	0x0101
        /*13f2*/ 	.byte	0x3f
	.zero		1


	//   ....[58]....
        /*13f4*/ 	.word	0x00020e10
        /*13f8*/ 	.word	0x00000012
        /*13fc*/ 	.word	0x0002d820
        /*1400*/ 	.short	0x010a
        /*1402*/ 	.byte	0x3f
	.zero		1


	//   ....[59]....
        /*1404*/ 	.word	0x00020ed0
        /*1408*/ 	.word	0x0000000a
        /*140c*/ 	.word	0x0002d8a0
        /*1410*/ 	.short	0x010a
        /*1412*/ 	.byte	0x3f
	.zero		1


	//   ....[60]....
        /*1414*/ 	.word	0x00021300
        /*1418*/ 	.word	0x0000000a
        /*141c*/ 	.word	0x0002d8c0
        /*1420*/ 	.short	0x010a
        /*1422*/ 	.byte	0x3f
	.zero		1


	//   ....[61]....
        /*1424*/ 	.word	0x00021860
        /*1428*/ 	.word	0x00000009
        /*142c*/ 	.word	0x0002d8a0
        /*1430*/ 	.short	0x010a
        /*1432*/ 	.byte	0x3f
	.zero		1


	//   ....[62]....
        /*1434*/ 	.word	0x00021c80
        /*1438*/ 	.word	0x00000009
        /*143c*/ 	.word	0x0002d8c0
        /*1440*/ 	.short	0x010a
        /*1442*/ 	.byte	0x3f
	.zero		1


	//   ....[63]....
        /*1444*/ 	.word	0x00023220
        /*1448*/ 	.word	0x00000002
        /*144c*/ 	.word	0x0002d840
        /*1450*/ 	.short	0x010a
        /*1452*/ 	.byte	0x3f
	.zero		1


	//   ....[64]....
        /*1454*/ 	.word	0x00023760
        /*1458*/ 	.word	0x00000002
        /*145c*/ 	.word	0x0002d830
        /*1460*/ 	.short	0x0107
        /*1462*/ 	.byte	0x3f
	.zero		1


	//   ....[65]....
        /*1464*/ 	.word	0x00023830
        /*1468*/ 	.word	0x00000002
        /*146c*/ 	.word	0x0002d830
        /*1470*/ 	.short	0x0101
        /*1472*/ 	.byte	0x3f
	.zero		1


	//   ....[66]....
        /*1474*/ 	.word	0x00024440
        /*1478*/ 	.word	0x00000012
        /*147c*/ 	.word	0x0002d800
        /*1480*/ 	.short	0x0107
        /*1482*/ 	.byte	0x3f
	.zero		1


	//   ....[67]....
        /*1484*/ 	.word	0x00024530
        /*1488*/ 	.word	0x00000012
        /*148c*/ 	.word	0x0002d800
        /*1490*/ 	.short	0x0101
        /*1492*/ 	.byte	0x3f
	.zero		1


	//   ....[68]....
        /*1494*/ 	.word	0x00024550
        /*1498*/ 	.word	0x00000012
        /*149c*/ 	.word	0x0002d820
        /*14a0*/ 	.short	0x010a
        /*14a2*/ 	.byte	0x3f
	.zero		1


	//   ....[69]....
        /*14a4*/ 	.word	0x00024970
        /*14a8*/ 	.word	0x00000005
        /*14ac*/ 	.word	0x0002d840
        /*14b0*/ 	.short	0x010a
        /*14b2*/ 	.byte	0x3f
	.zero		1


	//   ....[70]....
        /*14b4*/ 	.word	0x00024d80
        /*14b8*/ 	.word	0x00000005
        /*14bc*/ 	.word	0x0002d830
        /*14c0*/ 	.short	0x0107
        /*14c2*/ 	.byte	0x3f
	.zero		1


	//   ....[71]....
        /*14c4*/ 	.word	0x00024e40
        /*14c8*/ 	.word	0x00000005
        /*14cc*/ 	.word	0x0002d830
        /*14d0*/ 	.short	0x0101
        /*14d2*/ 	.byte	0x3f
	.zero		1


	//   ....[72]....
        /*14d4*/ 	.word	0x00024ea0
        /*14d8*/ 	.word	0x00000005
        /*14dc*/ 	.word	0x0002d860
        /*14e0*/ 	.short	0x010a
        /*14e2*/ 	.byte	0x3f
	.zero		1


	//   ....[73]....
        /*14e4*/ 	.word	0x00025350
        /*14e8*/ 	.word	0x00000005
        /*14ec*/ 	.word	0x0002d850
        /*14f0*/ 	.short	0x0107
        /*14f2*/ 	.byte	0x3f
	.zero		1


	//   ....[74]....
        /*14f4*/ 	.word	0x00025440
        /*14f8*/ 	.word	0x00000005
        /*14fc*/ 	.word	0x0002d850
        /*1500*/ 	.short	0x0101
        /*1502*/ 	.byte	0x3f
	.zero		1


	//   ....[75]....
        /*1504*/ 	.word	0x00025670
        /*1508*/ 	.word	0x00000000
        /*150c*/ 	.word	0x0002d860
        /*1510*/ 	.short	0x010a
        /*1512*/ 	.byte	0x3f
	.zero		1


	//   ....[76]....
        /*1514*/ 	.word	0x00025aa0
        /*1518*/ 	.word	0x00000000
        /*151c*/ 	.word	0x0002d850
        /*1520*/ 	.short	0x0107
        /*1522*/ 	.byte	0x3f
	.zero		1


	//   ....[77]....
        /*1524*/ 	.word	0x00025b80
        /*1528*/ 	.word	0x00000000
        /*152c*/ 	.word	0x0002d850
        /*1530*/ 	.short	0x0101
        /*1532*/ 	.byte	0x3f
	.zero		1


	//   ....[78]....
        /*1534*/ 	.word	0x00026ce0
        /*1538*/ 	.word	0x00000005
        /*153c*/ 	.word	0x0002d820
        /*1540*/ 	.short	0x010a
        /*1542*/ 	.byte	0x3f
	.zero		1


	//   ....[79]....
        /*1544*/ 	.word	0x00026e80
        /*1548*/ 	.word	0x00000003
        /*154c*/ 	.word	0x0002d840
        /*1550*/ 	.short	0x010a
        /*1552*/ 	.byte	0x3f
	.zero		1


	//   ....[80]....
        /*1554*/ 	.word	0x00026f10
        /*1558*/ 	.word	0x00000005
        /*155c*/ 	.word	0x0002d840
        /*1560*/ 	.short	0x010a
        /*1562*/ 	.byte	0x3f
	.zero		1


	//   ....[81]....
        /*1564*/ 	.word	0x00026f50
        /*1568*/ 	.word	0x00000003
        /*156c*/ 	.word	0x0002d860
        /*1570*/ 	.short	0x010a
        /*1572*/ 	.byte	0x3f
	.zero		1


	//   ....[82]....
        /*1574*/ 	.word	0x00026f90
        /*1578*/ 	.word	0x00000005
        /*157c*/ 	.word	0x0002d860
        /*1580*/ 	.short	0x010a
        /*1582*/ 	.byte	0x3f
	.zero		1


	//   ....[83]....
        /*1584*/ 	.word	0x00026ff0
        /*1588*/ 	.word	0x00000022
        /*158c*/ 	.word	0x0002d890
        /*1590*/ 	.short	0x010a
        /*1592*/ 	.byte	0x3f
	.zero		1


	//   ....[84]....
        /*1594*/ 	.word	0x00027170
        /*1598*/ 	.word	0x00000022
        /*159c*/ 	.word	0x0002d890
        /*15a0*/ 	.short	0x010a
        /*15a2*/ 	.byte	0x3f
	.zero		1


	//   ....[85]....
        /*15a4*/ 	.word	0x000272f0
        /*15a8*/ 	.word	0x00000022
        /*15ac*/ 	.word	0x0002d890
        /*15b0*/ 	.short	0x010a
        /*15b2*/ 	.byte	0x3f
	.zero		1


	//   ....[86]....
        /*15b4*/ 	.word	0x00027460
        /*15b8*/ 	.word	0x00000022
        /*15bc*/ 	.word	0x0002d8b0
        /*15c0*/ 	.short	0x010a
        /*15c2*/ 	.byte	0x3f
	.zero		1


	//   ....[87]....
        /*15c4*/ 	.word	0x00027710
        /*15c8*/ 	.word	0x00000002
        /*15cc*/ 	.word	0x0002d800
        /*15d0*/ 	.short	0x010a
        /*15d2*/ 	.byte	0x3f
	.zero		1


	//   ....[88]....
        /*15d4*/ 	.word	0x00027920
        /*15d8*/ 	.word	0x00000002
        /*15dc*/ 	.word	0x0002d800
        /*15e0*/ 	.short	0x010a
        /*15e2*/ 	.byte	0x3f
	.zero		1


	//   ....[89]....
        /*15e4*/ 	.word	0x00027970
        /*15e8*/ 	.word	0x00000000
        /*15ec*/ 	.word	0x0002d830
        /*15f0*/ 	.short	0x010a
        /*15f2*/ 	.byte	0x3f
	.zero		1


	//   ....[90]....
        /*15f4*/ 	.word	0x000279c0
        /*15f8*/ 	.word	0x00000009
        /*15fc*/ 	.word	0x0002d830
        /*1600*/ 	.short	0x010a
        /*1602*/ 	.byte	0x3f
	.zero		1


	//   ....[91]....
        /*1604*/ 	.word	0x00027a10
        /*1608*/ 	.word	0x00000009
        /*160c*/ 	.word	0x0002d850
        /*1610*/ 	.short	0x010a
        /*1612*/ 	.byte	0x3f
	.zero		1


	//   ....[92]....
        /*1614*/ 	.word	0x00027a60
        /*1618*/ 	.word	0x00000005
        /*161c*/ 	.word	0x0002d830
        /*1620*/ 	.short	0x010a
        /*1622*/ 	.byte	0x3f
	.zero		1


	//   ....[93]....
        /*1624*/ 	.word	0x00027ab0
        /*1628*/ 	.word	0x00000006
        /*162c*/ 	.word	0x0002d850
        /*1630*/ 	.short	0x010a
        /*1632*/ 	.byte	0x3f
	.zero		1


	//   ....[94]....
        /*1634*/ 	.word	0x00027b00
        /*1638*/ 	.word	0x00000005
        /*163c*/ 	.word	0x0002d830
        /*1640*/ 	.short	0x010a
        /*1642*/ 	.byte	0x3f
	.zero		1


	//   ....[95]....
        /*1644*/ 	.word	0x00027b50
        /*1648*/ 	.word	0x00000006
        /*164c*/ 	.word	0x0002d850
        /*1650*/ 	.short	0x010a
        /*1652*/ 	.byte	0x3f
	.zero		1


	//   ....[96]....
        /*1654*/ 	.word	0x00027ba0
        /*1658*/ 	.word	0x00000007
        /*165c*/ 	.word	0x0002d850
        /*1660*/ 	.short	0x010a
        /*1662*/ 	.byte	0x3f
	.zero		1


	//   ....[97]....
        /*1664*/ 	.word	0x00028310
        /*1668*/ 	.word	0x00000012
        /*166c*/ 	.word	0x0002d820
        /*1670*/ 	.short	0x010a
        /*1672*/ 	.byte	0x3f
	.zero		1


	//   ....[98]....
        /*1674*/ 	.word	0x00028360
        /*1678*/ 	.word	0x0000000a
        /*167c*/ 	.word	0x0002d8a0
        /*1680*/ 	.short	0x010a
        /*1682*/ 	.byte	0x3f
	.zero		1


	//   ....[99]....
        /*1684*/ 	.word	0x000283b0
        /*1688*/ 	.word	0x0000000a
        /*168c*/ 	.word	0x0002d8c0
        /*1690*/ 	.short	0x010a
        /*1692*/ 	.byte	0x3f
	.zero		1


	//   ....[100]....
        /*1694*/ 	.word	0x00028400
        /*1698*/ 	.word	0x00000009
        /*169c*/ 	.word	0x0002d8a0
        /*16a0*/ 	.short	0x010a
        /*16a2*/ 	.byte	0x3f
	.zero		1


	//   ....[101]....
        /*16a4*/ 	.word	0x00028450
        /*16a8*/ 	.word	0x00000009
        /*16ac*/ 	.word	0x0002d8c0
        /*16b0*/ 	.short	0x010a
        /*16b2*/ 	.byte	0x3f
	.zero		1


	//   ....[102]....
        /*16b4*/ 	.word	0x00028570
        /*16b8*/ 	.word	0x00000002
        /*16bc*/ 	.word	0x0002d840
        /*16c0*/ 	.short	0x010a
        /*16c2*/ 	.byte	0x3f
	.zero		1


	//   ....[103]....
        /*16c4*/ 	.word	0x000293a0
        /*16c8*/ 	.word	0x00000012
        /*16cc*/ 	.word	0x0002d820
        /*16d0*/ 	.short	0x010a
        /*16d2*/ 	.byte	0x3f
	.zero		1


	//   ....[104]....
        /*16d4*/ 	.word	0x000293f0
        /*16d8*/ 	.word	0x00000005
        /*16dc*/ 	.word	0x0002d840
        /*16e0*/ 	.short	0x010a
        /*16e2*/ 	.byte	0x3f
	.zero		1


	//   ....[105]....
        /*16e4*/ 	.word	0x00029990
        /*16e8*/ 	.word	0x00000005
        /*16ec*/ 	.word	0x0002d860
        /*16f0*/ 	.short	0x010a
        /*16f2*/ 	.byte	0x3f
	.zero		1


	//   ....[106]....
        /*16f4*/ 	.word	0x00029f70
        /*16f8*/ 	.word	0x00000000
        /*16fc*/ 	.word	0x0002d860
        /*1700*/ 	.short	0x010a
        /*1702*/ 	.byte	0x3f
	.zero		1


	//   ....[107]....
        /*1704*/ 	.word	0x0002af60
        /*1708*/ 	.word	0x00000005
        /*170c*/ 	.word	0x0002d820
        /*1710*/ 	.short	0x010a
        /*1712*/ 	.byte	0x3f
	.zero		1


	//   ....[108]....
        /*1714*/ 	.word	0x0002b100
        /*1718*/ 	.word	0x00000003
        /*171c*/ 	.word	0x0002d840
        /*1720*/ 	.short	0x010a
        /*1722*/ 	.byte	0x3f
	.zero		1


	//   ....[109]....
        /*1724*/ 	.word	0x0002b150
        /*1728*/ 	.word	0x00000005
        /*172c*/ 	.word	0x0002d840
        /*1730*/ 	.short	0x010a
        /*1732*/ 	.byte	0x3f
	.zero		1


	//   ....[110]....
        /*1734*/ 	.word	0x0002b1a0
        /*1738*/ 	.word	0x00000003
        /*173c*/ 	.word	0x0002d860
        /*1740*/ 	.short	0x010a
        /*1742*/ 	.byte	0x3f
	.zero		1


	//----- nvinfo : EIATTR_NUM_MBARRIERS
	.align		4
.L_237:
        /*1744*/ 	.byte	0x03, 0x38
        /*1746*/ 	.short	0x0016


	//----- nvinfo : EIATTR_EXIT_INSTR_OFFSETS
	.align		4
        /*1748*/ 	.byte	0x04, 0x1c
        /*174a*/ 	.short	(.L_239 - .L_238)


	//   ....[0]....
.L_238:
        /*174c*/ 	.word	0x00026fe0


	//----- nvinfo : EIATTR_MAX_THREADS
	.align		4
.L_239:
        /*1750*/ 	.byte	0x04, 0x05
        /*1752*/ 	.short	(.L_241 - .L_240)
.L_240:
        /*1754*/ 	.word	0x00000200
        /*1758*/ 	.word	0x00000001
        /*175c*/ 	.word	0x00000001


	//----- nvinfo : EIATTR_CRS_STACK_SIZE
	.align		4
.L_241:
        /*1760*/ 	.byte	0x04, 0x1e
        /*1762*/ 	.short	(.L_243 - .L_242)
.L_242:
        /*1764*/ 	.word	0x00000000


	//----- nvinfo : EIATTR_CBANK_PARAM_SIZE
	.align		4
.L_243:
        /*1768*/ 	.byte	0x03, 0x19
        /*176a*/ 	.short	0x0af0


	//----- nvinfo : EIATTR_PARAM_CBANK
	.align		4
        /*176c*/ 	.byte	0x04, 0x0a
        /*176e*/ 	.short	(.L_245 - .L_244)
	.align		4
.L_244:
        /*1770*/ 	.word	index@(.nv.constant0._ZN7cutlass13device_kernelIN5flash11enable_sm90INS1_16FlashAttnFwdSm90INS1_25CollectiveMainloopFwdSm90ILi2EN4cute5tupleIJNS5_1CILi1EEES8_S8_EEENS6_IJNS7_ILi192EEENS7_ILi128EEENS7_ILi96EEEEEELi96ENS_10bfloat16_tEfNS_4arch4Sm90ELb0ELb1ELb1ELb1ELb1ELb1ELb0ELb0ELb1ELb1ELb1ELb0EEENS1_21CollectiveEpilogueFwdINS6_IJSA_SC_SB_EEES9_SE_SG_Li384ELb1ELb1ELb1ELb0EEENS1_36VarlenDynamicPersistentTileSchedulerILi192ELi128ELi384ELi128ELb1ELb1ELb1ELb1ELb0ELb1EEEEEEEEEvNT_6ParamsE)
        /*1774*/ 	.short	0x0210
        /*1776*/ 	.short	0x0af0


	//----- nvinfo : EIATTR_SW_WAR
	.align		4
.L_245:
        /*1778*/ 	.byte	0x04, 0x36
        /*177a*/ 	.short	(.L_247 - .L_246)
.L_246:
        /*177c*/ 	.word	0x00000008
.L_247:


//--------------------- .nv.info._ZN7cutlass13device_kernelIN5flash11enable_sm90INS1_16FlashAttnFwdSm90INS1_25CollectiveMainloopFwdSm90ILi2EN4cute5tupleIJNS5_1CILi1EEES8_S8_EEENS6_IJNS7_ILi192EEENS7_ILi128EEENS7_ILi96EEEEEELi96ENS_10bfloat16_tEfNS_4arch4Sm90ELb1ELb0ELb1ELb0ELb1ELb0ELb0ELb0ELb1ELb1ELb1ELb0EEENS1_21CollectiveEpilogueFwdINS6_IJSA_SC_SB_EEES9_SE_SG_Li384ELb0ELb1ELb1ELb0EEENS1_19SingleTileSchedulerILb0ELb1ELb1ELi192EEEEEEEEEvNT_6ParamsE --------------------------
	.section	.nv.info._ZN7cutlass13device_kernelIN5flash11enable_sm90INS1_16FlashAttnFwdSm90INS1_25CollectiveMainloopFwdSm90ILi2EN4cute5tupleIJNS5_1CILi1EEES8_S8_EEENS6_IJNS7_ILi192EEENS7_ILi128EEENS7_ILi96EEEEEELi96ENS_10bfloat16_tEfNS_4arch4Sm90ELb1ELb0ELb1ELb0ELb1ELb0ELb0ELb0ELb1ELb1ELb1ELb0EEENS1_21CollectiveEpilogueFwdINS6_IJSA_SC_SB_EEES9_SE_SG_Li384ELb0ELb1ELb1ELb0EEENS1_19SingleTileSchedulerILb0ELb1ELb1ELi192EEEEEEEEEvNT_6ParamsE,"",@"SHT_CUDA_INFO"
	.sectionflags	@""
	.align	4


	//----- nvinfo : EIATTR_CUDA_API_VERSION
	.align		4
        /*0000*/ 	.byte	0x04, 0x37
        /*0002*/ 	.short	(.L_249 - .L_248)
.L_248:
        /*0004*/ 	.word	0x00000082


	//----- nvinfo : EIATTR_KPARAM_INFO
	.align		4
.L_249:
        /*0008*/ 	.byte	0x04, 0x17
        /*000a*/ 	.short	(.L_251 - .L_250)
.L_250:
        /*000c*/ 	.word	0x00000000
        /*0010*/ 	.short	0x0000
        /*0012*/ 	.short	0x0070
        /*0014*/ 	.byte	0x00, 0xf0, 0x01, 0x28


	//----- nvinfo : EIATTR_SPARSE_MMA_MASK
	.align		4
.L_251:
        /*0018*/ 	.byte	0x03, 0x50
        /*001a*/ 	.short	0x0000


	//----- nvinfo : EIATTR_MAXREG_COUNT
	.align		4
        /*001c*/ 	.byte	0x03, 0x1b
        /*001e*/ 	.short	0x0080


	//----- nvinfo : EIATTR_NUM_BARRIERS
	.align		4
        /*0020*/ 	.byte	0x02, 0x4c
        /*0022*/ 	.byte	0x10
	.zero		1


	//----- nvinfo : EIATTR_EXTERNS
	.align		4
        /*0024*/ 	.byte	0x04, 0x0f
        /*0026*/ 	.short	(.L_253 - .L_252)


	//   ....[0]....
	.align		4
.L_252:
        /*0028*/ 	.word	index@(__assertfail)


	//----- nvinfo : EIATTR_ANNOTATIONS
	.align		4
.L_253:
        /*002c*/ 	.byte	0x04, 0x55
        /*002e*/ 	.short	(.L_255 - .L_254)


	//   ....[0]....
.L_254:
        /*0030*/ 	.word	0x00000001
        /*0034*/ 	.byte	0xb0, 0x08, 0x00, 0x00, 0x01, 0x00, 0x00, 0x00, 0x10, 0x0a, 0x00, 0x00, 0x01, 0x00, 0x00, 0x00
        /*0044*/ 	.byte	0x10, 0x14, 0x00, 0x00, 0x01, 0x00, 0x00, 0x00, 0xe0, 0xaa, 0x00, 0x00, 0x01, 0x00, 0x00, 0x00
        /*0054*/ 	.byte	0xf0, 0xbd, 0x00, 0x00, 0x01, 0x00, 0x00, 0x00, 0xe0, 0xcd, 0x00, 0x00, 0x01, 0x00, 0x00, 0x00
        /*0064*/ 	.byte	0x00, 0xce, 0x00, 0x00, 0x01, 0x00, 0x00, 0x00, 0x60, 0xcf, 0x00, 0x00, 0x01, 0x00, 0x00, 0x00
        /*0074*/ 	.byte	0xd0, 0xe5, 0x00, 0x00, 0x01, 0x00, 0x00, 0x00, 0xf0, 0xe5, 0x00, 0x00, 0x01, 0x00, 0x00, 0x00
        /*0084*/ 	.byte	0x10, 0xfa, 0x00, 0x00


	//----- nvinfo : EIATTR_MERCURY_ISA_VERSION
	.align		4
.L_255:
        /*0088*/ 	.byte	0x03, 0x5f
        /*008a*/ 	.short	0x0101


	//----- nvinfo : EIATTR_INT_WARP_WIDE_INSTR_OFFSETS
	.align		4
        /*008c*/ 	.byte	0x04, 0x31
        /*008e*/ 	.short	(.L_257 - .L_256)


	//   ....[0]....
.L_256:
        /*0090*/ 	.word	0x000000c0


	//   ....[1]....
        /*0094*/ 	.word	0x000000d0


	//   ....[2]....
        /*0098*/ 	.word	0x00000170


	//----- nvinfo : EIATTR_COOP_GROUP_MASK_REGIDS
	.align		4
.L_257:
        /*009c*/ 	.byte	0x04, 0x29
        /*009e*/ 	.short	(.L_259 - .L_258)


	//   ....[0]....
.L_258:
        /*00a0*/ 	.word	0xffffffff


	//   ....[1]....
        /*00a4*/ 	.word	0xffffffff


	//   ....[2]....
        /*00a8*/ 	.word	0xffffffff


	//   ....[3]....
        /*00ac*/ 	.word	0xffffffff


	//   ....[4]....
        /*00b0*/ 	.word	0xffffffff


	//   ....[5]....
        /*00b4*/ 	.word	0xffffffff


	//   ....[6]....
        /*00b8*/ 	.word	0xffffffff


	//   ....[7]....
        /*00bc*/ 	.word	0xffffffff


	//   ....[8]....
        /*00c0*/ 	.word	0xffffffff


	//   ....[9]....
        /*00c4*/ 	.word	0xffffffff


	//   ....[10]....
        /*00c8*/ 	.word	0xffffffff


	//   ....[11]....
        /*00cc*/ 	.word	0xffffffff


	//   ....[12]....
        /*00d0*/ 	.word	0xffffffff


	//   ....[13]....
        /*00d4*/ 	.word	0xffffffff


	//   ....[14]....
        /*00d8*/ 	.word	0xffffffff


	//   ....[15]....
        /*00dc*/ 	.word	0xffffffff


	//   ....[16]....
        /*00e0*/ 	.word	0xffffffff


	//   ....[17]....
        /*00e4*/ 	.word	0xffffffff


	//   ....[18]....
        /*00e8*/ 	.word	0xffffffff


	//   ....[19]....
        /*00ec*/ 	.word	0xffffffff


	//   ....[20]....
        /*00f0*/ 	.word	0xffffffff


	//   ....[21]....
        /*00f4*/ 	.word	0xffffffff


	//   ....[22]....
        /*00f8*/ 	.word	0xffffffff


	//   ....[23]....
        /*00fc*/ 	.word	0xffffffff


	//   ....[24]....
        /*0100*/ 	.word	0xffffffff


	//   ....[25]....
        /*0104*/ 	.word	0xffffffff


	//   ....[26]....
        /*0108*/ 	.word	0xffffffff


	//   ....[27]....
        /*010c*/ 	.word	0xffffffff


	//   ....[28]....
        /*0110*/ 	.word	0xffffffff


	//   ....[29]....
        /*0114*/ 	.word	0xffffffff


	//   ....[30]....
        /*0118*/ 	.word	0xffffffff


	//   ....[31]....
        /*011c*/ 	.word	0xffffffff


	//   ....[32]....
        /*0120*/ 	.word	0xffffffff


	//   ....[33]....
        /*0124*/ 	.word	0xffffffff


	//   ....[34]....
        /*0128*/ 	.word	0xffffffff


	//   ....[35]....
        /*012c*/ 	.word	0xffffffff


	//   ....[36]....
        /*0130*/ 	.word	0xffffffff


	//   ....[37]....
        /*0134*/ 	.word	0xffffffff


	//   ....[38]....
        /*0138*/ 	.word	0xffffffff


	//   ....[39]....
        /*013c*/ 	.word	0xffffffff


	//   ....[40]....
        /*0140*/ 	.word	0xffffffff


	//   ....[41]....
        /*0144*/ 	.word	0xffffffff


	//   ....[42]....
        /*0148*/ 	.word	0xffffffff


	//   ....[43]....
        /*014c*/ 	.word	0xffffffff


	//   ....[44]....
        /*0150*/ 	.word	0xffffffff


	//   ....[45]....
        /*0154*/ 	.word	0xffffffff


	//   ....[46]....
        /*0158*/ 	.word	0xffffffff


	//   ....[47]....
        /*015c*/ 	.word	0xffffffff


	//   ....[48]....
        /*0160*/ 	.word	0xffffffff


	//   ....[49]....
        /*0164*/ 	.word	0xffffffff


	//   ....[50]....
        /*0168*/ 	.word	0xffffffff


	//   ....[51]....
        /*016c*/ 	.word	0xffffffff


	//   ....[52]....
        /*0170*/ 	.word	0xffffffff


	//   ....[53]....
        /*0174*/ 	.word	0xffffffff


	//   ....[54]....
        /*0178*/ 	.word	0xffffffff


	//   ....[55]....
        /*017c*/ 	.word	0xffffffff


	//   ....[56]....
        /*0180*/ 	.word	0xffffffff


	//   ....[57]....
        /*0184*/ 	.word	0xffffffff


	//   ....[58]....
        /*0188*/ 	.word	0xffffffff


	//   ....[59]....
        /*018c*/ 	.word	0xffffffff


	//   ....[60]....
        /*0190*/ 	.word	0xffffffff


	//   ....[61]....
        /*0194*/ 	.word	0xffffffff


	//   ....[62]....
        /*0198*/ 	.word	0xffffffff


	//   ....[63]....
        /*019c*/ 	.word	0xffffffff


	//   ....[64]....
        /*01a0*/ 	.word	0xffffffff


	//   ....[65]....
        /*01a4*/ 	.word	0xffffffff


	//   ....[66]....
        /*01a8*/ 	.word	0xffffffff


	//   ....[67]....
        /*01ac*/ 	.word	0xffffffff


	//   ....[68]....
        /*01b0*/ 	.word	0xffffffff


	//   ....[69]....
        /*01b4*/ 	.word	0xffffffff


	//   ....[70]....
        /*01b8*/ 	.word	0xffffffff


	//   ....[71]....
        /*01bc*/ 	.word	0xffffffff


	//   ....[72]....
        /*01c0*/ 	.word	0xffffffff


	//   ....[73]....
        /*01c4*/ 	.word	0xffffffff


	//   ....[74]....
        /*01c8*/ 	.word	0xffffffff


	//   ....[75]....
        /*01cc*/ 	.word	0xffffffff


	//   ....[76]....
        /*01d0*/ 	.word	0xffffffff


	//   ....[77]....
        /*01d4*/ 	.word	0xffffffff


	//   ....[78]....
        /*01d8*/ 	.word	0xffffffff


	//   ....[79]....
        /*01dc*/ 	.word	0xffffffff


	//   ....[80]....
        /*01e0*/ 	.word	0xffffffff


	//   ....[81]....
        /*01e4*/ 	.word	0xffffffff


	//   ....[82]....
        /*01e8*/ 	.word	0xffffffff


	//   ....[83]....
        /*01ec*/ 	.word	0xffffffff


	//   ....[84]....
        /*01f0*/ 	.word	0x0500000f


	//   ....[85]....
        /*01f4*/ 	.word	0x0500000f


	//   ....[86]....
        /*01f8*/ 	.word	0x0500000f


	//   ....[87]....
        /*01fc*/ 	.word	0x0500000f


	//   ....[88]....
        /*0200*/ 	.word	0x0500000f


	//   ....[89]....
        /*0204*/ 	.word	0x0500000f


	//   ....[90]....
        /*0208*/ 	.word	0x0500000f


	//   ....[91]....
        /*020c*/ 	.word	0x0500000f


	//   ....[92]....
        /*0210*/ 	.word	0x0500000f


	//   ....[93]....
        /*0214*/ 	.word	0x0500000f


	//   ....[94]....
        /*0218*/ 	.word	0x0500000f


	//   ....[95]....
        /*021c*/ 	.word	0x0500000f


	//   ....[96]....
        /*0220*/ 	.word	0x0500000f


	//   ....[97]....
        /*0224*/ 	.word	0x0500000f


	//   ....[98]....
        /*0228*/ 	.word	0x0500000f


	//   ....[99]....
        /*022c*/ 	.word	0x0500000f


	//   ....[100]....
        /*0230*/ 	.word	0x0500000f


	//   ....[101]....
        /*0234*/ 	.word	0x0500000f


	//   ....[102]....
        /*0238*/ 	.word	0x0500000f


	//   ....[103]....
        /*023c*/ 	.word	0x0500000f


	//   ....[104]....
        /*0240*/ 	.word	0x0500000f


	//   ....[105]....
        /*0244*/ 	.word	0x0500000f


	//   ....[106]....
        /*0248*/ 	.word	0x0500000f


	//   ....[107]....
        /*024c*/ 	.word	0x0500000f


	//   ....[108]....
        /*0250*/ 	.word	0x0500000f


	//   ....[109]....
        /*0254*/ 	.word	0x0500000f


	//   ....[110]....
        /*0258*/ 	.word	0x0500000f


	//   ....[111]....
        /*025c*/ 	.word	0x0500000f


	//   ....[112]....
        /*0260*/ 	.word	0x0500000f


	//   ....[113]....
        /*0264*/ 	.word	0x0500000f


	//   ....[114]....
        /*0268*/ 	.word	0x0500000f


	//   ....[115]....
        /*026c*/ 	.word	0x0500000f


	//   ....[116]....
        /*0270*/ 	.word	0x0500000f


	//   ....[117]....
        /*0274*/ 	.word	0x0500000f


	//   ....[118]....
        /*0278*/ 	.word	0x0500000f


	//   ....[119]....
        /*027c*/ 	.word	0x0500000f


	//   ....[120]....
        /*0280*/ 	.word	0x0500000f


	//   ....[121]....
        /*0284*/ 	.word	0x0500000f


	//   ....[122]....
        /*0288*/ 	.word	0x0500000f


	//   ....[123]....
        /*028c*/ 	.word	0x0500000f


	//   ....[124]....
        /*0290*/ 	.word	0x0500000f


	//   ....[125]....
        /*0294*/ 	.word	0x0500000f


	//   ....[126]....
        /*0298*/ 	.word	0x0500000f


	//   ....[127]....
        /*029c*/ 	.word	0x0500000f


	//   ....[128]....
        /*02a0*/ 	.word	0x0500000f


	//   ....[129]....
        /*02a4*/ 	.word	0x0500000f


	//----- nvinfo : EIATTR_COOP_GROUP_INSTR_OFFSETS
	.align		4
.L_259:
        /*02a8*/ 	.byte	0x04, 0x28
        /*02aa*/ 	.short	(.L_261 - .L_260)


	//   ....[0]....
.L_260:
        /*02ac*/ 	.word	0x00000080


	//   ....[1]....
        /*02b0*/ 	.word	0x00000090


	//   ....[2]....
        /*02b4*/ 	.word	0x000002d0


	//   ....[3]....
        /*02b8*/ 	.word	0x00000430


	//   ....[4]....
        /*02bc*/ 	.word	0x00000550


	//   ....[5]....
        /*02c0*/ 	.word	0x000006b0


	//   ....[6]....
        /*02c4*/ 	.word	0x00001160


	//   ....[7]....
        /*02c8*/ 	.word	0x00001cd0


	//   ....[8]....
        /*02cc*/ 	.word	0x00002790


	//   ....[9]....
        /*02d0*/ 	.word	0x00002ad0


	//   ....[10]....
        /*02d4*/ 	.word	0x00002b90


	//   ....[11]....
        /*02d8*/ 	.word	0x00003550


	//   ....[12]....
        /*02dc*/ 	.word	0x000035e0


	//   ....[13]....
        /*02e0*/ 	.word	0x00004390


	//   ....[14]....
        /*02e4*/ 	.word	0x00004ef0


	//   ....[15]....
        /*02e8*/ 	.word	0x00005380


	//   ....[16]....
        /*02ec*/ 	.word	0x00005ad0


	//   ....[17]....
        /*02f0*/ 	.word	0x00005bc0


	//   ....[18]....
        /*02f4*/ 	.word	0x00006590


	//   ....[19]....
        /*02f8*/ 	.word	0x000065e0


	//   ....[20]....
        /*02fc*/ 	.word	0x000076c0


	//   ....[21]....
        /*0300*/ 	.word	0x00008cf0


	//   ....[22]....
        /*0304*/ 	.word	0x00008d20


	//   ....[23]....
        /*0308*/ 	.word	0x00008d50


	//   ....[24]....
        /*030c*/ 	.word	0x00008d60


	//   ....[25]....
        /*0310*/ 	.word	0x0000a0f0


	//   ....[26]....
        /*0314*/ 	.word	0x0000a220


	//   ....[27]....
        /*0318*/ 	.word	0x0000a260


	//   ....[28]....
        /*031c*/ 	.word	0x0000a350


	//   ....[29]....
        /*0320*/ 	.word	0x0000a360


	//   ....[30]....
        /*0324*/ 	.word	0x0000b290


	//   ....[31]....
        /*0328*/ 	.word	0x0000b2e0


	//   ....[32]....
        /*032c*/ 	.word	0x0000b320


	//   ....[33]....
        /*0330*/ 	.word	0x0000b360


	//   ....[34]....
        /*0334*/ 	.word	0x0000b3a0


	//   ....[35]....
        /*0338*/ 	.word	0x0000b3b0


	//   ....[36]....
        /*033c*/ 	.word	0x0000b880


	//   ....[37]....
        /*0340*/ 	.word	0x0000b890


	//   ....[38]....
        /*0344*/ 	.word	0x0000c160


	//   ....[39]....
        /*0348*/ 	.word	0x0000d490


	//   ....[40]....
        /*034c*/ 	.word	0x0000d4a0


	//   ....[41]....
        /*0350*/ 	.word	0x0000d4b0


	//   ....[42]....
        /*0354*/ 	.word	0x0000d4c0


	//   ....[43]....
        /*0358*/ 	.word	0x0000d4e0


	//   ....[44]....
        /*035c*/ 	.word	0x0000d510


	//   ....[45]....
        /*0360*/ 	.word	0x0000d540


	//   ....[46]....
        /*0364*/ 	.word	0x0000d570


	//   ....[47]....
        /*0368*/ 	.word	0x0000deb0


	//   ....[48]....
        /*036c*/ 	.word	0x0000ded0


	//   ....[49]....
        /*0370*/ 	.word	0x0000dee0


	//   ....[50]....
        /*0374*/ 	.word	0x0000df60


	//   ....[51]....
        /*0378*/ 	.word	0x0000e000


	//   ....[52]....
        /*037c*/ 	.word	0x0000e010


	//   ....[53]....
        /*0380*/ 	.word	0x0000e0b0


	//   ....[54]....
        /*0384*/ 	.word	0x0000e0e0


	//   ....[55]....
        /*0388*/ 	.word	0x0000e140


	//   ....[56]....
        /*038c*/ 	.word	0x0000e150


	//   ....[57]....
        /*0390*/ 	.word	0x0000e180


	//   ....[58]....
        /*0394*/ 	.word	0x0000e1d0


	//   ....[59]....
        /*0398*/ 	.word	0x0000ea00


	//   ....[60]....
        /*039c*/ 	.word	0x0000ea10


	//   ....[61]....
        /*03a0*/ 	.word	0x0000ea30


	//   ....[62]....
        /*03a4*/ 	.word	0x0000eab0


	//   ....[63]....
        /*03a8*/ 	.word	0x0000eac0


	//   ....[64]....
        /*03ac*/ 	.word	0x0000eb20


	//   ....[65]....
        /*03b0*/ 	.word	0x0000eb50


	//   ....[66]....
        /*03b4*/ 	.word	0x0000eb90


	//   ....[67]....
        /*03b8*/ 	.word	0x0000edb0


	//   ....[68]....
        /*03bc*/ 	.word	0x0000edd0


	//   ....[69]....
        /*03c0*/ 	.word	0x0000edf0


	//   ....[70]....
        /*03c4*/ 	.word	0x0000ee70


	//   ....[71]....
        /*03c8*/ 	.word	0x0000ee90


	//   ....[72]....
        /*03cc*/ 	.word	0x0000ef10


	//   ....[73]....
        /*03d0*/ 	.word	0x0000ef30


	//   ....[74]....
        /*03d4*/ 	.word	0x0000ef40


	//   ....[75]....
        /*03d8*/ 	.word	0x0000f470


	//   ....[76]....
        /*03dc*/ 	.word	0x0000f4a0


	//   ....[77]....
        /*03e0*/ 	.word	0x0000f4d0


	//   ....[78]....
        /*03e4*/ 	.word	0x0000f500


	//   ....[79]....
        /*03e8*/ 	.word	0x0000f530


	//   ....[80]....
        /*03ec*/ 	.word	0x0000f560


	//   ....[81]....
        /*03f0*/ 	.word	0x0000f580


	//   ....[82]....
        /*03f4*/ 	.word	0x0000f620


	//   ....[83]....
        /*03f8*/ 	.word	0x0000f9a0


	//   ....[84]....
        /*03fc*/ 	.word	0x0000ff20


	//   ....[85]....
        /*0400*/ 	.word	0x00010010


	//   ....[86]....
        /*0404*/ 	.word	0x000100c0


	//   ....[87]....
        /*0408*/ 	.word	0x00010120


	//   ....[88]....
        /*040c*/ 	.word	0x00010220


	//   ....[89]....
        /*0410*/ 	.word	0x00010290


	//   ....[90]....
        /*0414*/ 	.word	0x00010370


	//   ....[91]....
        /*0418*/ 	.word	0x00010420


	//   ....[92]....
        /*041c*/ 	.word	0x00010520


	//   ....[93]....
        /*0420*/ 	.word	0x000105d0


	//   ....[94]....
        /*0424*/ 	.word	0x00010630


	//   ....[95]....
        /*0428*/ 	.word	0x000106e0


	//   ....[96]....
        /*042c*/ 	.word	0x000107b0


	//   ....[97]....
        /*0430*/ 	.word	0x00010840


	//   ....[98]....
        /*0434*/ 	.word	0x00010910


	//   ....[99]....
        /*0438*/ 	.word	0x00010990


	//   ....[100]....
        /*043c*/ 	.word	0x00010a50


	//   ....[101]....
        /*0440*/ 	.word	0x00010af0


	//   ....[102]....
        /*0444*/ 	.word	0x00010bc0


	//   ....[103]....
        /*0448*/ 	.word	0x00010c30


	//   ....[104]....
        /*044c*/ 	.word	0x00010cf0


	//   ....[105]....
        /*0450*/ 	.word	0x00010e30


	//   ....[106]....
        /*0454*/ 	.word	0x00010ef0


	//   ....[107]....
        /*0458*/ 	.word	0x00010f80


	//   ....[108]....
        /*045c*/ 	.word	0x00011070


	//   ....[109]....
        /*0460*/ 	.word	0x000110d0


	//   ....[110]....
        /*0464*/ 	.word	0x000111a0


	//   ....[111]....
        /*0468*/ 	.word	0x00011200


	//   ....[112]....
        /*046c*/ 	.word	0x000112e0


	//   ....[113]....
        /*0470*/ 	.word	0x000113d0


	//   ....[114]....
        /*0474*/ 	.word	0x00011470


	//   ....[115]....
        /*0478*/ 	.word	0x000114d0


	//   ....[116]....
        /*047c*/ 	.word	0x000115c0


	//   ....[117]....
        /*0480*/ 	.word	0x00011620


	//   ....[118]....
        /*0484*/ 	.word	0x00011710


	//   ....[119]....
        /*0488*/ 	.word	0x00011770


	//   ....[120]....
        /*048c*/ 	.word	0x00011830


	//   ....[121]....
        /*0490*/ 	.word	0x00011970


	//   ....[122]....
        /*0494*/ 	.word	0x00011a20


	//   ....[123]....
        /*0498*/ 	.word	0x00011b10


	//   ....[124]....
        /*049c*/ 	.word	0x00011c20


	//   ....[125]....
        /*04a0*/ 	.word	0x00011ca0


	//   ....[126]....
        /*04a4*/ 	.word	0x00011d90


	//   ....[127]....
        /*04a8*/ 	.word	0x00011e00


	//   ....[128]....
        /*04ac*/ 	.word	0x00011ed0


	//   ....[129]....
        /*04b0*/ 	.word	0x00011fe0


	//----- nvinfo : EIATTR_REG_RECONFIG
	.align		4
.L_261:
        /*04b4*/ 	.byte	0x01, 0x54
	.zero		2


	//----- nvinfo : EIATTR_SYSCALL_OFFSETS
	.align		4
        /*04b8*/ 	.byte	0x04, 0x46
        /*04ba*/ 	.short	(.L_263 - .L_262)


	//   ....[0]....
.L_262:
        /*04bc*/ 	.word	0x00001380


	//   ....[1]....
        /*04c0*/ 	.word	0x0000c990


	//   ....[2]....
        /*04c4*/ 	.word	0x0000cad0


	//   ....[3]....
        /*04c8*/ 	.word	0x0000cbc0


	//   ....[4]....
        /*04cc*/ 	.word	0x0000d9b0


	//----- nvinfo : EIATTR_MBARRIER_INSTR_OFFSETS
	.align		4
.L_263:
        /*04d0*/ 	.byte	0x04, 0x39
        /*04d2*/ 	.short	(.L_265 - .L_264)


	//   ....[0]....
.L_264:
        /*04d4*/ 	.word	0x00000180
        /*04d8*/ 	.word	0x000000ff
        /*04dc*/ 	.word	0x0002d800
        /*04e0*/ 	.short	0x0100
        /*04e2*/ 	.byte	0x08
	.zero		1


	//   ....[1]....
        /*04e4*/ 	.word	0x00000190
        /*04e8*/ 	.word	0x000000ff
        /*04ec*/ 	.word	0x0002d820
        /*04f0*/ 	.short	0x0100
        /*04f2*/ 	.byte	0x08
	.zero		1


	//   ....[2]....
        /*04f4*/ 	.word	0x00000280
        /*04f8*/ 	.word	0x000000ff
        /*04fc*/ 	.word	0x0002d830
        /*0500*/ 	.short	0x0100
        /*0502*/ 	.byte	0x08
	.zero		1


	//   ....[3]....
        /*0504*/ 	.word	0x00000290
        /*0508*/ 	.word	0x000000ff
        /*050c*/ 	.word	0x0002d840
        /*0510*/ 	.short	0x0100
        /*0512*/ 	.byte	0x08
	.zero		1


	//   ....[4]....
        /*0514*/ 	.word	0x000002a0
        /*0518*/ 	.word	0x000000ff
        /*051c*/ 	.word	0x0002d838
        /*0520*/ 	.short	0x0100
        /*0522*/ 	.byte	0x08
	.zero		1


	//   ....[5]....
        /*0524*/ 	.word	0x000002b0
        /*0528*/ 	.word	0x000000ff
        /*052c*/ 	.word	0x0002d848
        /*0530*/ 	.short	0x0100
        /*0532*/ 	.byte	0x08
	.zero		1


	//   ....[6]....
        /*0534*/ 	.word	0x000003e0
        /*0538*/ 	.word	0x000000ff
        /*053c*/ 	.word	0x0002d850
        /*0540*/ 	.short	0x0100
        /*0542*/ 	.byte	0x08
	.zero		1


	//   ....[7]....
        /*0544*/ 	.word	0x000003f0
        /*0548*/ 	.word	0x000000ff
        /*054c*/ 	.word	0x0002d860
        /*0550*/ 	.short	0x0100
        /*0552*/ 	.byte	0x08
	.zero		1


	//   ....[8]....
        /*0554*/ 	.word	0x00000400
        /*0558*/ 	.word	0x000000ff
        /*055c*/ 	.word	0x0002d858
        /*0560*/ 	.short	0x0100
        /*0562*/ 	.byte	0x08
	.zero		1


	//   ....[9]....
        /*0564*/ 	.word	0x00000410
        /*0568*/ 	.word	0x000000ff
        /*056c*/ 	.word	0x0002d868
        /*0570*/ 	.short	0x0100
        /*0572*/ 	.byte	0x08
	.zero		1


	//   ....[10]....
        /*0574*/ 	.word	0x00000500
        /*0578*/ 	.word	0x000000ff
        /*057c*/ 	.word	0x0002d870
        /*0580*/ 	.short	0x0100
        /*0582*/ 	.byte	0x06
	.zero		1


	//   ....[11]....
        /*0584*/ 	.word	0x00000510
        /*0588*/ 	.word	0x000000ff
        /*058c*/ 	.word	0x0002d880
        /*0590*/ 	.short	0x0100
        /*0592*/ 	.byte	0x06
	.zero		1


	//   ....[12]....
        /*0594*/ 	.word	0x00000520
        /*0598*/ 	.word	0x000000ff
        /*059c*/ 	.word	0x0002d878
        /*05a0*/ 	.short	0x0100
        /*05a2*/ 	.byte	0x06
	.zero		1


	//   ....[13]....
        /*05a4*/ 	.word	0x00000530
        /*05a8*/ 	.word	0x000000ff
        /*05ac*/ 	.word	0x0002d888
        /*05b0*/ 	.short	0x0100
        /*05b2*/ 	.byte	0x06
	.zero		1


	//   ....[14]....
        /*05b4*/ 	.word	0x00000660
        /*05b8*/ 	.word	0x000000ff
        /*05bc*/ 	.word	0x0002d890
        /*05c0*/ 	.short	0x0100
        /*05c2*/ 	.byte	0x08
	.zero		1


	//   ....[15]....
        /*05c4*/ 	.word	0x00000670
        /*05c8*/ 	.word	0x000000ff
        /*05cc*/ 	.word	0x0002d8a0
        /*05d0*/ 	.short	0x0100
        /*05d2*/ 	.byte	0x08
	.zero		1


	//   ....[16]....
        /*05d4*/ 	.word	0x00000680
        /*05d8*/ 	.word	0x000000ff
        /*05dc*/ 	.word	0x0002d898
        /*05e0*/ 	.short	0x0100
        /*05e2*/ 	.byte	0x08
	.zero		1


	//   ....[17]....
        /*05e4*/ 	.word	0x00000690
        /*05e8*/ 	.word	0x000000ff
        /*05ec*/ 	.word	0x0002d8a8
        /*05f0*/ 	.short	0x0100
        /*05f2*/ 	.byte	0x08
	.zero		1


	//   ....[18]....
        /*05f4*/ 	.word	0x000007d0
        /*05f8*/ 	.word	0x000000ff
        /*05fc*/ 	.word	0x0002d8b0
        /*0600*/ 	.short	0x0100
        /*0602*/ 	.byte	0x08
	.zero		1


	//   ....[19]....
        /*0604*/ 	.word	0x000007e0
        /*0608*/ 	.word	0x000000ff
        /*060c*/ 	.word	0x0002d8c0
        /*0610*/ 	.short	0x0100
        /*0612*/ 	.byte	0x08
	.zero		1


	//   ....[20]....
        /*0614*/ 	.word	0x000007f0
        /*0618*/ 	.word	0x000000ff
        /*061c*/ 	.word	0x0002d8b8
        /*0620*/ 	.short	0x0100
        /*0622*/ 	.byte	0x08
	.zero		1


	//   ....[21]....
        /*0624*/ 	.word	0x00000800
        /*0628*/ 	.word	0x000000ff
        /*062c*/ 	.word	0x0002d8c8
        /*0630*/ 	.short	0x0100
        /*0632*/ 	.byte	0x08
	.zero		1


	//   ....[22]....
        /*0634*/ 	.word	0x000013b0
        /*0638*/ 	.word	0x000000ff
        /*063c*/ 	.word	0x0002d800
        /*0640*/ 	.short	0x010a
        /*0642*/ 	.byte	0x26
	.zero		1


	//   ....[23]....
        /*0644*/ 	.word	0x000014d0
        /*0648*/ 	.word	0x000000ff
        /*064c*/ 	.word	0x0002d830
        /*0650*/ 	.short	0x010a
        /*0652*/ 	.byte	0x26
	.zero		1


	//   ....[24]....
        /*0654*/ 	.word	0x00001530
        /*0658*/ 	.word	0x000000ff
        /*065c*/ 	.word	0x0002d830
        /*0660*/ 	.short	0x010a
        /*0662*/ 	.byte	0x26
	.zero		1


	//   ....[25]....
        /*0664*/ 	.word	0x00002320
        /*0668*/ 	.word	0x000000ff
        /*066c*/ 	.word	0x00000000
        /*0670*/ 	.short	0x0101
        /*0672*/ 	.byte	0x04
	.zero		1


	//   ....[26]....
        /*0674*/ 	.word	0x00004520
        /*0678*/ 	.word	0x000000ff
        /*067c*/ 	.word	0x0002d830
        /*0680*/ 	.short	0x010a
        /*0682*/ 	.byte	0x04
	.zero		1


	//   ....[27]....
        /*0684*/ 	.word	0x00004560
        /*0688*/ 	.word	0x000000ff
        /*068c*/ 	.word	0x0002d830
        /*0690*/ 	.short	0x010a
        /*0692*/ 	.byte	0x04
	.zero		1


	//   ....[28]....
        /*0694*/ 	.word	0x00004850
        /*0698*/ 	.word	0x000000ff
        /*069c*/ 	.word	0x0002d850
        /*06a0*/ 	.short	0x010a
        /*06a2*/ 	.byte	0x0a
	.zero		1


	//   ....[29]....
        /*06a4*/ 	.word	0x00004890
        /*06a8*/ 	.word	0x000000ff
        /*06ac*/ 	.word	0x0002d850
        /*06b0*/ 	.short	0x010a
        /*06b2*/ 	.byte	0x0a
	.zero		1


	//   ....[30]....
        /*06b4*/ 	.word	0x00005450
        /*06b8*/ 	.word	0x000000ff
        /*06bc*/ 	.word	0x00000000
        /*06c0*/ 	.short	0x0101
        /*06c2*/ 	.byte	0x0a
	.zero		1


	//   ....[31]....
        /*06c4*/ 	.word	0x00007220
        /*06c8*/ 	.word	0x000000ff
        /*06cc*/ 	.word	0x00000000
        /*06d0*/ 	.short	0x0101
        /*06d2*/ 	.byte	0x05
	.zero		1


	//   ....[32]....
        /*06d4*/ 	.word	0x000079e0
        /*06d8*/ 	.word	0x000000ff
        /*06dc*/ 	.word	0x0002d830
        /*06e0*/ 	.short	0x010a
        /*06e2*/ 	.byte	0x0a
	.zero		1


	//   ....[33]....
        /*06e4*/ 	.word	0x00007a20
        /*06e8*/ 	.word	0x000000ff
        /*06ec*/ 	.word	0x0002d830
        /*06f0*/ 	.short	0x010a
        /*06f2*/ 	.byte	0x0a
	.zero		1


	//   ....[34]....
        /*06f4*/ 	.word	0x00007cc0
        /*06f8*/ 	.word	0x000000ff
        /*06fc*/ 	.word	0x0002d850
        /*0700*/ 	.short	0x010a
        /*0702*/ 	.byte	0x0a
	.zero		1


	//   ....[35]....
        /*0704*/ 	.word	0x00007d00
        /*0708*/ 	.word	0x000000ff
        /*070c*/ 	.word	0x0002d850
        /*0710*/ 	.short	0x010a
        /*0712*/ 	.byte	0x0a
	.zero		1


	//   ....[36]....
        /*0714*/ 	.word	0x000085b0
        /*0718*/ 	.word	0x000000ff
        /*071c*/ 	.word	0x00000000
        /*0720*/ 	.short	0x0101
        /*0722*/ 	.byte	0x0a
	.zero		1


	//   ....[37]....
        /*0724*/ 	.word	0x00009c40
        /*0728*/ 	.word	0x000000ff
        /*072c*/ 	.word	0x00000000
        /*0730*/ 	.short	0x0101
        /*0732*/ 	.byte	0x07
	.zero		1


	//   ....[38]....
        /*0734*/ 	.word	0x0000a170
        /*0738*/ 	.word	0x000000ff
        /*073c*/ 	.word	0x0002d850
        /*0740*/ 	.short	0x010a
        /*0742*/ 	.byte	0x05
	.zero		1


	//   ....[39]....
        /*0744*/ 	.word	0x0000a1b0
        /*0748*/ 	.word	0x000000ff
        /*074c*/ 	.word	0x0002d850
        /*0750*/ 	.short	0x010a
        /*0752*/ 	.byte	0x05
	.zero		1


	//   ....[40]....
        /*0754*/ 	.word	0x0000a990
        /*0758*/ 	.word	0x000000ff
        /*075c*/ 	.word	0x00000000
        /*0760*/ 	.short	0x0101
        /*0762*/ 	.byte	0x05
	.zero		1


	//   ....[41]....
        /*0764*/ 	.word	0x0000b3c0
        /*0768*/ 	.word	0x000000ff
        /*076c*/ 	.word	0x00000000
        /*0770*/ 	.short	0x0101
        /*0772*/ 	.byte	0x04
	.zero		1


	//   ....[42]....
        /*0774*/ 	.word	0x0000d0a0
        /*0778*/ 	.word	0x000000ff
        /*077c*/ 	.word	0x0002d840
        /*0780*/ 	.short	0x010a
        /*0782*/ 	.byte	0x2e
	.zero		1


	//   ....[43]....
        /*0784*/ 	.word	0x0000d770
        /*0788*/ 	.word	0x000000ff
        /*078c*/ 	.word	0x0002d830
        /*0790*/ 	.short	0x0107
        /*0792*/ 	.byte	0x2e
	.zero		1


	//   ....[44]....
        /*0794*/ 	.word	0x0000d7e0
        /*0798*/ 	.word	0x000000ff
        /*079c*/ 	.word	0x0002d830
        /*07a0*/ 	.short	0x0101
        /*07a2*/ 	.byte	0x2e
	.zero		1


	//   ....[45]....
        /*07a4*/ 	.word	0x0000e320
        /*07a8*/ 	.word	0x000000ff
        /*07ac*/ 	.word	0x0002d800
        /*07b0*/ 	.short	0x0107
        /*07b2*/ 	.byte	0x2e
	.zero		1


	//   ....[46]....
        /*07b4*/ 	.word	0x0000e380
        /*07b8*/ 	.word	0x000000ff
        /*07bc*/ 	.word	0x0002d800
        /*07c0*/ 	.short	0x0101
        /*07c2*/ 	.byte	0x2e
	.zero		1


	//   ....[47]....
        /*07c4*/ 	.word	0x0000e3b0
        /*07c8*/ 	.word	0x000000ff
        /*07cc*/ 	.word	0x0002d820
        /*07d0*/ 	.short	0x010a
        /*07d2*/ 	.byte	0x2e
	.zero		1


	//   ....[48]....
        /*07d4*/ 	.word	0x0000e7d0
        /*07d8*/ 	.word	0x00000007
        /*07dc*/ 	.word	0x0002d840
        /*07e0*/ 	.short	0x010a
        /*07e2*/ 	.byte	0x3f
	.zero		1


	//   ....[49]....
        /*07e4*/ 	.word	0x0000ec40
        /*07e8*/ 	.word	0x00000007
        /*07ec*/ 	.word	0x0002d830
        /*07f0*/ 	.short	0x0107
        /*07f2*/ 	.byte	0x3f
	.zero		1


	//   ....[50]....
        /*07f4*/ 	.word	0x0000ecf0
        /*07f8*/ 	.word	0x00000007
        /*07fc*/ 	.word	0x0002d830
        /*0800*/ 	.short	0x0101
        /*0802*/ 	.byte	0x3f
	.zero		1


	//   ....[51]....
        /*0804*/ 	.word	0x0000ed50
        /*0808*/ 	.word	0x00000007
        /*080c*/ 	.word	0x0002d860
        /*0810*/ 	.short	0x010a
        /*0812*/ 	.byte	0x3f
	.zero		1


	//   ....[52]....
        /*0814*/ 	.word	0x0000f0b0
        /*0818*/ 	.word	0x00000007
        /*081c*/ 	.word	0x0002d850
        /*0820*/ 	.short	0x0107
        /*0822*/ 	.byte	0x3f
	.zero		1


	//   ....[53]....
        /*0824*/ 	.word	0x0000f220
        /*0828*/ 	.word	0x00000007
        /*082c*/ 	.word	0x0002d850
        /*0830*/ 	.short	0x0101
        /*0832*/ 	.byte	0x3f
	.zero		1


	//   ....[54]....
        /*0834*/ 	.word	0x0000f3a0
        /*0838*/ 	.word	0x00000000
        /*083c*/ 	.word	0x0002d860
        /*0840*/ 	.short	0x010a
        /*0842*/ 	.byte	0x3f
	.zero		1


	//   ....[55]....
        /*0844*/ 	.word	0x0000f7e0
        /*0848*/ 	.word	0x00000000
        /*084c*/ 	.word	0x0002d850
        /*0850*/ 	.short	0x0107
        /*0852*/ 	.byte	0x3f
	.zero		1


	//   ....[56]....
        /*0854*/ 	.word	0x0000f8a0
        /*0858*/ 	.word	0x00000000
        /*085c*/ 	.word	0x0002d850
        /*0860*/ 	.short	0x0101
        /*0862*/ 	.byte	0x3f
	.zero		1


	//   ....[57]....
        /*0864*/ 	.word	0x0000f930
        /*0868*/ 	.word	0x00000007
        /*086c*/ 	.word	0x0002d820
        /*0870*/ 	.short	0x010a
        /*0872*/ 	.byte	0x3f
	.zero		1


	//   ....[58]....
        /*0874*/ 	.word	0x0000fab0
        /*0878*/ 	.word	0x00000005
        /*087c*/ 	.word	0x0002d840
        /*0880*/ 	.short	0x010a
        /*0882*/ 	.byte	0x3f
	.zero		1


	//   ....[59]....
        /*0884*/ 	.word	0x0000fb50
        /*0888*/ 	.word	0x00000003
        /*088c*/ 	.word	0x0002d840
        /*0890*/ 	.short	0x010a
        /*0892*/ 	.byte	0x3f
	.zero		1


	//   ....[60]....
        /*0894*/ 	.word	0x0000fb90
        /*0898*/ 	.word	0x00000005
        /*089c*/ 	.word	0x0002d860
        /*08a0*/ 	.short	0x010a
        /*08a2*/ 	.byte	0x3f
	.zero		1


	//   ....[61]....
        /*08a4*/ 	.word	0x0000fbd0
        /*08a8*/ 	.word	0x00000003
        /*08ac*/ 	.word	0x0002d860
        /*08b0*/ 	.short	0x010a
        /*08b2*/ 	.byte	0x3f
	.zero		1


	//   ....[62]....
        /*08b4*/ 	.word	0x0000fc40
        /*08b8*/ 	.word	0x00000005
        /*08bc*/ 	.word	0x0002d800
        /*08c0*/ 	.short	0x010a
        /*08c2*/ 	.byte	0x3f
	.zero		1


	//   ....[63]....
        /*08c4*/ 	.word	0x0000fca0
        /*08c8*/ 	.word	0x00000007
        /*08cc*/ 	.word	0x0002d830
        /*08d0*/ 	.short	0x010a
        /*08d2*/ 	.byte	0x3f
	.zero		1


	//   ....[64]....
        /*08d4*/ 	.word	0x0000fd00
        /*08d8*/ 	.word	0x0000000e
        /*08dc*/ 	.word	0x0002d830
        /*08e0*/ 	.short	0x010a
        /*08e2*/ 	.byte	0x3f
	.zero		1


	//   ....[65]....
        /*08e4*/ 	.word	0x0000fd60
        /*08e8*/ 	.word	0x0000000e
        /*08ec*/ 	.word	0x0002d850
        /*08f0*/ 	.short	0x010a
        /*08f2*/ 	.byte	0x3f
	.zero		1


	//   ....[66]....
        /*08f4*/ 	.word	0x0000fdc0
        /*08f8*/ 	.word	0x0000000d
        /*08fc*/ 	.word	0x0002d830
        /*0900*/ 	.short	0x010a
        /*0902*/ 	.byte	0x3f
	.zero		1


	//   ....[67]....
        /*0904*/ 	.word	0x0000fe20
        /*0908*/ 	.word	0x0000000d
        /*090c*/ 	.word	0x0002d850
        /*0910*/ 	.short	0x010a
        /*0912*/ 	.byte	0x3f
	.zero		1


	//   ....[68]....
        /*0914*/ 	.word	0x0000fe80
        /*0918*/ 	.word	0x00000005
        /*091c*/ 	.word	0x0002d850
        /*0920*/ 	.short	0x010a
        /*0922*/ 	.byte	0x3f
	.zero		1


	//   ....[69]....
        /*0924*/ 	.word	0x0000ff60
        /*0928*/ 	.word	0x00000003
        /*092c*/ 	.word	0x0002d840
        /*0930*/ 	.short	0x010a
        /*0932*/ 	.byte	0x3f
	.zero		1


	//   ....[70]....
        /*0934*/ 	.word	0x00010d30
        /*0938*/ 	.word	0x00000003
        /*093c*/ 	.word	0x0002d820
        /*0940*/ 	.short	0x010a
        /*0942*/ 	.byte	0x3f
	.zero		1


	//   ....[71]....
        /*0944*/ 	.word	0x00010d80
        /*0948*/ 	.word	0x00000007
        /*094c*/ 	.word	0x0002d840
        /*0950*/ 	.short	0x010a
        /*0952*/ 	.byte	0x3f
	.zero		1


	//   ....[72]....
        /*0954*/ 	.word	0x00011320
        /*0958*/ 	.word	0x00000007
        /*095c*/ 	.word	0x0002d860
        /*0960*/ 	.short	0x010a
        /*0962*/ 	.byte	0x3f
	.zero		1


	//   ....[73]....
        /*0964*/ 	.word	0x000118c0
        /*0968*/ 	.word	0x00000000
        /*096c*/ 	.word	0x0002d860
        /*0970*/ 	.short	0x010a
        /*0972*/ 	.byte	0x3f
	.zero		1


	//   ....[74]....
        /*0974*/ 	.word	0x00011f00
        /*0978*/ 	.word	0x00000007
        /*097c*/ 	.word	0x0002d820
        /*0980*/ 	.short	0x010a
        /*0982*/ 	.byte	0x3f
	.zero		1


	//   ....[75]....
        /*0984*/ 	.word	0x000120a0
        /*0988*/ 	.word	0x00000005
        /*098c*/ 	.word	0x0002d840
        /*0990*/ 	.short	0x010a
        /*0992*/ 	.byte	0x3f
	.zero		1


	//   ....[76]....
        /*0994*/ 	.word	0x000120f0
        /*0998*/ 	.word	0x00000003
        /*099c*/ 	.word	0x0002d840
        /*09a0*/ 	.short	0x010a
        /*09a2*/ 	.byte	0x3f
	.zero		1


	//   ....[77]....
        /*09a4*/ 	.word	0x00012140
        /*09a8*/ 	.word	0x00000005
        /*09ac*/ 	.word	0x0002d860
        /*09b0*/ 	.short	0x010a
        /*09b2*/ 	.byte	0x3f
	.zero		1


	//----- nvinfo : EIATTR_NUM_MBARRIERS
	.align		4
.L_265:
        /*09b4*/ 	.byte	0x03, 0x38
        /*09b6*/ 	.short	0x0016


	//----- nvinfo : EIATTR_EXIT_INSTR_OFFSETS
	.align		4
        /*09b8*/ 	.byte	0x04, 0x1c
        /*09ba*/ 	.short	(.L_267 - .L_266)


	//   ....[0]....
.L_266:
        /*09bc*/ 	.word	0x0000fc20


	//----- nvinfo : EIATTR_MAX_THREADS
	.align		4
.L_267:
        /*09c0*/ 	.byte	0x04, 0x05
        /*09c2*/ 	.short	(.L_269 - .L_268)
.L_268:
        /*09c4*/ 	.word	0x00000200
        /*09c8*/ 	.word	0x00000001
        /*09cc*/ 	.word	0x00000001


	//----- nvinfo : EIATTR_CRS_STACK_SIZE
	.align		4
.L_269:
        /*09d0*/ 	.byte	0x04, 0x1e
        /*09d2*/ 	.short	(.L_271 - .L_270)
.L_270:
        /*09d4*/ 	.word	0x00000000


	//----- nvinfo : EIATTR_CBANK_PARAM_SIZE
	.align		4
.L_271:
        /*09d8*/ 	.byte	0x03, 0x19
        /*09da*/ 	.short	0x0a70


	//----- nvinfo : EIATTR_PARAM_CBANK
	.align		4
        /*09dc*/ 	.byte	0x04, 0x0a
        /*09de*/ 	.short	(.L_273 - .L_272)
	.align		4
.L_272:
        /*09e0*/ 	.word	index@(.nv.constant0._ZN7cutlass13device_kernelIN5flash11enable_sm90INS1_16FlashAttnFwdSm90INS1_25CollectiveMainloopFwdSm90ILi2EN4cute5tupleIJNS5_1CILi1EEES8_S8_EEENS6_IJNS7_ILi192EEENS7_ILi128EEENS7_ILi96EEEEEELi96ENS_10bfloat16_tEfNS_4arch4Sm90ELb1ELb0ELb1ELb0ELb1ELb0ELb0ELb0ELb1ELb1ELb1ELb0EEENS1_21CollectiveEpilogueFwdINS6_IJSA_SC_SB_EEES9_SE_SG_Li384ELb0ELb1ELb1ELb0EEENS1_19SingleTileSchedulerILb0ELb1ELb1ELi192EEEEEEEEEvNT_6ParamsE)
        /*09e4*/ 	.short	0x0210
        /*09e6*/ 	.short	0x0a70


	//----- nvinfo : EIATTR_SW_WAR
	.align		4
.L_273:
        /*09e8*/ 	.byte	0x04, 0x36
        /*09ea*/ 	.short	(.L_275 - .L_274)
.L_274:
        /*09ec*/ 	.word	0x00000008
.L_275:


//--------------------- .nv.info._ZN7cutlass13device_kernelIN5flash11enable_sm90INS1_16FlashAttnFwdSm90INS1_25CollectiveMainloopFwdSm90ILi2EN4cute5tupleIJNS5_1CILi1EEES8_S8_EEENS6_IJNS7_ILi192EEENS7_ILi128EEENS7_ILi96EEEEEELi96ENS_10bfloat16_tEfNS_4arch4Sm90ELb1ELb0ELb1ELb1ELb1ELb0ELb0ELb0ELb1ELb1ELb1ELb0EEENS1_21CollectiveEpilogueFwdINS6_IJSA_SC_SB_EEES9_SE_SG_Li384ELb1ELb1ELb1ELb0EEENS1_36VarlenDynamicPersistentTileSchedulerILi192ELi128ELi384ELi128ELb1ELb1ELb1ELb1ELb1ELb1EEEEEEEEEvNT_6ParamsE --------------------------
	.section	.nv.info._ZN7cutlass13device_kernelIN5flash11enable_sm90INS1_16FlashAttnFwdSm90INS1_25CollectiveMainloopFwdSm90ILi2EN4cute5tupleIJNS5_1CILi1EEES8_S8_EEENS6_IJNS7_ILi192EEENS7_ILi128EEENS7_ILi96EEEEEELi96ENS_10bfloat16_tEfNS_4arch4Sm90ELb1ELb0ELb1ELb1ELb1ELb0ELb0ELb0ELb1ELb1ELb1ELb0EEENS1_21CollectiveEpilogueFwdINS6_IJSA_SC_SB_EEES9_SE_SG_Li384ELb1ELb1ELb1ELb0EEENS1_36VarlenDynamicPersistentTileSchedulerILi192ELi128ELi384ELi128ELb1ELb1ELb1ELb1ELb1ELb1EEEEEEEEEvNT_6ParamsE,"",@"SHT_CUDA_INFO"
	.sectionflags	@""
	.align	4


	//----- nvinfo : EIATTR_CUDA_API_VERSION
	.align		4
        /*0000*/ 	.byte	0x04, 0x37
        /*0002*/ 	.short	(.L_277 - .L_276)
.L_276:
        /*0004*/ 	.word	0x00000082


	//----- nvinfo : EIATTR_KPARAM_INFO
	.align		4
.L_277:
        /*0008*/ 	.byte	0x04, 0x17
        /*000a*/ 	.short	(.L_279 - .L_278)
.L_278:
        /*000c*/ 	.word	0x00000000
        /*0010*/ 	.short	0x0000
        /*0012*/ 	.short	0x0070
        /*0014*/ 	.byte	0x00, 0xf0, 0x01, 0x2a


	//----- nvinfo : EIATTR_SPARSE_MMA_MASK
	.align		4
.L_279:
        /*0018*/ 	.byte	0x03, 0x50
        /*001a*/ 	.short	0x0000


	//----- nvinfo : EIATTR_MAXREG_COUNT
	.align		4
        /*001c*/ 	.byte	0x03, 0x1b
        /*001e*/ 	.short	0x0080


	//----- nvinfo : EIATTR_NUM_BARRIERS
	.align		4
        /*0020*/ 	.byte	0x02, 0x4c
        /*0022*/ 	.byte	0x10
	.zero		1


	//----- nvinfo : EIATTR_EXTERNS
	.align		4
        /*0024*/ 	.byte	0x04, 0x0f
        /*0026*/ 	.short	(.L_281 - .L_280)


	//   ....[0]....
	.align		4
.L_280:
        /*0028*/ 	.word	index@(__assertfail)


	//----- nvinfo : EIATTR_ANNOTATIONS
	.align		4
.L_281:
        /*002c*/ 	.byte	0x04, 0x55
        /*002e*/ 	.short	(.L_283 - .L_282)


	//   ....[0]....
.L_282:
        /* <DEDUP_REMOVED lines=43> */


	//----- nvinfo : EIATTR_MERCURY_ISA_VERSION
	.align		4
.L_283:
        /*02c8*/ 	.byte	0x03, 0x5f
        /*02ca*/ 	.short	0x0101


	//----- nvinfo : EIATTR_UNUSED_LOAD_BYTE_OFFSET
	.align		4
        /*02cc*/ 	.byte	0x04, 0x44
        /*02ce*/ 	.short	(.L_285 - .L_284)


	//   ....[0]....
.L_284:
        /*02d0*/ 	.word	0x00000970
        /*02d4*/ 	.word	0x0000fff0


	//   ....[1]....
        /*02d8*/ 	.word	0x0000ac50
        /*02dc*/ 	.word	0x0000fff0


	//----- nvinfo : EIATTR_INT_WARP_WIDE_INSTR_OFFSETS
	.align		4
.L_285:
        /*02e0*/ 	.byte	0x04, 0x31
        /*02e2*/ 	.short	(.L_287 - .L_286)


	//   ....[0]....
.L_286:
        /*02e4*/ 	.word	0x000000c0


	//   ....[1]....
        /*02e8*/ 	.word	0x000000d0


	//   ....[2]....
        /*02ec*/ 	.word	0x00000170


	//   ....[3]....
        /*02f0*/ 	.word	0x0000efb0


	//   ....[4]....
        /*02f4*/ 	.word	0x0000f040


	//   ....[5]....
        /*02f8*/ 	.word	0x00011d70


	//   ....[6]....
        /*02fc*/ 	.word	0x00011e00


	//----- nvinfo : EIATTR_COOP_GROUP_MASK_REGIDS
	.align		4
.L_287:
        /*0300*/ 	.byte	0x04, 0x29
        /*0302*/ 	.short	(.L_289 - .L_288)


	//   ....[0]....
.L_288:
        /*0304*/ 	.word	0xffffffff


	//   ....[1]....
        /*0308*/ 	.word	0xffffffff


	//   ....[2]....
        /*030c*/ 	.word	0xffffffff


	//   ....[3]....
        /*0310*/ 	.word	0xffffffff


	//   ....[4]....
        /*0314*/ 	.word	0xffffffff


	//   ....[5]....
        /*0318*/ 	.word	0xffffffff


	//   ....[6]....
        /*031c*/ 	.word	0xffffffff


	//   ....[7]....
        /*0320*/ 	.word	0xffffffff


	//   ....[8]....
        /*0324*/ 	.word	0xffffffff


	//   ....[9]....
        /*0328*/ 	.word	0xffffffff


	//   ....[10]....
        /*032c*/ 	.word	0xffffffff


	//   ....[11]....
        /*0330*/ 	.word	0xffffffff


	//   ....[12]....
        /*0334*/ 	.word	0xffffffff


	//   ....[13]....
        /*0338*/ 	.word	0xffffffff


	//   ....[14]....
        /*033c*/ 	.word	0xffffffff


	//   ....[15]....
        /*0340*/ 	.word	0xffffffff


	//   ....[16]....
        /*0344*/ 	.word	0xffffffff


	//   ....[17]....
        /*0348*/ 	.word	0xffffffff


	//   ....[18]....
        /*034c*/ 	.word	0xffffffff


	//   ....[19]....
        /*0350*/ 	.word	0xffffffff


	//   ....[20]....
        /*0354*/ 	.word	0xffffffff


	//   ....[21]....
        /*0358*/ 	.word	0xffffffff


	//   ....[22]....
        /*035c*/ 	.word	0xffffffff


	//   ....[23]....
        /*0360*/ 	.word	0xffffffff


	//   ....[24]....
        /*0364*/ 	.word	0xffffffff


	//   ....[25]....
        /*0368*/ 	.word	0xffffffff


	//   ....[26]....
        /*036c*/ 	.word	0xffffffff


	//   ....[27]....
        /*0370*/ 	.word	0xffffffff


	//   ....[28]....
        /*0374*/ 	.word	0xffffffff


	//   ....[29]....
        /*0378*/ 	.word	0xffffffff


	//   ....[30]....
        /*037c*/ 	.word	0xffffffff


	//   ....[31]....
        /*0380*/ 	.word	0xffffffff


	//   ....[32]....
        /*0384*/ 	.word	0xffffffff


	//   ....[33]....
        /*0388*/ 	.word	0xffffffff


	//   ....[34]....
        /*038c*/ 	.word	0xffffffff


	//   ....[35]....
        /*0390*/ 	.word	0xffffffff


	//   ....[36]....
        /*0394*/ 	.word	0xffffffff


	//   ....[37]....
        /*0398*/ 	.word	0xffffffff


	//   ....[38]....
        /*039c*/ 	.word	0xffffffff


	//   ....[39]....
        /*03a0*/ 	.word	0xffffffff


	//   ....[40]....
        /*03a4*/ 	.word	0xffffffff


	//   ....[41]....
        /*03a8*/ 	.word	0xffffffff


	//   ....[42]....
        /*03ac*/ 	.word	0xffffffff


	//   ....[43]....
        /*03b0*/ 	.word	0xffffffff


	//   ....[44]....
        /*03b4*/ 	.word	0xffffffff


	//   ....[45]....
        /*03b8*/ 	.word	0xffffffff


	//   ....[46]....
        /*03bc*/ 	.word	0xffffffff


	//   ....[47]....
        /*03c0*/ 	.word	0xffffffff


	//   ....[48]....
        /*03c4*/ 	.word	0xffffffff


	//   ....[49]....
        /*03c8*/ 	.word	0xffffffff


	//   ....[50]....
        /*03cc*/ 	.word	0xffffffff


	//   ....[51]....
        /*03d0*/ 	.word	0xffffffff


	//   ....[52]....
        /*03d4*/ 	.word	0xffffffff


	//   ....[53]....
        /*03d8*/ 	.word	0xffffffff


	//   ....[54]....
        /*03dc*/ 	.word	0xffffffff


	//   ....[55]....
        /*03e0*/ 	.word	0xffffffff


	//   ....[56]....
        /*03e4*/ 	.word	0xffffffff


	//   ....[57]....
        /*03e8*/ 	.word	0xffffffff


	//   ....[58]....
        /*03ec*/ 	.word	0xffffffff


	//   ....[59]....
        /*03f0*/ 	.word	0xffffffff


	//   ....[60]....
        /*03f4*/ 	.word	0xffffffff


	//   ....[61]....
        /*03f8*/ 	.word	0xffffffff


	//   ....[62]....
        /*03fc*/ 	.word	0xffffffff


	//   ....[63]....
        /*0400*/ 	.word	0xffffffff


	//   ....[64]....
        /*0404*/ 	.word	0xffffffff


	//   ....[65]....
        /*0408*/ 	.word	0xffffffff


	//   ....[66]....
        /*040c*/ 	.word	0xffffffff


	//   ....[67]....
        /*0410*/ 	.word	0xffffffff


	//   ....[68]....
        /*0414*/ 	.word	0xffffffff


	//   ....[69]....
        /*0418*/ 	.word	0xffffffff


	//   ....[70]....
        /*041c*/ 	.word	0xffffffff


	//   ....[71]....
        /*0420*/ 	.word	0xffffffff


	//   ....[72]....
        /*0424*/ 	.word	0xffffffff


	//   ....[73]....
        /*0428*/ 	.word	0xffffffff


	//   ....[74]....
        /*042c*/ 	.word	0xffffffff


	//   ....[75]....
        /*0430*/ 	.word	0xffffffff


	//   ....[76]....
        /*0434*/ 	.word	0xffffffff


	//   ....[77]....
        /*0438*/ 	.word	0xffffffff


	//   ....[78]....
        /*043c*/ 	.word	0xffffffff


	//   ....[79]....
        /*0440*/ 	.word	0xffffffff


	//   ....[80]....
        /*0444*/ 	.word	0xffffffff


	//   ....[81]....
        /*0448*/ 	.word	0xffffffff


	//   ....[82]....
        /*044c*/ 	.word	0xffffffff


	//   ....[83]....
        /*0450*/ 	.word	0xffffffff


	//   ....[84]....
        /*0454*/ 	.word	0xffffffff


	//   ....[85]....
        /*0458*/ 	.word	0xffffffff


	//   ....[86]....
        /*045c*/ 	.word	0xffffffff


	//   ....[87]....
        /*0460*/ 	.word	0xffffffff


	//   ....[88]....
        /*0464*/ 	.word	0xffffffff


	//   ....[89]....
        /*0468*/ 	.word	0xffffffff


	//   ....[90]....
        /*046c*/ 	.word	0xffffffff


	//   ....[91]....
        /*0470*/ 	.word	0xffffffff


	//   ....[92]....
        /*0474*/ 	.word	0xffffffff


	//   ....[93]....
        /*0478*/ 	.word	0xffffffff


	//   ....[94]....
        /*047c*/ 	.word	0xffffffff


	//   ....[95]....
        /*0480*/ 	.word	0xffffffff


	//   ....[96]....
        /*0484*/ 	.word	0xffffffff


	//   ....[97]....
        /*0488*/ 	.word	0xffffffff


	//   ....[98]....
        /*048c*/ 	.word	0xffffffff


	//   ....[99]....
        /*0490*/ 	.word	0xffffffff


	//   ....[100]....
        /*0494*/ 	.word	0xffffffff


	//   ....[101]....
        /*0498*/ 	.word	0xffffffff


	//   ....[102]....
        /*049c*/ 	.word	0xffffffff


	//   ....[103]....
        /*04a0*/ 	.word	0xffffffff


	//   ....[104]....
        /*04a4*/ 	.word	0xffffffff


	//   ....[105]....
        /*04a8*/ 	.word	0xffffffff


	//   ....[106]....
        /*04ac*/ 	.word	0xffffffff


	//   ....[107]....
        /*04b0*/ 	.word	0xffffffff


	//   ....[108]....
        /*04b4*/ 	.word	0xffffffff


	//   ....[109]....
        /*04b8*/ 	.word	0xffffffff


	//   ....[110]....
        /*04bc*/ 	.word	0xffffffff


	//   ....[111]....
        /*04c0*/ 	.word	0xffffffff


	//   ....[112]....
        /*04c4*/ 	.word	0xffffffff


	//   ....[113]....
        /*04c8*/ 	.word	0xffffffff


	//   ....[114]....
        /*04cc*/ 	.word	0xffffffff


	//   ....[115]....
        /*04d0*/ 	.word	0xffffffff


	//   ....[116]....
        /*04d4*/ 	.word	0xffffffff


	//   ....[117]....
        /*04d8*/ 	.word	0xffffffff


	//   ....[118]....
        /*04dc*/ 	.word	0xffffffff


	//   ....[119]....
        /*04e0*/ 	.word	0xffffffff


	//   ....[120]....
        /*04e4*/ 	.word	0xffffffff


	//   ....[121]....
        /*04e8*/ 	.word	0xffffffff


	//   ....[122]....
        /*04ec*/ 	.word	0xffffffff


	//   ....[123]....
        /*04f0*/ 	.word	0xffffffff


	//   ....[124]....
        /*04f4*/ 	.word	0xffffffff


	//   ....[125]....
        /*04f8*/ 	.word	0xffffffff


	//   ....[126]....
        /*04fc*/ 	.word	0x0500000f


	//   ....[127]....
        /*0500*/ 	.word	0x0500000f


	//   ....[128]....
        /*0504*/ 	.word	0x0500000f


	//   ....[129]....
        /*0508*/ 	.word	0x0500000f


	//   ....[130]....
        /*050c*/ 	.word	0x0500000f


	//   ....[131]....
        /*0510*/ 	.word	0x0500000f


	//   ....[132]....
        /*0514*/ 	.word	0x0500000f


	//   ....[133]....
        /*0518*/ 	.word	0x0500000f


	//   ....[134]....
        /*051c*/ 	.word	0x0500000f


	//   ....[135]....
        /*0520*/ 	.word	0x0500000f


	//   ....[136]....
        /*0524*/ 	.word	0x0500000f


	//   ....[137]....
        /*0528*/ 	.word	0x0500000f


	//   ....[138]....
        /*052c*/ 	.word	0x0500000f


	//   ....[139]....
        /*0530*/ 	.word	0x0500000f


	//   ....[140]....
        /*0534*/ 	.word	0x0500000f


	//   ....[141]....
        /*0538*/ 	.word	0x0500000f


	//   ....[142]....
        /*053c*/ 	.word	0x0500000f


	//   ....[143]....
        /*0540*/ 	.word	0x0500000f


	//   ....[144]....
        /*0544*/ 	.word	0x0500000f


	//   ....[145]....
        /*0548*/ 	.word	0x0500000f


	//   ....[146]....
        /*054c*/ 	.word	0x0500000f


	//   ....[147]....
        /*0550*/ 	.word	0x0500000f


	//   ....[148]....
        /*0554*/ 	.word	0x0500000f


	//   ....[149]....
        /*0558*/ 	.word	0x0500000f


	//   ....[150]....
        /*055c*/ 	.word	0x0500000f


	//   ....[151]....
        /*0560*/ 	.word	0x0500000f


	//   ....[152]....
        /*0564*/ 	.word	0x0500000f


	//   ....[153]....
        /*0568*/ 	.word	0x0500000f


	//   ....[154]....
        /*056c*/ 	.word	0x0500000f


	//   ....[155]....
        /*0570*/ 	.word	0x0500000f


	//   ....[156]....
        /*0574*/ 	.word	0x0500000f


	//   ....[157]....
        /*0578*/ 	.word	0x0500000f


	//   ....[158]....
        /*057c*/ 	.word	0x0500000f


	//   ....[159]....
        /*0580*/ 	.word	0x0500000f


	//   ....[160]....
        /*0584*/ 	.word	0x0500000f


	//   ....[161]....
        /*0588*/ 	.word	0x0500000f


	//   ....[162]....
        /*058c*/ 	.word	0x0500000f


	//   ....[163]....
        /*0590*/ 	.word	0x0500000f


	//   ....[164]....
        /*0594*/ 	.word	0x0500000f


	//   ....[165]....
        /*0598*/ 	.word	0x0500000f


	//   ....[166]....
        /*059c*/ 	.word	0x0500000f


	//   ....[167]....
        /*05a0*/ 	.word	0x0500000f


	//   ....[168]....
        /*05a4*/ 	.word	0x0500000f


	//   ....[169]....
        /*05a8*/ 	.word	0x0500000f


	//   ....[170]....
        /*05ac*/ 	.word	0x0500000f


	//   ....[171]....
        /*05b0*/ 	.word	0x0500000f


	//   ....[172]....
        /*05b4*/ 	.word	0x0500000f


	//   ....[173]....
        /*05b8*/ 	.word	0x0500000f


	//   ....[174]....
        /*05bc*/ 	.word	0x0500000f


	//   ....[175]....
        /*05c0*/ 	.word	0x0500000f


	//   ....[176]....
        /*05c4*/ 	.word	0x0500000f


	//   ....[177]....
        /*05c8*/ 	.word	0x0500000f


	//   ....[178]....
        /*05cc*/ 	.word	0x0500000f


	//   ....[179]....
        /*05d0*/ 	.word	0x0500000f


	//   ....[180]....
        /*05d4*/ 	.word	0x0500000f


	//   ....[181]....
        /*05d8*/ 	.word	0x0500000f


	//   ....[182]....
        /*05dc*/ 	.word	0x0500000f


	//   ....[183]....
        /*05e0*/ 	.word	0x0500000f


	//   ....[184]....
        /*05e4*/ 	.word	0x0500000f


	//   ....[185]....
        /*05e8*/ 	.word	0x0500000f


	//   ....[186]....
        /*05ec*/ 	.word	0x0500000f


	//   ....[187]....
        /*05f0*/ 	.word	0x0500000f


	//   ....[188]....
        /*05f4*/ 	.word	0x0500000f


	//   ....[189]....
        /*05f8*/ 	.word	0x0500000f


	//----- nvinfo : EIATTR_COOP_GROUP_INSTR_OFFSETS
	.align		4
.L_289:
        /*05fc*/ 	.byte	0x04, 0x28
        /*05fe*/ 	.short	(.L_291 - .L_290)


	//   ....[0]....
.L_290:
        /*0600*/ 	.word	0x00000080


	//   ....[1]....
        /*0604*/ 	.word	0x000000b0


	//   ....[2]....
        /*0608*/ 	.word	0x000002d0


	//   ....[3]....
        /*060c*/ 	.word	0x00000430


	//   ....[4]....
        /*0610*/ 	.word	0x00000550


	//   ....[5]....
        /*0614*/ 	.word	0x000006b0


	//   ....[6]....
        /*0618*/ 	.word	0x000019b0


	//   ....[7]....
        /*061c*/ 	.word	0x00002400


	//   ....[8]....
        /*0620*/ 	.word	0x00002450


	//   ....[9]....
        /*0624*/ 	.word	0x00002d30


	//   ....[10]....
        /*0628*/ 	.word	0x00002df0


	//   ....[11]....
        /*062c*/ 	.word	0x00003850


	//   ....[12]....
        /*0630*/ 	.word	0x000038a0


	//   ....[13]....
        /*0634*/ 	.word	0x000046b0


	//   ....[14]....
        /*0638*/ 	.word	0x00005420


	//   ....[15]....
        /*063c*/ 	.word	0x000054b0


	//   ....[16]....
        /*0640*/ 	.word	0x00005d20


	//   ....[17]....
        /*0644*/ 	.word	0x00005e50


	//   ....[18]....
        /*0648*/ 	.word	0x00006870


	//   ....[19]....
        /*064c*/ 	.word	0x000068d0


	//   ....[20]....
        /*0650*/ 	.word	0x000078f0


	//   ....[21]....
        /*0654*/ 	.word	0x00008a60


	//   ....[22]....
        /*0658*/ 	.word	0x00008ac0


	//   ....[23]....
        /*065c*/ 	.word	0x00008e90


	//   ....[24]....
        /*0660*/ 	.word	0x00008eb0


	//   ....[25]....
        /*0664*/ 	.word	0x0000a1f0


	//   ....[26]....
        /*0668*/ 	.word	0x0000a2f0


	//   ....[27]....
        /*066c*/ 	.word	0x0000a340


	//   ....[28]....
        /*0670*/ 	.word	0x0000a400


	//   ....[29]....
        /*0674*/ 	.word	0x0000a430


	//   ....[30]....
        /*0678*/ 	.word	0x0000b5d0


	//   ....[31]....
        /*067c*/ 	.word	0x0000b5e0


	//   ....[32]....
        /*0680*/ 	.word	0x0000b5f0


	//   ....[33]....
        /*0684*/ 	.word	0x0000b630


	//   ....[34]....
        /*0688*/ 	.word	0x0000bcf0


	//   ....[35]....
        /*068c*/ 	.word	0x0000bd20


	//   ....[36]....
        /*0690*/ 	.word	0x0000be40


	//   ....[37]....
        /*0694*/ 	.word	0x0000be60


	//   ....[38]....
        /*0698*/ 	.word	0x0000c330


	//   ....[39]....
        /*069c*/ 	.word	0x0000c370


	//   ....[40]....
        /*06a0*/ 	.word	0x0000c700


	//   ....[41]....
        /*06a4*/ 	.word	0x0000c710


	//   ....[42]....
        /*06a8*/ 	.word	0x0000d2b0


	//   ....[43]....
        /*06ac*/ 	.word	0x0000d2c0


	//   ....[44]....
        /*06b0*/ 	.word	0x0000d3c0


	//   ....[45]....
        /*06b4*/ 	.word	0x0000d3e0


	//   ....[46]....
        /*06b8*/ 	.word	0x0000d560


	//   ....[47]....
        /*06bc*/ 	.word	0x0000d780


	//   ....[48]....
        /*06c0*/ 	.word	0x0000d7b0


	//   ....[49]....
        /*06c4*/ 	.word	0x0000d7e0


	//   ....[50]....
        /*06c8*/ 	.word	0x0000d810


	//   ....[51]....
        /*06cc*/ 	.word	0x0000d840


	//   ....[52]....
        /*06d0*/ 	.word	0x0000d870


	//   ....[53]....
        /*06d4*/ 	.word	0x0000d9e0


	//   ....[54]....
        /*06d8*/ 	.word	0x0000da10


	//   ....[55]....
        /*06dc*/ 	.word	0x0000da40


	//   ....[56]....
        /*06e0*/ 	.word	0x0000da70


	//   ....[57]....
        /*06e4*/ 	.word	0x0000daa0


	//   ....[58]....
        /*06e8*/ 	.word	0x0000dad0


	//   ....[59]....
        /*06ec*/ 	.word	0x0000db60


	//   ....[60]....
        /*06f0*/ 	.word	0x0000db90


	//   ....[61]....
        /*06f4*/ 	.word	0x0000dba0


	//   ....[62]....
        /*06f8*/ 	.word	0x0000dbe0


	//   ....[63]....
        /*06fc*/ 	.word	0x0000fc80


	//   ....[64]....
        /*0700*/ 	.word	0x0000fca0


	//   ....[65]....
        /*0704*/ 	.word	0x0000fd50


	//   ....[66]....
        /*0708*/ 	.word	0x0000fd70


	//   ....[67]....
        /*070c*/ 	.word	0x0000fe10


	//   ....[68]....
        /*0710*/ 	.word	0x0000fe30


	//   ....[69]....
        /*0714*/ 	.word	0x0000fe40


	//   ....[70]....
        /*0718*/ 	.word	0x0000fe50


	//   ....[71]....
        /*071c*/ 	.word	0x000107e0


	//   ....[72]....
        /*0720*/ 	.word	0x000107f0


	//   ....[73]....
        /*0724*/ 	.word	0x00010850


	//   ....[74]....
        /*0728*/ 	.word	0x00010890


	//   ....[75]....
        /*072c*/ 	.word	0x000108f0


	//   ....[76]....
        /*0730*/ 	.word	0x00010930


	//   ....[77]....
        /*0734*/ 	.word	0x00010940


	//   ....[78]....
        /*0738*/ 	.word	0x00010960


	//   ....[79]....
        /*073c*/ 	.word	0x00010a30


	//   ....[80]....
        /*0740*/ 	.word	0x00010a70


	//   ....[81]....
        /*0744*/ 	.word	0x00010a80


	//   ....[82]....
        /*0748*/ 	.word	0x00010aa0


	//   ....[83]....
        /*074c*/ 	.word	0x00011340


	//   ....[84]....
        /*0750*/ 	.word	0x00011350


	//   ....[85]....
        /*0754*/ 	.word	0x000113b0


	//   ....[86]....
        /*0758*/ 	.word	0x00011400


	//   ....[87]....
        /*075c*/ 	.word	0x00011410


	//   ....[88]....
        /*0760*/ 	.word	0x00011470


	//   ....[89]....
        /*0764*/ 	.word	0x000114a0


	//   ....[90]....
        /*0768*/ 	.word	0x000114e0


	//   ....[91]....
        /*076c*/ 	.word	0x000117d0


	//   ....[92]....
        /*0770*/ 	.word	0x000117f0


	//   ....[93]....
        /*0774*/ 	.word	0x00011890


	//   ....[94]....
        /*0778*/ 	.word	0x000118a0


	//   ....[95]....
        /*077c*/ 	.word	0x00011930


	//   ....[96]....
        /*0780*/ 	.word	0x00011940


	//   ....[97]....
        /*0784*/ 	.word	0x00011950


	//   ....[98]....
        /*0788*/ 	.word	0x000119e0


	//   ....[99]....
        /*078c*/ 	.word	0x00011ff0


	//   ....[100]....
        /*0790*/ 	.word	0x00012000


	//   ....[101]....
        /*0794*/ 	.word	0x00012090


	//   ....[102]....
        /*0798*/ 	.word	0x00012130


	//   ....[103]....
        /*079c*/ 	.word	0x00012150


	//   ....[104]....
        /*07a0*/ 	.word	0x000121d0


	//   ....[105]....
        /*07a4*/ 	.word	0x000121f0


	//   ....[106]....
        /*07a8*/ 	.word	0x00012200


	//   ....[107]....
        /*07ac*/ 	.word	0x00012640


	//   ....[108]....
        /*07b0*/ 	.word	0x00012670


	//   ....[109]....
        /*07b4*/ 	.word	0x000126d0


	//   ....[110]....
        /*07b8*/ 	.word	0x00012700


	//   ....[111]....
        /*07bc*/ 	.word	0x00012730


	//   ....[112]....
        /*07c0*/ 	.word	0x00012760


	//   ....[113]....
        /*07c4*/ 	.word	0x00012790


	//   ....[114]....
        /*07c8*/ 	.word	0x000127c0


	//   ....[115]....
        /*07cc*/ 	.word	0x00012960


	//   ....[116]....
        /*07d0*/ 	.word	0x00012990


	//   ....[117]....
        /*07d4*/ 	.word	0x000129c0


	//   ....[118]....
        /*07d8*/ 	.word	0x000129f0


	//   ....[119]....
        /*07dc*/ 	.word	0x00012a20


	//   ....[120]....
        /*07e0*/ 	.word	0x00012a50


	//   ....[121]....
        /*07e4*/ 	.word	0x00012b10


	//   ....[122]....
        /*07e8*/ 	.word	0x00012b30


	//   ....[123]....
        /*07ec*/ 	.word	0x00012b50


	//   ....[124]....
        /*07f0*/ 	.word	0x00012bb0


	//   ....[125]....
        /*07f4*/ 	.word	0x000135e0


	//   ....[126]....
        /*07f8*/ 	.word	0x00013b80


	//   ....[127]....
        /*07fc*/ 	.word	0x00013c70


	//   ....[128]....
        /*0800*/ 	.word	0x00013d10


	//   ....[129]....
        /*0804*/ 	.word	0x00013d70


	//   ....[130]....
        /*0808*/ 	.word	0x00013e80


	//   ....[131]....
        /*080c*/ 	.word	0x00013ef0


	//   ....[132]....
        /*0810*/ 	.word	0x00014000


	//   ....[133]....
        /*0814*/ 	.word	0x00014070


	//   ....[134]....
        /*0818*/ 	.word	0x00014110


	//   ....[135]....
        /*081c*/ 	.word	0x00014230


	//   ....[136]....
        /*0820*/ 	.word	0x00014290


	//   ....[137]....
        /*0824*/ 	.word	0x000142f0


	//   ....[138]....
        /*0828*/ 	.word	0x00014400


	//   ....[139]....
        /*082c*/ 	.word	0x00014460


	//   ....[140]....
        /*0830*/ 	.word	0x00014560


	//   ....[141]....
        /*0834*/ 	.word	0x000145c0


	//   ....[142]....
        /*0838*/ 	.word	0x000146c0


	//   ....[143]....
        /*083c*/ 	.word	0x00014720


	//   ....[144]....
        /*0840*/ 	.word	0x00014820


	//   ....[145]....
        /*0844*/ 	.word	0x00014880


	//   ....[146]....
        /*0848*/ 	.word	0x00014960


	//   ....[147]....
        /*084c*/ 	.word	0x00014aa0


	//   ....[148]....
        /*0850*/ 	.word	0x00014b70


	//   ....[149]....
        /*0854*/ 	.word	0x00014be0


	//   ....[150]....
        /*0858*/ 	.word	0x00014d10


	//   ....[151]....
        /*085c*/ 	.word	0x00014d70


	//   ....[152]....
        /*0860*/ 	.word	0x00014e40


	//   ....[153]....
        /*0864*/ 	.word	0x00014f30


	//   ....[154]....
        /*0868*/ 	.word	0x00014fc0


	//   ....[155]....
        /*086c*/ 	.word	0x000150b0


	//   ....[156]....
        /*0870*/ 	.word	0x00015150


	//   ....[157]....
        /*0874*/ 	.word	0x000151b0


	//   ....[158]....
        /*0878*/ 	.word	0x000152b0


	//   ....[159]....
        /*087c*/ 	.word	0x00015310


	//   ....[160]....
        /*0880*/ 	.word	0x00015410


	//   ....[161]....
        /*0884*/ 	.word	0x00015470


	//   ....[162]....
        /*0888*/ 	.word	0x00015540


	//   ....[163]....
        /*088c*/ 	.word	0x00015690


	//   ....[164]....
        /*0890*/ 	.word	0x00015740


	//   ....[165]....
        /*0894*/ 	.word	0x00015850


	//   ....[166]....
        /*0898*/ 	.word	0x00015930


	//   ....[167]....
        /*089c*/ 	.word	0x00015990


	//   ....[168]....
        /*08a0*/ 	.word	0x00015a80


	//   ....[169]....
        /*08a4*/ 	.word	0x00015ae0


	//   ....[170]....
        /*08a8*/ 	.word	0x00015bc0


	//   ....[171]....
        /*08ac*/ 	.word	0x00015c50


	//   ....[172]....
        /*08b0*/ 	.word	0x00015cf0


	//   ....[173]....
        /*08b4*/ 	.word	0x00015e60


	//   ....[174]....
        /*08b8*/ 	.word	0x00015ed0


	//   ....[175]....
        /*08bc*/ 	.word	0x00015f40


	//   ....[176]....
        /*08c0*/ 	.word	0x00015fb0


	//   ....[177]....
        /*08c4*/ 	.word	0x00016020


	//   ....[178]....
        /*08c8*/ 	.word	0x000160a0


	//   ....[179]....
        /*08cc*/ 	.word	0x00016120


	//   ....[180]....
        /*08d0*/ 	.word	0x000161b0


	//   ....[181]....
        /*08d4*/ 	.word	0x00016220


	//   ....[182]....
        /*08d8*/ 	.word	0x00016290


	//   ....[183]....
        /*08dc*/ 	.word	0x00016300


	//   ....[184]....
        /*08e0*/ 	.word	0x00016380


	//   ....[185]....
        /*08e4*/ 	.word	0x000163f0


	//   ....[186]....
        /*08e8*/ 	.word	0x000164a0


	//   ....[187]....
        /*08ec*/ 	.word	0x000164f0


	//   ....[188]....
        /*08f0*/ 	.word	0x00016580


	//   ....[189]....
        /*08f4*/ 	.word	0x000166b0


	//----- nvinfo : EIATTR_REG_RECONFIG
	.align		4
.L_291:
        /*08f8*/ 	.byte	0x01, 0x54
	.zero		2


	//----- nvinfo : EIATTR_SYSCALL_OFFSETS
	.align		4
        /*08fc*/ 	.byte	0x04, 0x46
        /*08fe*/ 	.short	(.L_293 - .L_292)


	//   ....[0]....
.L_292:
        /*0900*/ 	.word	0x00001b70


	//   ....[1]....
        /*0904*/ 	.word	0x0000f1a0


	//   ....[2]....
        /*0908*/ 	.word	0x0000f2f0


	//   ....[3]....
        /*090c*/ 	.word	0x0000f3e0


	//   ....[4]....
        /*0910*/ 	.word	0x00010280


	//----- nvinfo : EIATTR_MBARRIER_INSTR_OFFSETS
	.align		4
.L_293:
        /*0914*/ 	.byte	0x04, 0x39
        /*0916*/ 	.short	(.L_295 - .L_294)


	//   ....[0]....
.L_294:
        /*0918*/ 	.word	0x00000180
        /*091c*/ 	.word	0x000000ff
        /*0920*/ 	.word	0x0002d800
        /*0924*/ 	.short	0x0100
        /*0926*/ 	.byte	0x08
	.zero		1


	//   ....[1]....
        /*0928*/ 	.word	0x00000190
        /*092c*/ 	.word	0x000000ff
        /*0930*/ 	.word	0x0002d820
        /*0934*/ 	.short	0x0100
        /*0936*/ 	.byte	0x08
	.zero		1


	//   ....[2]....
        /*0938*/ 	.word	0x00000280
        /*093c*/ 	.word	0x000000ff
        /*0940*/ 	.word	0x0002d830
        /*0944*/ 	.short	0x0100
        /*0946*/ 	.byte	0x08
	.zero		1


	//   ....[3]....
        /*0948*/ 	.word	0x00000290
        /*094c*/ 	.word	0x000000ff
        /*0950*/ 	.word	0x0002d840
        /*0954*/ 	.short	0x0100
        /*0956*/ 	.byte	0x08
	.zero		1


	//   ....[4]....
        /*0958*/ 	.word	0x000002a0
        /*095c*/ 	.word	0x000000ff
        /*0960*/ 	.word	0x0002d838
        /*0964*/ 	.short	0x0100
        /*0966*/ 	.byte	0x08
	.zero		1


	//   ....[5]....
        /*0968*/ 	.word	0x000002b0
        /*096c*/ 	.word	0x000000ff
        /*0970*/ 	.word	0x0002d848
        /*0974*/ 	.short	0x0100
        /*0976*/ 	.byte	0x08
	.zero		1


	//   ....[6]....
        /*0978*/ 	.word	0x000003e0
        /*097c*/ 	.word	0x000000ff
        /*0980*/ 	.word	0x0002d850
        /*0984*/ 	.short	0x0100
        /*0986*/ 	.byte	0x08
	.zero		1


	//   ....[7]....
        /*0988*/ 	.word	0x000003f0
        /*098c*/ 	.word	0x000000ff
        /*0990*/ 	.word	0x0002d860
        /*0994*/ 	.short	0x0100
        /*0996*/ 	.byte	0x08
	.zero		1


	//   ....[8]....
        /*0998*/ 	.word	0x00000400
        /*099c*/ 	.word	0x000000ff
        /*09a0*/ 	.word	0x0002d858
        /*09a4*/ 	.short	0x0100
        /*09a6*/ 	.byte	0x08
	.zero		1


	//   ....[9]....
        /*09a8*/ 	.word	0x00000410
        /*09ac*/ 	.word	0x000000ff
        /*09b0*/ 	.word	0x0002d868
        /*09b4*/ 	.short	0x0100
        /*09b6*/ 	.byte	0x08
	.zero		1


	//   ....[10]....
        /*09b8*/ 	.word	0x00000500
        /*09bc*/ 	.word	0x000000ff
        /*09c0*/ 	.word	0x0002d870
        /*09c4*/ 	.short	0x0100
        /*09c6*/ 	.byte	0x06
	.zero		1


	//   ....[11]....
        /*09c8*/ 	.word	0x00000510
        /*09cc*/ 	.word	0x000000ff
        /*09d0*/ 	.word	0x0002d880
        /*09d4*/ 	.short	0x0100
        /*09d6*/ 	.byte	0x06
	.zero		1


	//   ....[12]....
        /*09d8*/ 	.word	0x00000520
        /*09dc*/ 	.word	0x000000ff
        /*09e0*/ 	.word	0x0002d878
        /*09e4*/ 	.short	0x0100
        /*09e6*/ 	.byte	0x06
	.zero		1


	//   ....[13]....
        /*09e8*/ 	.word	0x00000530
        /*09ec*/ 	.word	0x000000ff
        /*09f0*/ 	.word	0x0002d888
        /*09f4*/ 	.short	0x0100
        /*09f6*/ 	.byte	0x06
	.zero		1


	//   ....[14]....
        /*09f8*/ 	.word	0x00000660
        /*09fc*/ 	.word	0x000000ff
        /*0a00*/ 	.word	0x0002d890
        /*0a04*/ 	.short	0x0100
        /*0a06*/ 	.byte	0x08
	.zero		1


	//   ....[15]....
        /*0a08*/ 	.word	0x00000670
        /*0a0c*/ 	.word	0x000000ff
        /*0a10*/ 	.word	0x0002d8a0
        /*0a14*/ 	.short	0x0100
        /*0a16*/ 	.byte	0x08
	.zero		1


	//   ....[16]....
        /*0a18*/ 	.word	0x00000680
        /*0a1c*/ 	.word	0x000000ff
        /*0a20*/ 	.word	0x0002d898
        /*0a24*/ 	.short	0x0100
        /*0a26*/ 	.byte	0x08
	.zero		1


	//   ....[17]....
        /*0a28*/ 	.word	0x00000690
        /*0a2c*/ 	.word	0x000000ff
        /*0a30*/ 	.word	0x0002d8a8
        /*0a34*/ 	.short	0x0100
        /*0a36*/ 	.byte	0x08
	.zero		1


	//   ....[18]....
        /*0a38*/ 	.word	0x000007c0
        /*0a3c*/ 	.word	0x000000ff
        /*0a40*/ 	.word	0x0002d8b0
        /*0a44*/ 	.short	0x0100
        /*0a46*/ 	.byte	0x08
	.zero		1


	//   ....[19]....
        /*0a48*/ 	.word	0x000007d0
        /*0a4c*/ 	.word	0x000000ff
        /*0a50*/ 	.word	0x0002d8c0
        /*0a54*/ 	.short	0x0100
        /*0a56*/ 	.byte	0x08
	.zero		1


	//   ....[20]....
        /*0a58*/ 	.word	0x000007e0
        /*0a5c*/ 	.word	0x000000ff
        /*0a60*/ 	.word	0x0002d8b8
        /*0a64*/ 	.short	0x0100
        /*0a66*/ 	.byte	0x08
	.zero		1


	//   ....[21]....
        /*0a68*/ 	.word	0x000007f0
        /*0a6c*/ 	.word	0x000000ff
        /*0a70*/ 	.word	0x0002d8c8
        /*0a74*/ 	.short	0x0100
        /*0a76*/ 	.byte	0x08
	.zero		1


	//   ....[22]....
        /*0a78*/ 	.word	0x00001be0
        /*0a7c*/ 	.word	0x000000ff
        /*0a80*/ 	.word	0x0002d800
        /*0a84*/ 	.short	0x010a
        /*0a86*/ 	.byte	0x29
	.zero		1


	//   ....[23]....
        /*0a88*/ 	.word	0x00001c50
        /*0a8c*/ 	.word	0x00000000
        /*0a90*/ 	.word	0x0002d830
        /*0a94*/ 	.short	0x010a
        /*0a96*/ 	.byte	0x3f
	.zero		1


	//   ....[24]....
        /*0a98*/ 	.word	0x00001c90
        /*0a9c*/ 	.word	0x00000000
        /*0aa0*/ 	.word	0x0002d830
        /*0aa4*/ 	.short	0x010a
        /*0aa6*/ 	.byte	0x3f
	.zero		1


	//   ....[25]....
        /*0aa8*/ 	.word	0x000030b0
        /*0aac*/ 	.word	0x000000ff
        /*0ab0*/ 	.word	0x00000000
        /*0ab4*/ 	.short	0x0101
        /*0ab6*/ 	.byte	0x05
	.zero		1


	//   ....[26]....
        /*0ab8*/ 	.word	0x000047f0
        /*0abc*/ 	.word	0x000000ff
        /*0ac0*/ 	.word	0x0002d830
        /*0ac4*/ 	.short	0x010a
        /*0ac6*/ 	.byte	0x07
	.zero		1


	//   ....[27]....
        /*0ac8*/ 	.word	0x00004830
        /*0acc*/ 	.word	0x000000ff
        /*0ad0*/ 	.word	0x0002d830
        /*0ad4*/ 	.short	0x010a
        /*0ad6*/ 	.byte	0x07
	.zero		1


	//   ....[28]....
        /*0ad8*/ 	.word	0x00004af0
        /*0adc*/ 	.word	0x000000ff
        /*0ae0*/ 	.word	0x0002d850
        /*0ae4*/ 	.short	0x010a
        /*0ae6*/ 	.byte	0x07
	.zero		1


	//   ....[29]....
        /*0ae8*/ 	.word	0x00004b30
        /*0aec*/ 	.word	0x000000ff
        /*0af0*/ 	.word	0x0002d850
        /*0af4*/ 	.short	0x010a
        /*0af6*/ 	.byte	0x07
	.zero		1


	//   ....[30]....
        /*0af8*/ 	.word	0x00005500
        /*0afc*/ 	.word	0x000000ff
        /*0b00*/ 	.word	0x00000000
        /*0b04*/ 	.short	0x0101
        /*0b06*/ 	.byte	0x07
	.zero		1


	//   ....[31]....
        /*0b08*/ 	.word	0x00007390
        /*0b0c*/ 	.word	0x000000ff
        /*0b10*/ 	.word	0x00000000
        /*0b14*/ 	.short	0x0101
        /*0b16*/ 	.byte	0x06
	.zero		1


	//   ....[32]....
        /*0b18*/ 	.word	0x00007a40
        /*0b1c*/ 	.word	0x000000ff
        /*0b20*/ 	.word	0x0002d830
        /*0b24*/ 	.short	0x010a
        /*0b26*/ 	.byte	0x07
	.zero		1


	//   ....[33]....
        /*0b28*/ 	.word	0x00007a80
        /*0b2c*/ 	.word	0x000000ff
        /*0b30*/ 	.word	0x0002d830
        /*0b34*/ 	.short	0x010a
        /*0b36*/ 	.byte	0x07
	.zero		1


	//   ....[34]....
        /*0b38*/ 	.word	0x00007d40
        /*0b3c*/ 	.word	0x000000ff
        /*0b40*/ 	.word	0x0002d850
        /*0b44*/ 	.short	0x010a
        /*0b46*/ 	.byte	0x07
	.zero		1


	//   ....[35]....
        /*0b48*/ 	.word	0x00007d80
        /*0b4c*/ 	.word	0x000000ff
        /*0b50*/ 	.word	0x0002d850
        /*0b54*/ 	.short	0x010a
        /*0b56*/ 	.byte	0x07
	.zero		1


	//   ....[36]....
        /*0b58*/ 	.word	0x00008790
        /*0b5c*/ 	.word	0x000000ff
        /*0b60*/ 	.word	0x00000000
        /*0b64*/ 	.short	0x0101
        /*0b66*/ 	.byte	0x07
	.zero		1


	//   ....[37]....
        /*0b68*/ 	.word	0x00009c90
        /*0b6c*/ 	.word	0x000000ff
        /*0b70*/ 	.word	0x00000000
        /*0b74*/ 	.short	0x0101
        /*0b76*/ 	.byte	0x06
	.zero		1


	//   ....[38]....
        /*0b78*/ 	.word	0x0000a260
        /*0b7c*/ 	.word	0x000000ff
        /*0b80*/ 	.word	0x0002d850
        /*0b84*/ 	.short	0x010a
        /*0b86*/ 	.byte	0x04
	.zero		1


	//   ....[39]....
        /*0b88*/ 	.word	0x0000a2a0
        /*0b8c*/ 	.word	0x000000ff
        /*0b90*/ 	.word	0x0002d850
        /*0b94*/ 	.short	0x010a
        /*0b96*/ 	.byte	0x04
	.zero		1


	//   ....[40]....
        /*0b98*/ 	.word	0x0000a920
        /*0b9c*/ 	.word	0x000000ff
        /*0ba0*/ 	.word	0x00000000
        /*0ba4*/ 	.short	0x0101
        /*0ba6*/ 	.byte	0x04
	.zero		1


	//   ....[41]....
        /*0ba8*/ 	.word	0x0000bd10
        /*0bac*/ 	.word	0x000000ff
        /*0bb0*/ 	.word	0x00000000
        /*0bb4*/ 	.short	0x0101
        /*0bb6*/ 	.byte	0x04
	.zero		1


	//   ....[42]....
        /*0bb8*/ 	.word	0x0000c270
        /*0bbc*/ 	.word	0x000000ff
        /*0bc0*/ 	.word	0x00000000
        /*0bc4*/ 	.short	0x0101
        /*0bc6*/ 	.byte	0x04
	.zero		1


	//   ....[43]....
        /*0bc8*/ 	.word	0x0000fa00
        /*0bcc*/ 	.word	0x00000002
        /*0bd0*/ 	.word	0x0002d840
        /*0bd4*/ 	.short	0x010a
        /*0bd6*/ 	.byte	0x3f
	.zero		1


	//   ....[44]....
        /*0bd8*/ 	.word	0x0000ff90
        /*0bdc*/ 	.word	0x00000002
        /*0be0*/ 	.word	0x0002d830
        /*0be4*/ 	.short	0x0107
        /*0be6*/ 	.byte	0x3f
	.zero		1


	//   ....[45]....
        /*0be8*/ 	.word	0x00010060
        /*0bec*/ 	.word	0x00000002
        /*0bf0*/ 	.word	0x0002d830
        /*0bf4*/ 	.short	0x0101
        /*0bf6*/ 	.byte	0x3f
	.zero		1


	//   ....[46]....
        /*0bf8*/ 	.word	0x00010be0
        /*0bfc*/ 	.word	0x00000016
        /*0c00*/ 	.word	0x0002d800
        /*0c04*/ 	.short	0x0107
        /*0c06*/ 	.byte	0x3f
	.zero		1


	//   ....[47]....
        /*0c08*/ 	.word	0x00010cd0
        /*0c0c*/ 	.word	0x00000016
        /*0c10*/ 	.word	0x0002d800
        /*0c14*/ 	.short	0x0101
        /*0c16*/ 	.byte	0x3f
	.zero		1


	//   ....[48]....
        /*0c18*/ 	.word	0x00010cf0
        /*0c1c*/ 	.word	0x00000016
        /*0c20*/ 	.word	0x0002d820
        /*0c24*/ 	.short	0x010a
        /*0c26*/ 	.byte	0x3f
	.zero		1


	//   ....[49]....
        /*0c28*/ 	.word	0x00011110
        /*0c2c*/ 	.word	0x00000005
        /*0c30*/ 	.word	0x0002d840
        /*0c34*/ 	.short	0x010a
        /*0c36*/ 	.byte	0x3f
	.zero		1


	//   ....[50]....
        /*0c38*/ 	.word	0x000115a0
        /*0c3c*/ 	.word	0x00000005
        /*0c40*/ 	.word	0x0002d830
        /*0c44*/ 	.short	0x0107
        /*0c46*/ 	.byte	0x3f
	.zero		1


	//   ....[51]....
        /*0c48*/ 	.word	0x00011660
        /*0c4c*/ 	.word	0x00000005
        /*0c50*/ 	.word	0x0002d830
        /*0c54*/ 	.short	0x0101
        /*0c56*/ 	.byte	0x3f
	.zero		1


	//   ....[52]....
        /*0c58*/ 	.word	0x000116c0
        /*0c5c*/ 	.word	0x00000006
        /*0c60*/ 	.word	0x0002d860
        /*0c64*/ 	.short	0x010a
        /*0c66*/ 	.byte	0x3f
	.zero		1


	//   ....[53]....
        /*0c68*/ 	.word	0x00011ba0
        /*0c6c*/ 	.word	0x00000006
        /*0c70*/ 	.word	0x0002d850
        /*0c74*/ 	.short	0x0107
        /*0c76*/ 	.byte	0x3f
	.zero		1


	//   ....[54]....
        /*0c78*/ 	.word	0x00011c90
        /*0c7c*/ 	.word	0x00000006
        /*0c80*/ 	.word	0x0002d850
        /*0c84*/ 	.short	0x0101
        /*0c86*/ 	.byte	0x3f
	.zero		1


	//   ....[55]....
        /*0c88*/ 	.word	0x00011eb0
        /*0c8c*/ 	.word	0x00000000
        /*0c90*/ 	.word	0x0002d860
        /*0c94*/ 	.short	0x010a
        /*0c96*/ 	.byte	0x3f
	.zero		1


	//   ....[56]....
        /*0c98*/ 	.word	0x00012330
        /*0c9c*/ 	.word	0x00000000
        /*0ca0*/ 	.word	0x0002d850
        /*0ca4*/ 	.short	0x0107
        /*0ca6*/ 	.byte	0x3f
	.zero		1


	//   ....[57]....
        /*0ca8*/ 	.word	0x000123f0
        /*0cac*/ 	.word	0x00000000
        /*0cb0*/ 	.word	0x0002d850
        /*0cb4*/ 	.short	0x0101
        /*0cb6*/ 	.byte	0x3f
	.zero		1


	//   ....[58]....
        /*0cb8*/ 	.word	0x00013560
        /*0cbc*/ 	.word	0x00000007
        /*0cc0*/ 	.word	0x0002d820
        /*0cc4*/ 	.short	0x010a
        /*0cc6*/ 	.byte	0x3f
	.zero		1


	//   ....[59]....
        /*0cc8*/ 	.word	0x000136e0
        /*0ccc*/ 	.word	0x00000005
        /*0cd0*/ 	.word	0x0002d840
        /*0cd4*/ 	.short	0x010a
        /*0cd6*/ 	.byte	0x3f
	.zero		1


	//   ....[60]....
        /*0cd8*/ 	.word	0x00013780
        /*0cdc*/ 	.word	0x00000003
        /*0ce0*/ 	.word	0x0002d840
        /*0ce4*/ 	.short	0x010a
        /*0ce6*/ 	.byte	0x3f
	.zero		1


	//   ....[61]....
        /*0ce8*/ 	.word	0x000137c0
        /*0cec*/ 	.word	0x00000005
        /*0cf0*/ 	.word	0x0002d860
        /*0cf4*/ 	.short	0x010a
        /*0cf6*/ 	.byte	0x3f
	.zero		1


	//   ....[62]....
        /*0cf8*/ 	.word	0x00013800
        /*0cfc*/ 	.word	0x00000003
        /*0d00*/ 	.word	0x0002d860
        /*0d04*/ 	.short	0x010a
        /*0d06*/ 	.byte	0x3f
	.zero		1


	//   ....[63]....
        /*0d08*/ 	.word	0x00013870
        /*0d0c*/ 	.word	0x00000003
        /*0d10*/ 	.word	0x0002d800
        /*0d14*/ 	.short	0x010a
        /*0d16*/ 	.byte	0x3f
	.zero		1


	//   ....[64]....
        /*0d18*/ 	.word	0x000138c0
        /*0d1c*/ 	.word	0x00000000
        /*0d20*/ 	.word	0x0002d830
        /*0d24*/ 	.short	0x010a
        /*0d26*/ 	.byte	0x3f
	.zero		1


	//   ....[65]....
        /*0d28*/ 	.word	0x00013920
        /*0d2c*/ 	.word	0x00000007
        /*0d30*/ 	.word	0x0002d830
        /*0d34*/ 	.short	0x010a
        /*0d36*/ 	.byte	0x3f
	.zero		1


	//   ....[66]....
        /*0d38*/ 	.word	0x00013980
        /*0d3c*/ 	.word	0x00000007
        /*0d40*/ 	.word	0x0002d850
        /*0d44*/ 	.short	0x010a
        /*0d46*/ 	.byte	0x3f
	.zero		1


	//   ....[67]....
        /*0d48*/ 	.word	0x000139e0
        /*0d4c*/ 	.word	0x00000007
        /*0d50*/ 	.word	0x0002d830
        /*0d54*/ 	.short	0x010a
        /*0d56*/ 	.byte	0x3f
	.zero		1


	//   ....[68]....
        /*0d58*/ 	.word	0x00013a40
        /*0d5c*/ 	.word	0x00000007
        /*0d60*/ 	.word	0x0002d850
        /*0d64*/ 	.short	0x010a
        /*0d66*/ 	.byte	0x3f
	.zero		1


	//   ....[69]....
        /*0d68*/ 	.word	0x00013aa0
        /*0d6c*/ 	.word	0x00000005
        /*0d70*/ 	.word	0x0002d850
        /*0d74*/ 	.short	0x010a
        /*0d76*/ 	.byte	0x3f
	.zero		1


	//   ....[70]....
        /*0d78*/ 	.word	0x00013bc0
        /*0d7c*/ 	.word	0x00000002
        /*0d80*/ 	.word	0x0002d840
        /*0d84*/ 	.short	0x010a
        /*0d86*/ 	.byte	0x3f
	.zero		1


	//   ....[71]....
        /*0d88*/ 	.word	0x000149a0
        /*0d8c*/ 	.word	0x00000016
        /*0d90*/ 	.word	0x0002d820
        /*0d94*/ 	.short	0x010a
        /*0d96*/ 	.byte	0x3f
	.zero		1


	//   ....[72]....
        /*0d98*/ 	.word	0x000149f0
        /*0d9c*/ 	.word	0x00000005
        /*0da0*/ 	.word	0x0002d840
        /*0da4*/ 	.short	0x010a
        /*0da6*/ 	.byte	0x3f
	.zero		1


	//   ....[73]....
        /*0da8*/ 	.word	0x00015000
        /*0dac*/ 	.word	0x00000006
        /*0db0*/ 	.word	0x0002d860
        /*0db4*/ 	.short	0x010a
        /*0db6*/ 	.byte	0x3f
	.zero		1


	//   ....[74]....
        /*0db8*/ 	.word	0x000155e0
        /*0dbc*/ 	.word	0x00000000
        /*0dc0*/ 	.word	0x0002d860
        /*0dc4*/ 	.short	0x010a
        /*0dc6*/ 	.byte	0x3f
	.zero		1


	//   ....[75]....
        /*0dc8*/ 	.word	0x000165d0
        /*0dcc*/ 	.word	0x00000007
        /*0dd0*/ 	.word	0x0002d820
        /*0dd4*/ 	.short	0x010a
        /*0dd6*/ 	.byte	0x3f
	.zero		1


	//   ....[76]....
        /*0dd8*/ 	.word	0x00016770
        /*0ddc*/ 	.word	0x00000005
        /*0de0*/ 	.word	0x0002d840
        /*0de4*/ 	.short	0x010a
        /*0de6*/ 	.byte	0x3f
	.zero		1


	//   ....[77]....
        /*0de8*/ 	.word	0x000167c0
        /*0dec*/ 	.word	0x00000003
        /*0df0*/ 	.word	0x0002d840
        /*0df4*/ 	.short	0x010a
        /*0df6*/ 	.byte	0x3f
	.zero		1


	//   ....[78]....
        /*0df8*/ 	.word	0x00016810
        /*0dfc*/ 	.word	0x00000005
        /*0e00*/ 	.word	0x0002d860
        /*0e04*/ 	.short	0x010a
        /*0e06*/ 	.byte	0x3f
	.zero		1


	//----- nvinfo : EIATTR_NUM_MBARRIERS
	.align		4
.L_295:
        /*0e08*/ 	.byte	0x03, 0x38
        /*0e0a*/ 	.short	0x0016


	//----- nvinfo : EIATTR_EXIT_INSTR_OFFSETS
	.align		4
        /*0e0c*/ 	.byte	0x04, 0x1c
        /*0e0e*/ 	.short	(.L_297 - .L_296)


	//   ....[0]....
.L_296:
        /*0e10*/ 	.word	0x000009a0


	//   ....[1]....
        /*0e14*/ 	.word	0x0000d500


	//   ....[2]....
        /*0e18*/ 	.word	0x00013850


	//----- nvinfo : EIATTR_MAX_THREADS
	.align		4
.L_297:
        /*0e1c*/ 	.byte	0x04, 0x05
        /*0e1e*/ 	.short	(.L_299 - .L_298)
.L_298:
        /*0e20*/ 	.word	0x00000200
        /*0e24*/ 	.word	0x00000001
        /*0e28*/ 	.word	0x00000001


	//----- nvinfo : EIATTR_CRS_STACK_SIZE
	.align		4
.L_299:
        /*0e2c*/ 	.byte	0x04, 0x1e
        /*0e2e*/ 	.short	(.L_301 - .L_300)
.L_300:
        /*0e30*/ 	.word	0x00000000


	//----- nvinfo : EIATTR_CBANK_PARAM_SIZE
	.align		4
.L_301:
        /*0e34*/ 	.byte	0x03, 0x19
        /*0e36*/ 	.short	0x0af0


	//----- nvinfo : EIATTR_PARAM_CBANK
	.align		4
        /*0e38*/ 	.byte	0x04, 0x0a
        /*0e3a*/ 	.short	(.L_303 - .L_302)
	.align		4
.L_302:
        /*0e3c*/ 	.word	index@(.nv.constant0._ZN7cutlass13device_kernelIN5flash11enable_sm90INS1_16FlashAttnFwdSm90INS1_25CollectiveMainloopFwdSm90ILi2EN4cute5tupleIJNS5_1CILi1EEES8_S8_EEENS6_IJNS7_ILi192EEENS7_ILi128EEENS7_ILi96EEEEEELi96ENS_10bfloat16_tEfNS_4arch4Sm90ELb1ELb0ELb1ELb1ELb1ELb0ELb0ELb0ELb1ELb1ELb1ELb0EEENS1_21CollectiveEpilogueFwdINS6_IJSA_SC_SB_EEES9_SE_SG_Li384ELb1ELb1ELb1ELb0EEENS1_36VarlenDynamicPersistentTileSchedulerILi192ELi128ELi384ELi128ELb1ELb1ELb1ELb1ELb1ELb1EEEEEEEEEvNT_6ParamsE)
        /*0e40*/ 	.short	0x0210
        /*0e42*/ 	.short	0x0af0


	//----- nvinfo : EIATTR_SW_WAR
	.align		4
.L_303:
        /*0e44*/ 	.byte	0x04, 0x36
        /*0e46*/ 	.short	(.L_305 - .L_304)
.L_304:
        /*0e48*/ 	.word	0x00000008
.L_305:


//--------------------- .nv.info._ZN7cutlass13device_kernelIN5flash11enable_sm90INS1_16FlashAttnFwdSm90INS1_25CollectiveMainloopFwdSm90ILi2EN4cute5tupleIJNS5_1CILi1EEES8_S8_EEENS6_IJNS7_ILi192EEENS7_ILi128EEENS7_ILi96EEEEEELi96ENS_10bfloat16_tEfNS_4arch4Sm90ELb1ELb0ELb1ELb1ELb1ELb1ELb0ELb0ELb1ELb1ELb1ELb0EEENS1_21CollectiveEpilogueFwdINS6_IJSA_SC_SB_EEES9_SE_SG_Li384ELb1ELb1ELb1ELb0EEENS1_36VarlenDynamicPersistentTileSchedulerILi192ELi128ELi384ELi128ELb1ELb1ELb1ELb1ELb1ELb1EEEEEEEEEvNT_6ParamsE --------------------------
	.section	.nv.info._ZN7cutlass13device_kernelIN5flash11enable_sm90INS1_16FlashAttnFwdSm90INS1_25CollectiveMainloopFwdSm90ILi2EN4cute5tupleIJNS5_1CILi1EEES8_S8_EEENS6_IJNS7_ILi192EEENS7_ILi128EEENS7_ILi96EEEEEELi96ENS_10bfloat16_tEfNS_4arch4Sm90ELb1ELb0ELb1ELb1ELb1ELb1ELb0ELb0ELb1ELb1ELb1ELb0EEENS1_21CollectiveEpilogueFwdINS6_IJSA_SC_SB_EEES9_SE_SG_Li384ELb1ELb1ELb1ELb0EEENS1_36VarlenDynamicPersistentTileSchedulerILi192ELi128ELi384ELi128ELb1ELb1ELb1ELb1ELb1ELb1EEEEEEEEEvNT_6ParamsE,"",@"SHT_CUDA_INFO"
	.sectionflags	@""
	.align	4


	//----- nvinfo : EIATTR_CUDA_API_VERSION
	.align		4
        /*0000*/ 	.byte	0x04, 0x37
        /*0002*/ 	.short	(.L_307 - .L_306)
.L_306:
        /*0004*/ 	.word	0x00000082


	//----- nvinfo : EIATTR_KPARAM_INFO
	.align		4
.L_307:
        /*0008*/ 	.byte	0x04, 0x17
        /*000a*/ 	.short	(.L_309 - .L_308)
.L_308:
        /*000c*/ 	.word	0x00000000
        /*0010*/ 	.short	0x0000
        /*0012*/ 	.short	0x0070
        /*0014*/ 	.byte	0x00, 0xf0, 0x01, 0x2a


	//----- nvinfo : EIATTR_SPARSE_MMA_MASK
	.align		4
.L_309:
        /*0018*/ 	.byte	0x03, 0x50
        /*001a*/ 	.short	0x0000


	//----- nvinfo : EIATTR_MAXREG_COUNT
	.align		4
        /*001c*/ 	.byte	0x03, 0x1b
        /*001e*/ 	.short	0x0080


	//----- nvinfo : EIATTR_NUM_BARRIERS
	.align		4
        /*0020*/ 	.byte	0x02, 0x4c
        /*0022*/ 	.byte	0x10
	.zero		1


	//----- nvinfo : EIATTR_EXTERNS
	.align		4
        /*0024*/ 	.byte	0x04, 0x0f
        /*0026*/ 	.short	(.L_311 - .L_310)


	//   ....[0]....
	.align		4
.L_310:
        /*0028*/ 	.word	index@(__assertfail)


	//----- nvinfo : EIATTR_ANNOTATIONS
	.align		4
.L_311:
        /*002c*/ 	.byte	0x04, 0x55
        /*002e*/ 	.short	(.L_313 - .L_312)


	//   ....[0]....
.L_312:
        /* <DEDUP_REMOVED lines=155> */


	//----- nvinfo : EIATTR_MERCURY_ISA_VERSION
	.align		4
.L_313:
        /*09d0*/ 	.byte	0x03, 0x5f
        /*09d2*/ 	.short	0x0101


	//----- nvinfo : EIATTR_UNUSED_LOAD_BYTE_OFFSET
	.align		4
        /*09d4*/ 	.byte	0x04, 0x44
        /*09d6*/ 	.short	(.L_315 - .L_314)


	//   ....[0]....
.L_314:
        /*09d8*/ 	.word	0x00000a90
        /*09dc*/ 	.word	0x0000fff0


	//   ....[1]....
        /*09e0*/ 	.word	0x00016070
        /*09e4*/ 	.word	0x0000fff0


	//----- nvinfo : EIATTR_INT_WARP_WIDE_INSTR_OFFSETS
	.align		4
.L_315:
        /*09e8*/ 	.byte	0x04, 0x31
        /*09ea*/ 	.short	(.L_317 - .L_316)


	//   ....[0]....
.L_316:
        /*09ec*/ 	.word	0x00000130


	//   ....[1]....
        /*09f0*/ 	.word	0x00000170


	//   ....[2]....
        /*09f4*/ 	.word	0x000001e0


	//   ....[3]....
        /*09f8*/ 	.word	0x0001c000


	//   ....[4]....
        /*09fc*/ 	.word	0x0001c090


	//   ....[5]....
        /*0a00*/ 	.word	0x0001ed00


	//   ....[6]....
        /*0a04*/ 	.word	0x0001ed90


	//----- nvinfo : EIATTR_COOP_GROUP_MASK_REGIDS
	.align		4
.L_317:
        /*0a08*/ 	.byte	0x04, 0x29
        /*0a0a*/ 	.short	(.L_319 - .L_318)


	//   ....[0]....
.L_318:
        /*0a0c*/ 	.word	0xffffffff


	//   ....[1]....
        /*0a10*/ 	.word	0xffffffff


	//   ....[2]....
        /*0a14*/ 	.word	0xffffffff


	//   ....[3]....
        /*0a18*/ 	.word	0xffffffff


	//   ....[4]....
        /*0a1c*/ 	.word	0xffffffff


	//   ....[5]....
        /*0a20*/ 	.word	0xffffffff


	//   ....[6]....
        /*0a24*/ 	.word	0xffffffff


	//   ....[7]....
        /*0a28*/ 	.word	0xffffffff


	//   ....[8]....
        /*0a2c*/ 	.word	0xffffffff


	//   ....[9]....
        /*0a30*/ 	.word	0xffffffff


	//   ....[10]....
        /*0a34*/ 	.word	0xffffffff


	//   ....[11]....
        /*0a38*/ 	.word	0xffffffff


	//   ....[12]....
        /*0a3c*/ 	.word	0xffffffff


	//   ....[13]....
        /*0a40*/ 	.word	0xffffffff


	//   ....[14]....
        /*0a44*/ 	.word	0xffffffff


	//   ....[15]....
        /*0a48*/ 	.word	0xffffffff


	//   ....[16]....
        /*0a4c*/ 	.word	0xffffffff


	//   ....[17]....
        /*0a50*/ 	.word	0xffffffff


	//   ....[18]....
        /*0a54*/ 	.word	0xffffffff


	//   ....[19]....
        /*0a58*/ 	.word	0xffffffff


	//   ....[20]....
        /*0a5c*/ 	.word	0xffffffff


	//   ....[21]....
        /*0a60*/ 	.word	0xffffffff


	//   ....[22]....
        /*0a64*/ 	.word	0xffffffff


	//   ....[23]....
        /*0a68*/ 	.word	0xffffffff


	//   ....[24]....
        /*0a6c*/ 	.word	0xffffffff


	//   ....[25]....
        /*0a70*/ 	.word	0xffffffff


	//   ....[26]....
        /*0a74*/ 	.word	0xffffffff


	//   ....[27]....
        /*0a78*/ 	.word	0xffffffff


	//   ....[28]....
        /*0a7c*/ 	.word	0xffffffff


	//   ....[29]....
        /*0a80*/ 	.word	0xffffffff


	//   ....[30]....
        /*0a84*/ 	.word	0xffffffff


	//   ....[31]....
        /*0a88*/ 	.word	0xffffffff


	//   ....[32]....
        /*0a8c*/ 	.word	0xffffffff


	//   ....[33]....
        /*0a90*/ 	.word	0xffffffff


	//   ....[34]....
        /*0a94*/ 	.word	0xffffffff


	//   ....[35]....
        /*0a98*/ 	.word	0xffffffff


	//   ....[36]....
        /*0a9c*/ 	.word	0xffffffff


	//   ....[37]....
        /*0aa0*/ 	.word	0xffffffff


	//   ....[38]....
        /*0aa4*/ 	.word	0xffffffff


	//   ....[39]....
        /*0aa8*/ 	.word	0xffffffff


	//   ....[40]....
        /*0aac*/ 	.word	0xffffffff


	//   ....[41]....
        /*0ab0*/ 	.word	0xffffffff


	//   ....[42]....
        /*0ab4*/ 	.word	0xffffffff


	//   ....[43]....
        /*0ab8*/ 	.word	0xffffffff


	//   ....[44]....
        /*0abc*/ 	.word	0xffffffff


	//   ....[45]....
        /*0ac0*/ 	.word	0xffffffff


	//   ....[46]....
        /*0ac4*/ 	.word	0xffffffff


	//   ....[47]....
        /*0ac8*/ 	.word	0xffffffff


	//   ....[48]....
        /*0acc*/ 	.word	0xffffffff


	//   ....[49]....
        /*0ad0*/ 	.word	0xffffffff


	//   ....[50]....
        /*0ad4*/ 	.word	0xffffffff


	//   ....[51]....
        /*0ad8*/ 	.word	0xffffffff


	//   ....[52]....
        /*0adc*/ 	.word	0xffffffff


	//   ....[53]....
        /*0ae0*/ 	.word	0xffffffff


	//   ....[54]....
        /*0ae4*/ 	.word	0xffffffff


	//   ....[55]....
        /*0ae8*/ 	.word	0xffffffff


	//   ....[56]....
        /*0aec*/ 	.word	0xffffffff


	//   ....[57]....
        /*0af0*/ 	.word	0xffffffff


	//   ....[58]....
        /*0af4*/ 	.word	0xffffffff


	//   ....[59]....
        /*0af8*/ 	.word	0xffffffff


	//   ....[60]....
        /*0afc*/ 	.word	0xffffffff


	//   ....[61]....
        /*0b00*/ 	.word	0xffffffff


	//   ....[62]....
        /*0b04*/ 	.word	0xffffffff


	//   ....[63]....
        /*0b08*/ 	.word	0xffffffff


	//   ....[64]....
        /*0b0c*/ 	.word	0xffffffff


	//   ....[65]....
        /*0b10*/ 	.word	0xffffffff


	//   ....[66]....
        /*0b14*/ 	.word	0xffffffff


	//   ....[67]....
        /*0b18*/ 	.word	0xffffffff


	//   ....[68]....
        /*0b1c*/ 	.word	0xffffffff


	//   ....[69]....
        /*0b20*/ 	.word	0xffffffff


	//   ....[70]....
        /*0b24*/ 	.word	0xffffffff


	//   ....[71]....
        /*0b28*/ 	.word	0xffffffff


	//   ....[72]....
        /*0b2c*/ 	.word	0xffffffff


	//   ....[73]....
        /*0b30*/ 	.word	0xffffffff


	//   ....[74]....
        /*0b34*/ 	.word	0xffffffff


	//   ....[75]....
        /*0b38*/ 	.word	0xffffffff


	//   ....[76]....
        /*0b3c*/ 	.word	0xffffffff


	//   ....[77]....
        /*0b40*/ 	.word	0xffffffff


	//   ....[78]....
        /*0b44*/ 	.word	0xffffffff


	//   ....[79]....
        /*0b48*/ 	.word	0xffffffff


	//   ....[80]....
        /*0b4c*/ 	.word	0xffffffff


	//   ....[81]....
        /*0b50*/ 	.word	0xffffffff


	//   ....[82]....
        /*0b54*/ 	.word	0xffffffff


	//   ....[83]....
        /*0b58*/ 	.word	0xffffffff


	//   ....[84]....
        /*0b5c*/ 	.word	0xffffffff


	//   ....[85]....
        /*0b60*/ 	.word	0xffffffff


	//   ....[86]....
        /*0b64*/ 	.word	0xffffffff


	//   ....[87]....
        /*0b68*/ 	.word	0xffffffff


	//   ....[88]....
        /*0b6c*/ 	.word	0xffffffff


	//   ....[89]....
        /*0b70*/ 	.word	0xffffffff


	//   ....[90]....
        /*0b74*/ 	.word	0xffffffff


	//   ....[91]....
        /*0b78*/ 	.word	0xffffffff


	//   ....[92]....
        /*0b7c*/ 	.word	0xffffffff


	//   ....[93]....
        /*0b80*/ 	.word	0xffffffff


	//   ....[94]....
        /*0b84*/ 	.word	0xffffffff


	//   ....[95]....
        /*0b88*/ 	.word	0xffffffff


	//   ....[96]....
        /*0b8c*/ 	.word	0xffffffff


	//   ....[97]....
        /*0b90*/ 	.word	0xffffffff


	//   ....[98]....
        /*0b94*/ 	.word	0xffffffff


	//   ....[99]....
        /*0b98*/ 	.word	0xffffffff


	//   ....[100]....
        /*0b9c*/ 	.word	0xffffffff


	//   ....[101]....
        /*0ba0*/ 	.word	0xffffffff


	//   ....[102]....
        /*0ba4*/ 	.word	0xffffffff


	//   ....[103]....
        /*0ba8*/ 	.word	0xffffffff


	//   ....[104]....
        /*0bac*/ 	.word	0xffffffff


	//   ....[105]....
        /*0bb0*/ 	.word	0xffffffff


	//   ....[106]....
        /*0bb4*/ 	.word	0xffffffff


	//   ....[107]....
        /*0bb8*/ 	.word	0xffffffff


	//   ....[108]....
        /*0bbc*/ 	.word	0xffffffff


	//   ....[109]....
        /*0bc0*/ 	.word	0xffffffff


	//   ....[110]....
        /*0bc4*/ 	.word	0xffffffff


	//   ....[111]....
        /*0bc8*/ 	.word	0xffffffff


	//   ....[112]....
        /*0bcc*/ 	.word	0xffffffff


	//   ....[113]....
        /*0bd0*/ 	.word	0xffffffff


	//   ....[114]....
        /*0bd4*/ 	.word	0xffffffff


	//   ....[115]....
        /*0bd8*/ 	.word	0xffffffff


	//   ....[116]....
        /*0bdc*/ 	.word	0xffffffff


	//   ....[117]....
        /*0be0*/ 	.word	0xffffffff


	//   ....[118]....
        /*0be4*/ 	.word	0xffffffff


	//   ....[119]....
        /*0be8*/ 	.word	0xffffffff


	//   ....[120]....
        /*0bec*/ 	.word	0xffffffff


	//   ....[121]....
        /*0bf0*/ 	.word	0xffffffff


	//   ....[122]....
        /*0bf4*/ 	.word	0xffffffff


	//   ....[123]....
        /*0bf8*/ 	.word	0xffffffff


	//   ....[124]....
        /*0bfc*/ 	.word	0xffffffff


	//   ....[125]....
        /*0c00*/ 	.word	0xffffffff


	//   ....[126]....
        /*0c04*/ 	.word	0xffffffff


	//   ....[127]....
        /*0c08*/ 	.word	0xffffffff


	//   ....[128]....
        /*0c0c*/ 	.word	0xffffffff


	//   ....[129]....
        /*0c10*/ 	.word	0xffffffff


	//   ....[130]....
        /*0c14*/ 	.word	0xffffffff


	//   ....[131]....
        /*0c18*/ 	.word	0xffffffff


	//   ....[132]....
        /*0c1c*/ 	.word	0xffffffff


	//   ....[133]....
        /*0c20*/ 	.word	0xffffffff


	//   ....[134]....
        /*0c24*/ 	.word	0xffffffff


	//   ....[135]....
        /*0c28*/ 	.word	0xffffffff


	//   ....[136]....
        /*0c2c*/ 	.word	0xffffffff


	//   ....[137]....
        /*0c30*/ 	.word	0xffffffff


	//   ....[138]....
        /*0c34*/ 	.word	0xffffffff


	//   ....[139]....
        /*0c38*/ 	.word	0xffffffff


	//   ....[140]....
        /*0c3c*/ 	.word	0xffffffff


	//   ....[141]....
        /*0c40*/ 	.word	0xffffffff


	//   ....[142]....
        /*0c44*/ 	.word	0xffffffff


	//   ....[143]....
        /*0c48*/ 	.word	0xffffffff


	//   ....[144]....
        /*0c4c*/ 	.word	0x0500000f


	//   ....[145]....
        /*0c50*/ 	.word	0x0500000f


	//   ....[146]....
        /*0c54*/ 	.word	0x0500000f


	//   ....[147]....
        /*0c58*/ 	.word	0x0500000f


	//   ....[148]....
        /*0c5c*/ 	.word	0x0500000f


	//   ....[149]....
        /*0c60*/ 	.word	0x0500000f


	//   ....[150]....
        /*0c64*/ 	.word	0x0500000f


	//   ....[151]....
        /*0c68*/ 	.word	0x0500000f


	//   ....[152]....
        /*0c6c*/ 	.word	0x0500000f


	//   ....[153]....
        /*0c70*/ 	.word	0x0500000f


	//   ....[154]....
        /*0c74*/ 	.word	0x0500000f


	//   ....[155]....
        /*0c78*/ 	.word	0x0500000f


	//   ....[156]....
        /*0c7c*/ 	.word	0x0500000f


	//   ....[157]....
        /*0c80*/ 	.word	0x0500000f


	//   ....[158]....
        /*0c84*/ 	.word	0x0500000f


	//   ....[159]....
        /*0c88*/ 	.word	0x0500000f


	//   ....[160]....
        /*0c8c*/ 	.word	0x0500000f


	//   ....[161]....
        /*0c90*/ 	.word	0x0500000f


	//   ....[162]....
        /*0c94*/ 	.word	0x0500000f


	//   ....[163]....
        /*0c98*/ 	.word	0x0500000f


	//   ....[164]....
        /*0c9c*/ 	.word	0x0500000f


	//   ....[165]....
        /*0ca0*/ 	.word	0x0500000f


	//   ....[166]....
        /*0ca4*/ 	.word	0x0500000f


	//   ....[167]....
        /*0ca8*/ 	.word	0x0500000f


	//   ....[168]....
        /*0cac*/ 	.word	0x0500000f


	//   ....[169]....
        /*0cb0*/ 	.word	0x0500000f


	//   ....[170]....
        /*0cb4*/ 	.word	0x0500000f


	//   ....[171]....
        /*0cb8*/ 	.word	0x0500000f


	//   ....[172]....
        /*0cbc*/ 	.word	0x0500000f


	//   ....[173]....
        /*0cc0*/ 	.word	0x0500000f


	//   ....[174]....
        /*0cc4*/ 	.word	0x0500000f


	//   ....[175]....
        /*0cc8*/ 	.word	0x0500000f


	//   ....[176]....
        /*0ccc*/ 	.word	0x0500000f


	//   ....[177]....
        /*0cd0*/ 	.word	0x0500000f


	//   ....[178]....
        /*0cd4*/ 	.word	0x0500000f


	//   ....[179]....
        /*0cd8*/ 	.word	0x0500000f


	//   ....[180]....
        /*0cdc*/ 	.word	0x0500000f


	//   ....[181]....
        /*0ce0*/ 	.word	0x0500000f


	//   ....[182]....
        /*0ce4*/ 	.word	0x0500000f


	//   ....[183]....
        /*0ce8*/ 	.word	0x0500000f


	//   ....[184]....
        /*0cec*/ 	.word	0x0500000f


	//   ....[185]....
        /*0cf0*/ 	.word	0x0500000f


	//   ....[186]....
        /*0cf4*/ 	.word	0x0500000f


	//   ....[187]....
        /*0cf8*/ 	.word	0x0500000f


	//   ....[188]....
        /*0cfc*/ 	.word	0x0500000f


	//   ....[189]....
        /*0d00*/ 	.word	0x0500000f


	//   ....[190]....
        /*0d04*/ 	.word	0x0500000f


	//   ....[191]....
        /*0d08*/ 	.word	0x0500000f


	//   ....[192]....
        /*0d0c*/ 	.word	0x0500000f


	//   ....[193]....
        /*0d10*/ 	.word	0x0500000f


	//   ....[194]....
        /*0d14*/ 	.word	0x0500000f


	//   ....[195]....
        /*0d18*/ 	.word	0x0500000f


	//   ....[196]....
        /*0d1c*/ 	.word	0x0500000f


	//   ....[197]....
        /*0d20*/ 	.word	0x0500000f


	//   ....[198]....
        /*0d24*/ 	.word	0x0500000f


	//   ....[199]....
        /*0d28*/ 	.word	0x0500000f


	//   ....[200]....
        /*0d2c*/ 	.word	0x0500000f


	//   ....[201]....
        /*0d30*/ 	.word	0x0500000f


	//   ....[202]....
        /*0d34*/ 	.word	0x0500000f


	//   ....[203]....
        /*0d38*/ 	.word	0x0500000f


	//   ....[204]....
        /*0d3c*/ 	.word	0x0500000f


	//   ....[205]....
        /*0d40*/ 	.word	0x0500000f


	//   ....[206]....
        /*0d44*/ 	.word	0x0500000f


	//   ....[207]....
        /*0d48*/ 	.word	0x0500000f


	//   ....[208]....
        /*0d4c*/ 	.word	0x0500000f


	//   ....[209]....
        /*0d50*/ 	.word	0x0500000f


	//   ....[210]....
        /*0d54*/ 	.word	0x0500000f


	//   ....[211]....
        /*0d58*/ 	.word	0x0500000f


	//   ....[212]....
        /*0d5c*/ 	.word	0x0500000f


	//   ....[213]....
        /*0d60*/ 	.word	0x0500000f


	//   ....[214]....
        /*0d64*/ 	.word	0x0500000f


	//   ....[215]....
        /*0d68*/ 	.word	0x0500000f


	//   ....[216]....
        /*0d6c*/ 	.word	0x0500000f


	//   ....[217]....
        /*0d70*/ 	.word	0x0500000f


	//   ....[218]....
        /*0d74*/ 	.word	0x0500000f


	//   ....[219]....
        /*0d78*/ 	.word	0x0500000f


	//   ....[220]....
        /*0d7c*/ 	.word	0x0500000f


	//   ....[221]....
        /*0d80*/ 	.word	0x0500000f


	//   ....[222]....
        /*0d84*/ 	.word	0x0500000f


	//   ....[223]....
        /*0d88*/ 	.word	0x0500000f


	//   ....[224]....
        /*0d8c*/ 	.word	0x0500000f


	//   ....[225]....
        /*0d90*/ 	.word	0x0500000f


	//   ....[226]....
        /*0d94*/ 	.word	0x0500000f


	//   ....[227]....
        /*0d98*/ 	.word	0x0500000f


	//   ....[228]....
        /*0d9c*/ 	.word	0x0500000f


	//   ....[229]....
        /*0da0*/ 	.word	0x0500000f


	//   ....[230]....
        /*0da4*/ 	.word	0x0500000f


	//   ....[231]....
        /*0da8*/ 	.word	0x0500000f


	//   ....[232]....
        /*0dac*/ 	.word	0x0500000f


	//   ....[233]....
        /*0db0*/ 	.word	0x0500000f


	//   ....[234]....
        /*0db4*/ 	.word	0x0500000f


	//   ....[235]....
        /*0db8*/ 	.word	0x0500000f


	//----- nvinfo : EIATTR_COOP_GROUP_INSTR_OFFSETS
	.align		4
.L_319:
        /*0dbc*/ 	.byte	0x04, 0x28
        /*0dbe*/ 	.short	(.L_321 - .L_320)


	//   ....[0]....
.L_320:
        /*0dc0*/ 	.word	0x00000070


	//   ....[1]....
        /*0dc4*/ 	.word	0x00000140


	//   ....[2]....
        /*0dc8*/ 	.word	0x00000190


	//   ....[3]....
        /*0dcc*/ 	.word	0x000003c0


	//   ....[4]....
        /*0dd0*/ 	.word	0x00000520


	//   ....[5]....
        /*0dd4*/ 	.word	0x00000640


	//   ....[6]....
        /*0dd8*/ 	.word	0x000007a0


	//   ....[7]....
        /*0ddc*/ 	.word	0x000036e0


	//   ....[8]....
        /*0de0*/ 	.word	0x000036f0


	//   ....[9]....
        /*0de4*/ 	.word	0x000053a0


	//   ....[10]....
        /*0de8*/ 	.word	0x000053b0


	//   ....[11]....
        /*0dec*/ 	.word	0x00006e70


	//   ....[12]....
        /*0df0*/ 	.word	0x00006e80


	//   ....[13]....
        /*0df4*/ 	.word	0x00007390


	//   ....[14]....
        /*0df8*/ 	.word	0x000073b0


	//   ....[15]....
        /*0dfc*/ 	.word	0x00007d50


	//   ....[16]....
        /*0e00*/ 	.word	0x000084b0


	//   ....[17]....
        /*0e04*/ 	.word	0x000084c0


	//   ....[18]....
        /*0e08*/ 	.word	0x000084d0


	//   ....[19]....
        /*0e0c*/ 	.word	0x000084e0


	//   ....[20]....
        /*0e10*/ 	.word	0x0000a450


	//   ....[21]....
        /*0e14*/ 	.word	0x0000a460


	//   ....[22]....
        /*0e18*/ 	.word	0x0000a470


	//   ....[23]....
        /*0e1c*/ 	.word	0x0000a480


	//   ....[24]....
        /*0e20*/ 	.word	0x0000cd00


	//   ....[25]....
        /*0e24*/ 	.word	0x0000cd10


	//   ....[26]....
        /*0e28*/ 	.word	0x0000ddb0


	//   ....[27]....
        /*0e2c*/ 	.word	0x0000de30


	//   ....[28]....
        /*0e30*/ 	.word	0x0000de50


	//   ....[29]....
        /*0e34*/ 	.word	0x0000de70


	//   ....[30]....
        /*0e38*/ 	.word	0x0000f030


	//   ....[31]....
        /*0e3c*/ 	.word	0x00010120


	//   ....[32]....
        /*0e40*/ 	.word	0x000101b0


	//   ....[33]....
        /*0e44*/ 	.word	0x00010a20


	//   ....[34]....
        /*0e48*/ 	.word	0x00010aa0


	//   ....[35]....
        /*0e4c*/ 	.word	0x00011490


	//   ....[36]....
        /*0e50*/ 	.word	0x000114b0


	//   ....[37]....
        /*0e54*/ 	.word	0x000126a0


	//   ....[38]....
        /*0e58*/ 	.word	0x00013bf0


	//   ....[39]....
        /*0e5c*/ 	.word	0x00013c50


	//   ....[40]....
        /*0e60*/ 	.word	0x00014230


	//   ....[41]....
        /*0e64*/ 	.word	0x00014290


	//   ....[42]....
        /*0e68*/ 	.word	0x000153d0


	//   ....[43]....
        /*0e6c*/ 	.word	0x000155d0


	//   ....[44]....
        /*0e70*/ 	.word	0x00015600


	//   ....[45]....
        /*0e74*/ 	.word	0x00015aa0


	//   ....[46]....
        /*0e78*/ 	.word	0x00015ad0


	//   ....[47]....
        /*0e7c*/ 	.word	0x00016a30


	//   ....[48]....
        /*0e80*/ 	.word	0x00016a50


	//   ....[49]....
        /*0e84*/ 	.word	0x00016a60


	//   ....[50]....
        /*0e88*/ 	.word	0x00016a70


	//   ....[51]....
        /*0e8c*/ 	.word	0x00017110


	//   ....[52]....
        /*0e90*/ 	.word	0x00017120


	//   ....[53]....
        /*0e94*/ 	.word	0x00017270


	//   ....[54]....
        /*0e98*/ 	.word	0x00017280


	//   ....[55]....
        /*0e9c*/ 	.word	0x00017670


	//   ....[56]....
        /*0ea0*/ 	.word	0x00017680


	//   ....[57]....
        /*0ea4*/ 	.word	0x00017b80


	//   ....[58]....
        /*0ea8*/ 	.word	0x00017b90


	//   ....[59]....
        /*0eac*/ 	.word	0x00018930


	//   ....[60]....
        /*0eb0*/ 	.word	0x00018940


	//   ....[61]....
        /*0eb4*/ 	.word	0x00018aa0


	//   ....[62]....
        /*0eb8*/ 	.word	0x00018ab0


	//   ....[63]....
        /*0ebc*/ 	.word	0x00018c60


	//   ....[64]....
        /*0ec0*/ 	.word	0x00018e60


	//   ....[65]....
        /*0ec4*/ 	.word	0x00018e90


	//   ....[66]....
        /*0ec8*/ 	.word	0x00018ec0


	//   ....[67]....
        /*0ecc*/ 	.word	0x00018ef0


	//   ....[68]....
        /*0ed0*/ 	.word	0x00018f20


	//   ....[69]....
        /*0ed4*/ 	.word	0x00018f50


	//   ....[70]....
        /*0ed8*/ 	.word	0x000190e0


	//   ....[71]....
        /*0edc*/ 	.word	0x00019110


	//   ....[72]....
        /*0ee0*/ 	.word	0x00019140


	//   ....[73]....
        /*0ee4*/ 	.word	0x00019170


	//   ....[74]....
        /*0ee8*/ 	.word	0x000191a0


	//   ....[75]....
        /*0eec*/ 	.word	0x000191d0


	//   ....[76]....
        /*0ef0*/ 	.word	0x00019260


	//   ....[77]....
        /*0ef4*/ 	.word	0x00019290


	//   ....[78]....
        /*0ef8*/ 	.word	0x000192a0


	//   ....[79]....
        /*0efc*/ 	.word	0x000192e0


	//   ....[80]....
        /*0f00*/ 	.word	0x0001a830


	//   ....[81]....
        /*0f04*/ 	.word	0x0001cc20


	//   ....[82]....
        /*0f08*/ 	.word	0x0001cc30


	//   ....[83]....
        /*0f0c*/ 	.word	0x0001ccf0


	//   ....[84]....
        /*0f10*/ 	.word	0x0001cd00


	//   ....[85]....
        /*0f14*/ 	.word	0x0001cdb0


	//   ....[86]....
        /*0f18*/ 	.word	0x0001cdc0


	//   ....[87]....
        /*0f1c*/ 	.word	0x0001cdd0


	//   ....[88]....
        /*0f20*/ 	.word	0x0001cde0


	//   ....[89]....
        /*0f24*/ 	.word	0x0001d7a0


	//   ....[90]....
        /*0f28*/ 	.word	0x0001d7d0


	//   ....[91]....
        /*0f2c*/ 	.word	0x0001d890


	//   ....[92]....
        /*0f30*/ 	.word	0x0001d8b0


	//   ....[93]....
        /*0f34*/ 	.word	0x0001d950


	//   ....[94]....
        /*0f38*/ 	.word	0x0001d970


	//   ....[95]....
        /*0f3c*/ 	.word	0x0001d980


	//   ....[96]....
        /*0f40*/ 	.word	0x0001d990


	//   ....[97]....
        /*0f44*/ 	.word	0x0001dab0


	//   ....[98]....
        /*0f48*/ 	.word	0x0001dac0


	//   ....[99]....
        /*0f4c*/ 	.word	0x0001dad0


	//   ....[100]....
        /*0f50*/ 	.word	0x0001db60


	//   ....[101]....
        /*0f54*/ 	.word	0x0001e320


	//   ....[102]....
        /*0f58*/ 	.word	0x0001e330


	//   ....[103]....
        /*0f5c*/ 	.word	0x0001e350


	//   ....[104]....
        /*0f60*/ 	.word	0x0001e3d0


	//   ....[105]....
        /*0f64*/ 	.word	0x0001e3e0


	//   ....[106]....
        /*0f68*/ 	.word	0x0001e440


	//   ....[107]....
        /*0f6c*/ 	.word	0x0001e470


	//   ....[108]....
        /*0f70*/ 	.word	0x0001e4b0


	//   ....[109]....
        /*0f74*/ 	.word	0x0001e760


	//   ....[110]....
        /*0f78*/ 	.word	0x0001e780


	//   ....[111]....
        /*0f7c*/ 	.word	0x0001e820


	//   ....[112]....
        /*0f80*/ 	.word	0x0001e830


	//   ....[113]....
        /*0f84*/ 	.word	0x0001e8c0


	//   ....[114]....
        /*0f88*/ 	.word	0x0001e8d0


	//   ....[115]....
        /*0f8c*/ 	.word	0x0001e8e0


	//   ....[116]....
        /*0f90*/ 	.word	0x0001e970


	//   ....[117]....
        /*0f94*/ 	.word	0x0001ef40


	//   ....[118]....
        /*0f98*/ 	.word	0x0001ef50


	//   ....[119]....
        /*0f9c*/ 	.word	0x0001efe0


	//   ....[120]....
        /*0fa0*/ 	.word	0x0001f080


	//   ....[121]....
        /*0fa4*/ 	.word	0x0001f0a0


	//   ....[122]....
        /*0fa8*/ 	.word	0x0001f120


	//   ....[123]....
        /*0fac*/ 	.word	0x0001f140


	//   ....[124]....
        /*0fb0*/ 	.word	0x0001f150


	//   ....[125]....
        /*0fb4*/ 	.word	0x0001f5a0


	//   ....[126]....
        /*0fb8*/ 	.word	0x0001f5d0


	//   ....[127]....
        /*0fbc*/ 	.word	0x0001f630


	//   ....[128]....
        /*0fc0*/ 	.word	0x0001f660


	//   ....[129]....
        /*0fc4*/ 	.word	0x0001f690


	//   ....[130]....
        /*0fc8*/ 	.word	0x0001f6c0


	//   ....[131]....
        /*0fcc*/ 	.word	0x0001f6f0


	//   ....[132]....
        /*0fd0*/ 	.word	0x0001f720


	//   ....[133]....
        /*0fd4*/ 	.word	0x0001f8c0


	//   ....[134]....
        /*0fd8*/ 	.word	0x0001f8f0


	//   ....[135]....
        /*0fdc*/ 	.word	0x0001f920


	//   ....[136]....
        /*0fe0*/ 	.word	0x0001f950


	//   ....[137]....
        /*0fe4*/ 	.word	0x0001f980


	//   ....[138]....
        /*0fe8*/ 	.word	0x0001f9b0


	//   ....[139]....
        /*0fec*/ 	.word	0x0001fa70


	//   ....[140]....
        /*0ff0*/ 	.word	0x0001fa90


	//   ....[141]....
        /*0ff4*/ 	.word	0x0001fab0


	//   ....[142]....
        /*0ff8*/ 	.word	0x0001fb10


	//   ....[143]....
        /*0ffc*/ 	.word	0x00020540


	//   ....[144]....
        /*1000*/ 	.word	0x00020880


	//   ....[145]....
        /*1004*/ 	.word	0x00020910


	//   ....[146]....
        /*1008*/ 	.word	0x00020a00


	//   ....[147]....
        /*100c*/ 	.word	0x00020a90


	//   ....[148]....
        /*1010*/ 	.word	0x00020b70


	//   ....[149]....
        /*1014*/ 	.word	0x00020c00


	//   ....[150]....
        /*1018*/ 	.word	0x00020ce0


	//   ....[151]....
        /*101c*/ 	.word	0x00020d80


	//   ....[152]....
        /*1020*/ 	.word	0x00020e10


	//   ....[153]....
        /*1024*/ 	.word	0x00020e60


	//   ....[154]....
        /*1028*/ 	.word	0x00020eb0


	//   ....[155]....
        /*102c*/ 	.word	0x00020f90


	//   ....[156]....
        /*1030*/ 	.word	0x00021020


	//   ....[157]....
        /*1034*/ 	.word	0x00021070


	//   ....[158]....
        /*1038*/ 	.word	0x000210c0


	//   ....[159]....
        /*103c*/ 	.word	0x00021380


	//   ....[160]....
        /*1040*/ 	.word	0x000213d0


	//   ....[161]....
        /*1044*/ 	.word	0x00021460


	//   ....[162]....
        /*1048*/ 	.word	0x000214f0


	//   ....[163]....
        /*104c*/ 	.word	0x00021570


	//   ....[164]....
        /*1050*/ 	.word	0x000215c0


	//   ....[165]....
        /*1054*/ 	.word	0x00021650


	//   ....[166]....
        /*1058*/ 	.word	0x000216e0


	//   ....[167]....
        /*105c*/ 	.word	0x00021760


	//   ....[168]....
        /*1060*/ 	.word	0x000217b0


	//   ....[169]....
        /*1064*/ 	.word	0x00021840


	//   ....[170]....
        /*1068*/ 	.word	0x000218d0


	//   ....[171]....
        /*106c*/ 	.word	0x00021990


	//   ....[172]....
        /*1070*/ 	.word	0x00021c70


	//   ....[173]....
        /*1074*/ 	.word	0x00021d60


	//   ....[174]....
        /*1078*/ 	.word	0x00021df0


	//   ....[175]....
        /*107c*/ 	.word	0x00021e50


	//   ....[176]....
        /*1080*/ 	.word	0x00021f70


	//   ....[177]....
        /*1084*/ 	.word	0x00021fd0


	//   ....[178]....
        /*1088*/ 	.word	0x000220f0


	//   ....[179]....
        /*108c*/ 	.word	0x00022150


	//   ....[180]....
        /*1090*/ 	.word	0x00022200


	//   ....[181]....
        /*1094*/ 	.word	0x00022310


	//   ....[182]....
        /*1098*/ 	.word	0x00022380


	//   ....[183]....
        /*109c*/ 	.word	0x000223e0


	//   ....[184]....
        /*10a0*/ 	.word	0x000224f0


	//   ....[185]....
        /*10a4*/ 	.word	0x00022550


	//   ....[186]....
        /*10a8*/ 	.word	0x00022670


	//   ....[187]....
        /*10ac*/ 	.word	0x000226d0


	//   ....[188]....
        /*10b0*/ 	.word	0x00022770


	//   ....[189]....
        /*10b4*/ 	.word	0x00022840


	//   ....[190]....
        /*10b8*/ 	.word	0x00022940


	//   ....[191]....
        /*10bc*/ 	.word	0x000229a0


	//   ....[192]....
        /*10c0*/ 	.word	0x00022a40


	//   ....[193]....
        /*10c4*/ 	.word	0x00022be0


	//   ....[194]....
        /*10c8*/ 	.word	0x00022cc0


	//   ....[195]....
        /*10cc*/ 	.word	0x00022d40


	//   ....[196]....
        /*10d0*/ 	.word	0x00022e20


	//   ....[197]....
        /*10d4*/ 	.word	0x00022e80


	//   ....[198]....
        /*10d8*/ 	.word	0x00022f50


	//   ....[199]....
        /*10dc*/ 	.word	0x00022fb0


	//   ....[200]....
        /*10e0*/ 	.word	0x00023090


	//   ....[201]....
        /*10e4*/ 	.word	0x00023180


	//   ....[202]....
        /*10e8*/ 	.word	0x00023220


	//   ....[203]....
        /*10ec*/ 	.word	0x00023280


	//   ....[204]....
        /*10f0*/ 	.word	0x00023380


	//   ....[205]....
        /*10f4*/ 	.word	0x000233e0


	//   ....[206]....
        /*10f8*/ 	.word	0x000234e0


	//   ....[207]....
        /*10fc*/ 	.word	0x00023540


	//   ....[208]....
        /*1100*/ 	.word	0x00023610


	//   ....[209]....
        /*1104*/ 	.word	0x00023760


	//   ....[210]....
        /*1108*/ 	.word	0x00023810


	//   ....[211]....
        /*110c*/ 	.word	0x00023920


	//   ....[212]....
        /*1110*/ 	.word	0x00023a00


	//   ....[213]....
        /*1114*/ 	.word	0x00023a60


	//   ....[214]....
        /*1118*/ 	.word	0x00023b50


	//   ....[215]....
        /*111c*/ 	.word	0x00023bb0


	//   ....[216]....
        /*1120*/ 	.word	0x00023c90


	//   ....[217]....
        /*1124*/ 	.word	0x00023d20


	//   ....[218]....
        /*1128*/ 	.word	0x00023dc0


	//   ....[219]....
        /*112c*/ 	.word	0x00023f30


	//   ....[220]....
        /*1130*/ 	.word	0x00023fa0


	//   ....[221]....
        /*1134*/ 	.word	0x00024010


	//   ....[222]....
        /*1138*/ 	.word	0x00024080


	//   ....[223]....
        /*113c*/ 	.word	0x000240f0


	//   ....[224]....
        /*1140*/ 	.word	0x00024170


	//   ....[225]....
        /*1144*/ 	.word	0x000241f0


	//   ....[226]....
        /*1148*/ 	.word	0x00024280


	//   ....[227]....
        /*114c*/ 	.word	0x000242f0


	//   ....[228]....
        /*1150*/ 	.word	0x00024360


	//   ....[229]....
        /*1154*/ 	.word	0x000243d0


	//   ....[230]....
        /*1158*/ 	.word	0x00024450


	//   ....[231]....
        /*115c*/ 	.word	0x000244c0


	//   ....[232]....
        /*1160*/ 	.word	0x00024570


	//   ....[233]....
        /*1164*/ 	.word	0x000245c0


	//   ....[234]....
        /*1168*/ 	.word	0x00024650


	//   ....[235]....
        /*116c*/ 	.word	0x00024780


	//----- nvinfo : EIATTR_REG_RECONFIG
	.align		4
.L_321:
        /*1170*/ 	.byte	0x01, 0x54
	.zero		2


	//----- nvinfo : EIATTR_SYSCALL_OFFSETS
	.align		4
        /*1174*/ 	.byte	0x04, 0x46
        /*1176*/ 	.short	(.L_323 - .L_322)


	//   ....[0]....
.L_322:
        /*1178*/ 	.word	0x00002170


	//   ....[1]....
        /*117c*/ 	.word	0x000022c0


	//   ....[2]....
        /*1180*/ 	.word	0x00007f60


	//   ....[3]....
        /*1184*/ 	.word	0x00008280


	//   ....[4]....
        /*1188*/ 	.word	0x0001c1f0


	//   ....[5]....
        /*118c*/ 	.word	0x0001c340


	//   ....[6]....
        /*1190*/ 	.word	0x0001c430


	//   ....[7]....
        /*1194*/ 	.word	0x0001d260


	//----- nvinfo : EIATTR_MBARRIER_INSTR_OFFSETS
	.align		4
.L_323:
        /*1198*/ 	.byte	0x04, 0x39
        /*119a*/ 	.short	(.L_325 - .L_324)


	//   ....[0]....
.L_324:
        /*119c*/ 	.word	0x00000270
        /*11a0*/ 	.word	0x000000ff
        /*11a4*/ 	.word	0x0002d800
        /*11a8*/ 	.short	0x0100
        /*11aa*/ 	.byte	0x08
	.zero		1


	//   ....[1]....
        /*11ac*/ 	.word	0x00000280
        /*11b0*/ 	.word	0x000000ff
        /*11b4*/ 	.word	0x0002d820
        /*11b8*/ 	.short	0x0100
        /*11ba*/ 	.byte	0x08
	.zero		1


	//   ....[2]....
        /*11bc*/ 	.word	0x00000370
        /*11c0*/ 	.word	0x000000ff
        /*11c4*/ 	.word	0x0002d830
        /*11c8*/ 	.short	0x0100
        /*11ca*/ 	.byte	0x08
	.zero		1


	//   ....[3]....
        /*11cc*/ 	.word	0x00000380
        /*11d0*/ 	.word	0x000000ff
        /*11d4*/ 	.word	0x0002d840
        /*11d8*/ 	.short	0x0100
        /*11da*/ 	.byte	0x08
	.zero		1


	//   ....[4]....
        /*11dc*/ 	.word	0x00000390
        /*11e0*/ 	.word	0x000000ff
        /*11e4*/ 	.word	0x0002d838
        /*11e8*/ 	.short	0x0100
        /*11ea*/ 	.byte	0x08
	.zero		1


	//   ....[5]....
        /*11ec*/ 	.word	0x000003a0
        /*11f0*/ 	.word	0x000000ff
        /*11f4*/ 	.word	0x0002d848
        /*11f8*/ 	.short	0x0100
        /*11fa*/ 	.byte	0x08
	.zero		1


	//   ....[6]....
        /*11fc*/ 	.word	0x000004d0
        /*1200*/ 	.word	0x000000ff
        /*1204*/ 	.word	0x0002d850
        /*1208*/ 	.short	0x0100
        /*120a*/ 	.byte	0x08
	.zero		1


	//   ....[7]....
        /*120c*/ 	.word	0x000004e0
        /*1210*/ 	.word	0x000000ff
        /*1214*/ 	.word	0x0002d860
        /*1218*/ 	.short	0x0100
        /*121a*/ 	.byte	0x08
	.zero		1


	//   ....[8]....
        /*121c*/ 	.word	0x000004f0
        /*1220*/ 	.word	0x000000ff
        /*1224*/ 	.word	0x0002d858
        /*1228*/ 	.short	0x0100
        /*122a*/ 	.byte	0x08
	.zero		1


	//   ....[9]....
        /*122c*/ 	.word	0x00000500
        /*1230*/ 	.word	0x000000ff
        /*1234*/ 	.word	0x0002d868
        /*1238*/ 	.short	0x0100
        /*123a*/ 	.byte	0x08
	.zero		1


	//   ....[10]....
        /*123c*/ 	.word	0x000005f0
        /*1240*/ 	.word	0x000000ff
        /*1244*/ 	.word	0x0002d870
        /*1248*/ 	.short	0x0100
        /*124a*/ 	.byte	0x06
	.zero		1


	//   ....[11]....
        /*124c*/ 	.word	0x00000600
        /*1250*/ 	.word	0x000000ff
        /*1254*/ 	.word	0x0002d880
        /*1258*/ 	.short	0x0100
        /*125a*/ 	.byte	0x06
	.zero		1


	//   ....[12]....
        /*125c*/ 	.word	0x00000610
        /*1260*/ 	.word	0x000000ff
        /*1264*/ 	.word	0x0002d878
        /*1268*/ 	.short	0x0100
        /*126a*/ 	.byte	0x06
	.zero		1


	//   ....[13]....
        /*126c*/ 	.word	0x00000620
        /*1270*/ 	.word	0x000000ff
        /*1274*/ 	.word	0x0002d888
        /*1278*/ 	.short	0x0100
        /*127a*/ 	.byte	0x06
	.zero		1


	//   ....[14]....
        /*127c*/ 	.word	0x00000750
        /*1280*/ 	.word	0x000000ff
        /*1284*/ 	.word	0x0002d890
        /*1288*/ 	.short	0x0100
        /*128a*/ 	.byte	0x08
	.zero		1


	//   ....[15]....
        /*128c*/ 	.word	0x00000760
        /*1290*/ 	.word	0x000000ff
        /*1294*/ 	.word	0x0002d8a0
        /*1298*/ 	.short	0x0100
        /*129a*/ 	.byte	0x08
	.zero		1


	//   ....[16]....
        /*129c*/ 	.word	0x00000770
        /*12a0*/ 	.word	0x000000ff
        /*12a4*/ 	.word	0x0002d898
        /*12a8*/ 	.short	0x0100
        /*12aa*/ 	.byte	0x08
	.zero		1


	//   ....[17]....
        /*12ac*/ 	.word	0x00000780
        /*12b0*/ 	.word	0x000000ff
        /*12b4*/ 	.word	0x0002d8a8
        /*12b8*/ 	.short	0x0100
        /*12ba*/ 	.byte	0x08
	.zero		1


	//   ....[18]....
        /*12bc*/ 	.word	0x000008b0
        /*12c0*/ 	.word	0x000000ff
        /*12c4*/ 	.word	0x0002d8b0
        /*12c8*/ 	.short	0x0100
        /*12ca*/ 	.byte	0x08
	.zero		1


	//   ....[19]....
        /*12cc*/ 	.word	0x000008c0
        /*12d0*/ 	.word	0x000000ff
        /*12d4*/ 	.word	0x0002d8c0
        /*12d8*/ 	.short	0x0100
        /*12da*/ 	.byte	0x08
	.zero		1


	//   ....[20]....
        /*12dc*/ 	.word	0x000008d0
        /*12e0*/ 	.word	0x000000ff
        /*12e4*/ 	.word	0x0002d8b8
        /*12e8*/ 	.short	0x0100
        /*12ea*/ 	.byte	0x08
	.zero		1


	//   ....[21]....
        /*12ec*/ 	.word	0x000008e0
        /*12f0*/ 	.word	0x000000ff
        /*12f4*/ 	.word	0x0002d8c8
        /*12f8*/ 	.short	0x0100
        /*12fa*/ 	.byte	0x08
	.zero		1


	//   ....[22]....
        /*12fc*/ 	.word	0x00003690
        /*1300*/ 	.word	0x00000039
        /*1304*/ 	.word	0x0002d890
        /*1308*/ 	.short	0x010a
        /*130a*/ 	.byte	0x3f
	.zero		1


	//   ....[23]....
        /*130c*/ 	.word	0x00005350
        /*1310*/ 	.word	0x00000039
        /*1314*/ 	.word	0x0002d890
        /*1318*/ 	.short	0x010a
        /*131a*/ 	.byte	0x3f
	.zero		1


	//   ....[24]....
        /*131c*/ 	.word	0x00006ce0
        /*1320*/ 	.word	0x00000039
        /*1324*/ 	.word	0x0002d890
        /*1328*/ 	.short	0x010a
        /*132a*/ 	.byte	0x3f
	.zero		1


	//   ....[25]....
        /*132c*/ 	.word	0x00007200
        /*1330*/ 	.word	0x0000000b
        /*1334*/ 	.word	0x00000000
        /*1338*/ 	.short	0x0101
        /*133a*/ 	.byte	0x3f
	.zero		1


	//   ....[26]....
        /*133c*/ 	.word	0x00007240
        /*1340*/ 	.word	0x00000039
        /*1344*/ 	.word	0x0002d8b0
        /*1348*/ 	.short	0x010a
        /*134a*/ 	.byte	0x3f
	.zero		1


	//   ....[27]....
        /*134c*/ 	.word	0x00007720
        /*1350*/ 	.word	0x00000039
        /*1354*/ 	.word	0x00000000
        /*1358*/ 	.short	0x0101
        /*135a*/ 	.byte	0x3f
	.zero		1


	//   ....[28]....
        /*135c*/ 	.word	0x00008000
        /*1360*/ 	.word	0x00000002
        /*1364*/ 	.word	0x0002d800
        /*1368*/ 	.short	0x010a
        /*136a*/ 	.byte	0x3f
	.zero		1


	//   ....[29]....
        /*136c*/ 	.word	0x00008050
        /*1370*/ 	.word	0x00000002
        /*1374*/ 	.word	0x0002d800
        /*1378*/ 	.short	0x010a
        /*137a*/ 	.byte	0x3f
	.zero		1


	//   ....[30]....
        /*137c*/ 	.word	0x00008c60
        /*1380*/ 	.word	0x00000002
        /*1384*/ 	.word	0x0002d800
        /*1388*/ 	.short	0x010a
        /*138a*/ 	.byte	0x3f
	.zero		1


	//   ....[31]....
        /*138c*/ 	.word	0x0000a9d0
        /*1390*/ 	.word	0x00000002
        /*1394*/ 	.word	0x0002d800
        /*1398*/ 	.short	0x010a
        /*139a*/ 	.byte	0x3f
	.zero		1


	//   ....[32]....
        /*139c*/ 	.word	0x0000c2f0
        /*13a0*/ 	.word	0x00000000
        /*13a4*/ 	.word	0x0002d830
        /*13a8*/ 	.short	0x010a
        /*13aa*/ 	.byte	0x3f
	.zero		1


	//   ....[33]....
        /*13ac*/ 	.word	0x0000c3b0
        /*13b0*/ 	.word	0x00000000
        /*13b4*/ 	.word	0x0002d830
        /*13b8*/ 	.short	0x010a
        /*13ba*/ 	.byte	0x3f
	.zero		1


	//   ....[34]....
        /*13bc*/ 	.word	0x0000e070
        /*13c0*/ 	.word	0x0000000c
        /*13c4*/ 	.word	0x00000000
        /*13c8*/ 	.short	0x0101
        /*13ca*/ 	.byte	0x3f
	.zero		1


	//   ....[35]....
        /*13cc*/ 	.word	0x0000f180
        /*13d0*/ 	.word	0x00000007
        /*13d4*/ 	.word	0x0002d830
        /*13d8*/ 	.short	0x010a
        /*13da*/ 	.byte	0x3f
	.zero		1


	//   ....[36]....
        /*13dc*/ 	.word	0x0000f1d0
        /*13e0*/ 	.word	0x00000007
        /*13e4*/ 	.word	0x0002d830
        /*13e8*/ 	.short	0x010a
        /*13ea*/ 	.byte	0x3f
	.zero		1


	//   ....[37]....
        /*13ec*/ 	.word	0x0000f680
        /*13f0*/ 	.word	0x00000008
        /*13f4*/ 	.word	0x0002d850
        /*13f8*/ 	.short	0x010a
        /*13fa*/ 	.byte	0x3f
	.zero		1


	//   ....[38]....
        /*13fc*/ 	.word	0x0000f6c0
        /*1400*/ 	.word	0x00000008
        /*1404*/ 	.word	0x0002d850
        /*1408*/ 	.short	0x010a
        /*140a*/ 	.byte	0x3f
	.zero		1


	//   ....[39]....
        /*140c*/ 	.word	0x00011860
        /*1410*/ 	.word	0x00000050
        /*1414*/ 	.word	0x00000000
        /*1418*/ 	.short	0x0101
        /*141a*/ 	.byte	0x3f
	.zero		1


	//   ....[40]....
        /*141c*/ 	.word	0x00012090
        /*1420*/ 	.word	0x00000005
        /*1424*/ 	.word	0x00000000
        /*1428*/ 	.short	0x0101
        /*142a*/ 	.byte	0x3f
	.zero		1


	//   ....[41]....
        /*142c*/ 	.word	0x00012810
        /*1430*/ 	.word	0x00000007
        /*1434*/ 	.word	0x0002d830
        /*1438*/ 	.short	0x010a
        /*143a*/ 	.byte	0x3f
	.zero		1


	//   ....[42]....
        /*143c*/ 	.word	0x00012860
        /*1440*/ 	.word	0x00000007
        /*1444*/ 	.word	0x0002d830
        /*1448*/ 	.short	0x010a
        /*144a*/ 	.byte	0x3f
	.zero		1


	//   ....[43]....
        /*144c*/ 	.word	0x00012d10
        /*1450*/ 	.word	0x00000008
        /*1454*/ 	.word	0x0002d850
        /*1458*/ 	.short	0x010a
        /*145a*/ 	.byte	0x3f
	.zero		1


	//   ....[44]....
        /*145c*/ 	.word	0x00012d50
        /*1460*/ 	.word	0x00000008
        /*1464*/ 	.word	0x0002d850
        /*1468*/ 	.short	0x010a
        /*146a*/ 	.byte	0x3f
	.zero		1


	//   ....[45]....
        /*146c*/ 	.word	0x000134a0
        /*1470*/ 	.word	0x00000007
        /*1474*/ 	.word	0x00000000
        /*1478*/ 	.short	0x0101
        /*147a*/ 	.byte	0x3f
	.zero		1


	//   ....[46]....
        /*147c*/ 	.word	0x00014d70
        /*1480*/ 	.word	0x00000005
        /*1484*/ 	.word	0x00000000
        /*1488*/ 	.short	0x0101
        /*148a*/ 	.byte	0x3f
	.zero		1


	//   ....[47]....
        /*148c*/ 	.word	0x00015450
        /*1490*/ 	.word	0x00000006
        /*1494*/ 	.word	0x0002d850
        /*1498*/ 	.short	0x010a
        /*149a*/ 	.byte	0x3f
	.zero		1


	//   ....[48]....
        /*149c*/ 	.word	0x00015500
        /*14a0*/ 	.word	0x00000006
        /*14a4*/ 	.word	0x0002d850
        /*14a8*/ 	.short	0x010a
        /*14aa*/ 	.byte	0x3f
	.zero		1


	//   ....[49]....
        /*14ac*/ 	.word	0x00015d00
        /*14b0*/ 	.word	0x00000006
        /*14b4*/ 	.word	0x00000000
        /*14b8*/ 	.short	0x0101
        /*14ba*/ 	.byte	0x3f
	.zero		1


	//   ....[50]....
        /*14bc*/ 	.word	0x00017070
        /*14c0*/ 	.word	0x00000000
        /*14c4*/ 	.word	0x00000000
        /*14c8*/ 	.short	0x0101
        /*14ca*/ 	.byte	0x3f
	.zero		1


	//   ....[51]....
        /*14cc*/ 	.word	0x00017570
        /*14d0*/ 	.word	0x00000006
        /*14d4*/ 	.word	0x00000000
        /*14d8*/ 	.short	0x0101
        /*14da*/ 	.byte	0x3f
	.zero		1


	//   ....[52]....
        /*14dc*/ 	.word	0x0001a910
        /*14e0*/ 	.word	0x00000010
        /*14e4*/ 	.word	0x0002d820
        /*14e8*/ 	.short	0x010a
        /*14ea*/ 	.byte	0x3f
	.zero		1


	//   ....[53]....
        /*14ec*/ 	.word	0x0001a9d0
        /*14f0*/ 	.word	0x00000009
        /*14f4*/ 	.word	0x0002d8a0
        /*14f8*/ 	.short	0x010a
        /*14fa*/ 	.byte	0x3f
	.zero		1


	//   ....[54]....
        /*14fc*/ 	.word	0x0001ae00
        /*1500*/ 	.word	0x00000009
        /*1504*/ 	.word	0x0002d8c0
        /*1508*/ 	.short	0x010a
        /*150a*/ 	.byte	0x3f
	.zero		1


	//   ....[55]....
        /*150c*/ 	.word	0x0001b360
        /*1510*/ 	.word	0x00000009
        /*1514*/ 	.word	0x0002d8a0
        /*1518*/ 	.short	0x010a
        /*151a*/ 	.byte	0x3f
	.zero		1


	//   ....[56]....
        /*151c*/ 	.word	0x0001b780
        /*1520*/ 	.word	0x00000009
        /*1524*/ 	.word	0x0002d8c0
        /*1528*/ 	.short	0x010a
        /*152a*/ 	.byte	0x3f
	.zero		1


	//   ....[57]....
        /*152c*/ 	.word	0x0001c9e0
        /*1530*/ 	.word	0x00000000
        /*1534*/ 	.word	0x0002d840
        /*1538*/ 	.short	0x010a
        /*153a*/ 	.byte	0x3f
	.zero		1


	//   ....[58]....
        /*153c*/ 	.word	0x0001cf30
        /*1540*/ 	.word	0x00000000
        /*1544*/ 	.word	0x0002d830
        /*1548*/ 	.short	0x0107
        /*154a*/ 	.byte	0x3f
	.zero		1


	//   ....[59]....
        /*154c*/ 	.word	0x0001d000
        /*1550*/ 	.word	0x00000000
        /*1554*/ 	.word	0x0002d830
        /*1558*/ 	.short	0x0101
        /*155a*/ 	.byte	0x3f
	.zero		1


	//   ....[60]....
        /*155c*/ 	.word	0x0001dc20
        /*1560*/ 	.word	0x00000010
        /*1564*/ 	.word	0x0002d800
        /*1568*/ 	.short	0x0107
        /*156a*/ 	.byte	0x3f
	.zero		1


	//   ....[61]....
        /*156c*/ 	.word	0x0001dd10
        /*1570*/ 	.word	0x00000010
        /*1574*/ 	.word	0x0002d800
        /*1578*/ 	.short	0x0101
        /*157a*/ 	.byte	0x3f
	.zero		1


	//   ....[62]....
        /*157c*/ 	.word	0x0001dd30
        /*1580*/ 	.word	0x00000010
        /*1584*/ 	.word	0x0002d820
        /*1588*/ 	.short	0x010a
        /*158a*/ 	.byte	0x3f
	.zero		1


	//   ....[63]....
        /*158c*/ 	.word	0x0001e150
        /*1590*/ 	.word	0x00000005
        /*1594*/ 	.word	0x0002d840
        /*1598*/ 	.short	0x010a
        /*159a*/ 	.byte	0x3f
	.zero		1


	//   ....[64]....
        /*159c*/ 	.word	0x0001e560
        /*15a0*/ 	.word	0x00000005
        /*15a4*/ 	.word	0x0002d830
        /*15a8*/ 	.short	0x0107
        /*15aa*/ 	.byte	0x3f
	.zero		1


	//   ....[65]....
        /*15ac*/ 	.word	0x0001e620
        /*15b0*/ 	.word	0x00000005
        /*15b4*/ 	.word	0x0002d830
        /*15b8*/ 	.short	0x0101
        /*15ba*/ 	.byte	0x3f
	.zero		1


	//   ....[66]....
        /*15bc*/ 	.word	0x0001e680
        /*15c0*/ 	.word	0x00000005
        /*15c4*/ 	.word	0x0002d860
        /*15c8*/ 	.short	0x010a
        /*15ca*/ 	.byte	0x3f
	.zero		1


	//   ....[67]....
        /*15cc*/ 	.word	0x0001eb30
        /*15d0*/ 	.word	0x00000005
        /*15d4*/ 	.word	0x0002d850
        /*15d8*/ 	.short	0x0107
        /*15da*/ 	.byte	0x3f
	.zero		1


	//   ....[68]....
        /*15dc*/ 	.word	0x0001ec20
        /*15e0*/ 	.word	0x00000005
        /*15e4*/ 	.word	0x0002d850
        /*15e8*/ 	.short	0x0101
        /*15ea*/ 	.byte	0x3f
	.zero		1


	//   ....[69]....
        /*15ec*/ 	.word	0x0001ee50
        /*15f0*/ 	.word	0x00000000
        /*15f4*/ 	.word	0x0002d860
        /*15f8*/ 	.short	0x010a
        /*15fa*/ 	.byte	0x3f
	.zero		1


	//   ....[70]....
        /*15fc*/ 	.word	0x0001f280
        /*1600*/ 	.word	0x00000000
        /*1604*/ 	.word	0x0002d850
        /*1608*/ 	.short	0x0107
        /*160a*/ 	.byte	0x3f
	.zero		1


	//   ....[71]....
        /*160c*/ 	.word	0x0001f360
        /*1610*/ 	.word	0x00000000
        /*1614*/ 	.word	0x0002d850
        /*1618*/ 	.short	0x0101
        /*161a*/ 	.byte	0x3f
	.zero		1


	//   ....[72]....
        /*161c*/ 	.word	0x000204c0
        /*1620*/ 	.word	0x00000005
        /*1624*/ 	.word	0x0002d820
        /*1628*/ 	.short	0x010a
        /*162a*/ 	.byte	0x3f
	.zero		1


	//   ....[73]....
        /*162c*/ 	.word	0x00020660
        /*1630*/ 	.word	0x00000003
        /*1634*/ 	.word	0x0002d840
        /*1638*/ 	.short	0x010a
        /*163a*/ 	.byte	0x3f
	.zero		1


	//   ....[74]....
        /*163c*/ 	.word	0x000206f0
        /*1640*/ 	.word	0x00000005
        /*1644*/ 	.word	0x0002d840
        /*1648*/ 	.short	0x010a
        /*164a*/ 	.byte	0x3f
	.zero		1


	//   ....[75]....
        /*164c*/ 	.word	0x00020730
        /*1650*/ 	.word	0x00000003
        /*1654*/ 	.word	0x0002d860
        /*1658*/ 	.short	0x010a
        /*165a*/ 	.byte	0x3f
	.zero		1


	//   ....[76]....
        /*165c*/ 	.word	0x00020770
        /*1660*/ 	.word	0x00000005
        /*1664*/ 	.word	0x0002d860
        /*1668*/ 	.short	0x010a
        /*166a*/ 	.byte	0x3f
	.zero		1


	//   ....[77]....
        /*166c*/ 	.word	0x000207d0
        /*1670*/ 	.word	0x00000039
        /*1674*/ 	.word	0x0002d890
        /*1678*/ 	.short	0x010a
        /*167a*/ 	.byte	0x3f
	.zero		1


	//   ....[78]....
        /*167c*/ 	.word	0x00020950
        /*1680*/ 	.word	0x00000039
        /*1684*/ 	.word	0x0002d890
        /*1688*/ 	.short	0x010a
        /*168a*/ 	.byte	0x3f
	.zero		1


	//   ....[79]....
        /*168c*/ 	.word	0x00020ad0
        /*1690*/ 	.word	0x00000039
        /*1694*/ 	.word	0x0002d890
        /*1698*/ 	.short	0x010a
        /*169a*/ 	.byte	0x3f
	.zero		1


	//   ....[80]....
        /*169c*/ 	.word	0x00020c40
        /*16a0*/ 	.word	0x00000039
        /*16a4*/ 	.word	0x0002d8b0
        /*16a8*/ 	.short	0x010a
        /*16aa*/ 	.byte	0x3f
	.zero		1


	//   ....[81]....
        /*16ac*/ 	.word	0x00020ef0
        /*16b0*/ 	.word	0x00000002
        /*16b4*/ 	.word	0x0002d800
        /*16b8*/ 	.short	0x010a
        /*16ba*/ 	.byte	0x3f
	.zero		1


	//   ....[82]....
        /*16bc*/ 	.word	0x00021100
        /*16c0*/ 	.word	0x00000002
        /*16c4*/ 	.word	0x0002d800
        /*16c8*/ 	.short	0x010a
        /*16ca*/ 	.byte	0x3f
	.zero		1


	//   ....[83]....
        /*16cc*/ 	.word	0x00021150
        /*16d0*/ 	.word	0x00000000
        /*16d4*/ 	.word	0x0002d830
        /*16d8*/ 	.short	0x010a
        /*16da*/ 	.byte	0x3f
	.zero		1


	//   ....[84]....
        /*16dc*/ 	.word	0x000211a0
        /*16e0*/ 	.word	0x00000007
        /*16e4*/ 	.word	0x0002d830
        /*16e8*/ 	.short	0x010a
        /*16ea*/ 	.byte	0x3f
	.zero		1


	//   ....[85]....
        /*16ec*/ 	.word	0x000211f0
        /*16f0*/ 	.word	0x00000008
        /*16f4*/ 	.word	0x0002d850
        /*16f8*/ 	.short	0x010a
        /*16fa*/ 	.byte	0x3f
	.zero		1


	//   ....[86]....
        /*16fc*/ 	.word	0x00021240
        /*1700*/ 	.word	0x00000007
        /*1704*/ 	.word	0x0002d830
        /*1708*/ 	.short	0x010a
        /*170a*/ 	.byte	0x3f
	.zero		1


	//   ....[87]....
        /*170c*/ 	.word	0x00021290
        /*1710*/ 	.word	0x00000008
        /*1714*/ 	.word	0x0002d850
        /*1718*/ 	.short	0x010a
        /*171a*/ 	.byte	0x3f
	.zero		1


	//   ....[88]....
        /*171c*/ 	.word	0x000212e0
        /*1720*/ 	.word	0x00000006
        /*1724*/ 	.word	0x0002d850
        /*1728*/ 	.short	0x010a
        /*172a*/ 	.byte	0x3f
	.zero		1


	//   ....[89]....
        /*172c*/ 	.word	0x00021a50
        /*1730*/ 	.word	0x00000010
        /*1734*/ 	.word	0x0002d820
        /*1738*/ 	.short	0x010a
        /*173a*/ 	.byte	0x3f
	.zero		1


	//   ....[90]....
        /*173c*/ 	.word	0x00021aa0
        /*1740*/ 	.word	0x00000009
        /*1744*/ 	.word	0x0002d8a0
        /*1748*/ 	.short	0x010a
        /*174a*/ 	.byte	0x3f
	.zero		1


	//   ....[91]....
        /*174c*/ 	.word	0x00021af0
        /*1750*/ 	.word	0x00000009
        /*1754*/ 	.word	0x0002d8c0
        /*1758*/ 	.short	0x010a
        /*175a*/ 	.byte	0x3f
	.zero		1


	//   ....[92]....
        /*175c*/ 	.word	0x00021b40
        /*1760*/ 	.word	0x00000009
        /*1764*/ 	.word	0x0002d8a0
        /*1768*/ 	.short	0x010a
        /*176a*/ 	.byte	0x3f
	.zero		1


	//   ....[93]....
        /*176c*/ 	.word	0x00021b90
        /*1770*/ 	.word	0x00000009
        /*1774*/ 	.word	0x0002d8c0
        /*1778*/ 	.short	0x010a
        /*177a*/ 	.byte	0x3f
	.zero		1


	//   ....[94]....
        /*177c*/ 	.word	0x00021cb0
        /*1780*/ 	.word	0x00000000
        /*1784*/ 	.word	0x0002d840
        /*1788*/ 	.short	0x010a
        /*178a*/ 	.byte	0x3f
	.zero		1


	//   ....[95]....
        /*178c*/ 	.word	0x00022ae0
        /*1790*/ 	.word	0x00000010
        /*1794*/ 	.word	0x0002d820
        /*1798*/ 	.short	0x010a
        /*179a*/ 	.byte	0x3f
	.zero		1


	//   ....[96]....
        /*179c*/ 	.word	0x00022b30
        /*17a0*/ 	.word	0x00000005
        /*17a4*/ 	.word	0x0002d840
        /*17a8*/ 	.short	0x010a
        /*17aa*/ 	.byte	0x3f
	.zero		1


	//   ....[97]....
        /*17ac*/ 	.word	0x000230d0
        /*17b0*/ 	.word	0x00000005
        /*17b4*/ 	.word	0x0002d860
        /*17b8*/ 	.short	0x010a
        /*17ba*/ 	.byte	0x3f
	.zero		1


	//   ....[98]....
        /*17bc*/ 	.word	0x000236b0
        /*17c0*/ 	.word	0x00000000
        /*17c4*/ 	.word	0x0002d860
        /*17c8*/ 	.short	0x010a
        /*17ca*/ 	.byte	0x3f
	.zero		1


	//   ....[99]....
        /*17cc*/ 	.word	0x000246a0
        /*17d0*/ 	.word	0x00000005
        /*17d4*/ 	.word	0x0002d820
        /*17d8*/ 	.short	0x010a
        /*17da*/ 	.byte	0x3f
	.zero		1


	//   ....[100]....
        /*17dc*/ 	.word	0x00024840
        /*17e0*/ 	.word	0x00000003
        /*17e4*/ 	.word	0x0002d840
        /*17e8*/ 	.short	0x010a
        /*17ea*/ 	.byte	0x3f
	.zero		1


	//   ....[101]....
        /*17ec*/ 	.word	0x00024890
        /*17f0*/ 	.word	0x00000005
        /*17f4*/ 	.word	0x0002d840
        /*17f8*/ 	.short	0x010a
        /*17fa*/ 	.byte	0x3f
	.zero		1


	//   ....[102]....
        /*17fc*/ 	.word	0x000248e0
        /*1800*/ 	.word	0x00000003
        /*1804*/ 	.word	0x0002d860
        /*1808*/ 	.short	0x010a
        /*180a*/ 	.byte	0x3f
	.zero		1


	//----- nvinfo : EIATTR_NUM_MBARRIERS
	.align		4
.L_325:
        /*180c*/ 	.byte	0x03, 0x38
        /*180e*/ 	.short	0x0016


	//----- nvinfo : EIATTR_EXIT_INSTR_OFFSETS
	.align		4
        /*1810*/ 	.byte	0x04, 0x1c
        /*1812*/ 	.short	(.L_327 - .L_326)


	//   ....[0]....
.L_326:
        /*1814*/ 	.word	0x000207c0


	//----- nvinfo : EIATTR_MAX_THREADS
	.align		4
.L_327:
        /*1818*/ 	.byte	0x04, 0x05
        /*181a*/ 	.short	(.L_329 - .L_328)
.L_328:
        /*181c*/ 	.word	0x00000200
        /*1820*/ 	.word	0x00000001
        /*1824*/ 	.word	0x00000001


	//----- nvinfo : EIATTR_CRS_STACK_SIZE
	.align		4
.L_329:
        /*1828*/ 	.byte	0x04, 0x1e
        /*182a*/ 	.short	(.L_331 - .L_330)
.L_330:
        /*182c*/ 	.word	0x00000000


	//----- nvinfo : EIATTR_CBANK_PARAM_SIZE
	.align		4
.L_331:
        /*1830*/ 	.byte	0x03, 0x19
        /*1832*/ 	.short	0x0af0


	//----- nvinfo : EIATTR_PARAM_CBANK
	.align		4
        /*1834*/ 	.byte	0x04, 0x0a
        /*1836*/ 	.short	(.L_333 - .L_332)
	.align		4
.L_332:
        /*1838*/ 	.word	index@(.nv.constant0._ZN7cutlass13device_kernelIN5flash11enable_sm90INS1_16FlashAttnFwdSm90INS1_25CollectiveMainloopFwdSm90ILi2EN4cute5tupleIJNS5_1CILi1EEES8_S8_EEENS6_IJNS7_ILi192EEENS7_ILi128EEENS7_ILi96EEEEEELi96ENS_10bfloat16_tEfNS_4arch4Sm90ELb1ELb0ELb1ELb1ELb1ELb1ELb0ELb0ELb1ELb1ELb1ELb0EEENS1_21CollectiveEpilogueFwdINS6_IJSA_SC_SB_EEES9_SE_SG_Li384ELb1ELb1ELb1ELb0EEENS1_36VarlenDynamicPersistentTileSchedulerILi192ELi128ELi384ELi128ELb1ELb1ELb1ELb1ELb1ELb1EEEEEEEEEvNT_6ParamsE)
        /*183c*/ 	.short	0x0210
        /*183e*/ 	.short	0x0af0


	//----- nvinfo : EIATTR_SW_WAR
	.align		4
.L_333:
        /*1840*/ 	.byte	0x04, 0x36
        /*1842*/ 	.short	(.L_335 - .L_334)
.L_334:
        /*1844*/ 	.word	0x00000008
.L_335:


//--------------------- .nv.callgraph             --------------------------
	.section	.nv.callgraph,"",@"SHT_CUDA_CALLGRAPH"
	.align	4
	.sectionentsize	8
	.align		4
        /*0000*/ 	.word	0x00000000
	.align		4
        /*0004*/ 	.word	0xffffffff
	.align		4
        /*0008*/ 	.word	index@(_ZN7cutlass13device_kernelIN5flash11enable_sm90INS1_16FlashAttnFwdSm90INS1_25CollectiveMainloopFwdSm90ILi2EN4cute5tupleIJNS5_1CILi1EEES8_S8_EEENS6_IJNS7_ILi192EEENS7_ILi128EEENS7_ILi96EEEEEELi96ENS_10bfloat16_tEfNS_4arch4Sm90ELb0ELb0ELb1ELb0ELb1ELb0ELb0ELb0ELb1ELb1ELb1ELb0EEENS1_21CollectiveEpilogueFwdINS6_IJSA_SC_SB_EEES9_SE_SG_Li384ELb0ELb1ELb1ELb0EEENS1_19SingleTileSchedulerILb0ELb1ELb1ELi192EEEEEEEEEvNT_6ParamsE)
	.align		4
        /*000c*/ 	.word	index@(__assertfail)
	.align		4
        /*0010*/ 	.word	index@(_ZN7cutlass13device_kernelIN5flash11enable_sm90INS1_16FlashAttnFwdSm90INS1_25CollectiveMainloopFwdSm90ILi2EN4cute5tupleIJNS5_1CILi1EEES8_S8_EEENS6_IJNS7_ILi192EEENS7_ILi128EEENS7_ILi96EEEEEELi96ENS_10bfloat16_tEfNS_4arch4Sm90ELb0ELb0ELb1ELb1ELb1ELb0ELb0ELb0ELb1ELb1ELb1ELb0EEENS1_21CollectiveEpilogueFwdINS6_IJSA_SC_SB_EEES9_SE_SG_Li384ELb1ELb1ELb1ELb0EEENS1_36VarlenDynamicPersistentTileSchedulerILi192ELi128ELi384ELi128ELb1ELb1ELb1ELb0ELb1ELb1EEEEEEEEEvNT_6ParamsE)
	.align		4
        /*0014*/ 	.word	index@(__assertfail)
	.align		4
        /*0018*/ 	.word	index@(_ZN7cutlass13device_kernelIN5flash11enable_sm90INS1_16FlashAttnFwdSm90INS1_25CollectiveMainloopFwdSm90ILi2EN4cute5tupleIJNS5_1CILi1EEES8_S8_EEENS6_IJNS7_ILi192EEENS7_ILi128EEENS7_ILi96EEEEEELi96ENS_10bfloat16_tEfNS_4arch4Sm90ELb0ELb0ELb1ELb1ELb1ELb1ELb0ELb0ELb1ELb1ELb1ELb0EEENS1_21CollectiveEpilogueFwdINS6_IJSA_SC_SB_EEES9_SE_SG_Li384ELb1ELb1ELb1ELb0EEENS1_36VarlenDynamicPersistentTileSchedulerILi192ELi128ELi384ELi128ELb1ELb1ELb1ELb0ELb1ELb1EEEEEEEEEvNT_6ParamsE)
	.align		4
        /*001c*/ 	.word	index@(__assertfail)
	.align		4
        /*0020*/ 	.word	index@(_ZN7cutlass13device_kernelIN5flash11enable_sm90INS1_16FlashAttnFwdSm90INS1_25CollectiveMainloopFwdSm90ILi2EN4cute5tupleIJNS5_1CILi1EEES8_S8_EEENS6_IJNS7_ILi192EEENS7_ILi128EEENS7_ILi96EEEEEELi96ENS_10bfloat16_tEfNS_4arch4Sm90ELb0ELb1ELb1ELb0ELb1ELb0ELb0ELb0ELb1ELb1ELb1ELb0EEENS1_21CollectiveEpilogueFwdINS6_IJSA_SC_SB_EEES9_SE_SG_Li384ELb0ELb1ELb1ELb0EEENS1_19SingleTileSchedulerILb0ELb1ELb1ELi192EEEEEEEEEvNT_6ParamsE)
	.align		4
        /*0024*/ 	.word	index@(__assertfail)
	.align		4
        /*0028*/ 	.word	index@(_ZN7cutlass13device_kernelIN5flash11enable_sm90INS1_16FlashAttnFwdSm90INS1_25CollectiveMainloopFwdSm90ILi2EN4cute5tupleIJNS5_1CILi1EEES8_S8_EEENS6_IJNS7_ILi192EEENS7_ILi128EEENS7_ILi96EEEEEELi96ENS_10bfloat16_tEfNS_4arch4Sm90ELb0ELb1ELb1ELb1ELb1ELb0ELb0ELb0ELb1ELb1ELb1ELb0EEENS1_21CollectiveEpilogueFwdINS6_IJSA_SC_SB_EEES9_SE_SG_Li384ELb1ELb1ELb1ELb0EEENS1_36VarlenDynamicPersistentTileSchedulerILi192ELi128ELi384ELi128ELb1ELb1ELb1ELb1ELb0ELb1EEEEEEEEEvNT_6ParamsE)
	.align		4
        /*002c*/ 	.word	index@(__assertfail)
	.align		4
        /*0030*/ 	.word	index@(_ZN7cutlass13device_kernelIN5flash11enable_sm90INS1_16FlashAttnFwdSm90INS1_25CollectiveMainloopFwdSm90ILi2EN4cute5tupleIJNS5_1CILi1EEES8_S8_EEENS6_IJNS7_ILi192EEENS7_ILi128EEENS7_ILi96EEEEEELi96ENS_10bfloat16_tEfNS_4arch4Sm90ELb0ELb1ELb1ELb1ELb1ELb1ELb0ELb0ELb1ELb1ELb1ELb0EEENS1_21CollectiveEpilogueFwdINS6_IJSA_SC_SB_EEES9_SE_SG_Li384ELb1ELb1ELb1ELb0EEENS1_36VarlenDynamicPersistentTileSchedulerILi192ELi128ELi384ELi128ELb1ELb1ELb1ELb1ELb0ELb1EEEEEEEEEvNT_6ParamsE)
	.align		4
        /*0034*/ 	.word	index@(__assertfail)
	.align		4
        /*0038*/ 	.word	index@(_ZN7cutlass13device_kernelIN5flash11enable_sm90INS1_16FlashAttnFwdSm90INS1_25CollectiveMainloopFwdSm90ILi2EN4cute5tupleIJNS5_1CILi1EEES8_S8_EEENS6_IJNS7_ILi192EEENS7_ILi128EEENS7_ILi96EEEEEELi96ENS_10bfloat16_tEfNS_4arch4Sm90ELb1ELb0ELb1ELb0ELb1ELb0ELb0ELb0ELb1ELb1ELb1ELb0EEENS1_21CollectiveEpilogueFwdINS6_IJSA_SC_SB_EEES9_SE_SG_Li384ELb0ELb1ELb1ELb0EEENS1_19SingleTileSchedulerILb0ELb1ELb1ELi192EEEEEEEEEvNT_6ParamsE)
	.align		4
        /*003c*/ 	.word	index@(__assertfail)
	.align		4
        /*0040*/ 	.word	index@(_ZN7cutlass13device_kernelIN5flash11enable_sm90INS1_16FlashAttnFwdSm90INS1_25CollectiveMainloopFwdSm90ILi2EN4cute5tupleIJNS5_1CILi1EEES8_S8_EEENS6_IJNS7_ILi192EEENS7_ILi128EEENS7_ILi96EEEEEELi96ENS_10bfloat16_tEfNS_4arch4Sm90ELb1ELb0ELb1ELb1ELb1ELb0ELb0ELb0ELb1ELb1ELb1ELb0EEENS1_21CollectiveEpilogueFwdINS6_IJSA_SC_SB_EEES9_SE_SG_Li384ELb1ELb1ELb1ELb0EEENS1_36VarlenDynamicPersistentTileSchedulerILi192ELi128ELi384ELi128ELb1ELb1ELb1ELb1ELb1ELb1EEEEEEEEEvNT_6ParamsE)
	.align		4
        /*0044*/ 	.word	index@(__assertfail)
	.align		4
        /*0048*/ 	.word	index@(_ZN7cutlass13device_kernelIN5flash11enable_sm90INS1_16FlashAttnFwdSm90INS1_25CollectiveMainloopFwdSm90ILi2EN4cute5tupleIJNS5_1CILi1EEES8_S8_EEENS6_IJNS7_ILi192EEENS7_ILi128EEENS7_ILi96EEEEEELi96ENS_10bfloat16_tEfNS_4arch4Sm90ELb1ELb0ELb1ELb1ELb1ELb1ELb0ELb0ELb1ELb1ELb1ELb0EEENS1_21CollectiveEpilogueFwdINS6_IJSA_SC_SB_EEES9_SE_SG_Li384ELb1ELb1ELb1ELb0EEENS1_36VarlenDynamicPersistentTileSchedulerILi192ELi128ELi384ELi128ELb1ELb1ELb1ELb1ELb1ELb1EEEEEEEEEvNT_6ParamsE)
	.align		4
        /*004c*/ 	.word	index@(__assertfail)
	.align		4
        /*0050*/ 	.word	0x00000000
	.align		4
        /*0054*/ 	.word	0xfffffffe
	.align		4
        /*0058*/ 	.word	0x00000000
	.align		4
        /*005c*/ 	.word	0xfffffffd
	.align		4
        /*0060*/ 	.word	0x00000000
	.align		4
        /*0064*/ 	.word	0xfffffffc


//--------------------- .nv.constant4             --------------------------
	.section	.nv.constant4,"a",@progbits
	.align	8
	.align		8
.nv.constant4:
        /*0000*/ 	.dword	__assertfail
	.align		8
        /*0008*/ 	.dword	__unnamed_1
	.align		8
        /*0010*/ 	.dword	__unnamed_2
	.align		8
        /*0018*/ 	.dword	__unnamed_3
	.align		8
        /*0020*/ 	.dword	__unnamed_4
	.align		8
        /*0028*/ 	.dword	__unnamed_5
	.align		8
        /*0030*/ 	.dword	_ZN85_INTERNAL_334e3ad8_49_flash_fwd_hdim96_bf16_paged_split_softcap_sm90_cu_93b96ec2_39684cuda3std3__45__cpo5beginE
	.align		8
        /*0038*/ 	.dword	_ZN85_INTERNAL_334e3ad8_49_flash_fwd_hdim96_bf16_paged_split_softcap_sm90_cu_93b96ec2_39684cuda3std3__45__cpo3endE
	.align		8
        /*0040*/ 	.dword	_ZN85_INTERNAL_334e3ad8_49_flash_fwd_hdim96_bf16_paged_split_softcap_sm90_cu_93b96ec2_39684cuda3std3__45__cpo6cbeginE
	.align		8
        /*0048*/ 	.dword	_ZN85_INTERNAL_334e3ad8_49_flash_fwd_hdim96_bf16_paged_split_softcap_sm90_cu_93b96ec2_39684cuda3std3__45__cpo4cendE
	.align		8
        /*0050*/ 	.dword	_ZN85_INTERNAL_334e3ad8_49_flash_fwd_hdim96_bf16_paged_split_softcap_sm90_cu_93b96ec2_39684cuda3std3__487_GLOBAL__N__334e3ad8_49_flash_fwd_hdim96_bf16_paged_split_softcap_sm90_cu_93b96ec2_39686ignoreE
	.align		8
        /*0058*/ 	.dword	_ZN85_INTERNAL_334e3ad8_49_flash_fwd_hdim96_bf16_paged_split_softcap_sm90_cu_93b96ec2_39684cuda3std3__419piecewise_constructE
	.align		8
        /*0060*/ 	.dword	_ZN85_INTERNAL_334e3ad8_49_flash_fwd_hdim96_bf16_paged_split_softcap_sm90_cu_93b96ec2_39684cuda3std3__48in_placeE
	.align		8
        /*0068*/ 	.dword	_ZN85_INTERNAL_334e3ad8_49_flash_fwd_hdim96_bf16_paged_split_softcap_sm90_cu_93b96ec2_39684cuda3std6ranges3__45__cpo4swapE
	.align		8
        /*0070*/ 	.dword	_ZN85_INTERNAL_334e3ad8_49_flash_fwd_hdim96_bf16_paged_split_softcap_sm90_cu_93b96ec2_39684cuda3std6ranges3__45__cpo9iter_moveE
	.align		8
        /*0078*/ 	.dword	_ZN85_INTERNAL_334e3ad8_49_flash_fwd_hdim96_bf16_paged_split_softcap_sm90_cu_93b96ec2_39684cute7productE
	.align		8
        /*0080*/ 	.dword	_ZN85_INTERNAL_334e3ad8_49_flash_fwd_hdim96_bf16_paged_split_softcap_sm90_cu_93b96ec2_39684cute1_E
	.align		8
        /*0088*/ 	.dword	$str$23
	.align		8
        /*0090*/ 	.dword	$str$24


//--------------------- .text._ZN7cutlass13device_kernelIN5flash11enable_sm90INS1_16FlashAttnFwdSm90INS1_25CollectiveMainloopFwdSm90ILi2EN4cute5tupleIJNS5_1CILi1EEES8_S8_EEENS6_IJNS7_ILi192EEENS7_ILi128EEENS7_ILi96EEEEEELi96ENS_10bfloat16_tEfNS_4arch4Sm90ELb0ELb0ELb1ELb0ELb1ELb0ELb0ELb0ELb1ELb1ELb1ELb0EEENS1_21CollectiveEpilogueFwdINS6_IJSA_SC_SB_EEES9_SE_SG_Li384ELb0ELb1ELb1ELb0EEENS1_19SingleTileSchedulerILb0ELb1ELb1ELi192EEEEEEEEEvNT_6ParamsE --------------------------
	.section	.text._ZN7cutlass13device_kernelIN5flash11enable_sm90INS1_16FlashAttnFwdSm90INS1_25CollectiveMainloopFwdSm90ILi2EN4cute5tupleIJNS5_1CILi1EEES8_S8_EEENS6_IJNS7_ILi192EEENS7_ILi128EEENS7_ILi96EEEEEELi96ENS_10bfloat16_tEfNS_4arch4Sm90ELb0ELb0ELb1ELb0ELb1ELb0ELb0ELb0ELb1ELb1ELb1ELb0EEENS1_21CollectiveEpilogueFwdINS6_IJSA_SC_SB_EEES9_SE_SG_Li384ELb0ELb1ELb1ELb0EEENS1_19SingleTileSchedulerILb0ELb1ELb1ELi192EEEEEEEEEvNT_6ParamsE,"ax",@progbits
	.align	128
.text._ZN7cutlass13device_kernelIN5flash11enable_sm90INS1_16FlashAttnFwdSm90INS1_25CollectiveMainloopFwdSm90ILi2EN4cute5tupleIJNS5_1CILi1EEES8_S8_EEENS6_IJNS7_ILi192EEENS7_ILi128EEENS7_ILi96EEEEEELi96ENS_10bfloat16_tEfNS_4arch4Sm90ELb0ELb0ELb1ELb0ELb1ELb0ELb0ELb0ELb1ELb1ELb1ELb0EEENS1_21CollectiveEpilogueFwdINS6_IJSA_SC_SB_EEES9_SE_SG_Li384ELb0ELb1ELb1ELb0EEENS1_19SingleTileSchedulerILb0ELb1ELb1ELi192EEEEEEEEEvNT_6ParamsE:
        .type           _ZN7cutlass13device_kernelIN5flash11enable_sm90INS1_16FlashAttnFwdSm90INS1_25CollectiveMainloopFwdSm90ILi2EN4cute5tupleIJNS5_1CILi1EEES8_S8_EEENS6_IJNS7_ILi192EEENS7_ILi128EEENS7_ILi96EEEEEELi96ENS_10bfloat16_tEfNS_4arch4Sm90ELb0ELb0ELb1ELb0ELb1ELb0ELb0ELb0ELb1ELb1ELb1ELb0EEENS1_21CollectiveEpilogueFwdINS6_IJSA_SC_SB_EEES9_SE_SG_Li384ELb0ELb1ELb1ELb0EEENS1_19SingleTileSchedulerILb0ELb1ELb1ELi192EEEEEEEEEvNT_6ParamsE,@function
        .size           _ZN7cutlass13device_kernelIN5flash11enable_sm90INS1_16FlashAttnFwdSm90INS1_25CollectiveMainloopFwdSm90ILi2EN4cute5tupleIJNS5_1CILi1EEES8_S8_EEENS6_IJNS7_ILi192EEENS7_ILi128EEENS7_ILi96EEEEEELi96ENS_10bfloat16_tEfNS_4arch4Sm90ELb0ELb0ELb1ELb0ELb1ELb0ELb0ELb0ELb1ELb1ELb1ELb0EEENS1_21CollectiveEpilogueFwdINS6_IJSA_SC_SB_EEES9_SE_SG_Li384ELb0ELb1ELb1ELb0EEENS1_19SingleTileSchedulerILb0ELb1ELb1ELi192EEEEEEEEEvNT_6ParamsE,(.L_x_2780 - _ZN7cutlass13device_kernelIN5flash11enable_sm90INS1_16FlashAttnFwdSm90INS1_25CollectiveMainloopFwdSm90ILi2EN4cute5tupleIJNS5_1CILi1EEES8_S8_EEENS6_IJNS7_ILi192EEENS7_ILi128EEENS7_ILi96EEEEEELi96ENS_10bfloat16_tEfNS_4arch4Sm90ELb0ELb0ELb1ELb0ELb1ELb0ELb0ELb0ELb1ELb1ELb1ELb0EEENS1_21CollectiveEpilogueFwdINS6_IJSA_SC_SB_EEES9_SE_SG_Li384ELb0ELb1ELb1ELb0EEENS1_19SingleTileSchedulerILb0ELb1ELb1ELi192EEEEEEEEEvNT_6ParamsE)
        .other          _ZN7cutlass13device_kernelIN5flash11enable_sm90INS1_16FlashAttnFwdSm90INS1_25CollectiveMainloopFwdSm90ILi2EN4cute5tupleIJNS5_1CILi1EEES8_S8_EEENS6_IJNS7_ILi192EEENS7_ILi128EEENS7_ILi96EEEEEELi96ENS_10bfloat16_tEfNS_4arch4Sm90ELb0ELb0ELb1ELb0ELb1ELb0ELb0ELb0ELb1ELb1ELb1ELb0EEENS1_21CollectiveEpilogueFwdINS6_IJSA_SC_SB_EEES9_SE_SG_Li384ELb0ELb1ELb1ELb0EEENS1_19SingleTileSchedulerILb0ELb1ELb1ELi192EEEEEEEEEvNT_6ParamsE,@"STO_CUDA_ENTRY STV_DEFAULT"
_ZN7cutlass13device_kernelIN5flash11enable_sm90INS1_16FlashAttnFwdSm90INS1_25CollectiveMainloopFwdSm90ILi2EN4cute5tupleIJNS5_1CILi1EEES8_S8_EEENS6_IJNS7_ILi192EEENS7_ILi128EEENS7_ILi96EEEEEELi96ENS_10bfloat16_tEfNS_4arch4Sm90ELb0ELb0ELb1ELb0ELb1ELb0ELb0ELb0ELb1ELb1ELb1ELb0EEENS1_21CollectiveEpilogueFwdINS6_IJSA_SC_SB_EEES9_SE_SG_Li384ELb0ELb1ELb1ELb0EEENS1_19SingleTileSchedulerILb0ELb1ELb1ELi192EEEEEEEEEvNT_6ParamsE:
[----:B------:R-:W0:Y:S02]  /*0000*/  LDC R1, c[0x0][0x28] ;  /* 0x00000a00ff017b82 */ /* 0x000e240000000800 */
[----:B0-----:R-:W-:Y:S01]  /*0010*/  VIADD R1, R1, 0xfffffff8 ;  /* 0xfffffff801017836 */ /* 0x001fe20000000000 */
[----:B------:R-:W0:Y:S01]  /*0020*/  S2R R22, SR_TID.X ;  /* 0x0000000000167919 */ /* 0x000e220000002100 */
[----:B------:R-:W-:Y:S01]  /*0030*/  ELECT P0, URZ, PT ;  /* 0x00000000003f782f */ /* 0x000fe20003800000 */
[----:B------:R-:W-:Y:S01]  /*0040*/  UMOV UR4, 0x80 ;  /* 0x0000008000047882 */ /* 0x000fe20000000000 */
[----:B------:R-:W-:Y:S01]  /*0050*/  UMOV UR7, 0x180 ;  /* 0x0000018000077882 */ /* 0x000fe20000000000 */
[--C-:B0-----:R-:W-:Y:S02]  /*0060*/  SHF.R.U32.HI R0, RZ, 0x5, R22.reuse ;  /* 0x00000005ff007819 */ /* 0x101fe40000011616 */
[----:B------:R-:W-:-:S03]  /*0070*/  SHF.R.U32.HI R17, RZ, 0x7, R22 ;  /* 0x00000007ff117819 */ /* 0x000fc60000011616 */
[----:B------:R-:W0:Y:S04]  /*0080*/  SHFL.IDX PT, R2, R0, RZ, 0x1f ;  /* 0x00001fff00027589 */ /* 0x000e2800000e0000 */
[----:B------:R1:W2:Y:S01]  /*0090*/  SHFL.IDX PT, R3, R17, RZ, 0x1f ;  /* 0x00001fff11037589 */ /* 0x0002a200000e0000 */
[C---:B0-----:R-:W-:Y:S02]  /*00a0*/  ISETP.NE.OR P0, PT, R2.reuse, RZ, !P0 ;  /* 0x000000ff0200720c */ /* 0x041fe40004705670 */
[----:B------:R-:W-:-:S11]  /*00b0*/  ISETP.NE.AND P1, PT, R2, RZ, PT ;  /* 0x000000ff0200720c */ /* 0x000fd60003f25270 */
[----:B------:R-:W-:Y:S01]  /*00c0*/  VOTEU.ALL UP0, P0 ;  /* 0x00000000003f7886 */ /* 0x000fe20000000000 */
[----:B------:R-:W-:-:S04]  /*00d0*/  VOTEU.ALL UP1, P0 ;  /* 0x00000000003f7886 */ /* 0x000fc80000020000 */
[----:B------:R-:W0:Y:S01]  /*00e0*/  @!UP0 S2UR UR8, SR_CgaCtaId ;  /* 0x00000000000889c3 */ /* 0x000e220000008800 */
[----:B------:R-:W-:Y:S01]  /*00f0*/  @!UP0 UMOV UR6, 0x400 ;  /* 0x0000040000068882 */ /* 0x000fe20000000000 */
[----:B------:R-:W-:-:S04]  /*0100*/  @!UP0 UIADD3 UR4, -UR4, 0x100000, URZ ;  /* 0x0010000004048890 */ /* 0x000fc8000fffe13f */
[----:B------:R-:W-:Y:S02]  /*0110*/  @!UP0 USHF.L.U32 UR5, UR4, 0xb, URZ ;  /* 0x0000000b04058899 */ /* 0x000fe4000800063f */
[----:B------:R-:W-:Y:S02]  /*0120*/  @!UP0 USHF.L.U32 UR4, UR4, 0x1, URZ ;  /* 0x0000000104048899 */ /* 0x000fe4000800063f */
[----:B0-----:R-:W-:Y:S02]  /*0130*/  @!UP0 ULEA UR8, UR8, UR6, 0x18 ;  /* 0x0000000608088291 */ /* 0x001fe4000f8ec03f */
[----:B------:R-:W-:-:S04]  /*0140*/  @!UP0 UIADD3 UR6, -UR7, 0x100000, URZ ;  /* 0x0010000007068890 */ /* 0x000fc8000fffe13f */
[----:B------:R-:W-:Y:S02]  /*0150*/  @!UP0 USHF.L.U32 UR7, UR6, 0xb, URZ ;  /* 0x0000000b06078899 */ /* 0x000fe4000800063f */
[----:B------:R-:W-:Y:S01]  /*0160*/  @!UP0 USHF.L.U32 UR6, UR6, 0x1, URZ ;  /* 0x0000000106068899 */ /* 0x000fe2000800063f */
[----:B------:R-:W-:-:S05]  /*0170*/  VOTEU.ALL UP0, P0 ;  /* 0x00000000003f7886 */ /* 0x000fca0000000000 */
[----:B------:R1:W0:Y:S06]  /*0180*/  @!UP0 SYNCS.EXCH.64 URZ, [UR8+0x2d800], UR4 ;  /* 0x02d80004083f85b2 */ /* 0x00022c0008000100 */
[----:B------:R1:W3:Y:S02]  /*0190*/  @!UP1 SYNCS.EXCH.64 URZ, [UR8+0x2d820], UR6 ;  /* 0x02d82006083f95b2 */ /* 0x0002e40008000100 */
[----:B-12---:R-:W-:Y:S05]  /*01a0*/  @P1 BRA `(.L_x_0) ;  /* 0x0000000000481947 */ /* 0x006fea0003800000 */
[----:B------:R-:W1:Y:S01]  /*01b0*/  S2UR UR5, SR_CgaCtaId ;  /* 0x00000000000579c3 */ /* 0x000e620000008800 */
[----:B------:R-:W-:Y:S01]  /*01c0*/  UMOV UR4, 0x400 ;  /* 0x0000040000047882 */ /* 0x000fe20000000000 */
[----:B------:R-:W-:Y:S01]  /*01d0*/  UMOV UR6, 0x80 ;  /* 0x0000008000067882 */ /* 0x000fe20000000000 */
[----:B------:R-:W-:Y:S01]  /*01e0*/  UMOV UR7, 0x180 ;  /* 0x0000018000077882 */ /* 0x000fe20000000000 */
[----:B------:R-:W-:Y:S01]  /*01f0*/  ELECT P0, URZ, PT ;  /* 0x00000000003f782f */ /* 0x000fe20003800000 */
[----:B-1----:R-:W-:Y:S02]  /*0200*/  ULEA UR8, UR5, UR4, 0x18 ;  /* 0x0000000405087291 */ /* 0x002fe4000f8ec03f */
[----:B------:R-:W-:-:S04]  /*0210*/  UIADD3 UR4, -UR6, 0x100000, URZ ;  /* 0x0010000006047890 */ /* 0x000fc8000fffe13f */
[----:B------:R-:W-:Y:S02]  /*0220*/  USHF.L.U32 UR5, UR4, 0xb, URZ ;  /* 0x0000000b04057899 */ /* 0x000fe4000800063f */
[----:B------:R-:W-:Y:S02]  /*0230*/  USHF.L.U32 UR4, UR4, 0x1, URZ ;  /* 0x0000000104047899 */ /* 0x000fe4000800063f */
[----:B------:R-:W-:-:S04]  /*0240*/  UIADD3 UR6, -UR7, 0x100000, URZ ;  /* 0x0010000007067890 */ /* 0x000fc8000fffe13f */
[----:B------:R-:W-:Y:S02]  /*0250*/  USHF.L.U32 UR7, UR6, 0xb, URZ ;  /* 0x0000000b06077899 */ /* 0x000fe4000800063f */
[----:B------:R-:W-:Y:S01]  /*0260*/  USHF.L.U32 UR6, UR6, 0x1, URZ ;  /* 0x0000000106067899 */ /* 0x000fe2000800063f */
[----:B------:R-:W1:Y:S03]  /*0270*/  FENCE.VIEW.ASYNC.S ;  /* 0x00000000000073c6 */ /* 0x000e660000000000 */
[----:B-1----:R1:W2:Y:S08]  /*0280*/  SYNCS.EXCH.64 URZ, [UR8+0x2d830], UR4 ;  /* 0x02d83004083f75b2 */ /* 0x0022b00008000100 */
[----:B------:R1:W4:Y:S01]  /*0290*/  SYNCS.EXCH.64 URZ, [UR8+0x2d840], UR6 ;  /* 0x02d84006083f75b2 */ /* 0x0003220008000100 */
[----:B------:R1:W0:Y:S01]  /*02a0*/  SYNCS.EXCH.64 URZ, [UR8+0x2d838], UR4 ;  /* 0x02d83804083f75b2 */ /* 0x0002220008000100 */
[----:B------:R1:W0:Y:S01]  /*02b0*/  SYNCS.EXCH.64 URZ, [UR8+0x2d848], UR6 ;  /* 0x02d84806083f75b2 */ /* 0x0002220008000100 */
[----:B------:R-:W-:Y:S01]  /*02c0*/  NOP ;  /* 0x0000000000007918 */ /* 0x000fe20000000000 */
.L_x_0:
[----:B------:R-:W5:Y:S01]  /*02d0*/  SHFL.IDX PT, R2, R0, RZ, 0x1f ;  /* 0x00001fff00027589 */ /* 0x000f6200000e0000 */
[----:B------:R-:W-:Y:S01]  /*02e0*/  NOP ;  /* 0x0000000000007918 */ /* 0x000fe20000000000 */
[----:B-----5:R-:W-:-:S13]  /*02f0*/  ISETP.NE.AND P0, PT, R2, RZ, PT ;  /* 0x000000ff0200720c */ /* 0x020fda0003f05270 */
[----:B------:R-:W-:Y:S05]  /*0300*/  @P0 BRA `(.L_x_1) ;  /* 0x0000000000480947 */ /* 0x000fea0003800000 */
[----:B-1----:R-:W1:Y:S01]  /*0310*/  S2UR UR5, SR_CgaCtaId ;  /* 0x00000000000579c3 */ /* 0x002e620000008800 */
        /* <DEDUP_REMOVED lines=12> */
[----:B-1----:R1:W0:Y:S08]  /*03e0*/  SYNCS.EXCH.64 URZ, [UR8+0x2d850], UR4 ;  /* 0x02d85004083f75b2 */ /* 0x0022300008000100 */
[----:B------:R1:W0:Y:S01]  /*03f0*/  SYNCS.EXCH.64 URZ, [UR8+0x2d860], UR6 ;  /* 0x02d86006083f75b2 */ /* 0x0002220008000100 */
[----:B------:R1:W0:Y:S01]  /*0400*/  SYNCS.EXCH.64 URZ, [UR8+0x2d858], UR4 ;  /* 0x02d85804083f75b2 */ /* 0x0002220008000100 */
[----:B------:R1:W0:Y:S01]  /*0410*/  SYNCS.EXCH.64 URZ, [UR8+0x2d868], UR6 ;  /* 0x02d86806083f75b2 */ /* 0x0002220008000100 */
[----:B------:R-:W-:Y:S01]  /*0420*/  NOP ;  /* 0x0000000000007918 */ /* 0x000fe20000000000 */
.L_x_1:
[----:B------:R-:W5:Y:S01]  /*0430*/  SHFL.IDX PT, R2, R0, RZ, 0x1f ;  /* 0x00001fff00027589 */ /* 0x000f6200000e0000 */
[----:B------:R-:W-:Y:S01]  /*0440*/  NOP ;  /* 0x0000000000007918 */ /* 0x000fe20000000000 */
[----:B-----5:R-:W-:-:S13]  /*0450*/  ISETP.NE.AND P0, PT, R2, RZ, PT ;  /* 0x000000ff0200720c */ /* 0x020fda0003f05270 */
[----:B------:R-:W-:Y:S05]  /*0460*/  @P0 BRA `(.L_x_2) ;  /* 0x0000000000380947 */ /* 0x000fea0003800000 */
[----:B-1----:R-:W1:Y:S01]  /*0470*/  S2UR UR5, SR_CgaCtaId ;  /* 0x00000000000579c3 */ /* 0x002e620000008800 */
[----:B------:R-:W-:Y:S01]  /*0480*/  UMOV UR4, 0x400 ;  /* 0x0000040000047882 */ /* 0x000fe20000000000 */
[----:B------:R-:W-:Y:S01]  /*0490*/  UMOV UR7, 0x80 ;  /* 0x0000008000077882 */ /* 0x000fe20000000000 */
[----:B------:R-:W-:Y:S01]  /*04a0*/  ELECT P0, URZ, PT ;  /* 0x00000000003f782f */ /* 0x000fe20003800000 */
[----:B-1----:R-:W-:Y:S02]  /*04b0*/  ULEA UR6, UR5, UR4, 0x18 ;  /* 0x0000000405067291 */ /* 0x002fe4000f8ec03f */
[----:B------:R-:W-:-:S04]  /*04c0*/  UIADD3 UR4, -UR7, 0x100000, URZ ;  /* 0x0010000007047890 */ /* 0x000fc8000fffe13f */
[----:B------:R-:W-:Y:S02]  /*04d0*/  USHF.L.U32 UR5, UR4, 0xb, URZ ;  /* 0x0000000b04057899 */ /* 0x000fe4000800063f */
[----:B------:R-:W-:Y:S01]  /*04e0*/  USHF.L.U32 UR4, UR4, 0x1, URZ ;  /* 0x0000000104047899 */ /* 0x000fe2000800063f */
[----:B------:R-:W1:Y:S11]  /*04f0*/  FENCE.VIEW.ASYNC.S ;  /* 0x00000000000073c6 */ /* 0x000e760000000000 */
[----:B-1----:R1:W0:Y:S01]  /*0500*/  SYNCS.EXCH.64 URZ, [UR6+0x2d870], UR4 ;  /* 0x02d87004063f75b2 */ /* 0x0022220008000100 */
[----:B------:R1:W0:Y:S01]  /*0510*/  SYNCS.EXCH.64 URZ, [UR6+0x2d880], UR4 ;  /* 0x02d88004063f75b2 */ /* 0x0002220008000100 */
[----:B------:R1:W0:Y:S01]  /*0520*/  SYNCS.EXCH.64 URZ, [UR6+0x2d878], UR4 ;  /* 0x02d87804063f75b2 */ /* 0x0002220008000100 */
[----:B------:R1:W0:Y:S01]  /*0530*/  SYNCS.EXCH.64 URZ, [UR6+0x2d888], UR4 ;  /* 0x02d88804063f75b2 */ /* 0x0002220008000100 */
[----:B------:R-:W-:Y:S01]  /*0540*/  NOP ;  /* 0x0000000000007918 */ /* 0x000fe20000000000 */
.L_x_2:
        /* <DEDUP_REMOVED lines=22> */
.L_x_3:
[----:B------:R-:W5:Y:S01]  /*06b0*/  SHFL.IDX PT, R2, R0, RZ, 0x1f ;  /* 0x00001fff00027589 */ /* 0x000f6200000e0000 */
[----:B------:R-:W-:Y:S01]  /*06c0*/  R2UR UR9, R3 ;  /* 0x00000000030972ca */ /* 0x000fe200000e0000 */
        /* <DEDUP_REMOVED lines=21> */
.L_x_4:
[----:B------:R-:W-:Y:S01]  /*0820*/  UISETP.NE.AND UP0, UPT, UR9, URZ, UPT ;  /* 0x0000003f0900728c */ /* 0x000fe2000bf05270 */
[----:B------:R-:W-:Y:S01]  /*0830*/  NOP ;  /* 0x0000000000007918 */ /* 0x000fe20000000000 */
[----:B------:R-:W-:Y:S01]  /*0840*/  UMOV UR38, 0x1 ;  /* 0x0000000100267882 */ /* 0x000fe20000000000 */
[----:B------:R-:W-:Y:S01]  /*0850*/  ULDC.64 UR36, c[0x0][0x208] ;  /* 0x0000820000247ab9 */ /* 0x000fe20000000a00 */
[----:B------:R-:W-:Y:S01]  /*0860*/  USEL UR38, UR38, 0x2, !UP0 ;  /* 0x0000000226267887 */ /* 0x000fe2000c000000 */
[----:B------:R-:W-:Y:S01]  /*0870*/  BSSY B6, `(.L_x_5) ;  /* 0x0000b94000067945 */ /* 0x000fe20003800000 */
[----:B0-234-:R-:W-:Y:S01]  /*0880*/  BAR.SYNC.DEFER_BLOCKING 0x0 ;  /* 0x0000000000007b1d */ /* 0x01dfe20000010000 */
[----:B------:R-:W-:-:S13]  /*0890*/  PLOP3.LUT P0, PT, PT, PT, UP0, 0x80, 0x0 ;  /* 0x000000000000781c */ /* 0x000fda0003f0f008 */
[----:B------:R-:W-:Y:S05]  /*08a0*/  @!P0 BRA `(.L_x_6) ;  /* 0x0000007c00b48947 */ /* 0x000fea0003800000 */
.L_x_7:
[----:B------:R-:W-:-:S08]  /*08b0*/  NOP ;  /* 0x0000000000007918 */ /* 0x000fd00000000000 */
[----:B------:R-:W0:Y:S02]  /*08c0*/  USETMAXREG.TRY_ALLOC.CTAPOOL UP0, 0xa0 ;  /* 0x000000a0000079c8 */ /* 0x000e240008000600 */
[----:B0-----:R-:W-:-:S13]  /*08d0*/  PLOP3.LUT P0, PT, PT, PT, UP0, 0x80, 0x0 ;  /* 0x000000000000781c */ /* 0x001fda0003f0f008 */
[----:B------:R-:W-:Y:S05]  /*08e0*/  @!P0 BRA `(.L_x_7) ;  /* 0xfffffffc00f08947 */ /* 0x000fea000383ffff */
[----:B-1----:R-:W0:Y:S01]  /*08f0*/  S2UR UR6, SR_CTAID.Y ;  /* 0x00000000000679c3 */ /* 0x002e220000002600 */
[----:B------:R-:W-:Y:S01]  /*0900*/  LOP3.LUT R0, R22, 0xffffff80, RZ, 0xc0, !PT ;  /* 0xffffff8016007812 */ /* 0x000fe200078ec0ff */
[----:B------:R-:W-:Y:S02]  /*0910*/  ULDC UR7, c[0x0][0xc50] ;  /* 0x0003140000077ab9 */ /* 0x000fe40000000800 */
[----:B------:R-:W-:-:S04]  /*0920*/  UISETP.NE.AND UP0, UPT, UR7, 0x1, UPT ;  /* 0x000000010700788c */ /* 0x000fc8000bf05270 */
[----:B------:R-:W-:Y:S08]  /*0930*/  BAR.ARV 0x8, 0x200 ;  /* 0x0208000000007b1d */ /* 0x000ff00000002000 */
[----:B------:R-:W1:Y:S01]  /*0940*/  S2UR UR8, SR_CTAID.Z ;  /* 0x00000000000879c3 */ /* 0x000e620000002700 */
[----:B------:R-:W-:Y:S01]  /*0950*/  ISETP.NE.AND P0, PT, R0, 0x80, PT ;  /* 0x000000800000780c */ /* 0x000fe20003f05270 */
[----:B------:R-:W-:Y:S01]  /*0960*/  @UP0 ULDC UR4, c[0x0][0xc54] ;  /* 0x0003150000040ab9 */ /* 0x000fe20000000800 */
[----:B------:R-:W-:Y:S01]  /*0970*/  @UP0 ULDC UR9, c[0x0][0xc58] ;  /* 0x0003160000090ab9 */ /* 0x000fe20000000800 */
[----:B0-----:R-:W-:-:S10]  /*0980*/  UIMAD.WIDE.U32 UR4, UR6, UR4, URZ ;  /* 0x00000004060472a5 */ /* 0x001fd4000f8e003f */
[----:B------:R-:W-:Y:S06]  /*0990*/  @!P0 BAR.ARV 0x9, 0x100 ;  /* 0x0244000000008b1d */ /* 0x000fec0000002000 */
[----:B------:R-:W-:Y:S01]  /*09a0*/  UMOV UR39, UR6 ;  /* 0x0000000600277c82 */ /* 0x000fe20008000000 */
[----:B------:R-:W-:Y:S01]  /*09b0*/  @UP0 USHF.R.U32.HI UR39, URZ, UR9, UR5 ;  /* 0x000000093f270299 */ /* 0x000fe20008011605 */
[----:B-1----:R-:W-:-:S03]  /*09c0*/  ISETP.LE.AND P0, PT, RZ, UR8, PT ;  /* 0x00000008ff007c0c */ /* 0x002fc6000bf03270 */
[----:B------:R-:W-:-:S04]  /*09d0*/  UIADD3 UR4, -UR39, URZ, URZ ;  /* 0x0000003f27047290 */ /* 0x000fc8000fffe13f */
[----:B------:R-:W-:-:S06]  /*09e0*/  UIMAD UR7, UR7, UR4, UR6 ;  /* 0x00000004070772a4 */ /* 0x000fcc000f8e0206 */
[----:B------:R-:W-:Y:S06]  /*09f0*/  @!P0 BRA `(.L_x_8) ;  /* 0x000000b400ec8947 */ /* 0x000fec0003800000 */
[----:B------:R-:W-:Y:S01]  /*0a00*/  ULDC.64 UR4, c[0x0][0x418] ;  /* 0x0001060000047ab9 */ /* 0x000fe20000000a00 */
[----:B------:R-:W-:Y:S01]  /*0a10*/  ULDC UR43, c[0x0][0x424] ;  /* 0x00010900002b7ab9 */ /* 0x000fe20000000800 */
[----:B------:R-:W-:Y:S01]  /*0a20*/  UISETP.NE.U32.AND UP0, UPT, UR4, URZ, UPT ;  /* 0x0000003f0400728c */ /* 0x000fe2000bf05070 */
[----:B------:R-:W-:Y:S01]  /*0a30*/  IMAD.MOV.U32 R3, RZ, RZ, RZ ;  /* 0x000000ffff037224 */ /* 0x000fe200078e00ff */
[----:B------:R-:W-:Y:S02]  /*0a40*/  ULOP3.LUT UR8, UR7, 0xffff, URZ, 0xc0, !UPT ;  /* 0x0000ffff07087892 */ /* 0x000fe4000f8ec03f */
[----:B------:R-:W-:Y:S01]  /*0a50*/  UISETP.NE.AND.EX UP0, UPT, UR5, URZ, UPT, UP0 ;  /* 0x0000003f0500728c */ /* 0x000fe2000bf05300 */
[----:B------:R-:W-:-:S03]  /*0a60*/  ULDC UR4, c[0x0][0x2f0] ;  /* 0x0000bc0000047ab9 */ /* 0x000fc60000000800 */
[----:B------:R-:W-:-:S04]  /*0a70*/  USEL UR43, UR43, 0x1, UP0 ;  /* 0x000000012b2b7887 */ /* 0x000fc80008000000 */
[----:B------:R-:W-:-:S04]  /*0a80*/  UIMAD UR43, UR43, UR4, URZ ;  /* 0x000000042b2b72a4 */ /* 0x000fc8000f8e023f */
[----:B------:R-:W-:Y:S02]  /*0a90*/  UISETP.GE.AND UP0, UPT, UR43, 0x1, UPT ;  /* 0x000000012b00788c */ /* 0x000fe4000bf06270 */
[----:B------:R-:W-:-:S04]  /*0aa0*/  UIADD3 UR4, UR43, 0x7f, URZ ;  /* 0x0000007f2b047890 */ /* 0x000fc8000fffe03f */
[----:B------:R-:W-:Y:S01]  /*0ab0*/  PLOP3.LUT P0, PT, PT, PT, UP0, 0x80, 0x0 ;  /* 0x000000000000781c */ /* 0x000fe20003f0f008 */
[----:B------:R-:W-:-:S04]  /*0ac0*/  USHF.R.S32.HI UR5, URZ, 0x1f, UR4 ;  /* 0x0000001f3f057899 */ /* 0x000fc80008011404 */
[----:B------:R-:W-:-:S04]  /*0ad0*/  ULEA.HI UR5, UR5, UR4, URZ, 0x7 ;  /* 0x0000000405057291 */ /* 0x000fc8000f8f383f */
[----:B------:R-:W-:-:S04]  /*0ae0*/  USHF.R.S32.HI UR5, URZ, 0x7, UR5 ;  /* 0x000000073f057899 */ /* 0x000fc80008011405 */
[----:B------:R-:W-:Y:S08]  /*0af0*/  @!P0 BRA `(.L_x_9) ;  /* 0x00000000007c8947 */ /* 0x000ff00003800000 */
[----:B------:R-:W-:-:S04]  /*0b00*/  USHF.R.U32.HI UR4, URZ, 0x10, UR7 ;  /* 0x000000103f047899 */ /* 0x000fc80008011607 */
[----:B------:R-:W-:-:S11]  /*0b10*/  UISETP.NE.AND UP0, UPT, UR4, URZ, UPT ;  /* 0x0000003f0400728c */ /* 0x000fd6000bf05270 */
[----:B------:R-:W-:Y:S02]  /*0b20*/  @!UP0 ULDC UR4, c[0x0][0x9f0] ;  /* 0x00027c0000048ab9 */ /* 0x000fe40000000800 */
[----:B------:R-:W-:Y:S01]  /*0b30*/  IMAD.U32 R4, RZ, RZ, UR4 ;  /* 0x00000004ff047e24 */ /* 0x000fe2000f8e00ff */
[----:B------:R-:W-:-:S04]  /*0b40*/  UIADD3 UR6, UR5, -0x1, UR4 ;  /* 0xffffffff05067890 */ /* 0x000fc8000fffe004 */
[-C--:B------:R-:W-:Y:S02]  /*0b50*/  IABS R5, R4.reuse ;  /* 0x0000000400057213 */ /* 0x080fe40000000000 */
[----:B------:R-:W-:Y:S01]  /*0b60*/  IMAD.U32 R6, RZ, RZ, UR6 ;  /* 0x00000006ff067e24 */ /* 0x000fe2000f8e00ff */
[----:B------:R-:W-:Y:S01]  /*0b70*/  IABS R4, R4 ;  /* 0x0000000400047213 */ /* 0x000fe20000000000 */
[----:B------:R-:W0:Y:S01]  /*0b80*/  I2F.RP R0, R5 ;  /* 0x0000000500007306 */ /* 0x000e220000209400 */
[----:B------:R-:W-:-:S03]  /*0b90*/  ULOP3.LUT UR6, UR6, UR4, URZ, 0x3c, !UPT ;  /* 0x0000000406067292 */ /* 0x000fc6000f8e3c3f */
[----:B------:R-:W-:-:S03]  /*0ba0*/  IMAD.MOV R4, RZ, RZ, -R4 ;  /* 0x000000ffff047224 */ /* 0x000fc600078e0a04 */
[----:B------:R-:W-:Y:S01]  /*0bb0*/  ISETP.LE.AND P2, PT, RZ, UR6, PT ;  /* 0x00000006ff007c0c */ /* 0x000fe2000bf43270 */
[----:B0-----:R-:W0:Y:S02]  /*0bc0*/  MUFU.RCP R0, R0 ;  /* 0x0000000000007308 */ /* 0x001e240000001000 */
[----:B0-----:R-:W-:Y:S02]  /*0bd0*/  IADD3 R2, R0, 0xffffffe, RZ ;  /* 0x0ffffffe00027810 */ /* 0x001fe40007ffe0ff */
[----:B------:R-:W-:-:S04]  /*0be0*/  IABS R0, R6 ;  /* 0x0000000600007213 */ /* 0x000fc80000000000 */
[----:B------:R0:W1:Y:S02]  /*0bf0*/  F2I.FTZ.U32.TRUNC.NTZ R3, R2 ;  /* 0x0000000200037305 */ /* 0x000064000021f000 */
[----:B0-----:R-:W-:Y:S01]  /*0c00*/  MOV R2, RZ ;  /* 0x000000ff00027202 */ /* 0x001fe20000000f00 */
[----:B-1----:R-:W-:-:S04]  /*0c10*/  IMAD.MOV R8, RZ, RZ, -R3 ;  /* 0x000000ffff087224 */ /* 0x002fc800078e0a03 */
[----:B------:R-:W-:-:S04]  /*0c20*/  IMAD R7, R8, R5, RZ ;  /* 0x0000000508077224 */ /* 0x000fc800078e02ff */
[----:B------:R-:W-:-:S04]  /*0c30*/  IMAD.HI.U32 R3, R3, R7, R2 ;  /* 0x0000000703037227 */ /* 0x000fc800078e0002 */
[----:B------:R-:W-:Y:S02]  /*0c40*/  IMAD.MOV.U32 R2, RZ, RZ, R4 ;  /* 0x000000ffff027224 */ /* 0x000fe400078e0004 */
[----:B------:R-:W-:-:S04]  /*0c50*/  IMAD.HI.U32 R3, R3, R0, RZ ;  /* 0x0000000003037227 */ /* 0x000fc800078e00ff */
[----:B------:R-:W-:-:S05]  /*0c60*/  IMAD R0, R3, R2, R0 ;  /* 0x0000000203007224 */ /* 0x000fca00078e0200 */
[----:B------:R-:W-:-:S13]  /*0c70*/  ISETP.GT.U32.AND P1, PT, R5, R0, PT ;  /* 0x000000000500720c */ /* 0x000fda0003f24070 */
[----:B------:R-:W-:Y:S02]  /*0c80*/  @!P1 IMAD.IADD R0, R0, 0x1, -R5 ;  /* 0x0000000100009824 */ /* 0x000fe400078e0a05 */
[----:B------:R-:W-:Y:S01]  /*0c90*/  @!P1 VIADD R3, R3, 0x1 ;  /* 0x0000000103039836 */ /* 0x000fe20000000000 */
[----:B------:R-:W-:Y:S02]  /*0ca0*/  ISETP.NE.AND P1, PT, RZ, UR4, PT ;  /* 0x00000004ff007c0c */ /* 0x000fe4000bf25270 */
[----:B------:R-:W-:-:S13]  /*0cb0*/  ISETP.GE.U32.AND P0, PT, R0, R5, PT ;  /* 0x000000050000720c */ /* 0x000fda0003f06070 */
[----:B------:R-:W-:-:S05]  /*0cc0*/  @P0 IADD3 R3, R3, 0x1, RZ ;  /* 0x0000000103030810 */ /* 0x000fca0007ffe0ff */
[----:B------:R-:W-:Y:S01]  /*0cd0*/  @!P2 IMAD.MOV R3, RZ, RZ, -R3 ;  /* 0x000000ffff03a224 */ /* 0x000fe200078e0a03 */
[----:B------:R-:W-:-:S07]  /*0ce0*/  @!P1 LOP3.LUT R3, RZ, UR4, RZ, 0x33, !PT ;  /* 0x00000004ff039c12 */ /* 0x000fce000f8e33ff */
.L_x_9:
[----:B------:R-:W-:Y:S01]  /*0cf0*/  IMAD R16, R3, UR8, RZ ;  /* 0x0000000803107c24 */ /* 0x000fe2000f8e02ff */
[----:B------:R-:W-:Y:S01]  /*0d00*/  PLOP3.LUT P0, PT, PT, PT, PT, 0x80, 0x0 ;  /* 0x000000000000781c */ /* 0x000fe20003f0f070 */
[----:B------:R-:W-:Y:S01]  /*0d10*/  VIADD R18, R22, 0xffffff80 ;  /* 0xffffff8016127836 */ /* 0x000fe20000000000 */
[----:B------:R-:W-:Y:S01]  /*0d20*/  MOV R19, RZ ;  /* 0x000000ff00137202 */ /* 0x000fe20000000f00 */
[----:B------:R-:W-:Y:S01]  /*0d30*/  IMAD.MOV.U32 R0, RZ, RZ, RZ ;  /* 0x000000ffff007224 */ /* 0x000fe200078e00ff */
[----:B------:R-:W-:Y:S02]  /*0d40*/  VIADDMNMX R3, R16, R3, UR5, PT ;  /* 0x0000000510037e46 */ /* 0x000fe4000b800103 */
[----:B------:R-:W-:Y:S02]  /*0d50*/  CS2R R134, SRZ ;  /* 0x0000000000867805 */ /* 0x000fe4000001ff00 */
[----:B------:R-:W-:Y:S02]  /*0d60*/  CS2R R52, SRZ ;  /* 0x0000000000347805 */ /* 0x000fe4000001ff00 */
[----:B------:R-:W-:-:S02]  /*0d70*/  CS2R R50, SRZ ;  /* 0x0000000000327805 */ /* 0x000fc4000001ff00 */
[----:B------:R-:W-:Y:S02]  /*0d80*/  R2UR UR44, R3 ;  /* 0x00000000032c72ca */ /* 0x000fe400000e0000 */
[----:B------:R-:W-:Y:S02]  /*0d90*/  CS2R R42, SRZ ;  /* 0x00000000002a7805 */ /* 0x000fe4000001ff00 */
[----:B------:R-:W-:Y:S02]  /*0da0*/  CS2R R26, SRZ ;  /* 0x00000000001a7805 */ /* 0x000fe4000001ff00 */
[----:B------:R-:W-:Y:S02]  /*0db0*/  CS2R R28, SRZ ;  /* 0x00000000001c7805 */ /* 0x000fe4000001ff00 */
[----:B------:R-:W-:Y:S02]  /*0dc0*/  CS2R R14, SRZ ;  /* 0x00000000000e7805 */ /* 0x000fe4000001ff00 */
[----:B------:R-:W-:-:S02]  /*0dd0*/  CS2R R20, SRZ ;  /* 0x0000000000147805 */ /* 0x000fc4000001ff00 */
[----:B------:R-:W-:Y:S02]  /*0de0*/  CS2R R12, SRZ ;  /* 0x00000000000c7805 */ /* 0x000fe4000001ff00 */
[----:B------:R-:W-:Y:S02]  /*0df0*/  CS2R R6, SRZ ;  /* 0x0000000000067805 */ /* 0x000fe4000001ff00 */
[----:B------:R-:W-:Y:S02]  /*0e00*/  CS2R R8, SRZ ;  /* 0x0000000000087805 */ /* 0x000fe4000001ff00 */
[----:B------:R-:W-:Y:S02]  /*0e10*/  CS2R R4, SRZ ;  /* 0x0000000000047805 */ /* 0x000fe4000001ff00 */
[----:B------:R-:W-:Y:S02]  /*0e20*/  CS2R R48, SRZ ;  /* 0x0000000000307805 */ /* 0x000fe4000001ff00 */
[----:B------:R-:W-:-:S02]  /*0e30*/  CS2R R2, SRZ ;  /* 0x0000000000027805 */ /* 0x000fc4000001ff00 */
[----:B------:R-:W-:Y:S02]  /*0e40*/  CS2R R30, SRZ ;  /* 0x00000000001e7805 */ /* 0x000fe4000001ff00 */
[----:B------:R-:W-:Y:S02]  /*0e50*/  ISETP.LT.AND P1, PT, R16, UR44, PT ;  /* 0x0000002c10007c0c */ /* 0x000fe4000bf21270 */
        /* <DEDUP_REMOVED lines=8> */
[----:B------:R-:W-:Y:S01]  /*0ee0*/  CS2R R38, SRZ ;  /* 0x0000000000267805 */ /* 0x000fe2000001ff00 */
[----:B------:R-:W-:Y:S06]  /*0ef0*/  @!P1 BRA `(.L_x_10) ;  /* 0x0000006000a89947 */ /* 0x000fec0003800000 */
[----:B------:R-:W-:Y:S01]  /*0f00*/  SHF.R.S32.HI R19, RZ, 0x1f, R18 ;  /* 0x0000001fff137819 */ /* 0x000fe20000011412 */
[----:B------:R-:W0:Y:S01]  /*0f10*/  S2UR UR6, SR_CgaCtaId ;  /* 0x00000000000679c3 */ /* 0x000e220000008800 */
[----:B------:R-:W-:Y:S02]  /*0f20*/  UMOV UR41, 0x400 ;  /* 0x0000040000297882 */ /* 0x000fe40000000000 */
[----:B------:R-:W-:-:S04]  /*0f30*/  LEA.HI R23, R19, R18, RZ, 0x7 ;  /* 0x0000001213177211 */ /* 0x000fc800078f38ff */
[----:B------:R-:W-:-:S06]  /*0f40*/  SHF.R.S32.HI R0, RZ, 0x7, R23 ;  /* 0x00000007ff007819 */ /* 0x000fcc0000011417 */
[----:B------:R-:W1:Y:S01]  /*0f50*/  SHFL.IDX PT, R0, R0, RZ, 0x1f ;  /* 0x00001fff00007589 */ /* 0x000e6200000e0000 */
[----:B0-----:R-:W-:-:S04]  /*0f60*/  ULEA UR41, UR6, UR41, 0x18 ;  /* 0x0000002906297291 */ /* 0x001fc8000f8ec03f */
[----:B------:R-:W-:-:S04]  /*0f70*/  UIADD3 UR6, UR41, 0x21800, URZ ;  /* 0x0002180029067890 */ /* 0x000fc8000fffe03f */
[----:B------:R-:W-:Y:S01]  /*0f80*/  ULOP3.LUT UP0, URZ, UR6, 0x3ff, URZ, 0xc0, !UPT ;  /* 0x000003ff063f7892 */ /* 0x000fe2000f80c03f */
[----:B-1----:R-:W-:-:S05]  /*0f90*/  R2UR UR40, R0 ;  /* 0x00000000002872ca */ /* 0x002fca00000e0000 */
[----:B------:R-:W-:-:S08]  /*0fa0*/  PLOP3.LUT P0, PT, PT, PT, UP0, 0x80, 0x0 ;  /* 0x000000000000781c */ /* 0x000fd00003f0f008 */
[----:B------:R-:W-:-:S04]  /*0fb0*/  UIMAD.WIDE UR4, UR40, 0x55555556, URZ ;  /* 0x55555556280478a5 */ /* 0x000fc8000f8e023f */
[----:B------:R-:W-:-:S04]  /*0fc0*/  ULEA.HI UR5, UR5, UR5, URZ, 0x1 ;  /* 0x0000000505057291 */ /* 0x000fc8000f8f083f */
[----:B------:R-:W-:-:S04]  /*0fd0*/  UIMAD UR45, UR5, -0x3, UR40 ;  /* 0xfffffffd052d78a4 */ /* 0x000fc8000f8e0228 */
[----:B------:R-:W-:-:S04]  /*0fe0*/  ULEA UR4, UR45, UR6, 0xd ;  /* 0x000000062d047291 */ /* 0x000fc8000f8e683f */
[----:B------:R-:W-:-:S04]  /*0ff0*/  USHF.R.U32.HI UR4, URZ, 0x4, UR4 ;  /* 0x000000043f047899 */ /* 0x000fc80008011604 */
[----:B------:R-:W-:Y:S01]  /*1000*/  ULOP3.LUT UR42, UR4, 0x3fff, URZ, 0xc0, !UPT ;  /* 0x00003fff042a7892 */ /* 0x000fe2000f8ec03f */
[----:B------:R-:W-:Y:S11]  /*1010*/  @!P0 BRA `(.L_x_11) ;  /* 0x0000000000408947 */ /* 0x000ff60003800000 */
[----:B------:R-:W-:Y:S01]  /*1020*/  MOV R0, 0x0 ;  /* 0x0000000000007802 */ /* 0x000fe20000000f00 */
[----:B------:R-:W-:Y:S01]  /*1030*/  ULDC.64 UR4, c[0x4][0x88] ;  /* 0x0100220000047ab9 */ /* 0x000fe20000000a00 */
[----:B------:R-:W-:Y:S01]  /*1040*/  ULDC.64 UR6, c[0x4][0x28] ;  /* 0x01000a0000067ab9 */ /* 0x000fe20000000a00 */
[----:B------:R-:W-:Y:S01]  /*1050*/  IMAD.U32 R4, RZ, RZ, UR4 ;  /* 0x00000004ff047e24 */ /* 0x000fe2000f8e00ff */
[----:B------:R0:W1:Y:S01]  /*1060*/  LDC.64 R2, c[0x4][R0] ;  /* 0x0100000000027b82 */ /* 0x0000620000000a00 */
[----:B------:R-:W-:Y:S01]  /*1070*/  IMAD.U32 R5, RZ, RZ, UR5 ;  /* 0x00000005ff057e24 */ /* 0x000fe2000f8e00ff */
[----:B------:R-:W-:Y:S01]  /*1080*/  ULDC.64 UR4, c[0x4][0x90] ;  /* 0x0100240000047ab9 */ /* 0x000fe20000000a00 */
[----:B------:R-:W-:Y:S01]  /*1090*/  IMAD.U32 R10, RZ, RZ, UR6 ;  /* 0x00000006ff0a7e24 */ /* 0x000fe2000f8e00ff */
[----:B------:R-:W-:Y:S01]  /*10a0*/  MOV R7, UR5 ;  /* 0x0000000500077c02 */ /* 0x000fe20008000f00 */
[----:B------:R-:W-:Y:S01]  /*10b0*/  IMAD.U32 R6, RZ, RZ, UR4 ;  /* 0x00000004ff067e24 */ /* 0x000fe2000f8e00ff */
[----:B------:R-:W-:Y:S01]  /*10c0*/  MOV R12, 0x1 ;  /* 0x00000001000c7802 */ /* 0x000fe20000000f00 */
[----:B------:R-:W-:-:S02]  /*10d0*/  IMAD.U32 R11, RZ, RZ, UR7 ;  /* 0x00000007ff0b7e24 */ /* 0x000fc4000f8e00ff */
[----:B------:R-:W-:Y:S02]  /*10e0*/  IMAD.MOV.U32 R8, RZ, RZ, 0x70 ;  /* 0x00000070ff087424 */ /* 0x000fe400078e00ff */
[----:B0-----:R-:W-:-:S07]  /*10f0*/  IMAD.MOV.U32 R13, RZ, RZ, RZ ;  /* 0x000000ffff0d7224 */ /* 0x001fce00078e00ff */
[----:B------:R-:W-:-:S07]  /*1100*/  LEPC R20, `(.L_x_11) ;  /* 0x000000001014794e */ /* 0x000fce0000000000 */
[----:B-1----:R-:W-:Y:S05]  /*1110*/  CALL.ABS.NOINC R2 ;  /* 0x0000000002007343 */ /* 0x002fea0003c00000 */
.L_x_11:
[----:B------:R-:W-:Y:S02]  /*1120*/  SHF.L.U32 R2, RZ, 0x1f, RZ ;  /* 0x0000001fff027819 */ /* 0x000fe400000006ff */
[----:B------:R-:W-:Y:S02]  /*1130*/  LEA.HI R7, R19, R18, RZ, 0x4 ;  /* 0x0000001213077211 */ /* 0x000fe400078f20ff */
[----:B------:R-:W0:Y:S02]  /*1140*/  SYNCS.PHASECHK.TRANS64.TRYWAIT P0, [UR41+0x2d800], R2 ;  /* 0x02d80002ff0075a7 */ /* 0x000e240008000169 */
[----:B------:R-:W-:-:S05]  /*1150*/  LOP3.LUT R3, R7, 0xfffffff0, RZ, 0xc0, !PT ;  /* 0xfffffff007037812 */ /* 0x000fca00078ec0ff */
[----:B------:R-:W-:-:S05]  /*1160*/  IMAD.IADD R3, R18, 0x1, -R3 ;  /* 0x0000000112037824 */ /* 0x000fca00078e0a03 */
[----:B------:R-:W-:-:S04]  /*1170*/  SHF.R.S32.HI R0, RZ, 0x1f, R3 ;  /* 0x0000001fff007819 */ /* 0x000fc80000011403 */
[----:B------:R-:W-:Y:S01]  /*1180*/  LEA.HI R5, R0, R3, RZ, 0x3 ;  /* 0x0000000300057211 */ /* 0x000fe200078f18ff */
[----:B0-----:R-:W-:Y:S06]  /*1190*/  @!P0 BRA `(.L_x_12) ;  /* 0x000000b0000c8947 */ /* 0x001fec0003800000 */
.L_x_85:
[----:B------:R-:W-:Y:S01]  /*11a0*/  ULOP3.LUT UR4, UR38, 0x1, URZ, 0xfc, !UPT ;  /* 0x0000000126047892 */ /* 0x000fe2000f8efc3f */
[----:B------:R-:W-:Y:S01]  /*11b0*/  LOP3.LUT R6, R5, 0xfffffff8, RZ, 0xc0, !PT ;  /* 0xfffffff805067812 */ /* 0x000fe200078ec0ff */
[----:B------:R-:W-:-:S03]  /*11c0*/  IMAD.MOV.U32 R4, RZ, RZ, 0x20 ;  /* 0x00000020ff047424 */ /* 0x000fc600078e00ff */
[----:B------:R-:W-:Y:S01]  /*11d0*/  IADD3 R6, R3, -R6, RZ ;  /* 0x8000000603067210 */ /* 0x000fe20007ffe0ff */
[----:B------:R-:W-:-:S03]  /*11e0*/  IMAD.U32 R0, RZ, RZ, UR4 ;  /* 0x00000004ff007e24 */ /* 0x000fc6000f8e00ff */
[----:B------:R-:W-:Y:S02]  /*11f0*/  LOP3.LUT P1, RZ, R6, 0x4, RZ, 0xc0, !PT ;  /* 0x0000000406ff7812 */ /* 0x000fe4000782c0ff */
[----:B------:R-:W-:Y:S02]  /*1200*/  ISETP.NE.AND P0, PT, R0, 0x3, PT ;  /* 0x000000030000780c */ /* 0x000fe40003f05270 */
[----:B------:R-:W-:-:S11]  /*1210*/  SEL R8, R4, 0xffffffe0, !P1 ;  /* 0xffffffe004087807 */ /* 0x000fd60004800000 */
[----:B------:R-:W-:Y:S05]  /*1220*/  @!P0 BRA `(.L_x_13) ;  /* 0x0000000000048947 */ /* 0x000fea0003800000 */
[----:B------:R-:W-:Y:S01]  /*1230*/  BPT.TRAP 0x1 ;  /* 0x000000040000795c */ /* 0x000fe20000300000 */
.L_x_13:
[----:B------:R1:W2:Y:S01]  /*1240*/  SYNCS.PHASECHK.TRANS64.TRYWAIT P1, [UR41+0x2d830], R2 ;  /* 0x02d83002ff0075a7 */ /* 0x0002a20008020169 */
[----:B------:R-:W-:Y:S05]  /*1250*/  @!P0 BRA `(.L_x_14) ;  /* 0x0000000000048947 */ /* 0x000fea0003800000 */
[----:B------:R-:W-:Y:S01]  /*1260*/  BPT.TRAP 0x1 ;  /* 0x000000040000795c */ /* 0x000fe20000300000 */
.L_x_14:
[----:B--2---:R-:W-:Y:S05]  /*1270*/  @P1 BRA `(.L_x_15) ;  /* 0x0000000000081947 */ /* 0x004fea0003800000 */
[----:B------:R-:W2:Y:S02]  /*1280*/  SYNCS.PHASECHK.TRANS64.TRYWAIT P1, [UR41+0x2d830], R2 ;  /* 0x02d83002ff0075a7 */ /* 0x000ea40008020169 */
[----:B--2---:R-:W-:Y:S05]  /*1290*/  @!P1 BRA `(.L_x_16) ;  /* 0x000000ac00e49947 */ /* 0x004fea0003800000 */
.L_x_15:
[----:B------:R-:W-:Y:S01]  /*12a0*/  ULEA UR4, UR45, UR41, 0xc ;  /* 0x000000292d047291 */ /* 0x000fe2000f8e603f */
[----:B------:R-:W-:Y:S01]  /*12b0*/  IMAD.MOV.U32 R0, RZ, RZ, RZ ;  /* 0x000000ffff007224 */ /* 0x000fe200078e00ff */
[----:B------:R-:W-:Y:S01]  /*12c0*/  MOV R135, RZ ;  /* 0x000000ff00877202 */ /* 0x000fe20000000f00 */
[----:B--2---:R-:W-:Y:S01]  /*12d0*/  IMAD.MOV.U32 R3, RZ, RZ, -0x7fffffe0 ;  /* 0x80000020ff037424 */ /* 0x004fe200078e00ff */
[----:B------:R-:W-:-:S04]  /*12e0*/  UIADD3 UR4, UR4, 0xc400, URZ ;  /* 0x0000c40004047890 */ /* 0x000fc8000fffe03f */
[----:B------:R-:W-:-:S04]  /*12f0*/  USHF.R.U32.HI UR4, URZ, 0x4, UR4 ;  /* 0x000000043f047899 */ /* 0x000fc80008011604 */
[----:B------:R-:W-:-:S06]  /*1300*/  ULOP3.LUT UR4, UR4, 0x3fff, URZ, 0xc0, !UPT ;  /* 0x00003fff04047892 */ /* 0x000fcc000f8ec03f */
[----:B01----:R-:W-:Y:S01]  /*1310*/  IMAD.U32 R2, RZ, RZ, UR4 ;  /* 0x00000004ff027e24 */ /* 0x003fe2000f8e00ff */
[----:B------:R-:W-:Y:S05]  /*1320*/  WARPSYNC.ALL ;  /* 0x0000000000007948 */ /* 0x000fea0003800000 */
[----:B------:R-:W-:Y:S01]  /*1330*/  LOP3.LUT R2, R2, 0x10000, RZ, 0xfc, !PT ;  /* 0x0001000002027812 */ /* 0x000fe200078efcff */
[----:B------:R-:W-:-:S03]  /*1340*/  UIADD3 UR4, UR41, 0x15400, URZ ;  /* 0x0001540029047890 */ /* 0x000fc6000fffe03f */
[C---:B------:R-:W-:Y:S01]  /*1350*/  R2UR UR8, R2.reuse ;  /* 0x00000000020872ca */ /* 0x040fe200000e0000 */
[----:B------:R-:W-:Y:S01]  /*1360*/  WARPGROUP.ARRIVE ;  /* 0x00000000000079c5 */ /* 0x000fe20000000000 */
[----:B------:R-:W-:Y:S01]  /*1370*/  R2UR UR9, R3 ;  /* 0x00000000030972ca */ /* 0x000fe200000e0000 */
[----:B------:R-:W-:Y:S01]  /*1380*/  USHF.R.U32.HI UR4, URZ, 0x4, UR4 ;  /* 0x000000043f047899 */ /* 0x000fe20008011604 */
[----:B------:R-:W-:Y:S01]  /*1390*/  R2UR UR24, R2 ;  /* 0x00000000021872ca */ /* 0x000fe200000e0000 */
[----:B------:R-:W-:Y:S01]  /*13a0*/  UMOV UR11, 0x80000020 ;  /* 0x80000020000b7882 */ /* 0x000fe20000000000 */
[----:B------:R-:W-:Y:S01]  /*13b0*/  UMOV UR13, 0x80000020 ;  /* 0x80000020000d7882 */ /* 0x000fe20000000000 */
[----:B------:R-:W-:Y:S01]  /*13c0*/  ULOP3.LUT UR4, UR4, 0x3fff, URZ, 0xc0, !UPT ;  /* 0x00003fff04047892 */ /* 0x000fe2000f8ec03f */
[----:B------:R-:W0:Y:S01]  /*13d0*/  S2UR UR6, SR_CgaCtaId ;  /* 0x00000000000679c3 */ /* 0x000e220000008800 */
[----:B------:R-:W-:Y:S01]  /*13e0*/  UMOV UR15, 0x80000020 ;  /* 0x80000020000f7882 */ /* 0x000fe20000000000 */
[----:B------:R-:W-:Y:S01]  /*13f0*/  UMOV UR17, 0x80000020 ;  /* 0x8000002000117882 */ /* 0x000fe20000000000 */
[----:B------:R-:W-:Y:S01]  /*1400*/  ULOP3.LUT UR32, UR4, 0x10000, URZ, 0xfc, !UPT ;  /* 0x0001000004207892 */ /* 0x000fe2000f8efc3f */
[----:B------:R-:W-:Y:S01]  /*1410*/  UMOV UR19, 0x80000020 ;  /* 0x8000002000137882 */ /* 0x000fe20000000000 */
[----:B------:R-:W-:-:S02]  /*1420*/  UMOV UR21, 0x80000020 ;  /* 0x8000002000157882 */ /* 0x000fc40000000000 */
[----:B------:R-:W-:Y:S02]  /*1430*/  UIADD3 UR14, UR32, 0x200, URZ ;  /* 0x00000200200e7890 */ /* 0x000fe4000fffe03f */
[----:B------:R-:W-:Y:S01]  /*1440*/  UIADD3 UR12, UR24, 0x300, URZ ;  /* 0x00000300180c7890 */ /* 0x000fe2000fffe03f */
[----:B------:R-:W-:Y:S01]  /*1450*/  UMOV UR10, UR32 ;  /* 0x00000020000a7c82 */ /* 0x000fe20008000000 */
[----:B------:R-:W-:Y:S01]  /*1460*/  UIADD3 UR16, UR24, 0x302, URZ ;  /* 0x0000030218107890 */ /* 0x000fe2000fffe03f */
[----:B------:R-:W-:Y:S01]  /*1470*/  HGMMA.64x128x16.F32.BF16 R24, gdesc[UR8], RZ, !UPT, gsb0 ;  /* 0x01e00000081879f0 */ /* 0x000fe2000c0018ff */
[----:B------:R-:W-:Y:S02]  /*1480*/  UIADD3 UR8, UR24, 0x2, URZ ;  /* 0x0000000218087890 */ /* 0x000fe4000fffe03f */
[----:B------:R-:W-:Y:S01]  /*1490*/  UIADD3 UR10, UR32, 0x2, URZ ;  /* 0x00000002200a7890 */ /* 0x000fe2000fffe03f */
[----:B------:R-:W-:Y:S01]  /*14a0*/  UMOV UR9, 0x80000020 ;  /* 0x8000002000097882 */ /* 0x000fe20000000000 */
[----:B------:R-:W-:Y:S01]  /*14b0*/  UMOV UR11, 0x80000020 ;  /* 0x80000020000b7882 */ /* 0x000fe20000000000 */
[----:B------:R-:W-:-:S02]  /*14c0*/  UIADD3 UR18, UR32, 0x202, URZ ;  /* 0x0000020220127890 */ /* 0x000fc4000fffe03f */
[----:B------:R-:W-:Y:S02]  /*14d0*/  UIADD3 UR20, UR24, 0x600, URZ ;  /* 0x0000060018147890 */ /* 0x000fe4000fffe03f */
[----:B------:R-:W-:Y:S01]  /*14e0*/  UIADD3 UR22, UR32, 0x400, URZ ;  /* 0x0000040020167890 */ /* 0x000fe2000fffe03f */
[----:B------:R-:W-:Y:S01]  /*14f0*/  UMOV UR23, 0x80000020 ;  /* 0x8000002000177882 */ /* 0x000fe20000000000 */
[----:B------:R-:W-:Y:S02]  /*1500*/  UIADD3 UR24, UR24, 0x602, URZ ;  /* 0x0000060218187890 */ /* 0x000fe4000fffe03f */
[----:B------:R-:W-:Y:S01]  /*1510*/  UIADD3 UR26, UR32, 0x402, URZ ;  /* 0x00000402201a7890 */ /* 0x000fe2000fffe03f */
[----:B------:R-:W-:Y:S01]  /*1520*/  UMOV UR25, 0x80000020 ;  /* 0x8000002000197882 */ /* 0x000fe20000000000 */
[----:B------:R-:W-:Y:S01]  /*1530*/  UMOV UR27, 0x80000020 ;  /* 0x80000020001b7882 */ /* 0x000fe20000000000 */
[----:B------:R-:W-:Y:S02]  /*1540*/  WARPGROUP.DEPBAR.LE gsb0, 0x0 ;  /* 0x00008000000079c5 */ /* 0x000fe40000010000 */
[----:B------:R-:W-:-:S06]  /*1550*/  WARPGROUP.ARRIVE ;  /* 0x00000000000079c5 */ /* 0x000fcc0000000000 */
[----:B------:R-:W-:Y:S03]  /*1560*/  HGMMA.64x128x16.F32.BF16 R24, gdesc[UR8], R24, gsb0 ;  /* 0x01e00000081879f0 */ /* 0x000fe60008001818 */
[----:B------:R-:W-:Y:S02]  /*1570*/  WARPGROUP.DEPBAR.LE gsb0, 0x0 ;  /* 0x00008000000079c5 */ /* 0x000fe40000010000 */
[----:B------:R-:W-:-:S07]  /*1580*/  WARPGROUP.ARRIVE ;  /* 0x00000000000079c5 */ /* 0x000fce0000000000 */
        /* <DEDUP_REMOVED lines=11> */
[----:B0-----:R-:W-:Y:S05]  /*1640*/  @!P0 BRA `(.L_x_17) ;  /* 0x0000000000048947 */ /* 0x001fea0003800000 */
[----:B------:R-:W-:Y:S01]  /*1650*/  BPT.TRAP 0x1 ;  /* 0x000000040000795c */ /* 0x000fe20000300000 */
.L_x_17:
[----:B------:R-:W-:Y:S01]  /*1660*/  LOP3.LUT R23, R23, 0xffffff80, RZ, 0xc0, !PT ;  /* 0xffffff8017177812 */ /* 0x000fe200078ec0ff */
[----:B------:R-:W-:Y:S01]  /*1670*/  ULDC UR4, c[0x0][0x9d8] ;  /* 0x0002760000047ab9 */ /* 0x000fe20000000800 */
[----:B------:R-:W-:Y:S01]  /*1680*/  ULDC UR5, c[0x0][0x988] ;  /* 0x0002620000057ab9 */ /* 0x000fe20000000800 */
[----:B------:R-:W-:Y:S01]  /*1690*/  FMUL.FTZ R14, R33, UR4 ;  /* 0x00000004210e7c20 */ /* 0x000fe20008410000 */
[----:B------:R-:W-:Y:S01]  /*16a0*/  FMUL.FTZ R33, R49, UR4 ;  /* 0x0000000431217c20 */ /* 0x000fe20008410000 */
[----:B------:R-:W-:Y:S02]  /*16b0*/  IMAD.IADD R23, R18, 0x1, -R23 ;  /* 0x0000000112177824 */ /* 0x000fe400078e0a17 */
[----:B------:R-:W-:Y:S01]  /*16c0*/  FMUL.FTZ R49, R64, UR4 ;  /* 0x0000000440317c20 */ /* 0x000fe20008410000 */
[----:B------:R-:W-:Y:S01]  /*16d0*/  FMUL.FTZ R15, R26, UR4 ;  /* 0x000000041a0f7c20 */ /* 0x000fe20008410000 */
[----:B------:R-:W-:Y:S01]  /*16e0*/  FMUL.FTZ R21, R27, UR4 ;  /* 0x000000041b157c20 */ /* 0x000fe20008410000 */
[----:B------:R-:W-:Y:S01]  /*16f0*/  FMUL.FTZ R27, R30, UR4 ;  /* 0x000000041e1b7c20 */ /* 0x000fe20008410000 */
[----:B------:R-:W-:Y:S01]  /*1700*/  SHF.R.S32.HI R64, RZ, 0x1f, R23 ;  /* 0x0000001fff407819 */ /* 0x000fe20000011417 */
[----:B------:R-:W-:Y:S01]  /*1710*/  FMUL.FTZ R26, R40, UR4 ;  /* 0x00000004281a7c20 */ /* 0x000fe20008410000 */
[----:B------:R-:W-:Y:S01]  /*1720*/  FMUL.FTZ R11, R28, UR4 ;  /* 0x000000041c0b7c20 */ /* 0x000fe20008410000 */
[----:B------:R-:W0:Y:S01]  /*1730*/  MUFU.TANH R15, R15 ;  /* 0x0000000f000f7308 */ /* 0x000e220000002400 */
[----:B------:R-:W-:Y:S01]  /*1740*/  LEA.HI R64, R64, R23, RZ, 0x2 ;  /* 0x0000001740407211 */ /* 0x000fe200078f10ff */
[----:B------:R-:W-:Y:S01]  /*1750*/  FMUL.FTZ R40, R42, UR4 ;  /* 0x000000042a287c20 */ /* 0x000fe20008410000 */
[----:B------:R-:W-:Y:S01]  /*1760*/  FMUL.FTZ R28, R31, UR4 ;  /* 0x000000041f1c7c20 */ /* 0x000fe20008410000 */
[----:B------:R-:W-:Y:S01]  /*1770*/  FMUL.FTZ R42, R57, UR4 ;  /* 0x00000004392a7c20 */ /* 0x000fe20008410000 */
[----:B------:R-:W-:Y:S01]  /*1780*/  LOP3.LUT R64, R64, 0x7ffffffc, RZ, 0xc0, !PT ;  /* 0x7ffffffc40407812 */ /* 0x000fe200078ec0ff */
[----:B------:R-:W-:Y:S01]  /*1790*/  FMUL.FTZ R57, R73, UR4 ;  /* 0x0000000449397c20 */ /* 0x000fe20008410000 */
[----:B------:R-:W-:Y:S01]  /*17a0*/  IMAD.U32 R73, RZ, RZ, UR44 ;  /* 0x0000002cff497e24 */ /* 0x000fe2000f8e00ff */
[----:B------:R-:W1:Y:S01]  /*17b0*/  MUFU.TANH R21, R21 ;  /* 0x0000001500157308 */ /* 0x000e620000002400 */
[----:B------:R-:W-:Y:S01]  /*17c0*/  FMUL.FTZ R13, R32, UR4 ;  /* 0x00000004200d7c20 */ /* 0x000fe20008410000 */
[----:B------:R-:W-:Y:S01]  /*17d0*/  IMAD.IADD R64, R23, 0x1, -R64 ;  /* 0x0000000117407824 */ /* 0x000fe200078e0a40 */
[----:B------:R-:W-:Y:S01]  /*17e0*/  MOV R23, 0xfffffffe ;  /* 0xfffffffe00177802 */ /* 0x000fe20000000f00 */
[----:B------:R-:W-:Y:S01]  /*17f0*/  FMUL.FTZ R32, R34, UR4 ;  /* 0x0000000422207c20 */ /* 0x000fe20008410000 */
[----:B------:R-:W-:Y:S01]  /*1800*/  FMUL.FTZ R9, R24, UR4 ;  /* 0x0000000418097c20 */ /* 0x000fe20008410000 */
[----:B------:R-:W-:Y:S01]  /*1810*/  FMUL.FTZ R31, R35, UR4 ;  /* 0x00000004231f7c20 */ /* 0x000fe20008410000 */
[----:B------:R-:W-:Y:S01]  /*1820*/  FMUL.FTZ R35, R39, UR4 ;  /* 0x0000000427237c20 */ /* 0x000fe20008410000 */
[----:B------:R-:W-:Y:S01]  /*1830*/  IMAD R64, R64, R23, 0x80 ;  /* 0x0000008040407424 */ /* 0x000fe200078e0217 */
[----:B------:R-:W2:Y:S01]  /*1840*/  MUFU.TANH R27, R27 ;  /* 0x0000001b001b7308 */ /* 0x000ea20000002400 */
[----:B------:R-:W-:Y:S01]  /*1850*/  FMUL.FTZ R39, R43, UR4 ;  /* 0x000000042b277c20 */ /* 0x000fe20008410000 */
[----:B------:R-:W-:Y:S01]  /*1860*/  FMUL.FTZ R43, R47, UR4 ;  /* 0x000000042f2b7c20 */ /* 0x000fe20008410000 */
[----:B------:R-:W-:-:S02]  /*1870*/  VIADD R64, R64, UR43 ;  /* 0x0000002b40407c36 */ /* 0x000fc40008000000 */
[----:B------:R-:W-:Y:S01]  /*1880*/  FMUL.FTZ R10, R25, UR4 ;  /* 0x00000004190a7c20 */ /* 0x000fe20008410000 */
[----:B------:R-:W-:Y:S01]  /*1890*/  FMUL.FTZ R20, R36, UR4 ;  /* 0x0000000424147c20 */ /* 0x000fe20008410000 */
[----:B------:R-:W-:Y:S01]  /*18a0*/  FMUL.FTZ R47, R51, UR4 ;  /* 0x00000004332f7c20 */ /* 0x000fe20008410000 */
[----:B------:R-:W-:Y:S01]  /*18b0*/  IMAD R73, R73, -0x80, R64 ;  /* 0xffffff8049497824 */ /* 0x000fe200078e0240 */
[----:B------:R-:W3:Y:S01]  /*18c0*/  MUFU.TANH R28, R28 ;  /* 0x0000001c001c7308 */ /* 0x000ee20000002400 */
[----:B------:R-:W-:Y:S01]  /*18d0*/  FMUL.FTZ R36, R38, UR4 ;  /* 0x0000000426247c20 */ /* 0x000fe20008410000 */
[----:B------:R-:W-:Y:S01]  /*18e0*/  FMUL.FTZ R51, R55, UR4 ;  /* 0x0000000437337c20 */ /* 0x000fe20008410000 */
[----:B------:R-:W-:Y:S01]  /*18f0*/  FMUL.FTZ R55, R59, UR4 ;  /* 0x000000043b377c20 */ /* 0x000fe20008410000 */
[----:B------:R-:W-:Y:S01]  /*1900*/  ISETP.GT.AND P2, PT, R73, RZ, PT ;  /* 0x000000ff4900720c */ /* 0x000fe20003f44270 */
[----:B------:R-:W-:Y:S01]  /*1910*/  FMUL.FTZ R59, R63, UR4 ;  /* 0x000000043f3b7c20 */ /* 0x000fe20008410000 */
[----:B------:R-:W-:Y:S01]  /*1920*/  ISETP.GT.AND P1, PT, R73, 0x1, PT ;  /* 0x000000014900780c */ /* 0x000fe20003f24270 */
[----:B------:R-:W-:Y:S01]  /*1930*/  FMUL.FTZ R30, R45, UR4 ;  /* 0x000000042d1e7c20 */ /* 0x000fe20008410000 */
[----:B------:R-:W4:Y:S01]  /*1940*/  MUFU.TANH R32, R32 ;  /* 0x0000002000207308 */ /* 0x000f220000002400 */
[----:B------:R-:W-:Y:S01]  /*1950*/  ISETP.GT.AND P6, PT, R73, 0x8, PT ;  /* 0x000000084900780c */ /* 0x000fe20003fc4270 */
[----:B------:R-:W-:Y:S01]  /*1960*/  FMUL.FTZ R34, R48, UR4 ;  /* 0x0000000430227c20 */ /* 0x000fe20008410000 */
[----:B0-----:R-:W-:Y:S01]  /*1970*/  FSEL R63, R15, -INF , P2 ;  /* 0xff8000000f3f7808 */ /* 0x001fe20001000000 */
[----:B------:R-:W-:Y:S01]  /*1980*/  FMUL.FTZ R12, R29, UR4 ;  /* 0x000000041d0c7c20 */ /* 0x000fe20008410000 */
[----:B-1----:R-:W-:Y:S01]  /*1990*/  FSEL R64, R21, -INF , P1 ;  /* 0xff80000015407808 */ /* 0x002fe20000800000 */
[----:B------:R-:W-:Y:S01]  /*19a0*/  FMUL.FTZ R48, R50, UR4 ;  /* 0x0000000432307c20 */ /* 0x000fe20008410000 */
[----:B------:R-:W-:Y:S01]  /*19b0*/  FMUL.FTZ R45, R61, UR4 ;  /* 0x000000043d2d7c20 */ /* 0x000fe20008410000 */
[----:B------:R-:W0:Y:S01]  /*19c0*/  MUFU.TANH R9, R9 ;  /* 0x0000000900097308 */ /* 0x000e220000002400 */
[----:B------:R-:W-:Y:S01]  /*19d0*/  FMUL.FTZ R29, R44, UR4 ;  /* 0x000000042c1d7c20 */ /* 0x000fe20008410000 */
[----:B------:R-:W-:Y:S01]  /*19e0*/  FMUL.FTZ R50, R65, UR4 ;  /* 0x0000000441327c20 */ /* 0x000fe20008410000 */
[----:B------:R-:W-:Y:S01]  /*19f0*/  FMUL.FTZ R61, R66, UR4 ;  /* 0x00000004423d7c20 */ /* 0x000fe20008410000 */
[----:B------:R-:W-:Y:S01]  /*1a00*/  FMUL.FTZ R44, R46, UR4 ;  /* 0x000000042e2c7c20 */ /* 0x000fe20008410000 */
[----:B------:R-:W-:Y:S01]  /*1a10*/  ISETP.GT.AND P5, PT, R73, 0x9, PT ;  /* 0x000000094900780c */ /* 0x000fe20003fa4270 */
[----:B------:R-:W-:Y:S01]  /*1a20*/  FMUL.FTZ R46, R60, UR4 ;  /* 0x000000043c2e7c20 */ /* 0x000fe20008410000 */
[----:B--2---:R-:W-:Y:S01]  /*1a30*/  FSEL R65, R27, -INF , P6 ;  /* 0xff8000001b417808 */ /* 0x004fe20003000000 */
[----:B------:R-:W1:Y:S01]  /*1a40*/  MUFU.TANH R31, R31 ;  /* 0x0000001f001f7308 */ /* 0x000e620000002400 */
[----:B------:R-:W-:Y:S01]  /*1a50*/  FMNMX.FTZ R66, R63, R64, !PT ;  /* 0x000000403f427209 */ /* 0x000fe20007810000 */
[----:B------:R-:W-:Y:S01]  /*1a60*/  FMUL.FTZ R60, R62, UR4 ;  /* 0x000000043e3c7c20 */ /* 0x000fe20008410000 */
[----:B------:R-:W-:Y:S01]  /*1a70*/  FMUL.FTZ R62, R67, UR4 ;  /* 0x00000004433e7c20 */ /* 0x000fe20008410000 */
[----:B------:R-:W-:Y:S01]  /*1a80*/  ISETP.GT.AND P4, PT, R73, 0x10, PT ;  /* 0x000000104900780c */ /* 0x000fe20003f84270 */
[----:B------:R-:W-:Y:S01]  /*1a90*/  FMUL.FTZ R38, R52, UR4 ;  /* 0x0000000434267c20 */ /* 0x000fe20008410000 */
[----:B---3--:R-:W-:Y:S01]  /*1aa0*/  FSEL R67, R28, -INF , P5 ;  /* 0xff8000001c437808 */ /* 0x008fe20002800000 */
[----:B------:R-:W-:Y:S01]  /*1ab0*/  FMUL.FTZ R52, R54, UR4 ;  /* 0x0000000436347c20 */ /* 0x000fe20008410000 */
[----:B------:R-:W2:Y:S01]  /*1ac0*/  MUFU.TANH R10, R10 ;  /* 0x0000000a000a7308 */ /* 0x000ea20000002400 */
[----:B------:R-:W-:Y:S01]  /*1ad0*/  FMNMX.FTZ R66, R65, R66, !PT ;  /* 0x0000004241427209 */ /* 0x000fe20007810000 */
[----:B------:R-:W-:Y:S01]  /*1ae0*/  FMUL.FTZ R54, R68, UR4 ;  /* 0x0000000444367c20 */ /* 0x000fe20008410000 */
[----:B------:R-:W-:Y:S01]  /*1af0*/  ISETP.GT.AND P3, PT, R73, 0x11, PT ;  /* 0x000000114900780c */ /* 0x000fe20003f64270 */
[----:B------:R-:W-:Y:S01]  /*1b00*/  FMUL.FTZ R24, R37, UR4 ;  /* 0x0000000425187c20 */ /* 0x000fe20008410000 */
[----:B----4-:R-:W-:Y:S01]  /*1b10*/  FSEL R68, R32, -INF , P4 ;  /* 0xff80000020447808 */ /* 0x010fe20002000000 */
[----:B------:R-:W-:Y:S01]  /*1b20*/  FMUL.FTZ R25, R41, UR4 ;  /* 0x0000000429197c20 */ /* 0x000fe20008410000 */
[----:B------:R-:W-:Y:S01]  /*1b30*/  FMNMX.FTZ R15, R67, R66, !PT ;  /* 0x00000042430f7209 */ /* 0x000fe20007810000 */
[----:B------:R-:W3:Y:S01]  /*1b40*/  MUFU.TANH R36, R36 ;  /* 0x0000002400247308 */ /* 0x000ee20000002400 */
[----:B0-----:R-:W-:Y:S01]  /*1b50*/  FSEL R9, R9, -INF , P2 ;  /* 0xff80000009097808 */ /* 0x001fe20001000000 */
[----:B------:R-:W-:Y:S01]  /*1b60*/  FMUL.FTZ R41, R56, UR4 ;  /* 0x0000000438297c20 */ /* 0x000fe20008410000 */
[----:B------:R-:W-:Y:S01]  /*1b70*/  ISETP.GT.AND P2, PT, R73, 0x18, PT ;  /* 0x000000184900780c */ /* 0x000fe20003f44270 */
[----:B------:R-:W-:Y:S01]  /*1b80*/  FMUL.FTZ R56, R58, UR4 ;  /* 0x000000043a387c20 */ /* 0x000fe20008410000 */
[----:B-1----:R-:W-:Y:S01]  /*1b90*/  FSEL R66, R31, -INF , P3 ;  /* 0xff8000001f427808 */ /* 0x002fe20001800000 */
[----:B------:R-:W-:Y:S01]  /*1ba0*/  FMUL.FTZ R37, R53, UR4 ;  /* 0x0000000435257c20 */ /* 0x000fe20008410000 */
[----:B------:R-:W-:Y:S01]  /*1bb0*/  FMNMX.FTZ R15, R68, R15, !PT ;  /* 0x0000000f440f7209 */ /* 0x000fe20007810000 */
[----:B------:R-:W0:Y:S01]  /*1bc0*/  MUFU.TANH R11, R11 ;  /* 0x0000000b000b7308 */ /* 0x000e220000002400 */
[----:B--2---:R-:W-:Y:S01]  /*1bd0*/  FSEL R10, R10, -INF , P1 ;  /* 0xff8000000a0a7808 */ /* 0x004fe20000800000 */
[----:B------:R-:W-:Y:S01]  /*1be0*/  FMUL.FTZ R70, R70, UR4 ;  /* 0x0000000446467c20 */ /* 0x000fe20008410000 */
[----:B------:R-:W-:Y:S01]  /*1bf0*/  ISETP.GT.AND P1, PT, R73, 0x19, PT ;  /* 0x000000194900780c */ /* 0x000fe20003f24270 */
[----:B------:R-:W-:Y:S01]  /*1c00*/  FMUL.FTZ R53, R69, UR4 ;  /* 0x0000000445357c20 */ /* 0x000fe20008410000 */
[----:B------:R-:W-:Y:S01]  /*1c10*/  FMNMX.FTZ R15, R66, R15, !PT ;  /* 0x0000000f420f7209 */ /* 0x000fe20007810000 */
[----:B------:R-:W-:Y:S01]  /*1c20*/  FMUL.FTZ R69, R71, UR4 ;  /* 0x0000000447457c20 */ /* 0x000fe20008410000 */
[----:B------:R-:W-:Y:S01]  /*1c30*/  FMUL.FTZ R71, R74, UR4 ;  /* 0x000000044a477c20 */ /* 0x000fe20008410000 */
[----:B------:R-:W1:Y:S01]  /*1c40*/  MUFU.TANH R35, R35 ;  /* 0x0000002300237308 */ /* 0x000e620000002400 */
[----:B---3--:R-:W-:Y:S01]  /*1c50*/  FSEL R36, R36, -INF , P2 ;  /* 0xff80000024247808 */ /* 0x008fe20001000000 */
[----:B------:R-:W-:Y:S01]  /*1c60*/  FMUL.FTZ R58, R72, UR4 ;  /* 0x00000004483a7c20 */ /* 0x000fe20008410000 */
[----:B------:R-:W-:Y:S01]  /*1c70*/  FMUL.FTZ R72, R75, UR4 ;  /* 0x000000044b487c20 */ /* 0x000fe20008410000 */
[----:B------:R-:W-:Y:S01]  /*1c80*/  FMUL.FTZ R74, R78, UR4 ;  /* 0x000000044e4a7c20 */ /* 0x000fe20008410000 */
[----:B------:R-:W-:Y:S01]  /*1c90*/  FMNMX.FTZ R28, R36, R15, !PT ;  /* 0x0000000f241c7209 */ /* 0x000fe20007810000 */
[----:B------:R-:W-:Y:S01]  /*1ca0*/  FMUL.FTZ R75, R79, UR4 ;  /* 0x000000044f4b7c20 */ /* 0x000fe20008410000 */
[----:B------:R-:W-:Y:S01]  /*1cb0*/  FMUL.FTZ R78, R82, UR4 ;  /* 0x00000004524e7c20 */ /* 0x000fe20008410000 */
[----:B------:R-:W2:Y:S01]  /*1cc0*/  MUFU.TANH R12, R12 ;  /* 0x0000000c000c7308 */ /* 0x000ea20000002400 */
[----:B0-----:R-:W-:Y:S01]  /*1cd0*/  FSEL R11, R11, -INF , P6 ;  /* 0xff8000000b0b7808 */ /* 0x001fe20003000000 */
[----:B------:R-:W-:Y:S01]  /*1ce0*/  FMUL.FTZ R79, R83, UR4 ;  /* 0x00000004534f7c20 */ /* 0x000fe20008410000 */
[----:B------:R-:W-:Y:S01]  /*1cf0*/  ISETP.GT.AND P6, PT, R73, 0x20, PT ;  /* 0x000000204900780c */ /* 0x000fe20003fc4270 */
[----:B------:R-:W-:Y:S01]  /*1d00*/  FMUL.FTZ R82, R86, UR4 ;  /* 0x0000000456527c20 */ /* 0x000fe20008410000 */
[----:B------:R-:W-:Y:S01]  /*1d10*/  FMUL.FTZ R83, R87, UR4 ;  /* 0x0000000457537c20 */ /* 0x000fe20008410000 */
[----:B------:R-:W-:Y:S01]  /*1d20*/  P2R R88, PR, RZ, 0x1 ;  /* 0x00000001ff587803 */ /* 0x000fe20000000000 */
[----:B------:R-:W-:Y:S01]  /*1d30*/  FMUL.FTZ R76, R76, UR4 ;  /* 0x000000044c4c7c20 */ /* 0x000fe20008410000 */
[----:B------:R-:W0:Y:S01]  /*1d40*/  MUFU.TANH R40, R40 ;  /* 0x0000002800287308 */ /* 0x000e220000002400 */
[----:B-1----:R-:W-:Y:S01]  /*1d50*/  FSEL R35, R35, -INF , P1 ;  /* 0xff80000023237808 */ /* 0x002fe20000800000 */
[----:B------:R-:W-:Y:S01]  /*1d60*/  FMUL.FTZ R77, R77, UR4 ;  /* 0x000000044d4d7c20 */ /* 0x000fe20008410000 */
[----:B------:R-:W-:Y:S01]  /*1d70*/  FMUL.FTZ R80, R80, UR4 ;  /* 0x0000000450507c20 */ /* 0x000fe20008410000 */
[----:B------:R-:W-:Y:S01]  /*1d80*/  FMUL.FTZ R81, R81, UR4 ;  /* 0x0000000451517c20 */ /* 0x000fe20008410000 */
[----:B------:R-:W-:Y:S01]  /*1d90*/  FMNMX.FTZ R15, R35, R28, !PT ;  /* 0x0000001c230f7209 */ /* 0x000fe20007810000 */
[----:B------:R-:W-:Y:S01]  /*1da0*/  FMUL.FTZ R84, R84, UR4 ;  /* 0x0000000454547c20 */ /* 0x000fe20008410000 */
[----:B------:R-:W-:Y:S01]  /*1db0*/  FMUL.FTZ R85, R85, UR4 ;  /* 0x0000000455557c20 */ /* 0x000fe20008410000 */
[----:B------:R-:W1:Y:S01]  /*1dc0*/  MUFU.TANH R13, R13 ;  /* 0x0000000d000d7308 */ /* 0x000e620000002400 */
[----:B--2---:R-:W-:Y:S01]  /*1dd0*/  FSEL R12, R12, -INF , P5 ;  /* 0xff8000000c0c7808 */ /* 0x004fe20002800000 */
[----:B------:R-:W-:Y:S01]  /*1de0*/  IMAD.SHL.U32 R5, R5, 0x40, RZ ;  /* 0x0000004005057824 */ /* 0x000fe200078e00ff */
[----:B------:R-:W-:Y:S01]  /*1df0*/  ISETP.GT.AND P5, PT, R73, 0x21, PT ;  /* 0x000000214900780c */ /* 0x000fe20003fa4270 */
[----:B------:R-:W-:Y:S01]  /*1e00*/  UIADD3 UR4, UR41, 0x2d840, URZ ;  /* 0x0002d84029047890 */ /* 0x000fe2000fffe03f */
[----:B------:R-:W-:Y:S01]  /*1e10*/  MOV R134, R135 ;  /* 0x0000008700867202 */ /* 0x000fe20000000f00 */
[----:B------:R-:W-:Y:S01]  /*1e20*/  UIADD3 UR34, UR44, -0x2, URZ ;  /* 0xfffffffe2c227890 */ /* 0x000fe2000fffe03f */
[----:B------:R-:W-:Y:S01]  /*1e30*/  LOP3.LUT R5, R5, 0x7ffffe00, RZ, 0xc0, !PT ;  /* 0x7ffffe0005057812 */ /* 0x000fe200078ec0ff */
[----:B------:R-:W2:Y:S01]  /*1e40*/  MUFU.TANH R39, R39 ;  /* 0x0000002700277308 */ /* 0x000ea20000002400 */
[----:B0-----:R-:W-:Y:S01]  /*1e50*/  FSEL R40, R40, -INF , P6 ;  /* 0xff80000028287808 */ /* 0x001fe20003000000 */
[----:B------:R-:W-:Y:S01]  /*1e60*/  UPRMT UR4, UR6, 0x654, UR4 ;  /* 0x0000065406047896 */ /* 0x000fe20008000004 */
[--C-:B------:R-:W-:Y:S01]  /*1e70*/  IMAD.MOV.U32 R133, RZ, RZ, R135.reuse ;  /* 0x000000ffff857224 */ /* 0x100fe200078e0087 */
[----:B------:R-:W-:Y:S01]  /*1e80*/  UMOV UR33, URZ ;  /* 0x0000003f00217c82 */ /* 0x000fe20008000000 */
[----:B------:R-:W-:Y:S01]  /*1e90*/  FMNMX.FTZ R28, R40, R15, !PT ;  /* 0x0000000f281c7209 */ /* 0x000fe20007810000 */
[--C-:B------:R-:W-:Y:S01]  /*1ea0*/  IMAD.MOV.U32 R132, RZ, RZ, R135.reuse ;  /* 0x000000ffff847224 */ /* 0x100fe200078e0087 */
[-C--:B------:R-:W-:Y:S01]  /*1eb0*/  MOV R130, R135.reuse ;  /* 0x0000008700827202 */ /* 0x080fe20000000f00 */
[----:B------:R-:W0:Y:S01]  /*1ec0*/  MUFU.TANH R14, R14 ;  /* 0x0000000e000e7308 */ /* 0x000e220000002400 */
[----:B-1----:R-:W-:Y:S01]  /*1ed0*/  FSEL R13, R13, -INF , P4 ;  /* 0xff8000000d0d7808 */ /* 0x002fe20002000000 */
[--C-:B------:R-:W-:Y:S01]  /*1ee0*/  IMAD.MOV.U32 R131, RZ, RZ, R135.reuse ;  /* 0x000000ffff837224 */ /* 0x100fe200078e0087 */
[----:B------:R-:W-:Y:S01]  /*1ef0*/  ISETP.GT.AND P4, PT, R73, 0x28, PT ;  /* 0x000000284900780c */ /* 0x000fe20003f84270 */
[----:B------:R-:W-:Y:S01]  /*1f00*/  SYNCS.ARRIVE.TRANS64.RED.A1T0 RZ, [UR4], RZ ;  /* 0x000000ffffff79a7 */ /* 0x000fe20008100404 */
[--C-:B------:R-:W-:Y:S01]  /*1f10*/  IMAD.MOV.U32 R129, RZ, RZ, R135.reuse ;  /* 0x000000ffff817224 */ /* 0x100fe200078e0087 */
[-C--:B------:R-:W-:Y:S01]  /*1f20*/  MOV R126, R135.reuse ;  /* 0x00000087007e7202 */ /* 0x080fe20000000f00 */
[--C-:B------:R-:W-:Y:S01]  /*1f30*/  IMAD.MOV.U32 R128, RZ, RZ, R135.reuse ;  /* 0x000000ffff807224 */ /* 0x100fe200078e0087 */
[----:B------:R-:W1:Y:S01]  /*1f40*/  MUFU.TANH R44, R44 ;  /* 0x0000002c002c7308 */ /* 0x000e620000002400 */
[----:B--2---:R-:W-:Y:S01]  /*1f50*/  FSEL R39, R39, -INF , P5 ;  /* 0xff80000027277808 */ /* 0x004fe20002800000 */
[--C-:B------:R-:W-:Y:S01]  /*1f60*/  IMAD.MOV.U32 R127, RZ, RZ, R135.reuse ;  /* 0x000000ffff7f7224 */ /* 0x100fe200078e0087 */
[-C--:B------:R-:W-:Y:S01]  /*1f70*/  MOV R122, R135.reuse ;  /* 0x00000087007a7202 */ /* 0x080fe20000000f00 */
[--C-:B------:R-:W-:Y:S01]  /*1f80*/  IMAD.MOV.U32 R125, RZ, RZ, R135.reuse ;  /* 0x000000ffff7d7224 */ /* 0x100fe200078e0087 */
[----:B------:R-:W-:Y:S01]  /*1f90*/  FMNMX.FTZ R21, R39, R28, !PT ;  /* 0x0000001c27157209 */ /* 0x000fe20007810000 */
[--C-:B------:R-:W-:Y:S01]  /*1fa0*/  IMAD.MOV.U32 R124, RZ, RZ, R135.reuse ;  /* 0x000000ffff7c7224 */ /* 0x100fe200078e0087 */
[-C--:B------:R-:W-:Y:S01]  /*1fb0*/  MOV R118, R135.reuse ;  /* 0x0000008700767202 */ /* 0x080fe20000000f00 */
[----:B------:R-:W2:Y:S01]  /*1fc0*/  MUFU.TANH R20, R20 ;  /* 0x0000001400147308 */ /* 0x000ea20000002400 */
[----:B0-----:R-:W-:Y:S01]  /*1fd0*/  FSEL R14, R14, -INF , P3 ;  /* 0xff8000000e0e7808 */ /* 0x001fe20001800000 */
[--C-:B------:R-:W-:Y:S01]  /*1fe0*/  IMAD.MOV.U32 R123, RZ, RZ, R135.reuse ;  /* 0x000000ffff7b7224 */ /* 0x100fe200078e0087 */
[C---:B------:R-:W-:Y:S01]  /*1ff0*/  ISETP.GT.AND P3, PT, R73.reuse, 0x29, PT ;  /* 0x000000294900780c */ /* 0x040fe20003f64270 */
[--C-:B------:R-:W-:Y:S01]  /*2000*/  IMAD.MOV.U32 R121, RZ, RZ, R135.reuse ;  /* 0x000000ffff797224 */ /* 0x100fe200078e0087 */
[-C--:B------:R-:W-:Y:S01]  /*2010*/  MOV R114, R135.reuse ;  /* 0x0000008700727202 */ /* 0x080fe20000000f00 */
[--C-:B------:R-:W-:Y:S01]  /*2020*/  IMAD.MOV.U32 R120, RZ, RZ, R135.reuse ;  /* 0x000000ffff787224 */ /* 0x100fe200078e0087 */
[-C--:B------:R-:W-:Y:S01]  /*2030*/  MOV R110, R135.reuse ;  /* 0x00000087006e7202 */ /* 0x080fe20000000f00 */
[----:B------:R-:W0:Y:S01]  /*2040*/  MUFU.TANH R43, R43 ;  /* 0x0000002b002b7308 */ /* 0x000e220000002400 */
[----:B-1----:R-:W-:Y:S01]  /*2050*/  FSEL R44, R44, -INF , P4 ;  /* 0xff8000002c2c7808 */ /* 0x002fe20002000000 */
[--C-:B------:R-:W-:Y:S01]  /*2060*/  IMAD.MOV.U32 R119, RZ, RZ, R135.reuse ;  /* 0x000000ffff777224 */ /* 0x100fe200078e0087 */
[----:B------:R-:W-:Y:S01]  /*2070*/  MOV R106, R135 ;  /* 0x00000087006a7202 */ /* 0x000fe20000000f00 */
[--C-:B------:R-:W-:Y:S01]  /*2080*/  IMAD.MOV.U32 R117, RZ, RZ, R135.reuse ;  /* 0x000000ffff757224 */ /* 0x100fe200078e0087 */
[----:B------:R-:W-:Y:S01]  /*2090*/  FMNMX.FTZ R28, R44, R21, !PT ;  /* 0x000000152c1c7209 */ /* 0x000fe20007810000 */
[--C-:B------:R-:W-:Y:S01]  /*20a0*/  IMAD.MOV.U32 R116, RZ, RZ, R135.reuse ;  /* 0x000000ffff747224 */ /* 0x100fe200078e0087 */
[-C--:B------:R-:W-:Y:S01]  /*20b0*/  MOV R102, R135.reuse ;  /* 0x0000008700667202 */ /* 0x080fe20000000f00 */
[----:B------:R-:W1:Y:S01]  /*20c0*/  MUFU.TANH R24, R24 ;  /* 0x0000001800187308 */ /* 0x000e620000002400 */
[----:B--2---:R-:W-:Y:S01]  /*20d0*/  FSEL R15, R20, -INF , P2 ;  /* 0xff800000140f7808 */ /* 0x004fe20001000000 */
[--C-:B------:R-:W-:Y:S01]  /*20e0*/  IMAD.MOV.U32 R115, RZ, RZ, R135.reuse ;  /* 0x000000ffff737224 */ /* 0x100fe200078e0087 */
[----:B------:R-:W-:Y:S01]  /*20f0*/  ISETP.GT.AND P2, PT, R73, 0x30, PT ;  /* 0x000000304900780c */ /* 0x000fe20003f44270 */
[--C-:B------:R-:W-:Y:S01]  /*2100*/  IMAD.MOV.U32 R113, RZ, RZ, R135.reuse ;  /* 0x000000ffff717224 */ /* 0x100fe200078e0087 */
[-C--:B------:R-:W-:Y:S01]  /*2110*/  MOV R98, R135.reuse ;  /* 0x0000008700627202 */ /* 0x080fe20000000f00 */
[--C-:B------:R-:W-:Y:S01]  /*2120*/  IMAD.MOV.U32 R112, RZ, RZ, R135.reuse ;  /* 0x000000ffff707224 */ /* 0x100fe200078e0087 */
[----:B------:R-:W-:Y:S01]  /*2130*/  MOV R94, R135 ;  /* 0x00000087005e7202 */ /* 0x000fe20000000f00 */
[----:B------:R-:W2:Y:S01]  /*2140*/  MUFU.TANH R48, R48 ;  /* 0x0000003000307308 */ /* 0x000ea20000002400 */
[----:B0-----:R-:W-:Y:S01]  /*2150*/  FSEL R43, R43, -INF , P3 ;  /* 0xff8000002b2b7808 */ /* 0x001fe20001800000 */
[----:B------:R-:W-:-:S02]  /*2160*/  IMAD.MOV.U32 R111, RZ, RZ, R135 ;  /* 0x000000ffff6f7224 */ /* 0x000fc400078e0087 */
[--C-:B------:R-:W-:Y:S01]  /*2170*/  IMAD.MOV.U32 R109, RZ, RZ, R135.reuse ;  /* 0x000000ffff6d7224 */ /* 0x100fe200078e0087 */
[----:B------:R-:W-:Y:S01]  /*2180*/  FMNMX.FTZ R23, R43, R28, !PT ;  /* 0x0000001c2b177209 */ /* 0x000fe20007810000 */
[--C-:B------:R-:W-:Y:S02]  /*2190*/  IMAD.MOV.U32 R108, RZ, RZ, R135.reuse ;  /* 0x000000ffff6c7224 */ /* 0x100fe400078e0087 */
[----:B------:R-:W0:Y:S01]  /*21a0*/  MUFU.TANH R26, R26 ;  /* 0x0000001a001a7308 */ /* 0x000e220000002400 */
[----:B-1----:R-:W-:Y:S01]  /*21b0*/  FSEL R20, R24, -INF , P1 ;  /* 0xff80000018147808 */ /* 0x002fe20000800000 */
[--C-:B------:R-:W-:Y:S01]  /*21c0*/  IMAD.MOV.U32 R107, RZ, RZ, R135.reuse ;  /* 0x000000ffff6b7224 */ /* 0x100fe200078e0087 */
[----:B------:R-:W-:Y:S01]  /*21d0*/  ISETP.GT.AND P1, PT, R73, 0x31, PT ;  /* 0x000000314900780c */ /* 0x000fe20003f24270 */
[--C-:B------:R-:W-:Y:S02]  /*21e0*/  IMAD.MOV.U32 R105, RZ, RZ, R135.reuse ;  /* 0x000000ffff697224 */ /* 0x100fe400078e0087 */
[----:B------:R-:W-:-:S02]  /*21f0*/  IMAD.MOV.U32 R104, RZ, RZ, R135 ;  /* 0x000000ffff687224 */ /* 0x000fc400078e0087 */
[----:B------:R-:W1:Y:S01]  /*2200*/  MUFU.TANH R47, R47 ;  /* 0x0000002f002f7308 */ /* 0x000e620000002400 */
[----:B--2---:R-:W-:Y:S01]  /*2210*/  FSEL R48, R48, -INF , P2 ;  /* 0xff80000030307808 */ /* 0x004fe20001000000 */
[--C-:B------:R-:W-:Y:S02]  /*2220*/  IMAD.MOV.U32 R103, RZ, RZ, R135.reuse ;  /* 0x000000ffff677224 */ /* 0x100fe400078e0087 */
[--C-:B------:R-:W-:Y:S01]  /*2230*/  IMAD.MOV.U32 R101, RZ, RZ, R135.reuse ;  /* 0x000000ffff657224 */ /* 0x100fe200078e0087 */
[----:B------:R-:W-:Y:S01]  /*2240*/  FMNMX.FTZ R24, R48, R23, !PT ;  /* 0x0000001730187209 */ /* 0x000fe20007810000 */
[--C-:B------:R-:W-:Y:S02]  /*2250*/  IMAD.MOV.U32 R100, RZ, RZ, R135.reuse ;  /* 0x000000ffff647224 */ /* 0x100fe400078e0087 */
[----:B------:R-:W2:Y:S01]  /*2260*/  MUFU.TANH R25, R25 ;  /* 0x0000001900197308 */ /* 0x000ea20000002400 */
[----:B0-----:R-:W-:Y:S01]  /*2270*/  FSEL R21, R26, -INF , P6 ;  /* 0xff8000001a157808 */ /* 0x001fe20003000000 */
[--C-:B------:R-:W-:Y:S01]  /*2280*/  IMAD.MOV.U32 R99, RZ, RZ, R135.reuse ;  /* 0x000000ffff637224 */ /* 0x100fe200078e0087 */
[----:B------:R-:W-:Y:S01]  /*2290*/  ISETP.GT.AND P6, PT, R73, 0x38, PT ;  /* 0x000000384900780c */ /* 0x000fe20003fc4270 */
[----:B------:R-:W-:-:S02]  /*22a0*/  IMAD.MOV.U32 R97, RZ, RZ, R135 ;  /* 0x000000ffff617224 */ /* 0x000fc400078e0087 */
[--C-:B------:R-:W-:Y:S02]  /*22b0*/  IMAD.MOV.U32 R96, RZ, RZ, R135.reuse ;  /* 0x000000ffff607224 */ /* 0x100fe400078e0087 */
[----:B------:R-:W0:Y:S01]  /*22c0*/  MUFU.TANH R52, R52 ;  /* 0x0000003400347308 */ /* 0x000e220000002400 */
[----:B-1----:R-:W-:Y:S01]  /*22d0*/  FSEL R47, R47, -INF , P1 ;  /* 0xff8000002f2f7808 */ /* 0x002fe20000800000 */
[--C-:B------:R-:W-:Y:S02]  /*22e0*/  IMAD.MOV.U32 R95, RZ, RZ, R135.reuse ;  /* 0x000000ffff5f7224 */ /* 0x100fe400078e0087 */
[--C-:B------:R-:W-:Y:S02]  /*22f0*/  IMAD.MOV.U32 R93, RZ, RZ, R135.reuse ;  /* 0x000000ffff5d7224 */ /* 0x100fe400078e0087 */
[--C-:B------:R-:W-:Y:S02]  /*2300*/  IMAD.MOV.U32 R92, RZ, RZ, R135.reuse ;  /* 0x000000ffff5c7224 */ /* 0x100fe400078e0087 */
[----:B------:R-:W1:Y:S01]  /*2310*/  MUFU.TANH R29, R29 ;  /* 0x0000001d001d7308 */ /* 0x000e620000002400 */
[----:B--2---:R-:W-:Y:S01]  /*2320*/  FSEL R23, R25, -INF , P5 ;  /* 0xff80000019177808 */ /* 0x004fe20002800000 */
[----:B------:R-:W-:Y:S01]  /*2330*/  IMAD.MOV.U32 R91, RZ, RZ, R135 ;  /* 0x000000ffff5b7224 */ /* 0x000fe200078e0087 */
[----:B------:R-:W-:-:S02]  /*2340*/  ISETP.GT.AND P5, PT, R73, 0x39, PT ;  /* 0x000000394900780c */ /* 0x000fc40003fa4270 */
[----:B------:R-:W-:-:S03]  /*2350*/  FMNMX.FTZ R25, R47, R24, !PT ;  /* 0x000000182f197209 */ /* 0x000fc60007810000 */
[----:B------:R-:W2:Y:S01]  /*2360*/  MUFU.TANH R51, R51 ;  /* 0x0000003300337308 */ /* 0x000ea20000002400 */
[----:B0-----:R-:W-:-:S04]  /*2370*/  FSEL R52, R52, -INF , P6 ;  /* 0xff80000034347808 */ /* 0x001fc80003000000 */
[----:B------:R-:W-:-:S03]  /*2380*/  FMNMX.FTZ R26, R52, R25, !PT ;  /* 0x00000019341a7209 */ /* 0x000fc60007810000 */
[----:B------:R-:W0:Y:S01]  /*2390*/  MUFU.TANH R30, R30 ;  /* 0x0000001e001e7308 */ /* 0x000e220000002400 */
[----:B-1----:R-:W-:Y:S02]  /*23a0*/  FSEL R24, R29, -INF , P4 ;  /* 0xff8000001d187808 */ /* 0x002fe40002000000 */
[----:B------:R-:W-:-:S05]  /*23b0*/  ISETP.GT.AND P4, PT, R73, 0x40, PT ;  /* 0x000000404900780c */ /* 0x000fca0003f84270 */
[----:B------:R-:W1:Y:S01]  /*23c0*/  MUFU.TANH R56, R56 ;  /* 0x0000003800387308 */ /* 0x000e620000002400 */
[----:B--2---:R-:W-:-:S04]  /*23d0*/  FSEL R51, R51, -INF , P5 ;  /* 0xff80000033337808 */ /* 0x004fc80002800000 */
[----:B------:R-:W-:-:S03]  /*23e0*/  FMNMX.FTZ R27, R51, R26, !PT ;  /* 0x0000001a331b7209 */ /* 0x000fc60007810000 */
[----:B------:R-:W2:Y:S01]  /*23f0*/  MUFU.TANH R34, R34 ;  /* 0x0000002200227308 */ /* 0x000ea20000002400 */
[----:B0-----:R-:W-:Y:S02]  /*2400*/  FSEL R25, R30, -INF , P3 ;  /* 0xff8000001e197808 */ /* 0x001fe40001800000 */
[----:B------:R-:W-:-:S05]  /*2410*/  ISETP.GT.AND P3, PT, R73, 0x41, PT ;  /* 0x000000414900780c */ /* 0x000fca0003f64270 */
[----:B------:R-:W0:Y:S01]  /*2420*/  MUFU.TANH R55, R55 ;  /* 0x0000003700377308 */ /* 0x000e220000002400 */
[----:B-1----:R-:W-:-:S04]  /*2430*/  FSEL R56, R56, -INF , P4 ;  /* 0xff80000038387808 */ /* 0x002fc80002000000 */
[----:B------:R-:W-:-:S03]  /*2440*/  FMNMX.FTZ R28, R56, R27, !PT ;  /* 0x0000001b381c7209 */ /* 0x000fc60007810000 */
[----:B------:R-:W1:Y:S01]  /*2450*/  MUFU.TANH R33, R33 ;  /* 0x0000002100217308 */ /* 0x000e620000002400 */
[----:B--2---:R-:W-:Y:S02]  /*2460*/  FSEL R26, R34, -INF , P2 ;  /* 0xff800000221a7808 */ /* 0x004fe40001000000 */
[----:B------:R-:W-:-:S05]  /*2470*/  ISETP.GT.AND P2, PT, R73, 0x48, PT ;  /* 0x000000484900780c */ /* 0x000fca0003f44270 */
        /* <DEDUP_REMOVED lines=71> */
[----:B------:R-:W-:Y:S02]  /*28f0*/  ISETP.GT.AND P2, PT, R73, 0x78, PT ;  /* 0x000000784900780c */ /* 0x000fe40003f44270 */
[----:B------:R-:W-:-:S03]  /*2900*/  FMNMX.FTZ R58, R9, R10, !PT ;  /* 0x0000000a093a7209 */ /* 0x000fc60007810000 */
[----:B------:R-:W2:Y:S01]  /*2910*/  MUFU.TANH R82, R82 ;  /* 0x0000005200527308 */ /* 0x000ea20000002400 */
[----:B0-----:R-:W-:-:S04]  /*2920*/  FSEL R79, R79, -INF , P3 ;  /* 0xff8000004f4f7808 */ /* 0x001fc80001800000 */
[----:B------:R-:W-:-:S03]  /*2930*/  FMNMX.FTZ R50, R79, R50, !PT ;  /* 0x000000324f327209 */ /* 0x000fc60007810000 */
[----:B------:R-:W0:Y:S01]  /*2940*/  MUFU.TANH R83, R83 ;  /* 0x0000005300537308 */ /* 0x000e220000002400 */
[----:B-1----:R-:W-:Y:S02]  /*2950*/  FSEL R34, R57, -INF , P1 ;  /* 0xff80000039227808 */ /* 0x002fe40000800000 */
[----:B------:R-:W-:-:S05]  /*2960*/  ISETP.GT.AND P1, PT, R73, 0x79, PT ;  /* 0x000000794900780c */ /* 0x000fca0003f24270 */
[----:B------:R-:W-:Y:S01]  /*2970*/  MUFU.TANH R76, R76 ;  /* 0x0000004c004c7308 */ /* 0x000fe20000002400 */
[----:B--2---:R-:W-:-:S04]  /*2980*/  FSEL R73, R82, -INF , P2 ;  /* 0xff80000052497808 */ /* 0x004fc80001000000 */
[----:B------:R-:W-:-:S03]  /*2990*/  FMNMX.FTZ R50, R73, R50, !PT ;  /* 0x0000003249327209 */ /* 0x000fc60007810000 */
[----:B------:R-:W-:Y:S01]  /*29a0*/  MUFU.TANH R77, R77 ;  /* 0x0000004d004d7308 */ /* 0x000fe20000002400 */
[----:B0-----:R-:W-:-:S04]  /*29b0*/  FSEL R83, R83, -INF , P1 ;  /* 0xff80000053537808 */ /* 0x001fc80000800000 */
[----:B------:R-:W-:-:S03]  /*29c0*/  FMNMX.FTZ R50, R83, R50, !PT ;  /* 0x0000003253327209 */ /* 0x000fc60007810000 */
[----:B------:R-:W-:Y:S02]  /*29d0*/  MUFU.TANH R80, R80 ;  /* 0x0000005000507308 */ /* 0x000fe40000002400 */
[----:B------:R-:W0:Y:S06]  /*29e0*/  SHFL.BFLY PT, R45, R50, 0x2, 0x1f ;  /* 0x0c401f00322d7f89 */ /* 0x000e2c00000e0000 */
[----:B------:R-:W-:Y:S08]  /*29f0*/  MUFU.TANH R81, R81 ;  /* 0x0000005100517308 */ /* 0x000ff00000002400 */
[----:B------:R-:W1:Y:S08]  /*2a00*/  MUFU.TANH R84, R84 ;  /* 0x0000005400547308 */ /* 0x000e700000002400 */
[----:B------:R-:W2:Y:S01]  /*2a10*/  MUFU.TANH R85, R85 ;  /* 0x0000005500557308 */ /* 0x000ea20000002400 */
[----:B0-----:R-:W-:-:S05]  /*2a20*/  FMNMX.FTZ R45, R50, R45, !PT ;  /* 0x0000002d322d7209 */ /* 0x001fca0007810000 */
[----:B------:R-:W0:Y:S01]  /*2a30*/  SHFL.BFLY PT, R54, R45, 0x1, 0x1f ;  /* 0x0c201f002d367f89 */ /* 0x000e2200000e0000 */
[----:B-1----:R-:W-:Y:S02]  /*2a40*/  FSEL R84, R84, -INF , P2 ;  /* 0xff80000054547808 */ /* 0x002fe40001000000 */
[----:B--2---:R-:W-:Y:S02]  /*2a50*/  FSEL R85, R85, -INF , P1 ;  /* 0xff80000055557808 */ /* 0x004fe40000800000 */
[----:B0-----:R-:W-:Y:S02]  /*2a60*/  FMNMX.FTZ R53, R45, R54, !PT ;  /* 0x000000362d357209 */ /* 0x001fe40007810000 */
[----:B------:R-:W-:Y:S02]  /*2a70*/  FMNMX.FTZ R45, R11, R58, !PT ;  /* 0x0000003a0b2d7209 */ /* 0x000fe40007810000 */
[C---:B------:R-:W-:Y:S01]  /*2a80*/  FSETP.NEU.FTZ.AND P0, PT, R53.reuse, -INF , PT ;  /* 0xff8000003500780b */ /* 0x040fe20003f1d000 */
[----:B------:R-:W-:Y:S01]  /*2a90*/  FMUL.FTZ R82, R53, UR5 ;  /* 0x0000000535527c20 */ /* 0x000fe20008410000 */
[----:B------:R-:W-:-:S04]  /*2aa0*/  FMNMX.FTZ R58, R12, R45, !PT ;  /* 0x0000002d0c3a7209 */ /* 0x000fc80007810000 */
[----:B------:R-:W-:Y:S02]  /*2ab0*/  FSEL R82, R82, RZ, P0 ;  /* 0x000000ff52527208 */ /* 0x000fe40000000000 */
[----:B------:R-:W-:Y:S02]  /*2ac0*/  FMNMX.FTZ R57, R13, R58, !PT ;  /* 0x0000003a0d397209 */ /* 0x000fe40007810000 */
[----:B------:R-:W-:Y:S01]  /*2ad0*/  ISETP.NE.AND P0, PT, R88, RZ, PT ;  /* 0x000000ff5800720c */ /* 0x000fe20003f05270 */
[--C-:B------:R-:W-:Y:S01]  /*2ae0*/  FFMA.FTZ R50, R63, UR5, -R82.reuse ;  /* 0x000000053f327c23 */ /* 0x100fe20008010852 */
[--C-:B------:R-:W-:Y:S01]  /*2af0*/  FFMA.FTZ R63, R64, UR5, -R82.reuse ;  /* 0x00000005403f7c23 */ /* 0x100fe20008010852 */
[----:B------:R-:W-:Y:S01]  /*2b00*/  FMNMX.FTZ R64, R14, R57, !PT ;  /* 0x000000390e407209 */ /* 0x000fe20007810000 */
[--C-:B------:R-:W-:Y:S01]  /*2b10*/  FFMA.FTZ R49, R65, UR5, -R82.reuse ;  /* 0x0000000541317c23 */ /* 0x100fe20008010852 */
        /* <DEDUP_REMOVED lines=9> */
[----:B------:R0:W-:Y:S01]  /*2bb0*/  MUFU.EX2 R45, R68 ;  /* 0x00000044002d7308 */ /* 0x0001e20000000800 */
[----:B------:R-:W-:Y:S01]  /*2bc0*/  FMNMX.FTZ R64, R21, R64, !PT ;  /* 0x0000004015407209 */ /* 0x000fe20007810000 */
[--C-:B------:R-:W-:Y:S01]  /*2bd0*/  FFMA.FTZ R36, R36, UR5, -R82.reuse ;  /* 0x0000000524247c23 */ /* 0x100fe20008010852 */
[--C-:B------:R-:W-:Y:S01]  /*2be0*/  FFMA.FTZ R35, R35, UR5, -R82.reuse ;  /* 0x0000000523237c23 */ /* 0x100fe20008010852 */
[--C-:B------:R-:W-:Y:S01]  /*2bf0*/  FFMA.FTZ R40, R40, UR5, -R82.reuse ;  /* 0x0000000528287c23 */ /* 0x100fe20008010852 */
[----:B------:R-:W-:Y:S01]  /*2c00*/  FMNMX.FTZ R57, R23, R64, !PT ;  /* 0x0000004017397209 */ /* 0x000fe20007810000 */
[--C-:B------:R-:W-:Y:S01]  /*2c10*/  FFMA.FTZ R39, R39, UR5, -R82.reuse ;  /* 0x0000000527277c23 */ /* 0x100fe20008010852 */
[--C-:B------:R-:W-:Y:S01]  /*2c20*/  FFMA.FTZ R44, R44, UR5, -R82.reuse ;  /* 0x000000052c2c7c23 */ /* 0x100fe20008010852 */
[----:B------:R-:W-:Y:S01]  /*2c30*/  FFMA.FTZ R74, R79, UR5, -R82 ;  /* 0x000000054f4a7c23 */ /* 0x000fe20008010852 */
[----:B------:R-:W-:Y:S01]  /*2c40*/  FMNMX.FTZ R64, R24, R57, !PT ;  /* 0x0000003918407209 */ /* 0x000fe20007810000 */
[----:B------:R-:W-:Y:S01]  /*2c50*/  MUFU.EX2 R50, R50 ;  /* 0x0000003200327308 */ /* 0x000fe20000000800 */
[----:B0-----:R-:W-:-:S02]  /*2c60*/  FSEL R68, R77, -INF , P5 ;  /* 0xff8000004d447808 */ /* 0x001fc40002800000 */
[----:B------:R-:W-:Y:S02]  /*2c70*/  FMNMX.FTZ R57, R25, R64, !PT ;  /* 0x0000004019397209 */ /* 0x000fe40007810000 */
[----:B------:R-:W-:Y:S02]  /*2c80*/  FSEL R77, R80, -INF , P4 ;  /* 0xff800000504d7808 */ /* 0x000fe40002000000 */
[----:B------:R-:W-:Y:S01]  /*2c90*/  FMNMX.FTZ R64, R26, R57, !PT ;  /* 0x000000391a407209 */ /* 0x000fe20007810000 */
[----:B------:R-:W0:Y:S01]  /*2ca0*/  MUFU.EX2 R63, R63 ;  /* 0x0000003f003f7308 */ /* 0x000e220000000800 */
[----:B------:R-:W-:Y:S01]  /*2cb0*/  FSEL R80, R81, -INF , P3 ;  /* 0xff80000051507808 */ /* 0x000fe20001800000 */
[--C-:B------:R-:W-:Y:S01]  /*2cc0*/  FFMA.FTZ R81, R59, UR5, -R82.reuse ;  /* 0x000000053b517c23 */ /* 0x100fe20008010852 */
[----:B------:R-:W-:Y:S01]  /*2cd0*/  FMNMX.FTZ R57, R33, R64, !PT ;  /* 0x0000004021397209 */ /* 0x000fe20007810000 */
[--C-:B------:R-:W-:Y:S01]  /*2ce0*/  FFMA.FTZ R59, R69, UR5, -R82.reuse ;  /* 0x00000005453b7c23 */ /* 0x100fe20008010852 */
[----:B------:R-:W-:-:S02]  /*2cf0*/  FFMA.FTZ R69, R73, UR5, -R82 ;  /* 0x0000000549457c23 */ /* 0x000fc40008010852 */
[----:B------:R-:W-:Y:S01]  /*2d00*/  FMNMX.FTZ R64, R38, R57, !PT ;  /* 0x0000003926407209 */ /* 0x000fe20007810000 */
[----:B------:R-:W-:Y:S03]  /*2d10*/  MUFU.EX2 R49, R49 ;  /* 0x0000003100317308 */ /* 0x000fe60000000800 */
[----:B------:R-:W-:-:S04]  /*2d20*/  FMNMX.FTZ R64, R37, R64, !PT ;  /* 0x0000004025407209 */ /* 0x000fc80007810000 */
        /* <DEDUP_REMOVED lines=10> */
[--C-:B------:R-:W-:Y:S01]  /*2dd0*/  FFMA.FTZ R47, R52, UR5, -R82.reuse ;  /* 0x00000005342f7c23 */ /* 0x100fe20008010852 */
[--C-:B------:R-:W-:Y:S01]  /*2de0*/  FFMA.FTZ R52, R51, UR5, -R82.reuse ;  /* 0x0000000533347c23 */ /* 0x100fe20008010852 */
[--C-:B------:R-:W-:Y:S01]  /*2df0*/  FFMA.FTZ R51, R56, UR5, -R82.reuse ;  /* 0x0000000538337c23 */ /* 0x100fe20008010852 */
[----:B------:R-:W-:Y:S01]  /*2e00*/  FMNMX.FTZ R57, R31, R64, !PT ;  /* 0x000000401f397209 */ /* 0x000fe20007810000 */
[----:B------:R1:W-:Y:S01]  /*2e10*/  MUFU.EX2 R48, R66 ;  /* 0x0000004200307308 */ /* 0x0003e20000000800 */
[----:B------:R-:W-:Y:S01]  /*2e20*/  FSEL R64, R76, -INF , P6 ;  /* 0xff8000004c407808 */ /* 0x000fe20003000000 */
[--C-:B------:R-:W-:Y:S01]  /*2e30*/  FFMA.FTZ R76, R60, UR5, -R82.reuse ;  /* 0x000000053c4c7c23 */ /* 0x100fe20008010852 */
[----:B------:R-:W-:Y:S01]  /*2e40*/  FMNMX.FTZ R57, R32, R57, !PT ;  /* 0x0000003920397209 */ /* 0x000fe20007810000 */
[--C-:B------:R-:W-:Y:S01]  /*2e50*/  FFMA.FTZ R60, R62, UR5, -R82.reuse ;  /* 0x000000053e3c7c23 */ /* 0x100fe20008010852 */
[----:B------:R-:W-:-:S02]  /*2e60*/  FFMA.FTZ R62, R72, UR5, -R82 ;  /* 0x00000005483e7c23 */ /* 0x000fc40008010852 */
[----:B------:R-:W-:Y:S01]  /*2e70*/  FMNMX.FTZ R57, R34, R57, !PT ;  /* 0x0000003922397209 */ /* 0x000fe20007810000 */
[----:B------:R-:W-:Y:S01]  /*2e80*/  MUFU.EX2 R35, R35 ;  /* 0x0000002300237308 */ /* 0x000fe20000000800 */
[--C-:B-1----:R-:W-:Y:S01]  /*2e90*/  FFMA.FTZ R66, R55, UR5, -R82.reuse ;  /* 0x0000000537427c23 */ /* 0x102fe20008010852 */
[--C-:B------:R-:W-:Y:S01]  /*2ea0*/  FFMA.FTZ R55, R61, UR5, -R82.reuse ;  /* 0x000000053d377c23 */ /* 0x100fe20008010852 */
[----:B------:R-:W-:Y:S01]  /*2eb0*/  FMNMX.FTZ R57, R64, R57, !PT ;  /* 0x0000003940397209 */ /* 0x000fe20007810000 */
[--C-:B------:R-:W-:Y:S01]  /*2ec0*/  FFMA.FTZ R61, R71, UR5, -R82.reuse ;  /* 0x00000005473d7c23 */ /* 0x100fe20008010852 */
[----:B------:R-:W-:Y:S02]  /*2ed0*/  FFMA.FTZ R71, R78, UR5, -R82 ;  /* 0x000000054e477c23 */ /* 0x000fe40008010852 */
        /* <DEDUP_REMOVED lines=9> */
[----:B------:R-:W-:Y:S01]  /*2f70*/  FFMA.FTZ R82, R83, UR5, -R82 ;  /* 0x0000000553527c23 */ /* 0x000fe20008010852 */
[----:B------:R-:W-:Y:S01]  /*2f80*/  MUFU.EX2 R44, R44 ;  /* 0x0000002c002c7308 */ /* 0x000fe20000000800 */
[----:B------:R-:W1:Y:S07]  /*2f90*/  SHFL.BFLY PT, R86, R57, 0x2, 0x1f ;  /* 0x0c401f0039567f89 */ /* 0x000e6e00000e0000 */
[----:B------:R-:W-:Y:S08]  /*2fa0*/  MUFU.EX2 R65, R65 ;  /* 0x0000004100417308 */ /* 0x000ff00000000800 */
[----:B------:R-:W-:Y:S08]  /*2fb0*/  MUFU.EX2 R43, R43 ;  /* 0x0000002b002b7308 */ /* 0x000ff00000000800 */
[----:B------:R-:W-:Y:S01]  /*2fc0*/  MUFU.EX2 R47, R47 ;  /* 0x0000002f002f7308 */ /* 0x000fe20000000800 */
[----:B-1----:R-:W-:-:S05]  /*2fd0*/  FMNMX.FTZ R86, R57, R86, !PT ;  /* 0x0000005639567209 */ /* 0x002fca0007810000 */
[----:B------:R-:W1:Y:S02]  /*2fe0*/  SHFL.BFLY PT, R57, R86, 0x1, 0x1f ;  /* 0x0c201f0056397f89 */ /* 0x000e6400000e0000 */
[----:B------:R-:W-:Y:S08]  /*2ff0*/  MUFU.EX2 R52, R52 ;  /* 0x0000003400347308 */ /* 0x000ff00000000800 */
[----:B------:R-:W-:Y:S08]  /*3000*/  MUFU.EX2 R51, R51 ;  /* 0x0000003300337308 */ /* 0x000ff00000000800 */
[----:B------:R-:W-:Y:S01]  /*3010*/  MUFU.EX2 R66, R66 ;  /* 0x0000004200427308 */ /* 0x000fe20000000800 */
[----:B-1----:R-:W-:-:S07]  /*3020*/  FMNMX.FTZ R57, R86, R57, !PT ;  /* 0x0000003956397209 */ /* 0x002fce0007810000 */
[----:B------:R-:W-:Y:S01]  /*3030*/  MUFU.EX2 R76, R76 ;  /* 0x0000004c004c7308 */ /* 0x000fe20000000800 */
[C---:B------:R-:W-:Y:S01]  /*3040*/  FSETP.NEU.FTZ.AND P1, PT, R57.reuse, -INF , PT ;  /* 0xff8000003900780b */ /* 0x040fe20003f3d000 */
[----:B------:R-:W-:-:S05]  /*3050*/  FMUL.FTZ R72, R57, UR5 ;  /* 0x0000000539487c20 */ /* 0x000fca0008410000 */
[----:B------:R-:W-:Y:S01]  /*3060*/  FSEL R83, R72, RZ, P1 ;  /* 0x000000ff48537208 */ /* 0x000fe20000800000 */
[----:B------:R-:W-:Y:S01]  /*3070*/  MUFU.EX2 R81, R81 ;  /* 0x0000005100517308 */ /* 0x000fe20000000800 */
[----:B------:R-:W-:-:S03]  /*3080*/  LOP3.LUT P1, RZ, R6, 0x2, RZ, 0xc0, !PT ;  /* 0x0000000206ff7812 */ /* 0x000fc6000782c0ff */
[--C-:B------:R-:W-:Y:S01]  /*3090*/  FFMA.FTZ R12, R12, UR5, -R83.reuse ;  /* 0x000000050c0c7c23 */ /* 0x100fe20008010853 */
[--C-:B------:R-:W-:Y:S01]  /*30a0*/  FFMA.FTZ R73, R9, UR5, -R83.reuse ;  /* 0x0000000509497c23 */ /* 0x100fe20008010853 */
[----:B------:R-:W-:Y:S01]  /*30b0*/  FFMA.FTZ R9, R13, UR5, -R83 ;  /* 0x000000050d097c23 */ /* 0x000fe20008010853 */
[----:B------:R-:W-:Y:S01]  /*30c0*/  SHF.R.S32.HI R13, RZ, 0x4, R7 ;  /* 0x00000004ff0d7819 */ /* 0x000fe20000011407 */
[----:B------:R1:W-:Y:S01]  /*30d0*/  MUFU.EX2 R90, R12 ;  /* 0x0000000c005a7308 */ /* 0x0003e20000000800 */
[--C-:B------:R-:W-:Y:S01]  /*30e0*/  FFMA.FTZ R10, R10, UR5, -R83.reuse ;  /* 0x000000050a0a7c23 */ /* 0x100fe20008010853 */
[--C-:B------:R-:W-:Y:S01]  /*30f0*/  FFMA.FTZ R79, R15, UR5, -R83.reuse ;  /* 0x000000050f4f7c23 */ /* 0x100fe20008010853 */
[----:B------:R-:W-:Y:S01]  /*3100*/  SHF.L.U32 R15, R13, 0x3, RZ ;  /* 0x000000030d0f7819 */ /* 0x000fe200000006ff */
[--C-:B------:R-:W-:Y:S01]  /*3110*/  FFMA.FTZ R11, R11, UR5, -R83.reuse ;  /* 0x000000050b0b7c23 */ /* 0x100fe20008010853 */
[----:B------:R-:W-:Y:S01]  /*3120*/  LEA.HI R13, R19, R18, RZ, 0x5 ;  /* 0x00000012130d7211 */ /* 0x000fe200078f28ff */
[--C-:B------:R-:W-:Y:S01]  /*3130*/  FFMA.FTZ R78, R14, UR5, -R83.reuse ;  /* 0x000000050e4e7c23 */ /* 0x100fe20008010853 */
[----:B------:R-:W-:Y:S01]  /*3140*/  FFMA.FTZ R86, R20, UR5, -R83 ;  /* 0x0000000514567c23 */ /* 0x000fe20008010853 */
[----:B------:R2:W-:Y:S01]  /*3150*/  MUFU.EX2 R87, R73 ;  /* 0x0000004900577308 */ /* 0x0005e20000000800 */
[----:B-1----:R-:W-:-:S02]  /*3160*/  IMAD.SHL.U32 R12, R6, 0x40, RZ ;  /* 0x00000040060c7824 */ /* 0x002fc400078e00ff */
[--C-:B------:R-:W-:Y:S01]  /*3170*/  FFMA.FTZ R75, R21, UR5, -R83.reuse ;  /* 0x00000005154b7c23 */ /* 0x100fe20008010853 */
[----:B------:R-:W-:Y:S02]  /*3180*/  IMAD.SHL.U32 R13, R13, 0x20, RZ ;  /* 0x000000200d0d7824 */ /* 0x000fe400078e00ff */
[--C-:B------:R-:W-:Y:S01]  /*3190*/  FFMA.FTZ R20, R24, UR5, -R83.reuse ;  /* 0x0000000518147c23 */ /* 0x100fe20008010853 */
[--C-:B------:R-:W-:Y:S01]  /*31a0*/  FFMA.FTZ R38, R38, UR5, -R83.reuse ;  /* 0x0000000526267c23 */ /* 0x100fe20008010853 */
[----:B------:R-:W-:Y:S01]  /*31b0*/  LOP3.LUT R12, R12, 0x1c0, RZ, 0xc0, !PT ;  /* 0x000001c00c0c7812 */ /* 0x000fe200078ec0ff */
[--C-:B------:R-:W-:Y:S01]  /*31c0*/  FFMA.FTZ R27, R27, UR5, -R83.reuse ;  /* 0x000000051b1b7c23 */ /* 0x100fe20008010853 */
[----:B------:R1:W3:Y:S01]  /*31d0*/  MUFU.EX2 R88, R10 ;  /* 0x0000000a00587308 */ /* 0x0002e20000000800 */
[----:B------:R-:W-:Y:S01]  /*31e0*/  LOP3.LUT R14, R13, 0x7ffffc00, RZ, 0xc0, !PT ;  /* 0x7ffffc000d0e7812 */ /* 0x000fe200078ec0ff */
[----:B--2---:R-:W-:Y:S01]  /*31f0*/  FFMA.FTZ R73, R25, UR5, -R83 ;  /* 0x0000000519497c23 */ /* 0x004fe20008010853 */
[----:B------:R-:W-:Y:S01]  /*3200*/  LOP3.LUT R15, R12, 0x8, R15, 0xf8, !PT ;  /* 0x000000080c0f7812 */ /* 0x000fe200078ef80f */
[--C-:B------:R-:W-:Y:S01]  /*3210*/  FFMA.FTZ R37, R37, UR5, -R83.reuse ;  /* 0x0000000525257c23 */ /* 0x100fe20008010853 */
[----:B------:R-:W-:Y:S01]  /*3220*/  SHF.R.U32.HI R12, RZ, 0x3, R12 ;  /* 0x00000003ff0c7819 */ /* 0x000fe2000001160c */
[----:B------:R-:W-:Y:S01]  /*3230*/  FFMA.FTZ R19, R41, UR5, -R83 ;  /* 0x0000000529137c23 */ /* 0x000fe20008010853 */
[----:B0-----:R-:W-:Y:S01]  /*3240*/  F2FP.BF16.F32.PACK_AB R13, R63, R50 ;  /* 0x000000323f0d723e */ /* 0x001fe200000010ff */
[----:B------:R0:W2:Y:S01]  /*3250*/  MUFU.EX2 R89, R11 ;  /* 0x0000000b00597308 */ /* 0x0000a20000000800 */
[----:B------:R-:W-:Y:S01]  /*3260*/  LOP3.LUT R15, R15, R12, RZ, 0x3c, !PT ;  /* 0x0000000c0f0f7212 */ /* 0x000fe200078e3cff */
[----:B------:R-:W-:Y:S01]  /*3270*/  FADD.FTZ R12, R50, R63 ;  /* 0x0000003f320c7221 */ /* 0x000fe20000010000 */
[--C-:B-1----:R-:W-:Y:S01]  /*3280*/  FFMA.FTZ R10, R26, UR5, -R83.reuse ;  /* 0x000000051a0a7c23 */ /* 0x102fe20008010853 */
[--C-:B------:R-:W-:Y:S01]  /*3290*/  FFMA.FTZ R41, R34, UR5, -R83.reuse ;  /* 0x0000000522297c23 */ /* 0x100fe20008010853 */
[--C-:B------:R-:W-:Y:S01]  /*32a0*/  FFMA.FTZ R21, R46, UR5, -R83.reuse ;  /* 0x000000052e157c23 */ /* 0x100fe20008010853 */
[--C-:B------:R-:W-:Y:S01]  /*32b0*/  FFMA.FTZ R29, R29, UR5, -R83.reuse ;  /* 0x000000051d1d7c23 */ /* 0x100fe20008010853 */
[--C-:B------:R-:W-:Y:S01]  /*32c0*/  FFMA.FTZ R30, R30, UR5, -R83.reuse ;  /* 0x000000051e1e7c23 */ /* 0x100fe20008010853 */
[----:B------:R1:W-:Y:S01]  /*32d0*/  MUFU.EX2 R72, R82 ;  /* 0x0000005200487308 */ /* 0x0003e20000000800 */
[----:B---3--:R-:W-:Y:S01]  /*32e0*/  FADD.FTZ R6, R87, R88 ;  /* 0x0000005857067221 */ /* 0x008fe20000010000 */
[--C-:B0-----:R-:W-:Y:S01]  /*32f0*/  FFMA.FTZ R11, R33, UR5, -R83.reuse ;  /* 0x00000005210b7c23 */ /* 0x101fe20008010853 */
[--C-:B------:R-:W-:Y:S01]  /*3300*/  FFMA.FTZ R64, R64, UR5, -R83.reuse ;  /* 0x0000000540407c23 */ /* 0x100fe20008010853 */
[--C-:B------:R-:W-:Y:S01]  /*3310*/  FFMA.FTZ R68, R68, UR5, -R83.reuse ;  /* 0x0000000544447c23 */ /* 0x100fe20008010853 */
[--C-:B------:R-:W-:Y:S01]  /*3320*/  FFMA.FTZ R77, R77, UR5, -R83.reuse ;  /* 0x000000054d4d7c23 */ /* 0x100fe20008010853 */
[--C-:B------:R-:W-:Y:S01]  /*3330*/  FFMA.FTZ R80, R80, UR5, -R83.reuse ;  /* 0x0000000550507c23 */ /* 0x100fe20008010853 */
[--C-:B------:R-:W-:Y:S01]  /*3340*/  FFMA.FTZ R84, R84, UR5, -R83.reuse ;  /* 0x0000000554547c23 */ /* 0x100fe20008010853 */
[----:B------:R-:W0:Y:S01]  /*3350*/  MUFU.EX2 R9, R9 ;  /* 0x0000000900097308 */ /* 0x000e220000000800 */
[----:B-1----:R-:W-:Y:S01]  /*3360*/  FFMA.FTZ R82, R23, UR5, -R83 ;  /* 0x0000000517527c23 */ /* 0x002fe20008010853 */
[----:B------:R-:W-:Y:S01]  /*3370*/  IADD3 R23, R15, R5, R14 ;  /* 0x000000050f177210 */ /* 0x000fe20007ffe00e */
[----:B------:R-:W-:Y:S01]  /*3380*/  FADD.FTZ R5, R49, R12 ;  /* 0x0000000c31057221 */ /* 0x000fe20000010000 */
[----:B------:R-:W-:-:S02]  /*3390*/  F2FP.BF16.F32.PACK_AB R15, R54, R49 ;  /* 0x00000031360f723e */ /* 0x000fc400000010ff */
[----:B------:R-:W-:Y:S01]  /*33a0*/  F2FP.BF16.F32.PACK_AB R12, R88, R87 ;  /* 0x00000057580c723e */ /* 0x000fe200000010ff */
[----:B------:R-:W-:Y:S01]  /*33b0*/  FADD.FTZ R26, R54, R5 ;  /* 0x00000005361a7221 */ /* 0x000fe20000010000 */
[----:B------:R-:W1:Y:S01]  /*33c0*/  MUFU.EX2 R78, R78 ;  /* 0x0000004e004e7308 */ /* 0x000e620000000800 */
[----:B--2---:R-:W-:Y:S01]  /*33d0*/  FADD.FTZ R5, R89, R6 ;  /* 0x0000000659057221 */ /* 0x004fe20000010000 */
[----:B------:R-:W-:Y:S01]  /*33e0*/  FFMA.FTZ R6, R31, UR5, -R83 ;  /* 0x000000051f067c23 */ /* 0x000fe20008010853 */
[----:B------:R-:W-:Y:S01]  /*33f0*/  FADD.FTZ R25, R45, R26 ;  /* 0x0000001a2d197221 */ /* 0x000fe20000010000 */
[C---:B------:R-:W-:Y:S01]  /*3400*/  F2FP.BF16.F32.PACK_AB R14, R90.reuse, R89 ;  /* 0x000000595a0e723e */ /* 0x040fe200000010ff */
[----:B------:R-:W-:Y:S01]  /*3410*/  FADD.FTZ R24, R90, R5 ;  /* 0x000000055a187221 */ /* 0x000fe20000010000 */
[----:B------:R-:W-:Y:S01]  /*3420*/  LEA R5, R23, UR41, 0x1 ;  /* 0x0000002917057c11 */ /* 0x000fe2000f8e08ff */
[----:B------:R-:W-:Y:S01]  /*3430*/  FADD.FTZ R31, R58, R25 ;  /* 0x000000193a1f7221 */ /* 0x000fe20000010000 */
[----:B------:R-:W2:Y:S01]  /*3440*/  MUFU.EX2 R79, R79 ;  /* 0x0000004f004f7308 */ /* 0x000ea20000000800 */
[----:B0-----:R-:W-:Y:S01]  /*3450*/  FADD.FTZ R25, R9, R24 ;  /* 0x0000001809197221 */ /* 0x001fe20000010000 */
[----:B------:R-:W-:Y:S01]  /*3460*/  FFMA.FTZ R23, R28, UR5, -R83 ;  /* 0x000000051c177c23 */ /* 0x000fe20008010853 */
[----:B------:R-:W-:Y:S01]  /*3470*/  FADD.FTZ R26, R36, R31 ;  /* 0x0000001f241a7221 */ /* 0x000fe20000010000 */
[----:B------:R0:W-:Y:S01]  /*3480*/  STSM.16.M88.4 [R5+0x21800], R12 ;  /* 0x0218000c05007844 */ /* 0x0001e20000000200 */
[----:B------:R-:W-:Y:S01]  /*3490*/  MOV R90, R135 ;  /* 0x00000087005a7202 */ /* 0x000fe20000000f00 */
[----:B------:R-:W-:-:S02]  /*34a0*/  IMAD.MOV.U32 R89, RZ, RZ, R135 ;  /* 0x000000ffff597224 */ /* 0x000fc400078e0087 */
[----:B------:R-:W3:Y:S01]  /*34b0*/  MUFU.EX2 R86, R86 ;  /* 0x0000005600567308 */ /* 0x000ee20000000800 */
[----:B-1----:R-:W-:Y:S01]  /*34c0*/  FADD.FTZ R24, R78, R25 ;  /* 0x000000194e187221 */ /* 0x002fe20000010000 */
[----:B------:R-:W-:-:S06]  /*34d0*/  IMAD.MOV.U32 R88, RZ, RZ, R135 ;  /* 0x000000ffff587224 */ /* 0x000fcc00078e0087 */
[----:B------:R-:W1:Y:S01]  /*34e0*/  MUFU.EX2 R75, R75 ;  /* 0x0000004b004b7308 */ /* 0x000e620000000800 */
[----:B--2---:R-:W-:Y:S01]  /*34f0*/  FADD.FTZ R25, R79, R24 ;  /* 0x000000184f197221 */ /* 0x004fe20000010000 */
[----:B0-----:R-:W-:-:S06]  /*3500*/  F2FP.BF16.F32.PACK_AB R15, R52, R47 ;  /* 0x0000002f340f723e */ /* 0x001fcc00000010ff */
[----:B------:R0:W-:Y:S01]  /*3510*/  MUFU.EX2 R7, R38 ;  /* 0x0000002600077308 */ /* 0x0001e20000000800 */
[----:B---3--:R-:W-:Y:S01]  /*3520*/  FADD.FTZ R24, R86, R25 ;  /* 0x0000001956187221 */ /* 0x008fe20000010000 */
[----:B------:R-:W-:Y:S01]  /*3530*/  F2FP.BF16.F32.PACK_AB R25, R58, R45 ;  /* 0x0000002d3a19723e */ /* 0x000fe200000010ff */
[----:B------:R-:W-:-:S05]  /*3540*/  VIADD R45, R5, 0x21800 ;  /* 0x00021800052d7836 */ /* 0x000fca0000000000 */
[----:B------:R-:W2:Y:S01]  /*3550*/  MUFU.EX2 R82, R82 ;  /* 0x0000005200527308 */ /* 0x000ea20000000800 */
[----:B0-----:R-:W-:Y:S01]  /*3560*/  FFMA.FTZ R38, R42, UR5, -R83 ;  /* 0x000000052a267c23 */ /* 0x001fe20008010853 */
[----:B-1----:R-:W-:-:S06]  /*3570*/  FADD.FTZ R31, R75, R24 ;  /* 0x000000184b1f7221 */ /* 0x002fcc0000010000 */
[----:B------:R0:W-:Y:S08]  /*3580*/  MUFU.EX2 R42, R27 ;  /* 0x0000001b002a7308 */ /* 0x0001f00000000800 */
[----:B------:R-:W1:Y:S01]  /*3590*/  MUFU.EX2 R20, R20 ;  /* 0x0000001400147308 */ /* 0x000e620000000800 */
[----:B0-----:R-:W-:Y:S01]  /*35a0*/  FADD.FTZ R27, R35, R26 ;  /* 0x0000001a231b7221 */ /* 0x001fe20000010000 */
[----:B--2---:R-:W-:-:S03]  /*35b0*/  F2FP.BF16.F32.PACK_AB R28, R82, R75 ;  /* 0x0000004b521c723e */ /* 0x004fc600000010ff */
[----:B------:R-:W-:-:S03]  /*35c0*/  FADD.FTZ R26, R40, R27 ;  /* 0x0000001b281a7221 */ /* 0x000fc60000010000 */
[----:B------:R-:W0:Y:S01]  /*35d0*/  MUFU.EX2 R73, R73 ;  /* 0x0000004900497308 */ /* 0x000e220000000800 */
[----:B------:R-:W-:Y:S01]  /*35e0*/  FADD.FTZ R27, R39, R26 ;  /* 0x0000001a271b7221 */ /* 0x000fe20000010000 */
[----:B------:R-:W-:-:S03]  /*35f0*/  F2FP.BF16.F32.PACK_AB R26, R86, R79 ;  /* 0x0000004f561a723e */ /* 0x000fc600000010ff */
[----:B------:R-:W-:Y:S01]  /*3600*/  FADD.FTZ R24, R44, R27 ;  /* 0x0000001b2c187221 */ /* 0x000fe20000010000 */
[----:B------:R-:W-:Y:S01]  /*3610*/  F2FP.BF16.F32.PACK_AB R27, R35, R36 ;  /* 0x00000024231b723e */ /* 0x000fe200000010ff */
[----:B------:R-:W-:Y:S01]  /*3620*/  FADD.FTZ R35, R82, R31 ;  /* 0x0000001f52237221 */ /* 0x000fe20000010000 */
[----:B------:R-:W2:Y:S01]  /*3630*/  MUFU.EX2 R10, R10 ;  /* 0x0000000a000a7308 */ /* 0x000ea20000000800 */
[C---:B------:R-:W-:Y:S01]  /*3640*/  FADD.FTZ R24, R65.reuse, R24 ;  /* 0x0000001841187221 */ /* 0x040fe20000010000 */
[----:B------:R-:W-:Y:S01]  /*3650*/  F2FP.BF16.F32.PACK_AB R31, R65, R44 ;  /* 0x0000002c411f723e */ /* 0x000fe200000010ff */
[----:B-1----:R-:W-:Y:S01]  /*3660*/  FADD.FTZ R12, R20, R35 ;  /* 0x00000023140c7221 */ /* 0x002fe20000010000 */
[----:B------:R-:W-:Y:S02]  /*3670*/  IMAD R36, R8, 0x2, R5 ;  /* 0x0000000208247824 */ /* 0x000fe400078e0205 */
[----:B------:R-:W-:Y:S01]  /*3680*/  FADD.FTZ R13, R43, R24 ;  /* 0x000000182b0d7221 */ /* 0x000fe20000010000 */
[----:B------:R-:W-:Y:S01]  /*3690*/  F2FP.BF16.F32.PACK_AB R24, R78, R9 ;  /* 0x000000094e18723e */ /* 0x000fe200000010ff */
[----:B------:R-:W1:Y:S01]  /*36a0*/  MUFU.EX2 R11, R11 ;  /* 0x0000000b000b7308 */ /* 0x000e620000000800 */
[----:B0-----:R-:W-:Y:S01]  /*36b0*/  FADD.FTZ R9, R73, R12 ;  /* 0x0000000c49097221 */ /* 0x001fe20000010000 */
[----:B------:R-:W-:-:S06]  /*36c0*/  FADD.FTZ R14, R48, R13 ;  /* 0x0000000d300e7221 */ /* 0x000fcc0000010000 */
[----:B------:R0:W3:Y:S01]  /*36d0*/  MUFU.EX2 R18, R37 ;  /* 0x0000002500127308 */ /* 0x0000e20000000800 */
[----:B--2---:R-:W-:Y:S01]  /*36e0*/  FADD.FTZ R12, R10, R9 ;  /* 0x000000090a0c7221 */ /* 0x004fe20000010000 */
[----:B------:R-:W-:Y:S01]  /*36f0*/  FADD.FTZ R9, R47, R14 ;  /* 0x0000000e2f097221 */ /* 0x000fe20000010000 */
[----:B------:R-:W-:Y:S02]  /*3700*/  SEL R14, R4, 0xffffffe0, !P1 ;  /* 0xffffffe0040e7807 */ /* 0x000fe40004800000 */
[----:B------:R-:W-:-:S03]  /*3710*/  ISETP.LE.AND P1, PT, R16, UR34, PT ;  /* 0x0000002210007c0c */ /* 0x000fc6000bf23270 */
[----:B------:R-:W2:Y:S01]  /*3720*/  MUFU.EX2 R19, R19 ;  /* 0x0000001300137308 */ /* 0x000ea20000000800 */
[----:B-1----:R-:W-:Y:S01]  /*3730*/  FADD.FTZ R12, R11, R12 ;  /* 0x0000000c0b0c7221 */ /* 0x002fe20000010000 */
[--C-:B0-----:R-:W-:Y:S01]  /*3740*/  FFMA.FTZ R37, R32, UR5, -R83.reuse ;  /* 0x0000000520257c23 */ /* 0x101fe20008010853 */
[----:B------:R-:W-:-:S05]  /*3750*/  FFMA.FTZ R83, R85, UR5, -R83 ;  /* 0x0000000555537c23 */ /* 0x000fca0008010853 */
[----:B------:R0:W-:Y:S08]  /*3760*/  MUFU.EX2 R34, R6 ;  /* 0x0000000600227308 */ /* 0x0001f00000000800 */
[----:B------:R-:W1:Y:S01]  /*3770*/  MUFU.EX2 R38, R38 ;  /* 0x0000002600267308 */ /* 0x000e620000000800 */
[----:B0-----:R-:W-:Y:S01]  /*3780*/  FADD.FTZ R6, R52, R9 ;  /* 0x0000000934067221 */ /* 0x001fe20000010000 */
[----:B------:R-:W-:-:S03]  /*3790*/  FADD.FTZ R9, R7, R12 ;  /* 0x0000000c07097221 */ /* 0x000fc60000010000 */
[----:B------:R-:W-:Y:S01]  /*37a0*/  FADD.FTZ R13, R51, R6 ;  /* 0x00000006330d7221 */ /* 0x000fe20000010000 */
[----:B------:R-:W-:Y:S01]  /*37b0*/  IADD3 R6, R45, R14, RZ ;  /* 0x0000000e2d067210 */ /* 0x000fe20007ffe0ff */
[----:B---3--:R-:W-:Y:S01]  /*37c0*/  FADD.FTZ R12, R18, R9 ;  /* 0x00000009120c7221 */ /* 0x008fe20000010000 */
[----:B------:R-:W-:Y:S01]  /*37d0*/  MUFU.EX2 R55, R55 ;  /* 0x0000003700377308 */ /* 0x000fe20000000800 */
[----:B------:R-:W-:Y:S02]  /*37e0*/  FADD.FTZ R13, R66, R13 ;  /* 0x0000000d420d7221 */ /* 0x000fe40000010000 */
[----:B--2---:R-:W-:Y:S01]  /*37f0*/  FADD.FTZ R9, R19, R12 ;  /* 0x0000000c13097221 */ /* 0x004fe20000010000 */
[----:B------:R0:W-:Y:S01]  /*3800*/  STSM.16.M88.4 [R6], R24 ;  /* 0x0000001806007844 */ /* 0x0001e20000000200 */
[----:B------:R-:W-:Y:S01]  /*3810*/  FADD.FTZ R14, R76, R13 ;  /* 0x0000000d4c0e7221 */ /* 0x000fe20000010000 */
[----:B------:R-:W-:Y:S02]  /*3820*/  F2FP.BF16.F32.PACK_AB R13, R48, R43 ;  /* 0x0000002b300d723e */ /* 0x000fe400000010ff */
[----:B------:R-:W2:Y:S01]  /*3830*/  MUFU.EX2 R21, R21 ;  /* 0x0000001500157308 */ /* 0x000ea20000000800 */
[----:B------:R-:W-:Y:S01]  /*3840*/  FADD.FTZ R14, R81, R14 ;  /* 0x0000000e510e7221 */ /* 0x000fe20000010000 */
[----:B-1----:R-:W-:-:S06]  /*3850*/  FADD.FTZ R12, R38, R9 ;  /* 0x00000009260c7221 */ /* 0x002fcc0000010000 */
[----:B------:R-:W1:Y:S01]  /*3860*/  MUFU.EX2 R60, R60 ;  /* 0x0000003c003c7308 */ /* 0x000e620000000800 */
[----:B0-----:R-:W-:Y:S02]  /*3870*/  F2FP.BF16.F32.PACK_AB R24, R38, R19 ;  /* 0x000000132618723e */ /* 0x001fe400000010ff */
[----:B------:R-:W-:-:S05]  /*3880*/  F2FP.BF16.F32.PACK_AB R25, R66, R51 ;  /* 0x000000334219723e */ /* 0x000fca00000010ff */
[----:B------:R-:W-:Y:S01]  /*3890*/  MUFU.EX2 R56, R56 ;  /* 0x0000003800387308 */ /* 0x000fe20000000800 */
[----:B--2---:R-:W-:Y:S01]  /*38a0*/  FADD.FTZ R35, R21, R12 ;  /* 0x0000000c15237221 */ /* 0x004fe20000010000 */
[----:B------:R-:W-:Y:S02]  /*38b0*/  F2FP.BF16.F32.PACK_AB R12, R11, R10 ;  /* 0x0000000a0b0c723e */ /* 0x000fe400000010ff */
[----:B------:R-:W-:Y:S02]  /*38c0*/  F2FP.BF16.F32.PACK_AB R27, R81, R76 ;  /* 0x0000004c511b723e */ /* 0x000fe400000010ff */
[C---:B------:R-:W-:Y:S02]  /*38d0*/  F2FP.BF16.F32.PACK_AB R26, R42.reuse, R21 ;  /* 0x000000152a1a723e */ /* 0x040fe400000010ff */
[----:B------:R-:W0:Y:S08]  /*38e0*/  MUFU.EX2 R23, R23 ;  /* 0x0000001700177308 */ /* 0x000e300000000800 */
[----:B------:R-:W-:Y:S08]  /*38f0*/  MUFU.EX2 R59, R59 ;  /* 0x0000003b003b7308 */ /* 0x000ff00000000800 */
[----:B------:R2:W3:Y:S08]  /*3900*/  MUFU.EX2 R32, R29 ;  /* 0x0000001d00207308 */ /* 0x0004f00000000800 */
[----:B------:R-:W-:Y:S01]  /*3910*/  MUFU.EX2 R61, R61 ;  /* 0x0000003d003d7308 */ /* 0x000fe20000000800 */
[----:B--2---:R-:W-:Y:S01]  /*3920*/  F2FP.BF16.F32.PACK_AB R29, R39, R40 ;  /* 0x00000028271d723e */ /* 0x004fe200000010ff */
[----:B------:R-:W-:Y:S01]  /*3930*/  FADD.FTZ R39, R55, R14 ;  /* 0x0000000e37277221 */ /* 0x000fe20000010000 */
[----:B------:R-:W-:-:S03]  /*3940*/  FADD.FTZ R14, R42, R35 ;  /* 0x000000232a0e7221 */ /* 0x000fc60000010000 */
[----:B-1----:R-:W-:Y:S01]  /*3950*/  FADD.FTZ R39, R60, R39 ;  /* 0x000000273c277221 */ /* 0x002fe20000010000 */
[----:B0-----:R-:W-:Y:S01]  /*3960*/  FADD.FTZ R11, R23, R14 ;  /* 0x0000000e170b7221 */ /* 0x001fe20000010000 */
[----:B------:R0:W1:Y:S01]  /*3970*/  MUFU.EX2 R33, R30 ;  /* 0x0000001e00217308 */ /* 0x0000620000000800 */
[----:B------:R-:W-:Y:S01]  /*3980*/  F2FP.BF16.F32.PACK_AB R14, R18, R7 ;  /* 0x00000007120e723e */ /* 0x000fe200000010ff */
[----:B------:R-:W-:Y:S02]  /*3990*/  IMAD R7, R8, 0x2, R45 ;  /* 0x0000000208077824 */ /* 0x000fe400078e022d */
[----:B---3--:R-:W-:Y:S01]  /*39a0*/  FADD.FTZ R10, R32, R11 ;  /* 0x0000000b200a7221 */ /* 0x008fe20000010000 */
[----:B------:R-:W-:-:S03]  /*39b0*/  IMAD R8, R8, 0x2, R6 ;  /* 0x0000000208087824 */ /* 0x000fc600078e0206 */
[----:B------:R-:W2:Y:S01]  /*39c0*/  MUFU.EX2 R62, R62 ;  /* 0x0000003e003e7308 */ /* 0x000ea20000000800 */
[----:B0-----:R-:W-:Y:S01]  /*39d0*/  F2FP.BF16.F32.PACK_AB R30, R73, R20 ;  /* 0x00000014491e723e */ /* 0x001fe200000010ff */
[----:B------:R-:W-:-:S04]  /*39e0*/  FADD.FTZ R20, R56, R39 ;  /* 0x0000002738147221 */ /* 0x000fc80000010000 */
[----:B------:R-:W-:Y:S01]  /*39f0*/  FADD.FTZ R20, R59, R20 ;  /* 0x000000143b147221 */ /* 0x000fe20000010000 */
[----:B------:R0:W-:Y:S01]  /*3a00*/  STSM.16.M88.4 [R36+0x21800], R28 ;  /* 0x0218001c24007844 */ /* 0x0001e20000000200 */
[----:B------:R-:W3:Y:S01]  /*3a10*/  MUFU.EX2 R67, R67 ;  /* 0x0000004300437308 */ /* 0x000ee20000000800 */
[----:B-1----:R-:W-:Y:S01]  /*3a20*/  FADD.FTZ R11, R33, R10 ;  /* 0x0000000a210b7221 */ /* 0x002fe20000010000 */
[----:B------:R-:W-:Y:S01]  /*3a30*/  FADD.FTZ R19, R61, R20 ;  /* 0x000000143d137221 */ /* 0x000fe20000010000 */
[----:B------:R-:W-:Y:S02]  /*3a40*/  STSM.16.M88.4 [R8], R12 ;  /* 0x0000000c08007844 */ /* 0x000fe40000000200 */
[----:B------:R-:W-:Y:S02]  /*3a50*/  FADD.FTZ R10, R34, R11 ;  /* 0x0000000b220a7221 */ /* 0x000fe40000010000 */
[----:B------:R1:W-:Y:S01]  /*3a60*/  STSM.16.M88.4 [R5+0x27800], R24 ;  /* 0x0278001805007844 */ /* 0x0003e20000000200 */
[----:B------:R-:W4:Y:S01]  /*3a70*/  MUFU.EX2 R70, R70 ;  /* 0x0000004600467308 */ /* 0x000f220000000800 */
[C---:B--2---:R-:W-:Y:S01]  /*3a80*/  FADD.FTZ R18, R62.reuse, R19 ;  /* 0x000000133e127221 */ /* 0x044fe20000010000 */
[----:B------:R-:W-:-:S02]  /*3a90*/  F2FP.BF16.F32.PACK_AB R61, R62, R61 ;  /* 0x0000003d3e3d723e */ /* 0x000fc400000010ff */
[----:B0-----:R-:W-:-:S04]  /*3aa0*/  F2FP.BF16.F32.PACK_AB R29, R60, R55 ;  /* 0x000000373c1d723e */ /* 0x001fc800000010ff */
[----:B------:R-:W0:Y:S01]  /*3ab0*/  MUFU.EX2 R37, R37 ;  /* 0x0000002500257308 */ /* 0x000e220000000800 */
[----:B------:R-:W-:Y:S01]  /*3ac0*/  F2FP.BF16.F32.PACK_AB R31, R59, R56 ;  /* 0x000000383b1f723e */ /* 0x000fe200000010ff */
[----:B---3--:R-:W-:Y:S01]  /*3ad0*/  FADD.FTZ R19, R67, R18 ;  /* 0x0000001243137221 */ /* 0x008fe20000010000 */
[----:B------:R-:W-:Y:S02]  /*3ae0*/  F2FP.BF16.F32.PACK_AB R28, R32, R23 ;  /* 0x00000017201c723e */ /* 0x000fe400000010ff */
[----:B------:R-:W-:-:S03]  /*3af0*/  F2FP.BF16.F32.PACK_AB R30, R34, R33 ;  /* 0x00000021221e723e */ /* 0x000fc600000010ff */
[----:B------:R-:W2:Y:S01]  /*3b00*/  MUFU.EX2 R4, R41 ;  /* 0x0000002900047308 */ /* 0x000ea20000000800 */
[C---:B----4-:R-:W-:Y:S01]  /*3b10*/  F2FP.BF16.F32.PACK_AB R63, R70.reuse, R67 ;  /* 0x00000043463f723e */ /* 0x050fe200000010ff */
[----:B------:R3:W-:Y:S01]  /*3b20*/  STSM.16.M88.4 [R6+0x6000], R28 ;  /* 0x0060001c06007844 */ /* 0x0007e20000000200 */
[----:B------:R-:W-:-:S05]  /*3b30*/  FADD.FTZ R18, R70, R19 ;  /* 0x0000001346127221 */ /* 0x000fca0000010000 */
[----:B------:R-:W4:Y:S01]  /*3b40*/  MUFU.EX2 R64, R64 ;  /* 0x0000004000407308 */ /* 0x000f220000000800 */
[----:B0-----:R-:W-:-:S07]  /*3b50*/  FADD.FTZ R11, R37, R10 ;  /* 0x0000000a250b7221 */ /* 0x001fce0000010000 */
[----:B------:R-:W0:Y:S01]  /*3b60*/  MUFU.EX2 R9, R68 ;  /* 0x0000004400097308 */ /* 0x000e220000000800 */
[C---:B--2---:R-:W-:Y:S01]  /*3b70*/  F2FP.BF16.F32.PACK_AB R60, R4.reuse, R37 ;  /* 0x00000025043c723e */ /* 0x044fe200000010ff */
[----:B------:R-:W-:-:S06]  /*3b80*/  FADD.FTZ R11, R4, R11 ;  /* 0x0000000b040b7221 */ /* 0x000fcc0000010000 */
[----:B------:R-:W2:Y:S01]  /*3b90*/  MUFU.EX2 R71, R71 ;  /* 0x0000004700477308 */ /* 0x000ea20000000800 */
[----:B----4-:R-:W-:-:S07]  /*3ba0*/  FADD.FTZ R10, R64, R11 ;  /* 0x0000000b400a7221 */ /* 0x010fce0000010000 */
[----:B------:R-:W1:Y:S01]  /*3bb0*/  MUFU.EX2 R74, R74 ;  /* 0x0000004a004a7308 */ /* 0x000e620000000800 */
[C---:B0-----:R-:W-:Y:S01]  /*3bc0*/  F2FP.BF16.F32.PACK_AB R62, R9.reuse, R64 ;  /* 0x00000040093e723e */ /* 0x041fe200000010ff */
[----:B------:R-:W-:-:S04]  /*3bd0*/  FADD.FTZ R10, R9, R10 ;  /* 0x0000000a090a7221 */ /* 0x000fc80000010000 */
[----:B------:R3:W-:Y:S02]  /*3be0*/  STSM.16.M88.4 [R36+0x27800], R60 ;  /* 0x0278003c24007844 */ /* 0x0007e40000000200 */
[----:B------:R-:W0:Y:S01]  /*3bf0*/  MUFU.EX2 R69, R69 ;  /* 0x0000004500457308 */ /* 0x000e220000000800 */
[----:B--2---:R-:W-:-:S07]  /*3c00*/  FADD.FTZ R11, R71, R18 ;  /* 0x00000012470b7221 */ /* 0x004fce0000010000 */
[----:B------:R-:W2:Y:S01]  /*3c10*/  MUFU.EX2 R77, R77 ;  /* 0x0000004d004d7308 */ /* 0x000ea20000000800 */
[C---:B-1----:R-:W-:Y:S01]  /*3c20*/  F2FP.BF16.F32.PACK_AB R25, R74.reuse, R71 ;  /* 0x000000474a19723e */ /* 0x042fe200000010ff */
[----:B------:R-:W-:-:S06]  /*3c30*/  FADD.FTZ R12, R74, R11 ;  /* 0x0000000b4a0c7221 */ /* 0x000fcc0000010000 */
[----:B------:R-:W1:Y:S01]  /*3c40*/  MUFU.EX2 R80, R80 ;  /* 0x0000005000507308 */ /* 0x000e620000000800 */
[----:B0-----:R-:W-:Y:S01]  /*3c50*/  F2FP.BF16.F32.PACK_AB R27, R72, R69 ;  /* 0x00000045481b723e */ /* 0x001fe200000010ff */
[----:B------:R-:W-:-:S06]  /*3c60*/  FADD.FTZ R69, R69, R12 ;  /* 0x0000000c45457221 */ /* 0x000fcc0000010000 */
[----:B------:R-:W-:Y:S01]  /*3c70*/  MUFU.EX2 R84, R84 ;  /* 0x0000005400547308 */ /* 0x000fe20000000800 */
[----:B--2---:R-:W-:-:S07]  /*3c80*/  FADD.FTZ R11, R77, R10 ;  /* 0x0000000a4d0b7221 */ /* 0x004fce0000010000 */
[----:B------:R-:W0:Y:S01]  /*3c90*/  MUFU.EX2 R83, R83 ;  /* 0x0000005300537308 */ /* 0x000e220000000800 */
[C---:B-1----:R-:W-:Y:S01]  /*3ca0*/  F2FP.BF16.F32.PACK_AB R24, R80.reuse, R77 ;  /* 0x0000004d5018723e */ /* 0x042fe200000010ff */
[----:B------:R-:W-:Y:S01]  /*3cb0*/  FADD.FTZ R11, R80, R11 ;  /* 0x0000000b500b7221 */ /* 0x000fe20000010000 */
[----:B0-----:R-:W-:-:S03]  /*3cc0*/  F2FP.BF16.F32.PACK_AB R26, R83, R84 ;  /* 0x00000054531a723e */ /* 0x001fc600000010ff */
[----:B------:R-:W-:Y:S01]  /*3cd0*/  FADD.FTZ R84, R84, R11 ;  /* 0x0000000b54547221 */ /* 0x000fe20000010000 */
[----:B------:R-:W-:Y:S01]  /*3ce0*/  FADD.FTZ R11, R72, R69 ;  /* 0x00000045480b7221 */ /* 0x000fe20000010000 */
[----:B------:R3:W-:Y:S02]  /*3cf0*/  STSM.16.M88.4 [R8+0x6000], R24 ;  /* 0x0060001808007844 */ /* 0x0007e40000000200 */
[----:B------:R-:W-:Y:S01]  /*3d00*/  FADD.FTZ R9, R83, R84 ;  /* 0x0000005453097221 */ /* 0x000fe20000010000 */
[----:B------:R0:W-:Y:S06]  /*3d10*/  MEMBAR.ALL.CTA ;  /* 0x0000000000007992 */ /* 0x0001ec0000008000 */
[----:B0-----:R-:W0:Y:S02]  /*3d20*/  FENCE.VIEW.ASYNC.S ;  /* 0x00000000000073c6 */ /* 0x001e240000000000 */
[----:B0-----:R-:W-:Y:S01]  /*3d30*/  NOP ;  /* 0x0000000000007918 */ /* 0x001fe20000000000 */
[----:B------:R-:W-:Y:S05]  /*3d40*/  @!P1 BRA `(.L_x_18) ;  /* 0x0000002800a49947 */ /* 0x000fea0003800000 */
[----:B------:R-:W-:Y:S01]  /*3d50*/  IMAD.MOV.U32 R10, RZ, RZ, R53 ;  /* 0x000000ffff0a7224 */ /* 0x000fe200078e0035 */
[----:B------:R-:W-:Y:S02]  /*3d60*/  MOV R4, R57 ;  /* 0x0000003900047202 */ /* 0x000fe40000000f00 */
        /* <DEDUP_REMOVED lines=23> */
[----:B------:R-:W-:Y:S01]  /*3ee0*/  CS2R R88, SRZ ;  /* 0x0000000000587805 */ /* 0x000fe2000001ff00 */
[----:B------:R-:W-:Y:S01]  /*3ef0*/  UMOV UR35, URZ ;  /* 0x0000003f00237c82 */ /* 0x000fe20008000000 */
[----:B------:R-:W-:Y:S01]  /*3f00*/  UMOV UR7, URZ ;  /* 0x0000003f00077c82 */ /* 0x000fe20008000000 */
[----:B------:R-:W-:Y:S01]  /*3f10*/  ULDC UR4, c[0x0][0x9d8] ;  /* 0x0002760000047ab9 */ /* 0x000fe20000000800 */
[----:B------:R-:W-:-:S05]  /*3f20*/  ULDC UR5, c[0x0][0x988] ;  /* 0x0002620000057ab9 */ /* 0x000fca0000000800 */
.L_x_29:
[----:B------:R-:W-:Y:S01]  /*3f30*/  ISETP.NE.AND P2, PT, RZ, UR40, PT ;  /* 0x00000028ff007c0c */ /* 0x000fe2000bf45270 */
[----:B------:R-:W-:-:S04]  /*3f40*/  UISETP.NE.AND UP0, UPT, UR7, 0x1, UPT ;  /* 0x000000010700788c */ /* 0x000fc8000bf05270 */
[----:B------:R-:W-:-:S04]  /*3f50*/  USEL UR33, URZ, 0x1, UP0 ;  /* 0x000000013f217887 */ /* 0x000fc80008000000 */
[----:B------:R-:W-:-:S04]  /*3f60*/  ULOP3.LUT UR33, UR35, UR33, URZ, 0x3c, !UPT ;  /* 0x0000002123217292 */ /* 0x000fc8000f8e3c3f */
[----:B------:R-:W-:Y:S08]  /*3f70*/  @P2 BRA `(.L_x_19) ;  /* 0x0000000000382947 */ /* 0x000ff00003800000 */
[----:B------:R-:W-:Y:S05]  /*3f80*/  @!P0 BRA `(.L_x_20) ;  /* 0x0000000000048947 */ /* 0x000fea0003800000 */
[----:B------:R-:W-:Y:S01]  /*3f90*/  BPT.TRAP 0x1 ;  /* 0x000000040000795c */ /* 0x000fe20000300000 */
.L_x_20:
[----:B------:R-:W-:Y:S01]  /*3fa0*/  UIADD3 UR10, UR7, 0x1, URZ ;  /* 0x00000001070a7890 */ /* 0x000fe2000fffe03f */
[----:B------:R-:W-:-:S03]  /*3fb0*/  IMAD.U32 R0, RZ, RZ, UR33 ;  /* 0x00000021ff007e24 */ /* 0x000fc6000f8e00ff */
[----:B------:R-:W-:Y:S02]  /*3fc0*/  UISETP.NE.AND UP0, UPT, UR10, 0x2, UPT ;  /* 0x000000020a00788c */ /* 0x000fe4000bf05270 */
[----:B------:R-:W-:Y:S02]  /*3fd0*/  SHF.L.U32 R0, R0, 0x1f, RZ ;  /* 0x0000001f00007819 */ /* 0x000fe400000006ff */
[----:B------:R-:W-:-:S04]  /*3fe0*/  USEL UR10, UR10, URZ, UP0 ;  /* 0x0000003f0a0a7287 */ /* 0x000fc80008000000 */
[----:B------:R-:W-:-:S09]  /*3ff0*/  ULEA UR10, UR10, UR41, 0x3 ;  /* 0x000000290a0a7291 */ /* 0x000fd2000f8e183f */
[----:B------:R0:W1:Y:S01]  /*4000*/  SYNCS.PHASECHK.TRANS64.TRYWAIT P1, [UR10+0x2d830], R0 ;  /* 0x02d83000ff0075a7 */ /* 0x000062000802014a */
[----:B------:R-:W-:Y:S05]  /*4010*/  @!P0 BRA `(.L_x_21) ;  /* 0x0000000000048947 */ /* 0x000fea0003800000 */
[----:B------:R-:W-:Y:S01]  /*4020*/  BPT.TRAP 0x1 ;  /* 0x000000040000795c */ /* 0x000fe20000300000 */
.L_x_21:
[----:B-1----:R-:W-:Y:S05]  /*4030*/  @P1 BRA `(.L_x_19) ;  /* 0x0000000000081947 */ /* 0x002fea0003800000 */
[----:B------:R-:W1:Y:S02]  /*4040*/  SYNCS.PHASECHK.TRANS64.TRYWAIT P1, [UR10+0x2d830], R0 ;  /* 0x02d83000ff0075a7 */ /* 0x000e64000802014a */
[----:B-1----:R-:W-:Y:S05]  /*4050*/  @!P1 BRA `(.L_x_22) ;  /* 0x00000080008c9947 */ /* 0x002fea0003800000 */
.L_x_19:
[----:B01----:R-:W-:Y:S01]  /*4060*/  VIADD R0, R17, 0x8 ;  /* 0x0000000811007836 */ /* 0x003fe20000000000 */
[----:B------:R-:W-:Y:S01]  /*4070*/  UIADD3 UR10, UR7, 0x1, URZ ;  /* 0x00000001070a7890 */ /* 0x000fe2000fffe03f */
[----:B------:R-:W-:Y:S01]  /*4080*/  R2UR UR28, R2 ;  /* 0x00000000021c72ca */ /* 0x000fe200000e0000 */
[----:B------:R-:W-:Y:S01]  /*4090*/  UMOV UR31, 0x80000020 ;  /* 0x80000020001f7882 */ /* 0x000fe20000000000 */
[----:B------:R-:W-:Y:S01]  /*40a0*/  R2UR UR29, R3 ;  /* 0x00000000031d72ca */ /* 0x000fe200000e0000 */
[----:B------:R0:W-:Y:S01]  /*40b0*/  BAR.SYNC.DEFER_BLOCKING R0, 0x100 ;  /* 0x000400000000751d */ /* 0x0001e20000010000 */
[----:B------:R-:W-:-:S04]  /*40c0*/  UISETP.NE.AND UP0, UPT, UR10, 0x2, UPT ;  /* 0x000000020a00788c */ /* 0x000fc8000bf05270 */
[----:B------:R-:W-:Y:S01]  /*40d0*/  USEL UR43, UR10, URZ, UP0 ;  /* 0x0000003f0a2b7287 */ /* 0x000fe20008000000 */
[----:B------:R-:W-:Y:S01]  /*40e0*/  UMOV UR11, 0x80000020 ;  /* 0x80000020000b7882 */ /* 0x000fe20000000000 */
[----:B------:R-:W-:Y:S02]  /*40f0*/  UMOV UR15, 0x80000020 ;  /* 0x80000020000f7882 */ /* 0x000fe40000000000 */
[----:B------:R-:W-:Y:S01]  /*4100*/  UIMAD UR30, UR43, 0x600, UR32 ;  /* 0x000006002b1e78a4 */ /* 0x000fe2000f8e0220 */
[----:B------:R-:W-:Y:S01]  /*4110*/  UMOV UR19, 0x80000020 ;  /* 0x8000002000137882 */ /* 0x000fe20000000000 */
[----:B------:R-:W-:Y:S02]  /*4120*/  UMOV UR23, 0x80000020 ;  /* 0x8000002000177882 */ /* 0x000fe40000000000 */
[----:B------:R-:W-:Y:S01]  /*4130*/  UIADD3 UR10, UR30, 0x2, URZ ;  /* 0x000000021e0a7890 */ /* 0x000fe2000fffe03f */
[----:B0-----:R-:W-:Y:S01]  /*4140*/  IMAD.U32 R0, RZ, RZ, UR43 ;  /* 0x0000002bff007e24 */ /* 0x001fe2000f8e00ff */
[----:B------:R-:W-:-:S02]  /*4150*/  UIADD3 UR14, UR30, 0x200, URZ ;  /* 0x000002001e0e7890 */ /* 0x000fc4000fffe03f */
[----:B------:R-:W-:Y:S02]  /*4160*/  UIADD3 UR18, UR30, 0x202, URZ ;  /* 0x000002021e127890 */ /* 0x000fe4000fffe03f */
[----:B------:R-:W-:Y:S02]  /*4170*/  UIADD3 UR22, UR30, 0x400, URZ ;  /* 0x000004001e167890 */ /* 0x000fe4000fffe03f */
[----:B------:R-:W-:Y:S01]  /*4180*/  UIADD3 UR26, UR30, 0x402, URZ ;  /* 0x000004021e1a7890 */ /* 0x000fe2000fffe03f */
[----:B------:R-:W-:Y:S01]  /*4190*/  UMOV UR27, 0x80000020 ;  /* 0x80000020001b7882 */ /* 0x000fe20000000000 */
[----:B---3--:R-:W-:-:S06]  /*41a0*/  WARPGROUP.ARRIVE ;  /* 0x00000000000079c5 */ /* 0x008fcc0000000000 */
[----:B------:R-:W-:Y:S03]  /*41b0*/  HGMMA.64x128x16.F32.BF16 R24, gdesc[UR28], RZ, !UPT, gsb0 ;  /* 0x01e000001c1879f0 */ /* 0x000fe6000c0018ff */
        /* <DEDUP_REMOVED lines=16> */
[----:B------:R-:W-:Y:S05]  /*42c0*/  @P2 BRA `(.L_x_23) ;  /* 0x00000000002c2947 */ /* 0x000fea0003800000 */
[----:B------:R-:W-:Y:S05]  /*42d0*/  @!P0 BRA `(.L_x_24) ;  /* 0x0000000000048947 */ /* 0x000fea0003800000 */
[----:B------:R-:W-:Y:S01]  /*42e0*/  BPT.TRAP 0x1 ;  /* 0x000000040000795c */ /* 0x000fe20000300000 */
.L_x_24:
[----:B------:R-:W-:Y:S01]  /*42f0*/  ULEA UR10, UR7, UR41, 0x3 ;  /* 0x00000029070a7291 */ /* 0x000fe2000f8e183f */
[----:B------:R-:W-:-:S04]  /*4300*/  MOV R12, UR35 ;  /* 0x00000023000c7c02 */ /* 0x000fc80008000f00 */
[----:B------:R-:W-:-:S04]  /*4310*/  SHF.L.U32 R12, R12, 0x1f, RZ ;  /* 0x0000001f0c0c7819 */ /* 0x000fc800000006ff */
[----:B------:R0:W1:Y:S01]  /*4320*/  SYNCS.PHASECHK.TRANS64.TRYWAIT P1, [UR10+0x2d850], R12 ;  /* 0x02d8500cff0075a7 */ /* 0x000062000802014a */
[----:B------:R-:W-:Y:S05]  /*4330*/  @!P0 BRA `(.L_x_25) ;  /* 0x0000000000048947 */ /* 0x000fea0003800000 */
[----:B------:R-:W-:Y:S01]  /*4340*/  BPT.TRAP 0x1 ;  /* 0x000000040000795c */ /* 0x000fe20000300000 */
.L_x_25:
[----:B-1----:R-:W-:Y:S05]  /*4350*/  @P1 BRA `(.L_x_23) ;  /* 0x0000000000081947 */ /* 0x002fea0003800000 */
[----:B------:R-:W1:Y:S02]  /*4360*/  SYNCS.PHASECHK.TRANS64.TRYWAIT P1, [UR10+0x2d850], R12 ;  /* 0x02d8500cff0075a7 */ /* 0x000e64000802014a */
[----:B-1----:R-:W-:Y:S05]  /*4370*/  @!P1 BRA `(.L_x_26) ;  /* 0x0000007c00dc9947 */ /* 0x002fea0003800000 */
.L_x_23:
[----:B------:R-:W-:Y:S01]  /*4380*/  UIADD3 UR10, UR41, 0x400, URZ ;  /* 0x00000400290a7890 */ /* 0x000fe2000fffe03f */
[----:B------:R-:W-:Y:S01]  /*4390*/  WARPGROUP.ARRIVE ;  /* 0x00000000000079c5 */ /* 0x000fe20000000000 */
[----:B------:R-:W-:Y:S01]  /*43a0*/  ULOP3.LUT UR11, UR42, 0x10000, URZ, 0xfc, !UPT ;  /* 0x000100002a0b7892 */ /* 0x000fe2000f8efc3f */
[----:B01----:R-:W-:Y:S01]  /*43b0*/  VIADD R12, R17, 0x9 ;  /* 0x00000009110c7836 */ /* 0x003fe20000000000 */
[----:B------:R-:W-:Y:S01]  /*43c0*/  USHF.R.U32.HI UR10, URZ, 0x4, UR10 ;  /* 0x000000043f0a7899 */ /* 0x000fe2000801160a */
[----:B------:R-:W-:Y:S01]  /*43d0*/  ISETP.GE.U32.AND P1, PT, R22, 0x180, PT ;  /* 0x000001801600780c */ /* 0x000fe20003f26070 */
[----:B------:R-:W-:Y:S01]  /*43e0*/  UMOV UR29, 0x40000040 ;  /* 0x40000040001d7882 */ /* 0x000fe20000000000 */
[----:B------:R-:W-:Y:S01]  /*43f0*/  UMOV UR31, 0x80000020 ;  /* 0x80000020001f7882 */ /* 0x000fe20000000000 */
[----:B------:R-:W-:Y:S01]  /*4400*/  ULOP3.LUT UR10, UR10, 0x3fff, URZ, 0xc0, !UPT ;  /* 0x00003fff0a0a7892 */ /* 0x000fe2000f8ec03f */
[----:B------:R-:W-:Y:S01]  /*4410*/  SEL R12, R12, 0x9, !P1 ;  /* 0x000000090c0c7807 */ /* 0x000fe20004800000 */
[----:B------:R-:W-:-:S02]  /*4420*/  UMOV UR28, UR11 ;  /* 0x0000000b001c7c82 */ /* 0x000fc40008000000 */
[----:B------:R-:W-:-:S04]  /*4430*/  ULOP3.LUT UR10, UR10, 0x2000000, URZ, 0xfc, !UPT ;  /* 0x020000000a0a7892 */ /* 0x000fc8000f8efc3f */
[----:B------:R-:W-:-:S07]  /*4440*/  UIMAD UR10, UR7, 0x600, UR10 ;  /* 0x00000600070a78a4 */ /* 0x000fce000f8e020a */
[----:B------:R-:W-:Y:S02]  /*4450*/  UMOV UR30, UR10 ;  /* 0x0000000a001e7c82 */ /* 0x000fe40008000000 */
[----:B------:R-:W-:Y:S01]  /*4460*/  HGMMA.64x96x16.F32.BF16 R88, gdesc[UR28].tnspB, R88, gsb0 ;  /* 0x416000001c5879f0 */ /* 0x000fe20008001858 */
[----:B------:R-:W-:Y:S02]  /*4470*/  UIADD3 UR28, UR11, 0x2, URZ ;  /* 0x000000020b1c7890 */ /* 0x000fe4000fffe03f */
[----:B------:R-:W-:Y:S01]  /*4480*/  UIADD3 UR30, UR10, 0x40, URZ ;  /* 0x000000400a1e7890 */ /* 0x000fe2000fffe03f */
[----:B------:R-:W-:Y:S01]  /*4490*/  UMOV UR29, 0x40000040 ;  /* 0x40000040001d7882 */ /* 0x000fe20000000000 */
[----:B------:R-:W-:Y:S01]  /*44a0*/  UMOV UR31, 0x80000020 ;  /* 0x80000020001f7882 */ /* 0x000fe20000000000 */
[----:B------:R-:W-:Y:S02]  /*44b0*/  WARPGROUP.DEPBAR.LE gsb0, 0x0 ;  /* 0x00008000000079c5 */ /* 0x000fe40000010000 */
[----:B------:R-:W-:-:S06]  /*44c0*/  WARPGROUP.ARRIVE ;  /* 0x00000000000079c5 */ /* 0x000fcc0000000000 */
        /* <DEDUP_REMOVED lines=42> */
[----:B------:R-:W-:Y:S03]  /*4770*/  HGMMA.64x96x16.F32.BF16 R88, gdesc[UR28].tnspB, R88, gsb0 ;  /* 0x416000001c5879f0 */ /* 0x000fe60008001858 */
[----:B------:R-:W-:Y:S02]  /*4780*/  WARPGROUP.DEPBAR.LE gsb0, 0x0 ;  /* 0x00008000000079c5 */ /* 0x000fe40000010000 */
[----:B------:R0:W-:Y:S06]  /*4790*/  BAR.ARV R12, 0x100 ;  /* 0x0004000c0000751d */ /* 0x0001ec0000002000 */
[----:B------:R-:W-:Y:S05]  /*47a0*/  @!P0 BRA `(.L_x_27) ;  /* 0x0000000000048947 */ /* 0x000fea0003800000 */
[----:B------:R-:W-:Y:S01]  /*47b0*/  BPT.TRAP 0x1 ;  /* 0x000000040000795c */ /* 0x000fe20000300000 */
.L_x_27:
[----:B------:R-:W-:Y:S01]  /*47c0*/  FMUL.FTZ R13, R24, UR4 ;  /* 0x00000004180d7c20 */ /* 0x000fe20008410000 */
[----:B------:R-:W-:Y:S01]  /*47d0*/  FMUL.FTZ R15, R26, UR4 ;  /* 0x000000041a0f7c20 */ /* 0x000fe20008410000 */
[----:B0-----:R-:W-:Y:S01]  /*47e0*/  FMUL.FTZ R12, R25, UR4 ;  /* 0x00000004190c7c20 */ /* 0x001fe20008410000 */
[----:B------:R-:W-:Y:S01]  /*47f0*/  FMUL.FTZ R14, R27, UR4 ;  /* 0x000000041b0e7c20 */ /* 0x000fe20008410000 */
[----:B------:R-:W-:Y:S01]  /*4800*/  FMUL.FTZ R18, R28, UR4 ;  /* 0x000000041c127c20 */ /* 0x000fe20008410000 */
[----:B------:R-:W-:Y:S01]  /*4810*/  FMUL.FTZ R20, R30, UR4 ;  /* 0x000000041e147c20 */ /* 0x000fe20008410000 */
[----:B------:R-:W0:Y:S01]  /*4820*/  MUFU.TANH R13, R13 ;  /* 0x0000000d000d7308 */ /* 0x000e220000002400 */
[----:B------:R-:W-:Y:S01]  /*4830*/  FMUL.FTZ R19, R29, UR4 ;  /* 0x000000041d137c20 */ /* 0x000fe20008410000 */
[----:B------:R-:W-:Y:S01]  /*4840*/  FMUL.FTZ R21, R31, UR4 ;  /* 0x000000041f157c20 */ /* 0x000fe20008410000 */
[----:B------:R-:W-:Y:S01]  /*4850*/  FMUL.FTZ R23, R32, UR4 ;  /* 0x0000000420177c20 */ /* 0x000fe20008410000 */
[----:B------:R-:W-:Y:S01]  /*4860*/  FMUL.FTZ R25, R34, UR4 ;  /* 0x0000000422197c20 */ /* 0x000fe20008410000 */
[----:B------:R-:W-:Y:S01]  /*4870*/  FMUL.FTZ R24, R33, UR4 ;  /* 0x0000000421187c20 */ /* 0x000fe20008410000 */
[----:B------:R-:W-:Y:S01]  /*4880*/  FMUL.FTZ R26, R35, UR4 ;  /* 0x00000004231a7c20 */ /* 0x000fe20008410000 */
[----:B------:R-:W-:Y:S01]  /*4890*/  FMUL.FTZ R35, R44, UR4 ;  /* 0x000000042c237c20 */ /* 0x000fe20008410000 */
[----:B------:R-:W1:Y:S01]  /*48a0*/  MUFU.TANH R15, R15 ;  /* 0x0000000f000f7308 */ /* 0x000e620000002400 */
[----:B------:R-:W-:Y:S01]  /*48b0*/  FMUL.FTZ R44, R53, UR4 ;  /* 0x00000004352c7c20 */ /* 0x000fe20008410000 */
[----:B------:R-:W-:Y:S01]  /*48c0*/  FMUL.FTZ R30, R39, UR4 ;  /* 0x00000004271e7c20 */ /* 0x000fe20008410000 */
[----:B------:R-:W-:Y:S01]  /*48d0*/  FMUL.FTZ R27, R36, UR4 ;  /* 0x00000004241b7c20 */ /* 0x000fe20008410000 */
[----:B------:R-:W-:Y:S01]  /*48e0*/  FMUL.FTZ R39, R48, UR4 ;  /* 0x0000000430277c20 */ /* 0x000fe20008410000 */
[----:B------:R-:W-:Y:S01]  /*48f0*/  FMUL.FTZ R48, R57, UR4 ;  /* 0x0000000439307c20 */ /* 0x000fe20008410000 */
[----:B------:R-:W-:Y:S01]  /*4900*/  FMUL.FTZ R29, R38, UR4 ;  /* 0x00000004261d7c20 */ /* 0x000fe20008410000 */
[----:B------:R-:W-:Y:S01]  /*4910*/  FMUL.FTZ R36, R45, UR4 ;  /* 0x000000042d247c20 */ /* 0x000fe20008410000 */
[----:B------:R-:W2:Y:S01]  /*4920*/  MUFU.TANH R12, R12 ;  /* 0x0000000c000c7308 */ /* 0x000ea20000002400 */
[----:B0-----:R-:W-:Y:S01]  /*4930*/  FMNMX.FTZ R53, R13, R4, !PT ;  /* 0x000000040d357209 */ /* 0x001fe20007810000 */
[----:B------:R-:W-:Y:S01]  /*4940*/  FMUL.FTZ R28, R37, UR4 ;  /* 0x00000004251c7c20 */ /* 0x000fe20008410000 */
[----:B------:R-:W-:Y:S01]  /*4950*/  FMUL.FTZ R45, R54, UR4 ;  /* 0x00000004362d7c20 */ /* 0x000fe20008410000 */
[----:B------:R-:W-:Y:S01]  /*4960*/  FMUL.FTZ R32, R41, UR4 ;  /* 0x0000000429207c20 */ /* 0x000fe20008410000 */
[----:B------:R-:W-:Y:S01]  /*4970*/  FMUL.FTZ R54, R63, UR4 ;  /* 0x000000043f367c20 */ /* 0x000fe20008410000 */
[----:B------:R-:W-:Y:S01]  /*4980*/  FMUL.FTZ R41, R50, UR4 ;  /* 0x0000000432297c20 */ /* 0x000fe20008410000 */
[----:B------:R-:W-:Y:S01]  /*4990*/  FMUL.FTZ R63, R70, UR4 ;  /* 0x00000004463f7c20 */ /* 0x000fe20008410000 */
[----:B------:R-:W0:Y:S01]  /*49a0*/  MUFU.TANH R14, R14 ;  /* 0x0000000e000e7308 */ /* 0x000e220000002400 */
[----:B-1----:R-:W-:Y:S01]  /*49b0*/  FMNMX.FTZ R57, R15, R10, !PT ;  /* 0x0000000a0f397209 */ /* 0x002fe20007810000 */
[----:B------:R-:W-:Y:S01]  /*49c0*/  FMUL.FTZ R50, R59, UR4 ;  /* 0x000000043b327c20 */ /* 0x000fe20008410000 */
[----:B------:R-:W-:Y:S01]  /*49d0*/  FMUL.FTZ R31, R40, UR4 ;  /* 0x00000004281f7c20 */ /* 0x000fe20008410000 */
[----:B------:R-:W-:Y:S01]  /*49e0*/  FMUL.FTZ R59, R65, UR4 ;  /* 0x00000004413b7c20 */ /* 0x000fe20008410000 */
[----:B------:R-:W-:Y:S01]  /*49f0*/  FMUL.FTZ R65, R72, UR4 ;  /* 0x0000000448417c20 */ /* 0x000fe20008410000 */
[----:B------:R-:W-:Y:S01]  /*4a00*/  FMUL.FTZ R33, R42, UR4 ;  /* 0x000000042a217c20 */ /* 0x000fe20008410000 */
[----:B------:R-:W-:Y:S01]  /*4a10*/  FMUL.FTZ R34, R43, UR4 ;  /* 0x000000042b227c20 */ /* 0x000fe20008410000 */
[----:B------:R-:W1:Y:S01]  /*4a20*/  MUFU.TANH R18, R18 ;  /* 0x0000001200127308 */ /* 0x000e620000002400 */
[----:B--2---:R-:W-:Y:S01]  /*4a30*/  FMNMX.FTZ R53, R12, R53, !PT ;  /* 0x000000350c357209 */ /* 0x004fe20007810000 */
        /* <DEDUP_REMOVED lines=31> */
[----:B0-----:R-:W-:-:S02]  /*4c30*/  FMNMX.FTZ R70, R19, R70, !PT ;  /* 0x0000004613467209 */ /* 0x001fc40007810000 */
[----:B------:R-:W-:-:S05]  /*4c40*/  R2UR UR10, R0 ;  /* 0x00000000000a72ca */ /* 0x000fca00000e0000 */
[----:B------:R-:W0:Y:S01]  /*4c50*/  MUFU.TANH R25, R25 ;  /* 0x0000001900197308 */ /* 0x000e220000002400 */
[----:B-1----:R-:W-:-:S07]  /*4c60*/  FMNMX.FTZ R72, R21, R72, !PT ;  /* 0x0000004815487209 */ /* 0x002fce0007810000 */
[----:B------:R-:W1:Y:S01]  /*4c70*/  MUFU.TANH R24, R24 ;  /* 0x0000001800187308 */ /* 0x000e620000002400 */
[----:B--2---:R-:W-:Y:S01]  /*4c80*/  FMNMX.FTZ R53, R23, R70, !PT ;  /* 0x0000004617357209 */ /* 0x004fe20007810000 */
[----:B------:R-:W-:-:S04]  /*4c90*/  ULEA UR10, UR10, UR41, 0x3 ;  /* 0x000000290a0a7291 */ /* 0x000fc8000f8e183f */
[----:B------:R-:W-:Y:S02]  /*4ca0*/  UIADD3 UR10, UR10, 0x2d840, URZ ;  /* 0x0002d8400a0a7890 */ /* 0x000fe4000fffe03f */
[----:B------:R-:W2:Y:S01]  /*4cb0*/  MUFU.TANH R26, R26 ;  /* 0x0000001a001a7308 */ /* 0x000ea20000002400 */
[----:B0-----:R-:W-:Y:S01]  /*4cc0*/  FMNMX.FTZ R57, R25, R72, !PT ;  /* 0x0000004819397209 */ /* 0x001fe20007810000 */
[----:B------:R-:W-:-:S06]  /*4cd0*/  UPRMT UR10, UR6, 0x654, UR10 ;  /* 0x00000654060a7896 */ /* 0x000fcc000800000a */
[----:B------:R-:W0:Y:S01]  /*4ce0*/  MUFU.TANH R27, R27 ;  /* 0x0000001b001b7308 */ /* 0x000e220000002400 */
[----:B-1----:R-:W-:Y:S02]  /*4cf0*/  FMNMX.FTZ R70, R24, R53, !PT ;  /* 0x0000003518467209 */ /* 0x002fe40007810000 */
[----:B------:R-:W-:Y:S05]  /*4d00*/  SYNCS.ARRIVE.TRANS64.RED.A1T0 RZ, [UR10], RZ ;  /* 0x000000ffffff79a7 */ /* 0x000fea000810040a */
[----:B------:R-:W1:Y:S01]  /*4d10*/  MUFU.TANH R29, R29 ;  /* 0x0000001d001d7308 */ /* 0x000e620000002400 */
[----:B--2---:R-:W-:-:S07]  /*4d20*/  FMNMX.FTZ R72, R26, R57, !PT ;  /* 0x000000391a487209 */ /* 0x004fce0007810000 */
[----:B------:R-:W2:Y:S01]  /*4d30*/  MUFU.TANH R28, R28 ;  /* 0x0000001c001c7308 */ /* 0x000ea20000002400 */
[----:B0-----:R-:W-:Y:S01]  /*4d40*/  FMNMX.FTZ R53, R27, R70, !PT ;  /* 0x000000461b357209 */ /* 0x001fe20007810000 */
[----:B------:R-:W-:Y:S01]  /*4d50*/  FMUL.FTZ R70, R77, UR4 ;  /* 0x000000044d467c20 */ /* 0x000fe20008410000 */
[----:B------:R-:W-:-:S05]  /*4d60*/  FMUL.FTZ R77, R84, UR4 ;  /* 0x00000004544d7c20 */ /* 0x000fca0008410000 */
[----:B------:R-:W0:Y:S01]  /*4d70*/  MUFU.TANH R30, R30 ;  /* 0x0000001e001e7308 */ /* 0x000e220000002400 */
[----:B-1----:R-:W-:-:S07]  /*4d80*/  FMNMX.FTZ R57, R29, R72, !PT ;  /* 0x000000481d397209 */ /* 0x002fce0007810000 */
[----:B------:R-:W1:Y:S01]  /*4d90*/  MUFU.TANH R31, R31 ;  /* 0x0000001f001f7308 */ /* 0x000e620000002400 */
[----:B--2---:R-:W-:-:S07]  /*4da0*/  FMNMX.FTZ R72, R28, R53, !PT ;  /* 0x000000351c487209 */ /* 0x004fce0007810000 */
[----:B------:R-:W2:Y:S01]  /*4db0*/  MUFU.TANH R33, R33 ;  /* 0x0000002100217308 */ /* 0x000ea20000002400 */
[----:B0-----:R-:W-:-:S07]  /*4dc0*/  FMNMX.FTZ R74, R30, R57, !PT ;  /* 0x000000391e4a7209 */ /* 0x001fce0007810000 */
        /* <DEDUP_REMOVED lines=9> */
[----:B--2---:R-:W-:Y:S01]  /*4e60*/  FMNMX.FTZ R53, R35, R72, !PT ;  /* 0x0000004823357209 */ /* 0x004fe20007810000 */
[----:B------:R-:W-:Y:S01]  /*4e70*/  FMUL.FTZ R72, R79, UR4 ;  /* 0x000000044f487c20 */ /* 0x000fe20008410000 */
[----:B------:R-:W-:-:S05]  /*4e80*/  FMUL.FTZ R79, R86, UR4 ;  /* 0x00000004564f7c20 */ /* 0x000fca0008410000 */
        /* <DEDUP_REMOVED lines=15> */
[----:B-1----:R-:W-:Y:S01]  /*4f80*/  FMNMX.FTZ R53, R43, R74, !PT ;  /* 0x0000004a2b357209 */ /* 0x002fe20007810000 */
[----:B------:R-:W-:-:S06]  /*4f90*/  FMUL.FTZ R74, R81, UR4 ;  /* 0x00000004514a7c20 */ /* 0x000fcc0008410000 */
        /* <DEDUP_REMOVED lines=15> */
[----:B0-----:R-:W-:Y:S01]  /*5090*/  FMNMX.FTZ R78, R51, R76, !PT ;  /* 0x0000004c334e7209 */ /* 0x001fe20007810000 */
[----:B------:R-:W-:-:S06]  /*50a0*/  FMUL.FTZ R76, R83, UR4 ;  /* 0x00000004534c7c20 */ /* 0x000fcc0008410000 */
        /* <DEDUP_REMOVED lines=16> */
[----:B------:R-:W-:-:S06]  /*51b0*/  FMUL.FTZ R78, R85, UR4 ;  /* 0x00000004554e7c20 */ /* 0x000fcc0008410000 */
        /* <DEDUP_REMOVED lines=34> */
[----:B-1----:R-:W-:Y:S02]  /*53e0*/  FMNMX.FTZ R81, R78, R53, !PT ;  /* 0x000000354e517209 */ /* 0x002fe40007810000 */
[----:B--2---:R-:W-:-:S03]  /*53f0*/  FMNMX.FTZ R57, R79, R84, !PT ;  /* 0x000000544f397209 */ /* 0x004fc60007810000 */
[----:B------:R-:W1:Y:S01]  /*5400*/  SHFL.BFLY PT, R84, R81, 0x2, 0x1f ;  /* 0x0c401f0051547f89 */ /* 0x000e6200000e0000 */
[----:B0-----:R-:W-:-:S05]  /*5410*/  FMNMX.FTZ R82, R80, R57, !PT ;  /* 0x0000003950527209 */ /* 0x001fca0007810000 */
[----:B------:R-:W0:Y:S01]  /*5420*/  SHFL.BFLY PT, R53, R82, 0x2, 0x1f ;  /* 0x0c401f0052357f89 */ /* 0x000e2200000e0000 */
[----:B-1----:R-:W-:-:S05]  /*5430*/  FMNMX.FTZ R84, R81, R84, !PT ;  /* 0x0000005451547209 */ /* 0x002fca0007810000 */
[----:B------:R-:W1:Y:S01]  /*5440*/  SHFL.BFLY PT, R57, R84, 0x1, 0x1f ;  /* 0x0c201f0054397f89 */ /* 0x000e6200000e0000 */
[----:B0-----:R-:W-:-:S05]  /*5450*/  FMNMX.FTZ R83, R82, R53, !PT ;  /* 0x0000003552537209 */ /* 0x001fca0007810000 */
[----:B------:R-:W0:Y:S01]  /*5460*/  SHFL.BFLY PT, R86, R83, 0x1, 0x1f ;  /* 0x0c201f0053567f89 */ /* 0x000e2200000e0000 */
[----:B-1----:R-:W-:-:S05]  /*5470*/  FMNMX.FTZ R57, R84, R57, !PT ;  /* 0x0000003954397209 */ /* 0x002fca0007810000 */
[C---:B------:R-:W-:Y:S01]  /*5480*/  FMUL.FTZ R82, R57.reuse, UR5 ;  /* 0x0000000539527c20 */ /* 0x040fe20008410000 */
[----:B------:R-:W-:-:S03]  /*5490*/  FADD.FTZ R4, -R57, R4 ;  /* 0x0000000439047221 */ /* 0x000fc60000010100 */
[--C-:B------:R-:W-:Y:S01]  /*54a0*/  FFMA.FTZ R84, R18, UR5, -R82.reuse ;  /* 0x0000000512547c23 */ /* 0x100fe20008010852 */
[--C-:B------:R-:W-:Y:S01]  /*54b0*/  FFMA.FTZ R18, R65, UR5, -R82.reuse ;  /* 0x0000000541127c23 */ /* 0x100fe20008010852 */
[----:B0-----:R-:W-:Y:S01]  /*54c0*/  FMNMX.FTZ R53, R83, R86, !PT ;  /* 0x0000005653357209 */ /* 0x001fe20007810000 */
[----:B------:R-:W-:Y:S01]  /*54d0*/  FMUL.FTZ R86, R4, UR5 ;  /* 0x0000000504567c20 */ /* 0x000fe20008410000 */
[--C-:B------:R-:W-:Y:S01]  /*54e0*/  FFMA.FTZ R85, R13, UR5, -R82.reuse ;  /* 0x000000050d557c23 */ /* 0x100fe20008010852 */
[--C-:B------:R-:W-:Y:S01]  /*54f0*/  FFMA.FTZ R136, R36, UR5, -R82.reuse ;  /* 0x0000000524887c23 */ /* 0x100fe20008010852 */
[----:B------:R-:W-:Y:S01]  /*5500*/  FFMA.FTZ R137, R32, UR5, -R82 ;  /* 0x0000000520897c23 */ /* 0x000fe20008010852 */
[C---:B------:R-:W-:Y:S01]  /*5510*/  FADD.FTZ R4, -R53.reuse, R10 ;  /* 0x0000000a35047221 */ /* 0x040fe20000010100 */
[----:B------:R-:W-:Y:S01]  /*5520*/  FMUL.FTZ R65, R53, UR5 ;  /* 0x0000000535417c20 */ /* 0x000fe20008410000 */
[----:B------:R0:W-:Y:S01]  /*5530*/  MUFU.EX2 R10, R86 ;  /* 0x00000056000a7308 */ /* 0x0001e20000000800 */
[--C-:B------:R-:W-:Y:S01]  /*5540*/  FFMA.FTZ R81, R35, UR5, -R82.reuse ;  /* 0x0000000523517c23 */ /* 0x100fe20008010852 */
[----:B------:R-:W-:Y:S01]  /*5550*/  FMUL.FTZ R4, R4, UR5 ;  /* 0x0000000504047c20 */ /* 0x000fe20008410000 */
[--C-:B------:R-:W-:Y:S01]  /*5560*/  FFMA.FTZ R36, R47, UR5, -R82.reuse ;  /* 0x000000052f247c23 */ /* 0x100fe20008010852 */
[--C-:B------:R-:W-:Y:S01]  /*5570*/  FFMA.FTZ R15, R15, UR5, -R65.reuse ;  /* 0x000000050f0f7c23 */ /* 0x100fe20008010841 */
[--C-:B------:R-:W-:Y:S01]  /*5580*/  FFMA.FTZ R83, R23, UR5, -R82.reuse ;  /* 0x0000000517537c23 */ /* 0x100fe20008010852 */
[--C-:B------:R-:W-:Y:S01]  /*5590*/  FFMA.FTZ R32, R39, UR5, -R82.reuse ;  /* 0x0000000527207c23 */ /* 0x100fe20008010852 */
[--C-:B------:R-:W-:Y:S01]  /*55a0*/  FFMA.FTZ R87, R40, UR5, -R82.reuse ;  /* 0x0000000528577c23 */ /* 0x100fe20008010852 */
[--C-:B------:R-:W-:Y:S01]  /*55b0*/  FFMA.FTZ R35, R43, UR5, -R82.reuse ;  /* 0x000000052b237c23 */ /* 0x100fe20008010852 */
[--C-:B0-----:R-:W-:Y:S01]  /*55c0*/  FFMA.FTZ R86, R44, UR5, -R82.reuse ;  /* 0x000000052c567c23 */ /* 0x101fe20008010852 */
[--C-:B------:R-:W-:Y:S01]  /*55d0*/  FFMA.FTZ R47, R48, UR5, -R82.reuse ;  /* 0x00000005302f7c23 */ /* 0x100fe20008010852 */
        /* <DEDUP_REMOVED lines=18> */
[----:B------:R-:W-:Y:S01]  /*5700*/  FFMA.FTZ R66, R78, UR5, -R82 ;  /* 0x000000054e427c23 */ /* 0x000fe20008010852 */
[--C-:B------:R-:W-:Y:S01]  /*5710*/  FFMA.FTZ R82, R14, UR5, -R65.reuse ;  /* 0x000000050e527c23 */ /* 0x100fe20008010841 */
[----:B------:R-:W0:Y:S01]  /*5720*/  MUFU.EX2 R85, R85 ;  /* 0x0000005500557308 */ /* 0x000e220000000800 */
[--C-:B------:R-:W-:Y:S01]  /*5730*/  FFMA.FTZ R31, R20, UR5, -R65.reuse ;  /* 0x00000005141f7c23 */ /* 0x100fe20008010841 */
[--C-:B------:R-:W-:Y:S01]  /*5740*/  FFMA.FTZ R78, R21, UR5, -R65.reuse ;  /* 0x00000005154e7c23 */ /* 0x100fe20008010841 */
[--C-:B------:R-:W-:Y:S01]  /*5750*/  FFMA.FTZ R25, R25, UR5, -R65.reuse ;  /* 0x0000000519197c23 */ /* 0x100fe20008010841 */
[--C-:B------:R-:W-:Y:S01]  /*5760*/  FFMA.FTZ R26, R26, UR5, -R65.reuse ;  /* 0x000000051a1a7c23 */ /* 0x100fe20008010841 */
[--C-:B------:R-:W-:Y:S01]  /*5770*/  FFMA.FTZ R27, R29, UR5, -R65.reuse ;  /* 0x000000051d1b7c23 */ /* 0x100fe20008010841 */
[--C-:B------:R-:W-:Y:S01]  /*5780*/  FFMA.FTZ R74, R30, UR5, -R65.reuse ;  /* 0x000000051e4a7c23 */ /* 0x100fe20008010841 */
[--C-:B------:R-:W-:Y:S01]  /*5790*/  FFMA.FTZ R14, R33, UR5, -R65.reuse ;  /* 0x00000005210e7c23 */ /* 0x100fe20008010841 */
[----:B------:R-:W-:Y:S01]  /*57a0*/  MUFU.EX2 R4, R4 ;  /* 0x0000000400047308 */ /* 0x000fe20000000800 */
[--C-:B------:R-:W-:Y:S01]  /*57b0*/  FFMA.FTZ R77, R34, UR5, -R65.reuse ;  /* 0x00000005224d7c23 */ /* 0x100fe20008010841 */
[--C-:B------:R-:W-:Y:S01]  /*57c0*/  FFMA.FTZ R20, R37, UR5, -R65.reuse ;  /* 0x0000000525147c23 */ /* 0x100fe20008010841 */
[--C-:B------:R-:W-:Y:S01]  /*57d0*/  FFMA.FTZ R73, R38, UR5, -R65.reuse ;  /* 0x0000000526497c23 */ /* 0x100fe20008010841 */
[--C-:B------:R-:W-:Y:S01]  /*57e0*/  FFMA.FTZ R33, R41, UR5, -R65.reuse ;  /* 0x0000000529217c23 */ /* 0x100fe20008010841 */
[--C-:B------:R-:W-:Y:S01]  /*57f0*/  FFMA.FTZ R34, R42, UR5, -R65.reuse ;  /* 0x000000052a227c23 */ /* 0x100fe20008010841 */
[--C-:B------:R-:W-:Y:S01]  /*5800*/  FFMA.FTZ R21, R45, UR5, -R65.reuse ;  /* 0x000000052d157c23 */ /* 0x100fe20008010841 */
[----:B------:R-:W-:Y:S01]  /*5810*/  FFMA.FTZ R70, R46, UR5, -R65 ;  /* 0x000000052e467c23 */ /* 0x000fe20008010841 */
[----:B------:R-:W1:Y:S01]  /*5820*/  MUFU.EX2 R15, R15 ;  /* 0x0000000f000f7308 */ /* 0x000e620000000800 */
[----:B0-----:R-:W-:Y:S01]  /*5830*/  FFMA.FTZ R9, R10, R9, R85 ;  /* 0x000000090a097223 */ /* 0x001fe20000010055 */
[--C-:B------:R-:W-:Y:S01]  /*5840*/  FFMA.FTZ R37, R49, UR5, -R65.reuse ;  /* 0x0000000531257c23 */ /* 0x100fe20008010841 */
[--C-:B------:R-:W-:Y:S01]  /*5850*/  FFMA.FTZ R38, R50, UR5, -R65.reuse ;  /* 0x0000000532267c23 */ /* 0x100fe20008010841 */
[--C-:B------:R-:W-:Y:S01]  /*5860*/  FFMA.FTZ R41, R52, UR5, -R65.reuse ;  /* 0x0000000534297c23 */ /* 0x100fe20008010841 */
[--C-:B------:R-:W-:Y:S01]  /*5870*/  FFMA.FTZ R54, R54, UR5, -R65.reuse ;  /* 0x0000000536367c23 */ /* 0x100fe20008010841 */
[--C-:B------:R-:W-:Y:S01]  /*5880*/  FFMA.FTZ R45, R56, UR5, -R65.reuse ;  /* 0x00000005382d7c23 */ /* 0x100fe20008010841 */
        /* <DEDUP_REMOVED lines=8> */
[----:B------:R-:W-:Y:S01]  /*5910*/  FFMA.FTZ R49, R75, UR5, -R65 ;  /* 0x000000054b317c23 */ /* 0x000fe20008010841 */
[----:B------:R-:W2:Y:S01]  /*5920*/  MUFU.EX2 R82, R82 ;  /* 0x0000005200527308 */ /* 0x000ea20000000800 */
[----:B-1----:R-:W-:Y:S01]  /*5930*/  FFMA.FTZ R11, R4, R11, R15 ;  /* 0x0000000b040b7223 */ /* 0x002fe2000001000f */
[--C-:B------:R-:W-:Y:S01]  /*5940*/  FFMA.FTZ R56, R76, UR5, -R65.reuse ;  /* 0x000000054c387c23 */ /* 0x100fe20008010841 */
[--C-:B------:R-:W-:Y:S01]  /*5950*/  FFMA.FTZ R64, R79, UR5, -R65.reuse ;  /* 0x000000054f407c23 */ /* 0x100fe20008010841 */
[----:B------:R-:W-:-:S04]  /*5960*/  FFMA.FTZ R65, R80, UR5, -R65 ;  /* 0x0000000550417c23 */ /* 0x000fc80008010841 */
[----:B------:R-:W1:Y:S01]  /*5970*/  MUFU.EX2 R84, R84 ;  /* 0x0000005400547308 */ /* 0x000e620000000800 */
[----:B0-----:R-:W-:-:S07]  /*5980*/  FADD.FTZ R9, R140, R9 ;  /* 0x000000098c097221 */ /* 0x001fce0000010000 */
[----:B------:R-:W0:Y:S01]  /*5990*/  MUFU.EX2 R31, R31 ;  /* 0x0000001f001f7308 */ /* 0x000e220000000800 */
[----:B--2---:R-:W-:-:S07]  /*59a0*/  FADD.FTZ R28, R82, R11 ;  /* 0x0000000b521c7221 */ /* 0x004fce0000010000 */
[----:B------:R-:W2:Y:S01]  /*59b0*/  MUFU.EX2 R139, R139 ;  /* 0x0000008b008b7308 */ /* 0x000ea20000000800 */
[----:B-1----:R-:W-:-:S07]  /*59c0*/  FADD.FTZ R30, R84, R9 ;  /* 0x00000009541e7221 */ /* 0x002fce0000010000 */
        /* <DEDUP_REMOVED lines=113> */
[----:B-1----:R-:W-:Y:S01]  /*60e0*/  FADD.FTZ R28, R64, R11 ;  /* 0x0000000b401c7221 */ /* 0x002fe20000010000 */
[----:B0-----:R-:W-:-:S03]  /*60f0*/  FADD.FTZ R9, R66, R9 ;  /* 0x0000000942097221 */ /* 0x001fc60000010000 */
[----:B--2---:R-:W-:Y:S01]  /*6100*/  FADD.FTZ R11, R65, R28 ;  /* 0x0000001c410b7221 */ /* 0x004fe20000010000 */
[----:B------:R-:W-:Y:S06]  /*6110*/  @!P0 BRA `(.L_x_28) ;  /* 0x0000000000048947 */ /* 0x000fec0003800000 */
[----:B------:R-:W-:Y:S01]  /*6120*/  BPT.TRAP 0x1 ;  /* 0x000000040000795c */ /* 0x000fe20000300000 */
.L_x_28:
[----:B------:R-:W-:Y:S01]  /*6130*/  ULEA UR7, UR7, UR41, 0x3 ;  /* 0x0000002907077291 */ /* 0x000fe2000f8e183f */
[----:B------:R-:W-:Y:S01]  /*6140*/  F2FP.BF16.F32.PACK_AB R25, R26, R25 ;  /* 0x000000191a19723e */ /* 0x000fe200000010ff */
[----:B------:R-:W-:Y:S01]  /*6150*/  UIADD3 UR10, UR34, -0x1, URZ ;  /* 0xffffffff220a7890 */ /* 0x000fe2000fffe03f */
[----:B------:R-:W-:Y:S01]  /*6160*/  F2FP.BF16.F32.PACK_AB R28, R140, R85 ;  /* 0x000000558c1c723e */ /* 0x000fe200000010ff */
[----:B------:R-:W-:Y:S01]  /*6170*/  UIADD3 UR7, UR7, 0x2d860, URZ ;  /* 0x0002d86007077890 */ /* 0x000fe2000fffe03f */
[----:B------:R-:W-:Y:S01]  /*6180*/  F2FP.BF16.F32.PACK_AB R29, R82, R15 ;  /* 0x0000000f521d723e */ /* 0x000fe200000010ff */
[----:B------:R-:W-:Y:S01]  /*6190*/  UMOV UR35, UR33 ;  /* 0x0000002100237c82 */ /* 0x000fe20008000000 */
[----:B------:R-:W-:Y:S01]  /*61a0*/  F2FP.BF16.F32.PACK_AB R30, R139, R84 ;  /* 0x000000548b1e723e */ /* 0x000fe200000010ff */
[----:B------:R-:W-:Y:S01]  /*61b0*/  UPRMT UR7, UR6, 0x654, UR7 ;  /* 0x0000065406077896 */ /* 0x000fe20008000007 */
[----:B------:R-:W-:Y:S01]  /*61c0*/  F2FP.BF16.F32.PACK_AB R31, R78, R31 ;  /* 0x0000001f4e1f723e */ /* 0x000fe200000010ff */
[-C--:B------:R-:W-:Y:S01]  /*61d0*/  FMUL.FTZ R88, R88, R10.reuse ;  /* 0x0000000a58587220 */ /* 0x080fe20000410000 */
[----:B------:R-:W-:Y:S01]  /*61e0*/  F2FP.BF16.F32.PACK_AB R26, R138, R13 ;  /* 0x0000000d8a1a723e */ /* 0x000fe200000010ff */
[-C--:B------:R-:W-:Y:S01]  /*61f0*/  FMUL.FTZ R89, R89, R10.reuse ;  /* 0x0000000a59597220 */ /* 0x080fe20000410000 */
[----:B------:R-:W-:Y:S01]  /*6200*/  F2FP.BF16.F32.PACK_AB R24, R24, R83 ;  /* 0x000000531818723e */ /* 0x000fe200000010ff */
[-C--:B------:R-:W-:Y:S01]  /*6210*/  FMUL.FTZ R92, R92, R10.reuse ;  /* 0x0000000a5c5c7220 */ /* 0x080fe20000410000 */
[----:B------:R-:W-:Y:S01]  /*6220*/  F2FP.BF16.F32.PACK_AB R27, R74, R27 ;  /* 0x0000001b4a1b723e */ /* 0x000fe200000010ff */
[----:B------:R-:W-:Y:S01]  /*6230*/  FMUL.FTZ R93, R93, R10 ;  /* 0x0000000a5d5d7220 */ /* 0x000fe20000410000 */
[----:B------:R-:W-:Y:S01]  /*6240*/  F2FP.BF16.F32.PACK_AB R13, R77, R14 ;  /* 0x0000000e4d0d723e */ /* 0x000fe200000010ff */
[----:B------:R-:W-:Y:S01]  /*6250*/  SYNCS.ARRIVE.TRANS64.RED.A1T0 RZ, [UR7], RZ ;  /* 0x000000ffffff79a7 */ /* 0x000fe20008100407 */
[----:B------:R-:W-:Y:S01]  /*6260*/  F2FP.BF16.F32.PACK_AB R33, R34, R33 ;  /* 0x000000212221723e */ /* 0x000fe200000010ff */
[----:B------:R0:W-:Y:S01]  /*6270*/  STSM.16.M88.4 [R5+0x21800], R28 ;  /* 0x0218001c05007844 */ /* 0x0001e20000000200 */
[----:B------:R-:W-:Y:S01]  /*6280*/  F2FP.BF16.F32.PACK_AB R12, R137, R12 ;  /* 0x0000000c890c723e */ /* 0x000fe200000010ff */
[----:B------:R-:W-:Y:S01]  /*6290*/  FMUL.FTZ R96, R96, R10 ;  /* 0x0000000a60607220 */ /* 0x000fe20000410000 */
[----:B------:R-:W-:Y:S01]  /*62a0*/  F2FP.BF16.F32.PACK_AB R14, R136, R81 ;  /* 0x00000051880e723e */ /* 0x000fe200000010ff */
[----:B------:R0:W-:Y:S01]  /*62b0*/  STSM.16.M88.4 [R6], R24 ;  /* 0x0000001806007844 */ /* 0x0001e20000000200 */
[----:B------:R-:W-:Y:S01]  /*62c0*/  F2FP.BF16.F32.PACK_AB R15, R73, R20 ;  /* 0x00000014490f723e */ /* 0x000fe200000010ff */
[-C--:B------:R-:W-:Y:S01]  /*62d0*/  FMUL.FTZ R97, R97, R10.reuse ;  /* 0x0000000a61617220 */ /* 0x080fe20000410000 */
[----:B------:R-:W-:Y:S01]  /*62e0*/  F2FP.BF16.F32.PACK_AB R34, R86, R35 ;  /* 0x000000235622723e */ /* 0x000fe200000010ff */
[----:B------:R-:W-:Y:S01]  /*62f0*/  FMUL.FTZ R100, R100, R10 ;  /* 0x0000000a64647220 */ /* 0x000fe20000410000 */
[----:B------:R-:W-:Y:S01]  /*6300*/  F2FP.BF16.F32.PACK_AB R37, R38, R37 ;  /* 0x000000252625723e */ /* 0x000fe200000010ff */
[----:B------:R0:W-:Y:S01]  /*6310*/  STSM.16.M88.4 [R7], R12 ;  /* 0x0000000c07007844 */ /* 0x0001e20000000200 */
[----:B------:R-:W-:Y:S01]  /*6320*/  F2FP.BF16.F32.PACK_AB R32, R87, R32 ;  /* 0x000000205720723e */ /* 0x000fe200000010ff */
[-C--:B------:R-:W-:Y:S01]  /*6330*/  FMUL.FTZ R101, R101, R10.reuse ;  /* 0x0000000a65657220 */ /* 0x080fe20000410000 */
        /* <DEDUP_REMOVED lines=11> */
[----:B------:R0:W-:Y:S01]  /*63f0*/  STSM.16.M88.4 [R5+0x27800], R36 ;  /* 0x0278002405007844 */ /* 0x0001e20000000200 */
[----:B------:R-:W-:Y:S01]  /*6400*/  F2FP.BF16.F32.PACK_AB R46, R40, R19 ;  /* 0x00000013282e723e */ /* 0x000fe200000010ff */
[----:B------:R-:W-:Y:S01]  /*6410*/  FMUL.FTZ R112, R112, R10 ;  /* 0x0000000a70707220 */ /* 0x000fe20000410000 */
[----:B------:R-:W-:Y:S01]  /*6420*/  F2FP.BF16.F32.PACK_AB R47, R69, R42 ;  /* 0x0000002a452f723e */ /* 0x000fe200000010ff */
[----:B------:R-:W-:Y:S01]  /*6430*/  FMUL.FTZ R113, R113, R10 ;  /* 0x0000000a71717220 */ /* 0x000fe20000410000 */
[----:B------:R-:W-:Y:S01]  /*6440*/  F2FP.BF16.F32.PACK_AB R60, R43, R18 ;  /* 0x000000122b3c723e */ /* 0x000fe200000010ff */
[-C--:B------:R-:W-:Y:S01]  /*6450*/  FMUL.FTZ R116, R116, R10.reuse ;  /* 0x0000000a74747220 */ /* 0x080fe20000410000 */
[----:B------:R-:W-:Y:S01]  /*6460*/  F2FP.BF16.F32.PACK_AB R61, R52, R61 ;  /* 0x0000003d343d723e */ /* 0x000fe200000010ff */
[----:B------:R0:W-:Y:S01]  /*6470*/  STSM.16.M88.4 [R6+0x6000], R44 ;  /* 0x0060002c06007844 */ /* 0x0001e20000000200 */
[----:B------:R-:W-:Y:S01]  /*6480*/  F2FP.BF16.F32.PACK_AB R62, R62, R51 ;  /* 0x000000333e3e723e */ /* 0x000fe200000010ff */
[-C--:B------:R-:W-:Y:S01]  /*6490*/  FMUL.FTZ R117, R117, R10.reuse ;  /* 0x0000000a75757220 */ /* 0x080fe20000410000 */
        /* <DEDUP_REMOVED lines=9> */
[-C--:B------:R-:W-:Y:S01]  /*6530*/  FMUL.FTZ R125, R125, R10.reuse ;  /* 0x0000000a7d7d7220 */ /* 0x080fe20000410000 */
[----:B------:R-:W-:Y:S01]  /*6540*/  ISETP.LT.AND P1, PT, R16, UR34, PT ;  /* 0x0000002210007c0c */ /* 0x000fe2000bf21270 */
[----:B------:R-:W-:Y:S01]  /*6550*/  UMOV UR34, UR10 ;  /* 0x0000000a00227c82 */ /* 0x000fe20008000000 */
[----:B------:R-:W-:Y:S01]  /*6560*/  R2UR UR7, R0 ;  /* 0x00000000000772ca */ /* 0x000fe200000e0000 */
[----:B------:R0:W-:Y:S01]  /*6570*/  STSM.16.M88.4 [R8+0x6000], R48 ;  /* 0x0060003008007844 */ /* 0x0001e20000000200 */
[-C--:B------:R-:W-:Y:S01]  /*6580*/  FMUL.FTZ R128, R128, R10.reuse ;  /* 0x0000000a80807220 */ /* 0x080fe20000410000 */
[-C--:B------:R-:W-:Y:S01]  /*6590*/  FMUL.FTZ R129, R129, R10.reuse ;  /* 0x0000000a81817220 */ /* 0x080fe20000410000 */
[-C--:B------:R-:W-:Y:S01]  /*65a0*/  FMUL.FTZ R132, R132, R10.reuse ;  /* 0x0000000a84847220 */ /* 0x080fe20000410000 */
[----:B------:R-:W-:Y:S01]  /*65b0*/  @!PT LDS RZ, [RZ] ;  /* 0x00000000fffff984 */ /* 0x000fe20000000800 */
[----:B------:R-:W-:Y:S01]  /*65c0*/  @!PT LDS RZ, [RZ] ;  /* 0x00000000fffff984 */ /* 0x000fe20000000800 */
[----:B------:R-:W-:Y:S01]  /*65d0*/  @!PT LDS RZ, [RZ] ;  /* 0x00000000fffff984 */ /* 0x000fe20000000800 */
[----:B------:R-:W-:Y:S01]  /*65e0*/  @!PT LDS RZ, [RZ] ;  /* 0x00000000fffff984 */ /* 0x000fe20000000800 */
[----:B------:R1:W-:Y:S06]  /*65f0*/  MEMBAR.ALL.CTA ;  /* 0x0000000000007992 */ /* 0x0003ec0000008000 */
[----:B-1----:R-:W1:Y:S01]  /*6600*/  FENCE.VIEW.ASYNC.S ;  /* 0x00000000000073c6 */ /* 0x002e620000000000 */
[----:B------:R-:W-:Y:S01]  /*6610*/  FMUL.FTZ R133, R133, R10 ;  /* 0x0000000a85857220 */ /* 0x000fe20000410000 */
[-C--:B------:R-:W-:Y:S01]  /*6620*/  FMUL.FTZ R90, R90, R4.reuse ;  /* 0x000000045a5a7220 */ /* 0x080fe20000410000 */
        /* <DEDUP_REMOVED lines=22> */
[----:B------:R-:W-:Y:S01]  /*6790*/  FMUL.FTZ R135, R135, R4 ;  /* 0x0000000487877220 */ /* 0x000fe20000410000 */
[----:B------:R-:W-:-:S02]  /*67a0*/  IMAD.MOV.U32 R10, RZ, RZ, R53 ;  /* 0x000000ffff0a7224 */ /* 0x000fc400078e0035 */
[----:B------:R-:W-:Y:S01]  /*67b0*/  IMAD.MOV.U32 R4, RZ, RZ, R57 ;  /* 0x000000ffff047224 */ /* 0x000fe200078e0039 */
[----:B-1----:R-:W-:Y:S01]  /*67c0*/  NOP ;  /* 0x0000000000007918 */ /* 0x002fe20000000000 */
[----:B0-----:R-:W-:Y:S05]  /*67d0*/  @P1 BRA `(.L_x_29) ;  /* 0xffffffd400d41947 */ /* 0x001fea000383ffff */
.L_x_18:
[----:B------:R-:W-:Y:S06]  /*67e0*/  BAR.ARV 0x8, 0x200 ;  /* 0x0208000000007b1d */ /* 0x000fec0000002000 */
[----:B------:R-:W-:Y:S05]  /*67f0*/  @!P0 BRA `(.L_x_30) ;  /* 0x0000000000048947 */ /* 0x000fea0003800000 */
[----:B------:R-:W-:Y:S01]  /*6800*/  BPT.TRAP 0x1 ;  /* 0x000000040000795c */ /* 0x000fe20000300000 */
.L_x_30:
[----:B------:R-:W-:Y:S02]  /*6810*/  R2UR UR4, R0 ;  /* 0x00000000000472ca */ /* 0x000fe400000e0000 */
[----:B------:R-:W-:-:S04]  /*6820*/  MOV R2, UR33 ;  /* 0x0000002100027c02 */ /* 0x000fc80008000f00 */
[----:B------:R-:W-:-:S07]  /*6830*/  SHF.L.U32 R2, R2, 0x1f, RZ ;  /* 0x0000001f02027819 */ /* 0x000fce00000006ff */
[----:B------:R-:W-:-:S09]  /*6840*/  ULEA UR4, UR4, UR41, 0x3 ;  /* 0x0000002904047291 */ /* 0x000fd2000f8e183f */
[----:B------:R0:W1:Y:S01]  /*6850*/  SYNCS.PHASECHK.TRANS64.TRYWAIT P1, [UR4+0x2d850], R2 ;  /* 0x02d85002ff0075a7 */ /* 0x0000620008020144 */
[----:B------:R-:W-:Y:S05]  /*6860*/  @!P0 BRA `(.L_x_31) ;  /* 0x0000000000048947 */ /* 0x000fea0003800000 */
[----:B------:R-:W-:Y:S01]  /*6870*/  BPT.TRAP 0x1 ;  /* 0x000000040000795c */ /* 0x000fe20000300000 */
.L_x_31:
[----:B-1----:R-:W-:Y:S05]  /*6880*/  @P1 BRA `(.L_x_32) ;  /* 0x0000000000081947 */ /* 0x002fea0003800000 */
[----:B------:R-:W1:Y:S02]  /*6890*/  SYNCS.PHASECHK.TRANS64.TRYWAIT P1, [UR4+0x2d850], R2 ;  /* 0x02d85002ff0075a7 */ /* 0x000e640008020144 */
[----:B-1----:R-:W-:Y:S05]  /*68a0*/  @!P1 BRA `(.L_x_33) ;  /* 0x0000005800a89947 */ /* 0x002fea0003800000 */
.L_x_32:
[----:B------:R-:W-:Y:S01]  /*68b0*/  UIADD3 UR41, UR41, 0x400, URZ ;  /* 0x0000040029297890 */ /* 0x000fe2000fffe03f */
[----:B------:R-:W-:Y:S01]  /*68c0*/  R2UR UR8, R0 ;  /* 0x00000000000872ca */ /* 0x000fe200000e0000 */
[----:B------:R-:W-:Y:S01]  /*68d0*/  ULOP3.LUT UR42, UR42, 0x10000, URZ, 0xfc, !UPT ;  /* 0x000100002a2a7892 */ /* 0x000fe2000f8efc3f */
[----:B------:R-:W-:Y:S01]  /*68e0*/  WARPGROUP.ARRIVE ;  /* 0x00000000000079c5 */ /* 0x000fe20000000000 */
[----:B------:R-:W-:Y:S01]  /*68f0*/  USHF.R.U32.HI UR41, URZ, 0x4, UR41 ;  /* 0x000000043f297899 */ /* 0x000fe20008011629 */
[----:B------:R-:W2:Y:S01]  /*6900*/  SHFL.BFLY PT, R0, R9, 0x2, 0x1f ;  /* 0x0c401f0009007f89 */ /* 0x000ea200000e0000 */
[----:B------:R-:W-:Y:S01]  /*6910*/  UMOV UR9, 0x40000040 ;  /* 0x4000004000097882 */ /* 0x000fe20000000000 */
[----:B------:R-:W-:Y:S01]  /*6920*/  UMOV UR11, 0x80000020 ;  /* 0x80000020000b7882 */ /* 0x000fe20000000000 */
[----:B------:R-:W-:Y:S01]  /*6930*/  ULOP3.LUT UR41, UR41, 0x3fff, URZ, 0xc0, !UPT ;  /* 0x00003fff29297892 */ /* 0x000fe2000f8ec03f */
[----:B01----:R-:W0:Y:S01]  /*6940*/  SHFL.BFLY PT, R2, R11, 0x2, 0x1f ;  /* 0x0c401f000b027f89 */ /* 0x003e2200000e0000 */
[----:B---3--:R-:W-:-:S02]  /*6950*/  IMAD.MOV.U32 R8, RZ, RZ, RZ ;  /* 0x000000ffff087224 */ /* 0x008fc400078e00ff */
[----:B------:R-:W-:Y:S01]  /*6960*/  ULOP3.LUT UR7, UR41, 0x2000000, URZ, 0xfc, !UPT ;  /* 0x0200000029077892 */ /* 0x000fe2000f8efc3f */
[----:B------:R-:W-:Y:S02]  /*6970*/  IMAD.MOV.U32 R16, RZ, RZ, RZ ;  /* 0x000000ffff107224 */ /* 0x000fe400078e00ff */
[----:B------:R-:W-:Y:S01]  /*6980*/  IMAD.U32 R7, RZ, RZ, UR5 ;  /* 0x00000005ff077e24 */ /* 0x000fe2000f8e00ff */
[----:B------:R-:W-:Y:S01]  /*6990*/  UIMAD UR7, UR8, 0x600, UR7 ;  /* 0x00000600080778a4 */ /* 0x000fe2000f8e0207 */
[----:B------:R-:W-:Y:S02]  /*69a0*/  IMAD.MOV.U32 R19, RZ, RZ, -0x800000 ;  /* 0xff800000ff137424 */ /* 0x000fe400078e00ff */
[----:B------:R-:W-:-:S04]  /*69b0*/  UMOV UR8, UR42 ;  /* 0x0000002a00087c82 */ /* 0x000fc80008000000 */
[----:B------:R-:W-:Y:S02]  /*69c0*/  UMOV UR10, UR7 ;  /* 0x00000007000a7c82 */ /* 0x000fe40008000000 */
[----:B------:R-:W-:Y:S01]  /*69d0*/  HGMMA.64x96x16.F32.BF16 R88, gdesc[UR8].tnspB, R88, gsb0 ;  /* 0x41600000085879f0 */ /* 0x000fe20008001858 */
[----:B------:R-:W-:Y:S02]  /*69e0*/  UIADD3 UR8, UR42, 0x2, URZ ;  /* 0x000000022a087890 */ /* 0x000fe4000fffe03f */
[----:B------:R-:W-:Y:S01]  /*69f0*/  UIADD3 UR10, UR7, 0x40, URZ ;  /* 0x00000040070a7890 */ /* 0x000fe2000fffe03f */
[----:B--2---:R-:W-:Y:S01]  /*6a00*/  FADD.FTZ R0, R0, R9 ;  /* 0x0000000900007221 */ /* 0x004fe20000010000 */
[----:B------:R-:W-:Y:S01]  /*6a10*/  UMOV UR9, 0x40000040 ;  /* 0x4000004000097882 */ /* 0x000fe20000000000 */
[----:B------:R-:W-:Y:S01]  /*6a20*/  UMOV UR11, 0x80000020 ;  /* 0x80000020000b7882 */ /* 0x000fe20000000000 */
[----:B------:R-:W-:Y:S01]  /*6a30*/  MOV R9, UR5 ;  /* 0x0000000500097c02 */ /* 0x000fe20008000f00 */
[----:B0-----:R-:W-:Y:S01]  /*6a40*/  FADD.FTZ R2, R2, R11 ;  /* 0x0000000b02027221 */ /* 0x001fe20000010000 */
[----:B------:R-:W0:Y:S04]  /*6a50*/  SHFL.BFLY PT, R3, R0, 0x1, 0x1f ;  /* 0x0c201f0000037f89 */ /* 0x000e2800000e0000 */
[----:B------:R-:W1:Y:S01]  /*6a60*/  SHFL.BFLY PT, R5, R2, 0x1, 0x1f ;  /* 0x0c201f0002057f89 */ /* 0x000e6200000e0000 */
[----:B0-----:R-:W-:Y:S01]  /*6a70*/  FADD.FTZ R6, R0, R3 ;  /* 0x0000000300067221 */ /* 0x001fe20000010000 */
[----:B------:R-:W-:-:S02]  /*6a80*/  IMAD.MOV.U32 R0, RZ, RZ, -0x800000 ;  /* 0xff800000ff007424 */ /* 0x000fc400078e00ff */
[----:B-1----:R-:W-:Y:S02]  /*6a90*/  FADD.FTZ R5, R2, R5 ;  /* 0x0000000502057221 */ /* 0x002fe40000010000 */
[----:B------:R-:W-:-:S03]  /*6aa0*/  FSETP.NE.FTZ.AND P1, PT, R6, RZ, PT ;  /* 0x000000ff0600720b */ /* 0x000fc60003f35000 */
[----:B------:R-:W-:-:S10]  /*6ab0*/  FSETP.NE.FTZ.AND P2, PT, R5, RZ, PT ;  /* 0x000000ff0500720b */ /* 0x000fd40003f55000 */
[----:B------:R-:W0:Y:S01]  /*6ac0*/  @P1 MUFU.LG2 R3, R6 ;  /* 0x0000000600031308 */ /* 0x000e220000000c00 */
[----:B------:R-:W-:Y:S02]  /*6ad0*/  @P1 FMUL.FTZ R2, R7, 0.69314718246459960938 ;  /* 0x3f31721807021820 */ /* 0x000fe40000410000 */
[----:B------:R-:W-:-:S05]  /*6ae0*/  @P2 FMUL.FTZ R7, R9, 0.69314718246459960938 ;  /* 0x3f31721809072820 */ /* 0x000fca0000410000 */
[----:B------:R-:W1:Y:S08]  /*6af0*/  @P2 MUFU.LG2 R4, R5 ;  /* 0x0000000500042308 */ /* 0x000e700000000c00 */
[----:B------:R2:W3:Y:S01]  /*6b00*/  @P1 MUFU.RCP R8, R6 ;  /* 0x0000000600081308 */ /* 0x0004e20000001000 */
[----:B0-----:R-:W-:-:S04]  /*6b10*/  @P1 FMUL.FTZ R3, R3, 0.69314718246459960938 ;  /* 0x3f31721803031820 */ /* 0x001fc80000410000 */
[----:B------:R-:W-:-:S03]  /*6b20*/  @P1 FFMA.FTZ R19, R2, R57, R3 ;  /* 0x0000003902131223 */ /* 0x000fc60000010003 */
[----:B------:R2:W0:Y:S01]  /*6b30*/  @P2 MUFU.RCP R16, R5 ;  /* 0x0000000500102308 */ /* 0x0004220000001000 */
[----:B-1----:R-:W-:-:S04]  /*6b40*/  @P2 FMUL.FTZ R4, R4, 0.69314718246459960938 ;  /* 0x3f31721804042820 */ /* 0x002fc80000410000 */
[----:B------:R-:W-:Y:S01]  /*6b50*/  @P2 FFMA.FTZ R0, R7, R53, R4 ;  /* 0x0000003507002223 */ /* 0x000fe20000010004 */
        /* <DEDUP_REMOVED lines=46> */
[----:B0-23--:R-:W-:Y:S05]  /*6e40*/  @!P0 BRA `(.L_x_34) ;  /* 0x0000000000048947 */ /* 0x00dfea0003800000 */
[----:B------:R-:W-:Y:S01]  /*6e50*/  BPT.TRAP 0x1 ;  /* 0x000000040000795c */ /* 0x000fe20000300000 */
.L_x_34:
[----:B------:R-:W-:Y:S01]  /*6e60*/  UIADD3 UR4, UR4, 0x2d860, URZ ;  /* 0x0002d86004047890 */ /* 0x000fe2000fffe03f */
[-C--:B------:R-:W-:Y:S01]  /*6e70*/  FMUL.FTZ R38, R88, R8.reuse ;  /* 0x0000000858267220 */ /* 0x080fe20000410000 */
[-C--:B------:R-:W-:Y:S01]  /*6e80*/  FMUL.FTZ R39, R89, R8.reuse ;  /* 0x0000000859277220 */ /* 0x080fe20000410000 */
[-C--:B------:R-:W-:Y:S01]  /*6e90*/  FMUL.FTZ R36, R92, R8.reuse ;  /* 0x000000085c247220 */ /* 0x080fe20000410000 */
[----:B------:R-:W-:Y:S01]  /*6ea0*/  UPRMT UR4, UR6, 0x654, UR4 ;  /* 0x0000065406047896 */ /* 0x000fe20008000004 */
        /* <DEDUP_REMOVED lines=8> */
[----:B------:R-:W-:Y:S01]  /*6f30*/  SYNCS.ARRIVE.TRANS64.RED.A1T0 RZ, [UR4], RZ ;  /* 0x000000ffffff79a7 */ /* 0x000fe20008100404 */
        /* <DEDUP_REMOVED lines=13> */
[----:B------:R-:W-:Y:S01]  /*7010*/  PLOP3.LUT P0, PT, PT, PT, PT, 0x8, 0x0 ;  /* 0x000000000000781c */ /* 0x000fe20003f0e170 */
        /* <DEDUP_REMOVED lines=23> */
[----:B------:R-:W-:-:S07]  /*7190*/  FMUL.FTZ R135, R135, R16 ;  /* 0x0000001087877220 */ /* 0x000fce0000410000 */
.L_x_10:
[----:B------:R-:W-:Y:S05]  /*71a0*/  @P0 BRA `(.L_x_35) ;  /* 0x0000001000880947 */ /* 0x000fea0003800000 */
[----:B------:R-:W-:Y:S01]  /*71b0*/  VIADD R58, R22, 0xffffff80 ;  /* 0xffffff80163a7836 */ /* 0x000fe20000000000 */
[----:B------:R-:W0:Y:S01]  /*71c0*/  LDC R23, c[0x0][0xbe8] ;  /* 0x0002fa00ff177b82 */ /* 0x000e220000000800 */
[----:B------:R-:W1:Y:S01]  /*71d0*/  S2R R60, SR_CTAID.X ;  /* 0x00000000003c7919 */ /* 0x000e620000002500 */
[----:B------:R-:W-:Y:S01]  /*71e0*/  USHF.R.S32.HI UR7, URZ, 0x1f, UR39 ;  /* 0x0000001f3f077899 */ /* 0x000fe20008011427 */
[----:B------:R-:W-:Y:S01]  /*71f0*/  BSSY B0, `(.L_x_36) ;  /* 0x00000d1000007945 */ /* 0x000fe20003800000 */
[----:B------:R-:W-:Y:S01]  /*7200*/  SHF.R.S32.HI R55, RZ, 0x1f, R58 ;  /* 0x0000001fff377819 */ /* 0x000fe2000001143a */
[----:B------:R-:W-:Y:S02]  /*7210*/  ULDC.64 UR8, c[0x0][0xbd0] ;  /* 0x0002f40000087ab9 */ /* 0x000fe40000000a00 */
[----:B------:R-:W-:Y:S01]  /*7220*/  UIMAD UR6, UR7, UR8, URZ ;  /* 0x00000008070672a4 */ /* 0x000fe2000f8e023f */
[CC--:B------:R-:W-:Y:S01]  /*7230*/  LEA.HI R16, R55.reuse, R58.reuse, RZ, 0x7 ;  /* 0x0000003a37107211 */ /* 0x0c0fe200078f38ff */
[----:B------:R-:W2:Y:S01]  /*7240*/  S2UR UR12, SR_CTAID.Z ;  /* 0x00000000000c79c3 */ /* 0x000ea20000002700 */
[----:B------:R-:W-:Y:S01]  /*7250*/  LEA.HI R55, R55, R58, RZ, 0x2 ;  /* 0x0000003a37377211 */ /* 0x000fe200078f10ff */
[----:B------:R-:W-:Y:S01]  /*7260*/  UIMAD.WIDE.U32 UR4, UR39, UR8, URZ ;  /* 0x00000008270472a5 */ /* 0x000fe2000f8e003f */
[----:B------:R-:W-:Y:S01]  /*7270*/  LOP3.LUT R17, R16, 0xffffff80, RZ, 0xc0, !PT ;  /* 0xffffff8010117812 */ /* 0x000fe200078ec0ff */
[----:B------:R-:W-:Y:S01]  /*7280*/  UIMAD UR6, UR39, UR9, UR6 ;  /* 0x00000009270672a4 */ /* 0x000fe2000f8e0206 */
[----:B------:R-:W-:-:S02]  /*7290*/  SHF.R.S32.HI R57, RZ, 0x7, R16 ;  /* 0x00000007ff397819 */ /* 0x000fc40000011410 */
[C---:B------:R-:W-:Y:S01]  /*72a0*/  IADD3 R18, R58.reuse, -R17, RZ ;  /* 0x800000113a127210 */ /* 0x040fe20007ffe0ff */
[----:B------:R-:W3:Y:S01]  /*72b0*/  LDC.64 R62, c[0x0][0xbd8] ;  /* 0x0002f600ff3e7b82 */ /* 0x000ee20000000a00 */
[----:B------:R-:W-:Y:S01]  /*72c0*/  LOP3.LUT R55, R55, 0xfffffffc, RZ, 0xc0, !PT ;  /* 0xfffffffc37377812 */ /* 0x000fe200078ec0ff */
[----:B------:R-:W-:Y:S01]  /*72d0*/  IMAD.HI R16, R57, 0x55555556, RZ ;  /* 0x5555555639107827 */ /* 0x000fe200078e02ff */
[----:B------:R-:W-:Y:S01]  /*72e0*/  SHF.R.S32.HI R59, RZ, 0x1f, R18 ;  /* 0x0000001fff3b7819 */ /* 0x000fe20000011412 */
[----:B------:R-:W-:Y:S02]  /*72f0*/  UIADD3 UR6, UR5, UR6, URZ ;  /* 0x0000000605067290 */ /* 0x000fe4000fffe03f */
[----:B------:R-:W-:Y:S01]  /*7300*/  IMAD.IADD R55, R58, 0x1, -R55 ;  /* 0x000000013a377824 */ /* 0x000fe200078e0a37 */
[----:B------:R-:W-:Y:S01]  /*7310*/  LEA.HI R22, R59, R18, RZ, 0x2 ;  /* 0x000000123b167211 */ /* 0x000fe200078f10ff */
[----:B------:R-:W4:Y:S01]  /*7320*/  S2UR UR11, SR_CTAID.Y ;  /* 0x00000000000b79c3 */ /* 0x000f220000002600 */
[----:B0-----:R-:W-:Y:S01]  /*7330*/  ISETP.NE.AND P0, PT, R23, 0x1, PT ;  /* 0x000000011700780c */ /* 0x001fe20003f05270 */
[----:B------:R-:W-:Y:S01]  /*7340*/  ULDC.64 UR8, c[0x0][0xb38] ;  /* 0x0002ce0000087ab9 */ /* 0x000fe20000000a00 */
[--C-:B------:R-:W-:Y:S01]  /*7350*/  SHF.R.S32.HI R17, RZ, 0x2, R22.reuse ;  /* 0x00000002ff117819 */ /* 0x100fe20000011416 */
[----:B------:R-:W-:Y:S01]  /*7360*/  UIMAD UR7, UR7, UR8, URZ ;  /* 0x00000008070772a4 */ /* 0x000fe2000f8e023f */
[----:B------:R-:W-:-:S02]  /*7370*/  SHF.R.S32.HI R54, RZ, 0x1f, R22 ;  /* 0x0000001fff367819 */ /* 0x000fc40000011416 */
[----:B------:R-:W-:Y:S01]  /*7380*/  LEA.HI R16, R16, R16, RZ, 0x1 ;  /* 0x0000001010107211 */ /* 0x000fe200078f08ff */
[----:B------:R-:W4:Y:S01]  /*7390*/  LDC R68, c[0x0][0xc50] ;  /* 0x00031400ff447b82 */ /* 0x000f220000000800 */
[----:B------:R-:W-:Y:S01]  /*73a0*/  LEA.HI R54, R54, R17, RZ, 0x3 ;  /* 0x0000001136367211 */ /* 0x000fe200078f18ff */
[----:B--2---:R-:W-:-:S03]  /*73b0*/  USHF.R.S32.HI UR10, URZ, 0x1f, UR12 ;  /* 0x0000001f3f0a7899 */ /* 0x004fc6000801140c */
[----:B------:R-:W-:Y:S01]  /*73c0*/  LOP3.LUT R56, R54, 0xfffffff8, RZ, 0xc0, !PT ;  /* 0xfffffff836387812 */ /* 0x000fe200078ec0ff */
[----:B------:R-:W-:Y:S01]  /*73d0*/  IMAD R54, R16, -0x3, R57 ;  /* 0xfffffffd10367824 */ /* 0x000fe200078e0239 */
[----:B------:R-:W-:Y:S01]  /*73e0*/  LEA.HI R16, R59, R18, RZ, 0x5 ;  /* 0x000000123b107211 */ /* 0x000fe200078f28ff */
[----:B------:R-:W0:Y:S02]  /*73f0*/  LDC.64 R66, c[0x0][0xb40] ;  /* 0x0002d000ff427b82 */ /* 0x000e240000000a00 */
[----:B------:R-:W-:Y:S01]  /*7400*/  IMAD.IADD R17, R17, 0x1, -R56 ;  /* 0x0000000111117824 */ /* 0x000fe200078e0a38 */
[C---:B------:R-:W-:Y:S02]  /*7410*/  LEA.HI R56, R55.reuse, R55, RZ, 0x1 ;  /* 0x0000003737387211 */ /* 0x040fe400078f08ff */
[----:B------:R-:W-:Y:S02]  /*7420*/  SHF.R.S32.HI R16, RZ, 0x5, R16 ;  /* 0x00000005ff107819 */ /* 0x000fe40000011410 */
[----:B------:R-:W-:Y:S01]  /*7430*/  LOP3.LUT R56, R56, 0x1ffffffe, RZ, 0xc0, !PT ;  /* 0x1ffffffe38387812 */ /* 0x000fe200078ec0ff */
[----:B------:R-:W2:Y:S04]  /*7440*/  @P0 LDC R59, c[0x0][0xbec] ;  /* 0x0002fb00ff3b0b82 */ /* 0x000ea80000000800 */
[----:B------:R-:W-:Y:S01]  /*7450*/  IMAD.IADD R57, R55, 0x1, -R56 ;  /* 0x0000000137397824 */ /* 0x000fe200078e0a38 */
[----:B------:R-:W-:Y:S01]  /*7460*/  LEA R55, R16, R17, 0x4 ;  /* 0x0000001110377211 */ /* 0x000fe200078e20ff */
[----:B------:R-:W-:-:S02]  /*7470*/  IMAD.U32 R17, RZ, RZ, UR5 ;  /* 0x00000005ff117e24 */ /* 0x000fc4000f8e00ff */
[----:B------:R-:W5:Y:S01]  /*7480*/  @P0 LDC R65, c[0x0][0xbec] ;  /* 0x0002fb00ff410b82 */ /* 0x000f620000000800 */
[----:B------:R-:W-:Y:S01]  /*7490*/  IMAD.U32 R16, RZ, RZ, UR4 ;  /* 0x00000004ff107e24 */ /* 0x000fe2000f8e00ff */
[----:B------:R-:W-:Y:S01]  /*74a0*/  UIMAD.WIDE.U32 UR4, UR39, UR8, URZ ;  /* 0x00000008270472a5 */ /* 0x000fe2000f8e003f */
[----:B------:R-:W-:Y:S01]  /*74b0*/  IMAD.U32 R17, RZ, RZ, UR6 ;  /* 0x00000006ff117e24 */ /* 0x000fe2000f8e00ff */
[----:B------:R-:W-:Y:S01]  /*74c0*/  LEA R56, R54, R55, 0x6 ;  /* 0x0000003736387211 */ /* 0x000fe200078e30ff */
[----:B------:R-:W-:Y:S01]  /*74d0*/  UIMAD UR6, UR39, UR9, UR7 ;  /* 0x00000009270672a4 */ /* 0x000fe2000f8e0207 */
[----:B---3--:R-:W-:Y:S02]  /*74e0*/  IMAD R54, R62, UR10, RZ ;  /* 0x0000000a3e367c24 */ /* 0x008fe4000f8e02ff */
[----:B------:R-:W3:Y:S01]  /*74f0*/  @P0 LDC R64, c[0x0][0xbf0] ;  /* 0x0002fc00ff400b82 */ /* 0x000ee20000000800 */
[----:B------:R-:W-:Y:S01]  /*7500*/  UIADD3 UR6, UR5, UR6, URZ ;  /* 0x0000000605067290 */ /* 0x000fe2000fffe03f */
[----:B------:R-:W-:Y:S01]  /*7510*/  IMAD R61, R63, UR12, R54 ;  /* 0x0000000c3f3d7c24 */ /* 0x000fe2000f8e0236 */
[----:B------:R-:W-:Y:S01]  /*7520*/  ULDC.64 UR8, c[0x0][0xb28] ;  /* 0x0002ca0000087ab9 */ /* 0x000fe20000000a00 */
[----:B------:R-:W-:-:S02]  /*7530*/  IMAD R63, RZ, RZ, -UR39 ;  /* 0x80000027ff3f7e24 */ /* 0x000fc4000f8e02ff */
[----:B------:R-:W-:Y:S02]  /*7540*/  IMAD R57, R57, 0x8, R56 ;  /* 0x0000000839397824 */ /* 0x000fe400078e0238 */
[----:B------:R-:W3:Y:S01]  /*7550*/  @P0 LDC R70, c[0x0][0xbf0] ;  /* 0x0002fc00ff460b82 */ /* 0x000ee20000000800 */
[----:B------:R-:W-:-:S04]  /*7560*/  IMAD.WIDE.U32 R16, R62, UR12, R16 ;  /* 0x0000000c3e107c25 */ /* 0x000fc8000f8e0010 */
[----:B------:R-:W-:Y:S01]  /*7570*/  IMAD.U32 R55, RZ, RZ, UR5 ;  /* 0x00000005ff377e24 */ /* 0x000fe2000f8e00ff */
[----:B------:R-:W-:Y:S01]  /*7580*/  MOV R55, UR6 ;  /* 0x0000000600377c02 */ /* 0x000fe20008000f00 */
[----:B0-----:R-:W-:Y:S01]  /*7590*/  IMAD R62, R66, UR10, RZ ;  /* 0x0000000a423e7c24 */ /* 0x001fe2000f8e02ff */
[----:B------:R-:W-:Y:S01]  /*75a0*/  ULDC.64 UR6, c[0x0][0xb48] ;  /* 0x0002d20000067ab9 */ /* 0x000fe20000000a00 */
[----:B----4-:R-:W-:Y:S02]  /*75b0*/  IMAD R69, R68, R63, UR11 ;  /* 0x0000000b44457e24 */ /* 0x010fe4000f8e023f */
[----:B------:R-:W-:Y:S01]  /*75c0*/  IMAD.U32 R54, RZ, RZ, UR4 ;  /* 0x00000004ff367e24 */ /* 0x000fe2000f8e00ff */
[----:B------:R-:W-:Y:S01]  /*75d0*/  ULDC.64 UR4, c[0x0][0xbe0] ;  /* 0x0002f80000047ab9 */ /* 0x000fe20000000a00 */
[----:B-1----:R-:W-:Y:S02]  /*75e0*/  IMAD R58, R60, 0xc0, R57 ;  /* 0x000000c03c3a7824 */ /* 0x002fe400078e0239 */
[----:B------:R-:W-:-:S02]  /*75f0*/  IMAD.IADD R17, R17, 0x1, R61 ;  /* 0x0000000111117824 */ /* 0x000fc400078e023d */
[----:B------:R-:W-:Y:S01]  /*7600*/  IMAD R61, R67, UR12, R62 ;  /* 0x0000000c433d7c24 */ /* 0x000fe2000f8e023e */
[----:B------:R-:W-:Y:S01]  /*7610*/  SHF.R.S32.HI R62, RZ, 0x1f, R69 ;  /* 0x0000001fff3e7819 */ /* 0x000fe20000011445 */
[----:B------:R-:W-:-:S04]  /*7620*/  IMAD.WIDE.U32 R54, R66, UR12, R54 ;  /* 0x0000000c42367c25 */ /* 0x000fc8000f8e0036 */
[----:B--2---:R-:W-:-:S04]  /*7630*/  @P0 IMAD.HI.U32 R59, R58, R59, RZ ;  /* 0x0000003b3a3b0227 */ /* 0x004fc800078e00ff */
[----:B-----5:R-:W-:-:S04]  /*7640*/  @P0 IMAD.HI.U32 R65, R58, R65, RZ ;  /* 0x000000413a410227 */ /* 0x020fc800078e00ff */
[----:B------:R-:W-:Y:S02]  /*7650*/  IMAD.IADD R55, R55, 0x1, R61 ;  /* 0x0000000137377824 */ /* 0x000fe400078e023d */
[----:B------:R-:W-:Y:S01]  /*7660*/  IMAD.MOV.U32 R57, RZ, RZ, R58 ;  /* 0x000000ffff397224 */ /* 0x000fe200078e003a */
[----:B---3--:R-:W-:Y:S01]  /*7670*/  @P0 SHF.R.U32.HI R57, RZ, R64, R59 ;  /* 0x00000040ff390219 */ /* 0x008fe2000001163b */
[----:B------:R-:W-:Y:S01]  /*7680*/  IMAD R61, R62, UR4, RZ ;  /* 0x000000043e3d7c24 */ /* 0x000fe2000f8e02ff */
[----:B------:R-:W-:Y:S01]  /*7690*/  MOV R59, R58 ;  /* 0x0000003a003b7202 */ /* 0x000fe20000000f00 */
[----:B------:R-:W-:Y:S01]  /*76a0*/  IMAD.WIDE.U32 R16, R69, UR4, R16 ;  /* 0x0000000445107c25 */ /* 0x000fe2000f8e0010 */
[----:B------:R-:W-:-:S03]  /*76b0*/  @P0 SHF.R.U32.HI R59, RZ, R70, R65 ;  /* 0x00000046ff3b0219 */ /* 0x000fc60000011641 */
[----:B------:R-:W-:Y:S01]  /*76c0*/  IMAD R62, R62, UR6, RZ ;  /* 0x000000063e3e7c24 */ /* 0x000fe2000f8e02ff */
[----:B------:R-:W-:Y:S01]  /*76d0*/  BAR.SYNC.DEFER_BLOCKING 0x1, 0x180 ;  /* 0x0046000000007b1d */ /* 0x000fe20000010000 */
[C---:B------:R-:W-:Y:S01]  /*76e0*/  IMAD R63, R69.reuse, UR5, R61 ;  /* 0x00000005453f7c24 */ /* 0x040fe2000f8e023d */
[--C-:B------:R-:W-:Y:S01]  /*76f0*/  SHF.R.S32.HI R61, RZ, 0x1f, R57.reuse ;  /* 0x0000001fff3d7819 */ /* 0x100fe20000011439 */
[----:B------:R-:W-:Y:S01]  /*7700*/  IMAD R65, R69, UR7, R62 ;  /* 0x0000000745417c24 */ /* 0x000fe2000f8e023e */
[----:B------:R-:W-:Y:S01]  /*7710*/  IADD3 R16, P0, R57, R16, RZ ;  /* 0x0000001039107210 */ /* 0x000fe20007f1e0ff */
[----:B------:R-:W-:Y:S01]  /*7720*/  IMAD.MOV R57, RZ, RZ, -R57 ;  /* 0x000000ffff397224 */ /* 0x000fe200078e0a39 */
[----:B------:R-:W-:Y:S01]  /*7730*/  SHF.R.S32.HI R62, RZ, 0x1f, R59 ;  /* 0x0000001fff3e7819 */ /* 0x000fe2000001143b */
[----:B------:R-:W-:Y:S01]  /*7740*/  IMAD.WIDE.U32 R54, R69, UR6, R54 ;  /* 0x0000000645367c25 */ /* 0x000fe2000f8e0036 */
[----:B------:R-:W-:Y:S01]  /*7750*/  ULDC.64 UR4, c[0x0][0xb30] ;  /* 0x0002cc0000047ab9 */ /* 0x000fe20000000a00 */
[----:B------:R-:W-:Y:S01]  /*7760*/  IADD3.X R17, R61, R17, R63, P0, !PT ;  /* 0x000000113d117210 */ /* 0x000fe200007fe43f */
[----:B------:R-:W-:Y:S01]  /*7770*/  ULDC.64 UR6, c[0x0][0xbc8] ;  /* 0x0002f20000067ab9 */ /* 0x000fe20000000a00 */
[----:B------:R-:W-:Y:S01]  /*7780*/  IMAD.MOV R64, RZ, RZ, -R59 ;  /* 0x000000ffff407224 */ /* 0x000fe200078e0a3b */
[----:B------:R-:W-:Y:S01]  /*7790*/  IADD3 R55, R55, R65, RZ ;  /* 0x0000004137377210 */ /* 0x000fe20007ffe0ff */
[----:B------:R-:W-:-:S02]  /*77a0*/  IMAD R57, R23, R57, R58 ;  /* 0x0000003917397224 */ /* 0x000fc400078e023a */
[----:B------:R-:W-:Y:S02]  /*77b0*/  IMAD R62, R62, UR4, RZ ;  /* 0x000000043e3e7c24 */ /* 0x000fe4000f8e02ff */
[----:B------:R-:W-:Y:S01]  /*77c0*/  IMAD R61, R23, R64, R58 ;  /* 0x00000040173d7224 */ /* 0x000fe200078e023a */
[----:B------:R-:W-:Y:S01]  /*77d0*/  SHF.R.S32.HI R58, RZ, 0x1f, R57 ;  /* 0x0000001fff3a7819 */ /* 0x000fe20000011439 */
[C---:B------:R-:W-:Y:S01]  /*77e0*/  IMAD R63, R59.reuse, UR5, R62 ;  /* 0x000000053b3f7c24 */ /* 0x040fe2000f8e023e */
[----:B------:R-:W0:Y:S01]  /*77f0*/  S2UR UR5, SR_CgaCtaId ;  /* 0x00000000000579c3 */ /* 0x000e220000008800 */
[----:B------:R-:W-:Y:S01]  /*7800*/  IMAD.WIDE.U32 R54, R59, UR4, R54 ;  /* 0x000000043b367c25 */ /* 0x000fe2000f8e0036 */
[----:B------:R-:W-:Y:S01]  /*7810*/  SHF.R.S32.HI R59, RZ, 0x1f, R61 ;  /* 0x0000001fff3b7819 */ /* 0x000fe2000001143d */
[----:B------:R-:W-:Y:S02]  /*7820*/  UMOV UR4, 0x400 ;  /* 0x0000040000047882 */ /* 0x000fe40000000000 */
[----:B------:R-:W-:-:S02]  /*7830*/  IMAD R58, R58, UR6, RZ ;  /* 0x000000063a3a7c24 */ /* 0x000fc4000f8e02ff */
[----:B------:R-:W-:Y:S02]  /*7840*/  IMAD R62, R59, UR8, RZ ;  /* 0x000000083b3e7c24 */ /* 0x000fe4000f8e02ff */
[----:B------:R-:W-:Y:S02]  /*7850*/  IMAD.IADD R55, R55, 0x1, R63 ;  /* 0x0000000137377824 */ /* 0x000fe400078e023f */
[C---:B------:R-:W-:Y:S02]  /*7860*/  IMAD R59, R57.reuse, UR7, R58 ;  /* 0x00000007393b7c24 */ /* 0x040fe4000f8e023a */
[----:B------:R-:W-:Y:S01]  /*7870*/  IMAD.WIDE.U32 R16, R57, UR6, R16 ;  /* 0x0000000639107c25 */ /* 0x000fe2000f8e0010 */
[----:B------:R-:W-:-:S03]  /*7880*/  ULDC.64 UR6, c[0x0][0xba8] ;  /* 0x0002ea0000067ab9 */ /* 0x000fc60000000a00 */
[C---:B------:R-:W-:Y:S02]  /*7890*/  IMAD R63, R61.reuse, UR9, R62 ;  /* 0x000000093d3f7c24 */ /* 0x040fe4000f8e023e */
[----:B------:R-:W-:Y:S01]  /*78a0*/  IMAD.WIDE.U32 R54, R61, UR8, R54 ;  /* 0x000000083d367c25 */ /* 0x000fe2000f8e0036 */
[----:B------:R-:W-:Y:S01]  /*78b0*/  LEA R61, P0, R16, UR6, 0x2 ;  /* 0x00000006103d7c11 */ /* 0x000fe2000f8010ff */
[----:B------:R-:W-:Y:S01]  /*78c0*/  ULDC.64 UR8, c[0x0][0xb00] ;  /* 0x0002c00000087ab9 */ /* 0x000fe20000000a00 */
[----:B------:R-:W-:Y:S01]  /*78d0*/  ULDC UR6, c[0x0][0xa88] ;  /* 0x0002a20000067ab9 */ /* 0x000fe20000000800 */
[----:B------:R-:W-:Y:S01]  /*78e0*/  IMAD.IADD R57, R17, 0x1, R59 ;  /* 0x0000000111397824 */ /* 0x000fe200078e023b */
[----:B------:R-:W-:Y:S01]  /*78f0*/  LEA R66, P1, R54, UR8, 0x2 ;  /* 0x0000000836427c11 */ /* 0x000fe2000f8210ff */
[----:B------:R-:W-:Y:S01]  /*7900*/  IMAD.IADD R17, R55, 0x1, R63 ;  /* 0x0000000137117824 */ /* 0x000fe200078e023f */
[----:B0-----:R-:W-:Y:S01]  /*7910*/  ULEA UR4, UR5, UR4, 0x18 ;  /* 0x0000000405047291 */ /* 0x001fe2000f8ec03f */
[----:B------:R-:W-:Y:S01]  /*7920*/  IMAD R58, R60, 0xc0, R56 ;  /* 0x000000c03c3a7824 */ /* 0x000fe200078e0238 */
[----:B------:R-:W-:Y:S01]  /*7930*/  LEA.HI.X R59, R16, UR7, R57, 0x2, P0 ;  /* 0x00000007103b7c11 */ /* 0x000fe200080f1439 */
[----:B------:R-:W-:Y:S01]  /*7940*/  SHFL.IDX PT, R56, R61, 0x1, 0x1c1f ;  /* 0x003c1f003d387f89 */ /* 0x000fe200000e0000 */
[----:B------:R-:W-:Y:S01]  /*7950*/  LEA.HI.X R67, R54, UR9, R17, 0x2, P1 ;  /* 0x0000000936437c11 */ /* 0x000fe200088f1411 */
[----:B------:R-:W-:Y:S01]  /*7960*/  IMAD R63, R23, UR6, RZ ;  /* 0x00000006173f7c24 */ /* 0x000fe2000f8e02ff */
[----:B------:R-:W-:Y:S01]  /*7970*/  LOP3.LUT P0, RZ, R18, 0x3, RZ, 0xc0, !PT ;  /* 0x0000000312ff7812 */ /* 0x000fe2000780c0ff */
[----:B------:R-:W-:Y:S01]  /*7980*/  SHFL.IDX PT, R54, R61, RZ, 0x1c1f ;  /* 0x001c1fff3d367589 */ /* 0x000fe200000e0000 */
[C---:B------:R-:W-:Y:S01]  /*7990*/  IADD3 R62, R58.reuse, 0x8, RZ ;  /* 0x000000083a3e7810 */ /* 0x040fe20007ffe0ff */
[----:B------:R-:W-:Y:S01]  /*79a0*/  UIADD3 UR4, UR4, 0x2d820, URZ ;  /* 0x0002d82004047890 */ /* 0x000fe2000fffe03f */
[-C--:B------:R-:W-:Y:S01]  /*79b0*/  ISETP.GE.OR P1, PT, R58, R63.reuse, P0 ;  /* 0x0000003f3a00720c */ /* 0x080fe20000726670 */
[----:B------:R-:W0:Y:S01]  /*79c0*/  SHFL.IDX PT, R55, R59, RZ, 0x1c1f ;  /* 0x001c1fff3b377589 */ /* 0x000e2200000e0000 */
[-C--:B------:R-:W-:Y:S01]  /*79d0*/  ISETP.GE.OR P0, PT, R62, R63.reuse, P0 ;  /* 0x0000003f3e00720c */ /* 0x080fe20000706670 */
[----:B------:R-:W-:Y:S01]  /*79e0*/  UPRMT UR4, URZ, 0x654, UR4 ;  /* 0x000006543f047896 */ /* 0x000fe20008000004 */
[----:B------:R-:W-:Y:S01]  /*79f0*/  ISETP.GE.AND P2, PT, R58, R63, PT ;  /* 0x0000003f3a00720c */ /* 0x000fe20003f46270 */
[----:B------:R-:W1:Y:S01]  /*7a00*/  SHFL.IDX PT, R57, R59, 0x1, 0x1c1f ;  /* 0x003c1f003b397f89 */ /* 0x000e6200000e0000 */
[----:B------:R-:W-:-:S03]  /*7a10*/  LOP3.LUT R23, R22, 0x7ffffffc, RZ, 0xc0, !PT ;  /* 0x7ffffffc16177812 */ /* 0x000fc600078ec0ff */
[----:B------:R2:W3:Y:S02]  /*7a20*/  SHFL.IDX PT, R16, R66, RZ, 0x1c1f ;  /* 0x001c1fff42107589 */ /* 0x0004e400000e0000 */
[----:B------:R-:W-:Y:S01]  /*7a30*/  IMAD.IADD R23, R18, 0x1, -R23 ;  /* 0x0000000112177824 */ /* 0x000fe200078e0a17 */
[----:B------:R-:W-:Y:S01]  /*7a40*/  SYNCS.ARRIVE.TRANS64.RED.A1T0 RZ, [UR4], RZ ;  /* 0x000000ffffff79a7 */ /* 0x000fe20008100404 */
[----:B------:R2:W4:Y:S02]  /*7a50*/  SHFL.IDX PT, R17, R67, RZ, 0x1c1f ;  /* 0x001c1fff43117589 */ /* 0x00052400000e0000 */
[----:B------:R-:W-:Y:S02]  /*7a60*/  IMAD.SHL.U32 R23, R23, 0x2, RZ ;  /* 0x0000000217177824 */ /* 0x000fe400078e00ff */
[----:B0-----:R2:W-:Y:S04]  /*7a70*/  @!P1 ST.E desc[UR36][R54.64], R19 ;  /* 0x0000001336009985 */ /* 0x0015e8000c101924 */
[----:B-1----:R2:W-:Y:S01]  /*7a80*/  @!P0 ST.E desc[UR36][R56.64], R0 ;  /* 0x0000000038008985 */ /* 0x0025e2000c101924 */
[----:B------:R-:W-:Y:S05]  /*7a90*/  @P2 BRA `(.L_x_37) ;  /* 0x0000000400182947 */ /* 0x000fea0003800000 */
[C---:B--2---:R-:W-:Y:S01]  /*7aa0*/  VIADD R0, R23.reuse, 0x8 ;  /* 0x0000000817007836 */ /* 0x044fe20000000000 */
[----:B------:R-:W-:Y:S01]  /*7ab0*/  ULDC UR4, c[0x0][0xac8] ;  /* 0x0002b20000047ab9 */ /* 0x000fe20000000800 */
[C---:B------:R-:W-:Y:S01]  /*7ac0*/  IADD3 R18, R23.reuse, 0x10, RZ ;  /* 0x0000001017127810 */ /* 0x040fe20007ffe0ff */
[C---:B------:R-:W-:Y:S01]  /*7ad0*/  VIADD R19, R23.reuse, 0x18 ;  /* 0x0000001817137836 */ /* 0x040fe20000000000 */
[C---:B------:R-:W-:Y:S01]  /*7ae0*/  ISETP.GE.AND P0, PT, R23.reuse, UR4, PT ;  /* 0x0000000417007c0c */ /* 0x040fe2000bf06270 */
[C---:B------:R-:W-:Y:S01]  /*7af0*/  VIADD R54, R23.reuse, 0x20 ;  /* 0x0000002017367836 */ /* 0x040fe20000000000 */
[----:B------:R-:W-:Y:S01]  /*7b00*/  ISETP.GE.AND P1, PT, R0, UR4, PT ;  /* 0x0000000400007c0c */ /* 0x000fe2000bf26270 */
[C---:B------:R-:W-:Y:S01]  /*7b10*/  VIADD R64, R23.reuse, 0x38 ;  /* 0x0000003817407836 */ /* 0x040fe20000000000 */
[----:B------:R-:W-:Y:S01]  /*7b20*/  ISETP.GE.AND P2, PT, R18, UR4, PT ;  /* 0x0000000412007c0c */ /* 0x000fe2000bf46270 */
[----:B------:R-:W-:Y:S01]  /*7b30*/  VIADD R65, R23, 0x40 ;  /* 0x0000004017417836 */ /* 0x000fe20000000000 */
[----:B------:R-:W-:-:S02]  /*7b40*/  ISETP.GE.AND P3, PT, R19, UR4, PT ;  /* 0x0000000413007c0c */ /* 0x000fc4000bf66270 */
[----:B------:R-:W-:-:S07]  /*7b50*/  ISETP.GE.AND P4, PT, R54, UR4, PT ;  /* 0x0000000436007c0c */ /* 0x000fce000bf86270 */
[----:B------:R-:W-:Y:S02]  /*7b60*/  @!P1 LEA.HI R0, R0, R0, RZ, 0x1 ;  /* 0x0000000000009211 */ /* 0x000fe400078f08ff */
[----:B------:R-:W-:Y:S02]  /*7b70*/  @!P2 LEA.HI R18, R18, R18, RZ, 0x1 ;  /* 0x000000121212a211 */ /* 0x000fe400078f08ff */
[----:B------:R-:W-:Y:S02]  /*7b80*/  @!P3 LEA.HI R22, R19, R19, RZ, 0x1 ;  /* 0x000000131316b211 */ /* 0x000fe400078f08ff */
[----:B------:R-:W-:Y:S02]  /*7b90*/  @!P1 LOP3.LUT R55, R0, 0xfffffffe, RZ, 0xc0, !PT ;  /* 0xfffffffe00379812 */ /* 0x000fe400078ec0ff */
[----:B------:R-:W-:Y:S02]  /*7ba0*/  @!P4 LEA.HI R0, R54, R54, RZ, 0x1 ;  /* 0x000000363600c211 */ /* 0x000fe400078f08ff */
[----:B------:R-:W-:Y:S01]  /*7bb0*/  @!P2 LOP3.LUT R57, R18, 0xfffffffe, RZ, 0xc0, !PT ;  /* 0xfffffffe1239a812 */ /* 0x000fe200078ec0ff */
[----:B---34-:R-:W-:Y:S01]  /*7bc0*/  @!P0 IMAD.WIDE R18, R23, 0x4, R16 ;  /* 0x0000000417128825 */ /* 0x018fe200078e0210 */
[----:B------:R-:W-:-:S02]  /*7bd0*/  @!P3 LOP3.LUT R59, R22, 0xfffffffe, RZ, 0xc0, !PT ;  /* 0xfffffffe163bb812 */ /* 0x000fc400078ec0ff */
[----:B------:R-:W-:Y:S01]  /*7be0*/  @!P4 LOP3.LUT R61, R0, 0xfffffffe, RZ, 0xc0, !PT ;  /* 0xfffffffe003dc812 */ /* 0x000fe200078ec0ff */
[--C-:B------:R-:W-:Y:S01]  /*7bf0*/  @!P1 IMAD.WIDE R54, R55, 0x4, R16.reuse ;  /* 0x0000000437369825 */ /* 0x100fe200078e0210 */
[C---:B------:R-:W-:Y:S01]  /*7c00*/  IADD3 R22, R23.reuse, 0x30, RZ ;  /* 0x0000003017167810 */ /* 0x040fe20007ffe0ff */
[----:B------:R0:W-:Y:S02]  /*7c10*/  @!P0 ST.E.64 desc[UR36][R18.64], R38 ;  /* 0x0000002612008985 */ /* 0x0001e4000c101b24 */
[----:B------:R-:W-:Y:S02]  /*7c20*/  VIADD R0, R23, 0x28 ;  /* 0x0000002817007836 */ /* 0x000fe40000000000 */
[--C-:B------:R-:W-:Y:S01]  /*7c30*/  @!P2 IMAD.WIDE R56, R57, 0x4, R16.reuse ;  /* 0x000000043938a825 */ /* 0x100fe200078e0210 */
[----:B------:R1:W-:Y:S01]  /*7c40*/  @!P1 ST.E.64 desc[UR36][R54.64], R36 ;  /* 0x0000002436009985 */ /* 0x0003e2000c101b24 */
[----:B------:R-:W-:Y:S02]  /*7c50*/  ISETP.GE.AND P1, PT, R22, UR4, PT ;  /* 0x0000000416007c0c */ /* 0x000fe4000bf26270 */
[--C-:B------:R-:W-:Y:S01]  /*7c60*/  @!P3 IMAD.WIDE R58, R59, 0x4, R16.reuse ;  /* 0x000000043b3ab825 */ /* 0x100fe200078e0210 */
[----:B------:R-:W-:Y:S01]  /*7c70*/  ISETP.GE.AND P0, PT, R0, UR4, PT ;  /* 0x0000000400007c0c */ /* 0x000fe2000bf06270 */
[----:B------:R2:W-:Y:S01]  /*7c80*/  @!P2 ST.E.64 desc[UR36][R56.64], R34 ;  /* 0x000000223800a985 */ /* 0x0005e2000c101b24 */
[----:B------:R-:W-:Y:S01]  /*7c90*/  ISETP.GE.AND P2, PT, R64, UR4, PT ;  /* 0x0000000440007c0c */ /* 0x000fe2000bf46270 */
[----:B------:R-:W-:Y:S01]  /*7ca0*/  @!P4 IMAD.WIDE R60, R61, 0x4, R16 ;  /* 0x000000043d3cc825 */ /* 0x000fe200078e0210 */
[C---:B0-----:R-:W-:Y:S01]  /*7cb0*/  IADD3 R19, R23.reuse, 0x50, RZ ;  /* 0x0000005017137810 */ /* 0x041fe20007ffe0ff */
[----:B------:R0:W-:Y:S02]  /*7cc0*/  @!P3 ST.E.64 desc[UR36][R58.64], R40 ;  /* 0x000000283a00b985 */ /* 0x0001e4000c101b24 */
[----:B------:R-:W-:Y:S01]  /*7cd0*/  VIADD R18, R23, 0x48 ;  /* 0x0000004817127836 */ /* 0x000fe20000000000 */
[----:B------:R-:W-:Y:S01]  /*7ce0*/  ISETP.GE.AND P3, PT, R65, UR4, PT ;  /* 0x0000000441007c0c */ /* 0x000fe2000bf66270 */
[----:B-1----:R-:W-:Y:S01]  /*7cf0*/  VIADD R36, R23, 0x58 ;  /* 0x0000005817247836 */ /* 0x002fe20000000000 */
[----:B------:R1:W-:Y:S01]  /*7d00*/  @!P4 ST.E.64 desc[UR36][R60.64], R46 ;  /* 0x0000002e3c00c985 */ /* 0x0003e2000c101b24 */
[----:B------:R-:W-:-:S02]  /*7d10*/  ISETP.GE.AND P5, PT, R19, UR4, PT ;  /* 0x0000000413007c0c */ /* 0x000fc4000bfa6270 */
[----:B------:R-:W-:Y:S02]  /*7d20*/  ISETP.GE.AND P4, PT, R18, UR4, PT ;  /* 0x0000000412007c0c */ /* 0x000fe4000bf86270 */
[----:B------:R-:W-:Y:S02]  /*7d30*/  ISETP.GE.AND P6, PT, R36, UR4, PT ;  /* 0x0000000424007c0c */ /* 0x000fe4000bfc6270 */
[----:B------:R-:W-:Y:S02]  /*7d40*/  @!P0 LEA.HI R0, R0, R0, RZ, 0x1 ;  /* 0x0000000000008211 */ /* 0x000fe400078f08ff */
[----:B------:R-:W-:Y:S02]  /*7d50*/  @!P1 LEA.HI R22, R22, R22, RZ, 0x1 ;  /* 0x0000001616169211 */ /* 0x000fe400078f08ff */
[----:B------:R-:W-:Y:S02]  /*7d60*/  @!P2 LEA.HI R64, R64, R64, RZ, 0x1 ;  /* 0x000000404040a211 */ /* 0x000fe400078f08ff */
[----:B------:R-:W-:-:S02]  /*7d70*/  @!P3 LEA.HI R65, R65, R65, RZ, 0x1 ;  /* 0x000000414141b211 */ /* 0x000fc400078f08ff */
[----:B--2---:R-:W-:Y:S02]  /*7d80*/  @!P5 LEA.HI R34, R19, R19, RZ, 0x1 ;  /* 0x000000131322d211 */ /* 0x004fe400078f08ff */
[----:B------:R-:W-:Y:S02]  /*7d90*/  @!P4 LEA.HI R18, R18, R18, RZ, 0x1 ;  /* 0x000000121212c211 */ /* 0x000fe400078f08ff */
[----:B------:R-:W-:Y:S02]  /*7da0*/  @!P0 LOP3.LUT R19, R0, 0xfffffffe, RZ, 0xc0, !PT ;  /* 0xfffffffe00138812 */ /* 0x000fe400078ec0ff */
[----:B------:R-:W-:Y:S02]  /*7db0*/  @!P1 LOP3.LUT R35, R22, 0xfffffffe, RZ, 0xc0, !PT ;  /* 0xfffffffe16239812 */ /* 0x000fe400078ec0ff */
[----:B------:R-:W-:Y:S02]  /*7dc0*/  @!P6 LEA.HI R36, R36, R36, RZ, 0x1 ;  /* 0x000000242424e211 */ /* 0x000fe400078f08ff */
[----:B------:R-:W-:-:S02]  /*7dd0*/  @!P2 LOP3.LUT R37, R64, 0xfffffffe, RZ, 0xc0, !PT ;  /* 0xfffffffe4025a812 */ /* 0x000fc400078ec0ff */
[----:B------:R-:W-:Y:S02]  /*7de0*/  @!P3 LOP3.LUT R39, R65, 0xfffffffe, RZ, 0xc0, !PT ;  /* 0xfffffffe4127b812 */ /* 0x000fe400078ec0ff */
[----:B0-----:R-:W-:Y:S01]  /*7df0*/  @!P4 LOP3.LUT R41, R18, 0xfffffffe, RZ, 0xc0, !PT ;  /* 0xfffffffe1229c812 */ /* 0x001fe200078ec0ff */
[--C-:B------:R-:W-:Y:S01]  /*7e00*/  @!P0 IMAD.WIDE R18, R19, 0x4, R16.reuse ;  /* 0x0000000413128825 */ /* 0x100fe200078e0210 */
[----:B-1----:R-:W-:Y:S02]  /*7e10*/  @!P5 LOP3.LUT R47, R34, 0xfffffffe, RZ, 0xc0, !PT ;  /* 0xfffffffe222fd812 */ /* 0x002fe400078ec0ff */
[----:B------:R-:W-:Y:S01]  /*7e20*/  @!P6 LOP3.LUT R55, R36, 0xfffffffe, RZ, 0xc0, !PT ;  /* 0xfffffffe2437e812 */ /* 0x000fe200078ec0ff */
[--C-:B------:R-:W-:Y:S01]  /*7e30*/  @!P1 IMAD.WIDE R34, R35, 0x4, R16.reuse ;  /* 0x0000000423229825 */ /* 0x100fe200078e0210 */
[----:B------:R0:W-:Y:S03]  /*7e40*/  @!P0 ST.E.64 desc[UR36][R18.64], R2 ;  /* 0x0000000212008985 */ /* 0x0001e6000c101b24 */
        /* <DEDUP_REMOVED lines=8> */
[----:B------:R-:W-:Y:S01]  /*7ed0*/  @!P6 IMAD.WIDE R16, R55, 0x4, R16 ;  /* 0x000000043710e825 */ /* 0x000fe200078e0210 */
[----:B------:R0:W-:Y:S04]  /*7ee0*/  @!P5 ST.E.64 desc[UR36][R46.64], R42 ;  /* 0x0000002a2e00d985 */ /* 0x0001e8000c101b24 */
[----:B------:R0:W-:Y:S02]  /*7ef0*/  @!P6 ST.E.64 desc[UR36][R16.64], R52 ;  /* 0x000000341000e985 */ /* 0x0001e4000c101b24 */
.L_x_37:
[----:B------:R-:W-:Y:S05]  /*7f00*/  BSYNC B0 ;  /* 0x0000000000007941 */ /* 0x000fea0003800000 */
.L_x_36:
[----:B------:R-:W-:Y:S01]  /*7f10*/  ISETP.GE.AND P0, PT, R62, R63, PT ;  /* 0x0000003f3e00720c */ /* 0x000fe20003f06270 */
[----:B0-2---:R1:W2:Y:S04]  /*7f20*/  SHFL.IDX PT, R19, R67, 0x1, 0x1c1f ;  /* 0x003c1f0043137f89 */ /* 0x0052a800000e0000 */
[----:B------:R1:W0:Y:S08]  /*7f30*/  SHFL.IDX PT, R18, R66, 0x1, 0x1c1f ;  /* 0x003c1f0042127f89 */ /* 0x00023000000e0000 */
[----:B-1----:R-:W-:Y:S05]  /*7f40*/  @P0 BRA `(.L_x_8) ;  /* 0x0000004000980947 */ /* 0x002fea0003800000 */
[C---:B------:R-:W-:Y:S01]  /*7f50*/  VIADD R0, R23.reuse, 0x8 ;  /* 0x0000000817007836 */ /* 0x040fe20000000000 */
[----:B------:R-:W-:Y:S01]  /*7f60*/  ULDC UR4, c[0x0][0xac8] ;  /* 0x0002b20000047ab9 */ /* 0x000fe20000000800 */
[C---:B------:R-:W-:Y:S01]  /*7f70*/  VIADD R2, R23.reuse, 0x10 ;  /* 0x0000001017027836 */ /* 0x040fe20000000000 */
[C---:B------:R-:W-:Y:S01]  /*7f80*/  IADD3 R3, R23.reuse, 0x18, RZ ;  /* 0x0000001817037810 */ /* 0x040fe20007ffe0ff */
[C---:B------:R-:W-:Y:S01]  /*7f90*/  VIADD R20, R23.reuse, 0x20 ;  /* 0x0000002017147836 */ /* 0x040fe20000000000 */
[----:B------:R-:W-:Y:S01]  /*7fa0*/  ISETP.GE.AND P3, PT, R0, UR4, PT ;  /* 0x0000000400007c0c */ /* 0x000fe2000bf66270 */
[C---:B------:R-:W-:Y:S01]  /*7fb0*/  VIADD R21, R23.reuse, 0x28 ;  /* 0x0000002817157836 */ /* 0x040fe20000000000 */
[----:B------:R-:W-:Y:S01]  /*7fc0*/  ISETP.GE.AND P4, PT, R2, UR4, PT ;  /* 0x0000000402007c0c */ /* 0x000fe2000bf86270 */
[----:B------:R-:W-:Y:S01]  /*7fd0*/  VIADD R28, R23, 0x40 ;  /* 0x00000040171c7836 */ /* 0x000fe20000000000 */
[----:B------:R-:W-:Y:S01]  /*7fe0*/  ISETP.GE.AND P5, PT, R3, UR4, PT ;  /* 0x0000000403007c0c */ /* 0x000fe2000bfa6270 */
[C---:B------:R-:W-:Y:S01]  /*7ff0*/  VIADD R29, R23.reuse, 0x48 ;  /* 0x00000048171d7836 */ /* 0x040fe20000000000 */
[C---:B------:R-:W-:Y:S01]  /*8000*/  ISETP.GE.AND P2, PT, R23.reuse, UR4, PT ;  /* 0x0000000417007c0c */ /* 0x040fe2000bf46270 */
[----:B------:R-:W-:Y:S01]  /*8010*/  VIADD R34, R23, 0x50 ;  /* 0x0000005017227836 */ /* 0x000fe20000000000 */
[----:B------:R-:W-:-:S02]  /*8020*/  ISETP.GE.AND P0, PT, R20, UR4, PT ;  /* 0x0000000414007c0c */ /* 0x000fc4000bf06270 */
[----:B------:R-:W-:Y:S02]  /*8030*/  ISETP.GE.AND P1, PT, R21, UR4, PT ;  /* 0x0000000415007c0c */ /* 0x000fe4000bf26270 */
[----:B------:R-:W-:Y:S02]  /*8040*/  IADD3 R22, R23, 0x38, RZ ;  /* 0x0000003817167810 */ /* 0x000fe40007ffe0ff */
[----:B------:R-:W-:Y:S02]  /*8050*/  @!P3 LEA.HI R0, R0, R0, RZ, 0x1 ;  /* 0x000000000000b211 */ /* 0x000fe400078f08ff */
[----:B------:R-:W-:Y:S02]  /*8060*/  @!P4 LEA.HI R2, R2, R2, RZ, 0x1 ;  /* 0x000000020202c211 */ /* 0x000fe400078f08ff */
[----:B------:R-:W-:Y:S02]  /*8070*/  @!P5 LEA.HI R3, R3, R3, RZ, 0x1 ;  /* 0x000000030303d211 */ /* 0x000fe400078f08ff */
[----:B------:R-:W-:Y:S01]  /*8080*/  @!P3 LOP3.LUT R5, R0, 0xfffffffe, RZ, 0xc0, !PT ;  /* 0xfffffffe0005b812 */ /* 0x000fe200078ec0ff */
[----:B------:R-:W-:Y:S01]  /*8090*/  VIADD R0, R23, 0x30 ;  /* 0x0000003017007836 */ /* 0x000fe20000000000 */
[----:B------:R-:W-:-:S02]  /*80a0*/  @!P4 LOP3.LUT R7, R2, 0xfffffffe, RZ, 0xc0, !PT ;  /* 0xfffffffe0207c812 */ /* 0x000fc400078ec0ff */
[----:B----4-:R-:W-:Y:S01]  /*80b0*/  @!P5 LOP3.LUT R17, R3, 0xfffffffe, RZ, 0xc0, !PT ;  /* 0xfffffffe0311d812 */ /* 0x010fe200078ec0ff */
[--C-:B0-2---:R-:W-:Y:S01]  /*80c0*/  @!P2 IMAD.WIDE R2, R23, 0x4, R18.reuse ;  /* 0x000000041702a825 */ /* 0x105fe200078e0212 */
[----:B------:R-:W-:Y:S02]  /*80d0*/  ISETP.GE.AND P6, PT, R34, UR4, PT ;  /* 0x0000000422007c0c */ /* 0x000fe4000bfc6270 */
[----:B------:R-:W-:Y:S01]  /*80e0*/  @!P0 LEA.HI R20, R20, R20, RZ, 0x1 ;  /* 0x0000001414148211 */ /* 0x000fe200078f08ff */
[--C-:B------:R-:W-:Y:S01]  /*80f0*/  @!P3 IMAD.WIDE R4, R5, 0x4, R18.reuse ;  /* 0x000000040504b825 */ /* 0x100fe200078e0212 */
[----:B------:R0:W-:Y:S01]  /*8100*/  @!P2 ST.E.64 desc[UR36][R2.64], R10 ;  /* 0x0000000a0200a985 */ /* 0x0001e2000c101b24 */
[----:B------:R-:W-:Y:S02]  /*8110*/  ISETP.GE.AND P2, PT, R0, UR4, PT ;  /* 0x0000000400007c0c */ /* 0x000fe4000bf46270 */
[----:B------:R-:W-:Y:S01]  /*8120*/  @!P4 IMAD.WIDE R6, R7, 0x4, R18 ;  /* 0x000000040706c825 */ /* 0x000fe200078e0212 */
[----:B------:R1:W-:Y:S01]  /*8130*/  @!P3 ST.E.64 desc[UR36][R4.64], R24 ;  /* 0x000000180400b985 */ /* 0x0003e2000c101b24 */
[----:B------:R-:W-:-:S02]  /*8140*/  ISETP.GE.AND P3, PT, R22, UR4, PT ;  /* 0x0000000416007c0c */ /* 0x000fc4000bf66270 */
[----:B---3--:R-:W-:Y:S01]  /*8150*/  @!P5 IMAD.WIDE R16, R17, 0x4, R18 ;  /* 0x000000041110d825 */ /* 0x008fe200078e0212 */
[----:B------:R2:W-:Y:S01]  /*8160*/  @!P4 ST.E.64 desc[UR36][R6.64], R32 ;  /* 0x000000200600c985 */ /* 0x0005e2000c101b24 */
[----:B------:R-:W-:Y:S02]  /*8170*/  ISETP.GE.AND P4, PT, R28, UR4, PT ;  /* 0x000000041c007c0c */ /* 0x000fe4000bf86270 */
[----:B------:R-:W-:Y:S01]  /*8180*/  @!P1 LEA.HI R21, R21, R21, RZ, 0x1 ;  /* 0x0000001515159211 */ /* 0x000fe200078f08ff */
[----:B------:R3:W-:Y:S01]  /*8190*/  @!P5 ST.E.64 desc[UR36][R16.64], R44 ;  /* 0x0000002c1000d985 */ /* 0x0007e2000c101b24 */
[----:B------:R-:W-:Y:S02]  /*81a0*/  ISETP.GE.AND P5, PT, R29, UR4, PT ;  /* 0x000000041d007c0c */ /* 0x000fe4000bfa6270 */
[----:B0-----:R-:W-:Y:S02]  /*81b0*/  @!P0 LOP3.LUT R3, R20, 0xfffffffe, RZ, 0xc0, !PT ;  /* 0xfffffffe14038812 */ /* 0x001fe400078ec0ff */
[----:B------:R-:W-:-:S02]  /*81c0*/  @!P2 LEA.HI R0, R0, R0, RZ, 0x1 ;  /* 0x000000000000a211 */ /* 0x000fc400078f08ff */
[----:B-1----:R-:W-:Y:S01]  /*81d0*/  @!P1 LOP3.LUT R5, R21, 0xfffffffe, RZ, 0xc0, !PT ;  /* 0xfffffffe15059812 */ /* 0x002fe200078ec0ff */
[--C-:B------:R-:W-:Y:S01]  /*81e0*/  @!P0 IMAD.WIDE R2, R3, 0x4, R18.reuse ;  /* 0x0000000403028825 */ /* 0x100fe200078e0212 */
[----:B------:R-:W-:Y:S02]  /*81f0*/  @!P3 LEA.HI R22, R22, R22, RZ, 0x1 ;  /* 0x000000161616b211 */ /* 0x000fe400078f08ff */
[----:B------:R-:W-:Y:S01]  /*8200*/  @!P4 LEA.HI R28, R28, R28, RZ, 0x1 ;  /* 0x0000001c1c1cc211 */ /* 0x000fe200078f08ff */
[----:B------:R-:W-:Y:S01]  /*8210*/  @!P1 IMAD.WIDE R4, R5, 0x4, R18 ;  /* 0x0000000405049825 */ /* 0x000fe200078e0212 */
[----:B------:R-:W-:Y:S01]  /*8220*/  @!P6 LEA.HI R34, R34, R34, RZ, 0x1 ;  /* 0x000000222222e211 */ /* 0x000fe200078f08ff */
[----:B------:R0:W-:Y:S01]  /*8230*/  @!P0 ST.E.64 desc[UR36][R2.64], R30 ;  /* 0x0000001e02008985 */ /* 0x0001e2000c101b24 */
[----:B------:R-:W-:Y:S02]  /*8240*/  @!P5 LEA.HI R29, R29, R29, RZ, 0x1 ;  /* 0x0000001d1d1dd211 */ /* 0x000fe400078f08ff */
[----:B--2---:R-:W-:Y:S01]  /*8250*/  @!P2 LOP3.LUT R7, R0, 0xfffffffe, RZ, 0xc0, !PT ;  /* 0xfffffffe0007a812 */ /* 0x004fe200078ec0ff */
[----:B------:R1:W-:Y:S01]  /*8260*/  @!P1 ST.E.64 desc[UR36][R4.64], R48 ;  /* 0x0000003004009985 */ /* 0x0003e2000c101b24 */
[----:B------:R-:W-:-:S02]  /*8270*/  @!P3 LOP3.LUT R11, R22, 0xfffffffe, RZ, 0xc0, !PT ;  /* 0xfffffffe160bb812 */ /* 0x000fc400078ec0ff */
[----:B---3--:R-:W-:Y:S02]  /*8280*/  @!P4 LOP3.LUT R17, R28, 0xfffffffe, RZ, 0xc0, !PT ;  /* 0xfffffffe1c11c812 */ /* 0x008fe400078ec0ff */
[----:B------:R-:W-:Y:S02]  /*8290*/  @!P5 LOP3.LUT R29, R29, 0xfffffffe, RZ, 0xc0, !PT ;  /* 0xfffffffe1d1dd812 */ /* 0x000fe400078ec0ff */
[----:B------:R-:W-:Y:S02]  /*82a0*/  @!P6 LOP3.LUT R21, R34, 0xfffffffe, RZ, 0xc0, !PT ;  /* 0xfffffffe2215e812 */ /* 0x000fe400078ec0ff */
[----:B------:R-:W-:Y:S01]  /*82b0*/  IADD3 R23, R23, 0x58, RZ ;  /* 0x0000005817177810 */ /* 0x000fe20007ffe0ff */
[----:B0-----:R-:W-:-:S03]  /*82c0*/  @!P2 IMAD.WIDE R2, R7, 0x4, R18 ;  /* 0x000000040702a825 */ /* 0x001fc600078e0212 */
[----:B------:R-:W-:Y:S01]  /*82d0*/  ISETP.GE.AND P0, PT, R23, UR4, PT ;  /* 0x0000000417007c0c */ /* 0x000fe2000bf06270 */
[--C-:B-1----:R-:W-:Y:S01]  /*82e0*/  @!P3 IMAD.WIDE R4, R11, 0x4, R18.reuse ;  /* 0x000000040b04b825 */ /* 0x102fe200078e0212 */
[----:B------:R1:W-:Y:S03]  /*82f0*/  @!P2 ST.E.64 desc[UR36][R2.64], R8 ;  /* 0x000000080200a985 */ /* 0x0003e6000c101b24 */
[--C-:B------:R-:W-:Y:S01]  /*8300*/  @!P4 IMAD.WIDE R6, R17, 0x4, R18.reuse ;  /* 0x000000041106c825 */ /* 0x100fe200078e0212 */
[----:B------:R1:W-:Y:S03]  /*8310*/  @!P3 ST.E.64 desc[UR36][R4.64], R12 ;  /* 0x0000000c0400b985 */ /* 0x0003e6000c101b24 */
[--C-:B------:R-:W-:Y:S01]  /*8320*/  @!P5 IMAD.WIDE R10, R29, 0x4, R18.reuse ;  /* 0x000000041d0ad825 */ /* 0x100fe200078e0212 */
[----:B------:R1:W-:Y:S03]  /*8330*/  @!P4 ST.E.64 desc[UR36][R6.64], R14 ;  /* 0x0000000e0600c985 */ /* 0x0003e6000c101b24 */
[----:B------:R-:W-:Y:S01]  /*8340*/  @!P6 IMAD.WIDE R16, R21, 0x4, R18 ;  /* 0x000000041510e825 */ /* 0x000fe200078e0212 */
[----:B------:R1:W-:Y:S04]  /*8350*/  @!P5 ST.E.64 desc[UR36][R10.64], R26 ;  /* 0x0000001a0a00d985 */ /* 0x0003e8000c101b24 */
[----:B------:R1:W-:Y:S01]  /*8360*/  @!P6 ST.E.64 desc[UR36][R16.64], R50 ;  /* 0x000000321000e985 */ /* 0x0003e2000c101b24 */
[----:B------:R-:W-:Y:S05]  /*8370*/  @P0 BRA `(.L_x_8) ;  /* 0x0000003c008c0947 */ /* 0x000fea0003800000 */
[----:B------:R-:W-:-:S04]  /*8380*/  LEA.HI R23, R23, R23, RZ, 0x1 ;  /* 0x0000001717177211 */ /* 0x000fc800078f08ff */
[----:B-1----:R-:W-:-:S05]  /*8390*/  LOP3.LUT R3, R23, 0xfffffffe, RZ, 0xc0, !PT ;  /* 0xfffffffe17037812 */ /* 0x002fca00078ec0ff */
[----:B------:R-:W-:-:S05]  /*83a0*/  IMAD.WIDE R2, R3, 0x4, R18 ;  /* 0x0000000403027825 */ /* 0x000fca00078e0212 */
[----:B------:R0:W-:Y:S01]  /*83b0*/  ST.E.64 desc[UR36][R2.64], R134 ;  /* 0x0000008602007985 */ /* 0x0001e2000c101b24 */
[----:B------:R-:W-:Y:S05]  /*83c0*/  BRA `(.L_x_8) ;  /* 0x0000003c00787947 */ /* 0x000fea0003800000 */
.L_x_35:
[----:B------:R-:W-:-:S05]  /*83d0*/  VIADD R0, R22, 0xffffff80 ;  /* 0xffffff8016007836 */ /* 0x000fca0000000000 */
[----:B------:R-:W-:-:S13]  /*83e0*/  ISETP.GT.AND P0, PT, R0, 0xbf, PT ;  /* 0x000000bf0000780c */ /* 0x000fda0003f04270 */
[----:B------:R-:W-:Y:S05]  /*83f0*/  @P0 BRA `(.L_x_8) ;  /* 0x0000003c006c0947 */ /* 0x000fea0003800000 */
[----:B------:R-:W0:Y:S01]  /*8400*/  S2R R3, SR_CTAID.X ;  /* 0x0000000000037919 */ /* 0x000e220000002500 */
[----:B------:R-:W1:Y:S01]  /*8410*/  LDC R4, c[0x0][0xbe8] ;  /* 0x0002fa00ff047b82 */ /* 0x000e620000000800 */
[----:B------:R-:W-:Y:S01]  /*8420*/  ULDC UR4, c[0x0][0xa88] ;  /* 0x0002a20000047ab9 */ /* 0x000fe20000000800 */
[----:B0-----:R-:W-:Y:S02]  /*8430*/  IMAD R22, R3, 0xc0, R22 ;  /* 0x000000c003167824 */ /* 0x001fe400078e0216 */
[----:B-1----:R-:W-:Y:S02]  /*8440*/  IMAD R3, R4, UR4, RZ ;  /* 0x0000000404037c24 */ /* 0x002fe4000f8e02ff */
[----:B------:R-:W-:-:S05]  /*8450*/  VIADD R22, R22, 0xffffff80 ;  /* 0xffffff8016167836 */ /* 0x000fca0000000000 */
[----:B------:R-:W-:-:S13]  /*8460*/  ISETP.GE.AND P0, PT, R22, R3, PT ;  /* 0x000000031600720c */ /* 0x000fda0003f06270 */
[----:B------:R-:W-:Y:S05]  /*8470*/  @P0 BRA `(.L_x_8) ;  /* 0x0000003c004c0947 */ /* 0x000fea0003800000 */
[----:B------:R-:W-:Y:S01]  /*8480*/  ISETP.NE.AND P0, PT, R4, 0x1, PT ;  /* 0x000000010400780c */ /* 0x000fe20003f05270 */
[----:B------:R-:W0:Y:S01]  /*8490*/  S2UR UR7, SR_CTAID.Z ;  /* 0x00000000000779c3 */ /* 0x000e220000002700 */
[----:B------:R-:W-:Y:S02]  /*84a0*/  USHF.R.S32.HI UR6, URZ, 0x1f, UR39 ;  /* 0x0000001f3f067899 */ /* 0x000fe40008011427 */
[----:B------:R-:W-:Y:S01]  /*84b0*/  IMAD R6, RZ, RZ, -UR39 ;  /* 0x80000027ff067e24 */ /* 0x000fe2000f8e02ff */
[----:B------:R-:W-:Y:S01]  /*84c0*/  ULDC.64 UR8, c[0x0][0xbd0] ;  /* 0x0002f40000087ab9 */ /* 0x000fe20000000a00 */
[----:B------:R-:W-:Y:S01]  /*84d0*/  IMAD.MOV.U32 R5, RZ, RZ, R22 ;  /* 0x000000ffff057224 */ /* 0x000fe200078e0016 */
[----:B------:R-:W-:Y:S02]  /*84e0*/  UIMAD UR6, UR6, UR8, URZ ;  /* 0x00000008060672a4 */ /* 0x000fe4000f8e023f */
[----:B------:R-:W-:Y:S01]  /*84f0*/  UIMAD.WIDE.U32 UR4, UR39, UR8, URZ ;  /* 0x00000008270472a5 */ /* 0x000fe2000f8e003f */
[----:B------:R-:W1:Y:S01]  /*8500*/  LDC.64 R12, c[0x0][0xbd8] ;  /* 0x0002f600ff0c7b82 */ /* 0x000e620000000a00 */
[----:B------:R-:W-:-:S04]  /*8510*/  UIMAD UR6, UR39, UR9, UR6 ;  /* 0x00000009270672a4 */ /* 0x000fc8000f8e0206 */
[----:B------:R-:W-:Y:S01]  /*8520*/  UIADD3 UR6, UR5, UR6, URZ ;  /* 0x0000000605067290 */ /* 0x000fe2000fffe03f */
[----:B------:R-:W-:Y:S01]  /*8530*/  MOV R2, UR4 ;  /* 0x0000000400027c02 */ /* 0x000fe20008000f00 */
[----:B------:R-:W-:Y:S01]  /*8540*/  IMAD.U32 R3, RZ, RZ, UR5 ;  /* 0x00000005ff037e24 */ /* 0x000fe2000f8e00ff */
[----:B------:R-:W2:Y:S01]  /*8550*/  @P0 LDC R9, c[0x0][0xbec] ;  /* 0x0002fb00ff090b82 */ /* 0x000ea20000000800 */
[----:B------:R-:W-:Y:S02]  /*8560*/  ULDC.64 UR4, c[0x0][0xbe0] ;  /* 0x0002f80000047ab9 */ /* 0x000fe40000000a00 */
[----:B------:R-:W-:-:S05]  /*8570*/  IMAD.U32 R3, RZ, RZ, UR6 ;  /* 0x00000006ff037e24 */ /* 0x000fca000f8e00ff */
[----:B------:R-:W3:Y:S01]  /*8580*/  S2UR UR10, SR_CTAID.Y ;  /* 0x00000000000a79c3 */ /* 0x000ee20000002600 */
[----:B0-----:R-:W-:-:S07]  /*8590*/  USHF.R.S32.HI UR8, URZ, 0x1f, UR7 ;  /* 0x0000001f3f087899 */ /* 0x001fce0008011407 */
[----:B------:R-:W3:Y:S01]  /*85a0*/  LDC R7, c[0x0][0xc50] ;  /* 0x00031400ff077b82 */ /* 0x000ee20000000800 */
[C---:B-1----:R-:W-:Y:S02]  /*85b0*/  IMAD R8, R12.reuse, UR8, RZ ;  /* 0x000000080c087c24 */ /* 0x042fe4000f8e02ff */
[----:B------:R-:W-:-:S04]  /*85c0*/  IMAD.WIDE.U32 R2, R12, UR7, R2 ;  /* 0x000000070c027c25 */ /* 0x000fc8000f8e0002 */
[----:B------:R-:W-:Y:S01]  /*85d0*/  IMAD R13, R13, UR7, R8 ;  /* 0x000000070d0d7c24 */ /* 0x000fe2000f8e0208 */
[----:B------:R-:W0:Y:S01]  /*85e0*/  @P0 LDC R11, c[0x0][0xbf0] ;  /* 0x0002fc00ff0b0b82 */ /* 0x000e220000000800 */
[----:B--2---:R-:W-:-:S04]  /*85f0*/  @P0 IMAD.HI.U32 R0, R22, R9, RZ ;  /* 0x0000000916000227 */ /* 0x004fc800078e00ff */
[----:B------:R-:W-:Y:S02]  /*8600*/  IMAD.IADD R3, R13, 0x1, R3 ;  /* 0x000000010d037824 */ /* 0x000fe400078e0203 */
[----:B---3--:R-:W-:-:S04]  /*8610*/  IMAD R9, R7, R6, UR10 ;  /* 0x0000000a07097e24 */ /* 0x008fc8000f8e0206 */
[----:B------:R-:W-:Y:S01]  /*8620*/  IMAD.WIDE.U32 R2, R9, UR4, R2 ;  /* 0x0000000409027c25 */ /* 0x000fe2000f8e0002 */
[----:B0-----:R-:W-:Y:S02]  /*8630*/  @P0 SHF.R.U32.HI R5, RZ, R11, R0 ;  /* 0x0000000bff050219 */ /* 0x001fe40000011600 */
[----:B------:R-:W-:Y:S02]  /*8640*/  SHF.R.S32.HI R0, RZ, 0x1f, R9 ;  /* 0x0000001fff007819 */ /* 0x000fe40000011409 */
[C---:B------:R-:W-:Y:S02]  /*8650*/  IADD3 R7, -R5.reuse, RZ, RZ ;  /* 0x000000ff05077210 */ /* 0x040fe40007ffe1ff */
[----:B------:R-:W-:Y:S01]  /*8660*/  IADD3 R2, P0, R5, R2, RZ ;  /* 0x0000000205027210 */ /* 0x000fe20007f1e0ff */
[----:B------:R-:W-:Y:S02]  /*8670*/  IMAD R0, R0, UR4, RZ ;  /* 0x0000000400007c24 */ /* 0x000fe4000f8e02ff */
[----:B------:R-:W-:-:S02]  /*8680*/  IMAD R7, R4, R7, R22 ;  /* 0x0000000704077224 */ /* 0x000fc400078e0216 */
[----:B------:R-:W-:Y:S01]  /*8690*/  IMAD R4, R9, UR5, R0 ;  /* 0x0000000509047c24 */ /* 0x000fe2000f8e0200 */
[----:B------:R-:W-:Y:S01]  /*86a0*/  SHF.R.S32.HI R9, RZ, 0x1f, R5 ;  /* 0x0000001fff097819 */ /* 0x000fe20000011405 */
[----:B------:R-:W-:Y:S01]  /*86b0*/  ULDC.64 UR4, c[0x0][0xbc8] ;  /* 0x0002f20000047ab9 */ /* 0x000fe20000000a00 */
[----:B------:R-:W-:Y:S02]  /*86c0*/  SHF.R.S32.HI R0, RZ, 0x1f, R7 ;  /* 0x0000001fff007819 */ /* 0x000fe40000011407 */
[----:B------:R-:W-:-:S03]  /*86d0*/  IADD3.X R3, R9, R3, R4, P0, !PT ;  /* 0x0000000309037210 */ /* 0x000fc600007fe404 */
[----:B------:R-:W-:Y:S02]  /*86e0*/  IMAD R0, R0, UR4, RZ ;  /* 0x0000000400007c24 */ /* 0x000fe4000f8e02ff */
[----:B------:R-:W-:-:S04]  /*86f0*/  IMAD.WIDE.U32 R2, R7, UR4, R2 ;  /* 0x0000000407027c25 */ /* 0x000fc8000f8e0002 */
[----:B------:R-:W-:Y:S01]  /*8700*/  IMAD R5, R7, UR5, R0 ;  /* 0x0000000507057c24 */ /* 0x000fe2000f8e0200 */
[----:B------:R-:W-:Y:S02]  /*8710*/  ULDC.64 UR4, c[0x0][0xba8] ;  /* 0x0002ea0000047ab9 */ /* 0x000fe40000000a00 */
[----:B------:R-:W-:Y:S01]  /*8720*/  LEA R4, P0, R2, UR4, 0x2 ;  /* 0x0000000402047c11 */ /* 0x000fe2000f8010ff */
[----:B------:R-:W-:-:S05]  /*8730*/  IMAD.IADD R3, R3, 0x1, R5 ;  /* 0x0000000103037824 */ /* 0x000fca00078e0205 */
[----:B------:R-:W-:Y:S02]  /*8740*/  LEA.HI.X R5, R2, UR5, R3, 0x2, P0 ;  /* 0x0000000502057c11 */ /* 0x000fe400080f1403 */
[----:B------:R-:W-:-:S05]  /*8750*/  MOV R3, 0xff800000 ;  /* 0xff80000000037802 */ /* 0x000fca0000000f00 */
[----:B------:R0:W-:Y:S01]  /*8760*/  STG.E desc[UR36][R4.64], R3 ;  /* 0x0000000304007986 */ /* 0x0001e2000c101924 */
[----:B------:R-:W-:Y:S05]  /*8770*/  BRA `(.L_x_8) ;  /* 0x00000038008c7947 */ /* 0x000fea0003800000 */
.L_x_6:
[----:B------:R-:W-:-:S08]  /*8780*/  NOP ;  /* 0x0000000000007918 */ /* 0x000fd00000000000 */
[----:B------:R-:W0:-:S00]  /*8790*/  USETMAXREG.DEALLOC.CTAPOOL 0x20 ;  /* 0x00000020000079c8 */ /* 0x000e0000080e0500 */
[----:B0-----:R-:W-:Y:S01]  /*87a0*/  LOP3.LUT R18, R0, 0x3, RZ, 0xc0, !PT ;  /* 0x0000000300127812 */ /* 0x001fe200078ec0ff */
[----:B------:R-:W0:Y:S05]  /*87b0*/  S2R R24, SR_CTAID.Z ;  /* 0x0000000000187919 */ /* 0x000e2a0000002700 */
[----:B-1----:R-:W1:Y:S01]  /*87c0*/  S2UR UR6, SR_CTAID.Y ;  /* 0x00000000000679c3 */ /* 0x002e620000002600 */
[----:B------:R-:W2:Y:S02]  /*87d0*/  SHFL.IDX PT, R0, R18, RZ, 0x1f ;  /* 0x00001fff12007589 */ /* 0x000ea400000e0000 */
[----:B--2---:R-:W-:-:S13]  /*87e0*/  ISETP.NE.AND P0, PT, R0, RZ, PT ;  /* 0x000000ff0000720c */ /* 0x004fda0003f05270 */
[----:B01----:R-:W-:Y:S05]  /*87f0*/  @!P0 BRA `(.L_x_38) ;  /* 0x0000000000288947 */ /* 0x003fea0003800000 */
[----:B------:R-:W-:Y:S01]  /*8800*/  ULDC UR7, c[0x0][0xc50] ;  /* 0x0003140000077ab9 */ /* 0x000fe20000000800 */
[----:B------:R-:W-:Y:S01]  /*8810*/  UMOV UR42, UR6 ;  /* 0x00000006002a7c82 */ /* 0x000fe20008000000 */
[----:B------:R-:W-:-:S06]  /*8820*/  UISETP.NE.AND UP0, UPT, UR7, 0x1, UPT ;  /* 0x000000010700788c */ /* 0x000fcc000bf05270 */
[----:B------:R-:W-:-:S13]  /*8830*/  PLOP3.LUT P0, PT, PT, PT, UP0, 0x80, 0x0 ;  /* 0x000000000000781c */ /* 0x000fda0003f0f008 */
[----:B------:R-:W-:Y:S05]  /*8840*/  @!P0 BRA `(.L_x_39) ;  /* 0x0000000000308947 */ /* 0x000fea0003800000 */
[----:B------:R-:W-:Y:S01]  /*8850*/  ULDC UR4, c[0x0][0xc54] ;  /* 0x0003150000047ab9 */ /* 0x000fe20000000800 */
[----:B------:R-:W-:Y:S01]  /*8860*/  ULDC UR42, c[0x0][0xc58] ;  /* 0x00031600002a7ab9 */ /* 0x000fe20000000800 */
[----:B------:R-:W-:-:S04]  /*8870*/  UIMAD.WIDE.U32 UR4, UR6, UR4, URZ ;  /* 0x00000004060472a5 */ /* 0x000fc8000f8e003f */
[----:B------:R-:W-:Y:S01]  /*8880*/  USHF.R.U32.HI UR42, URZ, UR42, UR5 ;  /* 0x0000002a3f2a7299 */ /* 0x000fe20008011605 */
[----:B------:R-:W-:Y:S11]  /*8890*/  BRA `(.L_x_39) ;  /* 0x00000000001c7947 */ /* 0x000ff60003800000 */
.L_x_38:
[----:B------:R-:W-:Y:S01]  /*88a0*/  ULDC UR7, c[0x0][0xc50] ;  /* 0x0003140000077ab9 */ /* 0x000fe20000000800 */
[----:B------:R-:W-:Y:S01]  /*88b0*/  UMOV UR42, UR6 ;  /* 0x00000006002a7c82 */ /* 0x000fe20008000000 */
[----:B------:R-:W-:-:S11]  /*88c0*/  UISETP.NE.AND UP0, UPT, UR7, 0x1, UPT ;  /* 0x000000010700788c */ /* 0x000fd6000bf05270 */
[----:B------:R-:W-:Y:S01]  /*88d0*/  @UP0 ULDC UR4, c[0x0][0xc54] ;  /* 0x0003150000040ab9 */ /* 0x000fe20000000800 */
[----:B------:R-:W-:Y:S01]  /*88e0*/  @UP0 ULDC UR8, c[0x0][0xc58] ;  /* 0x0003160000080ab9 */ /* 0x000fe20000000800 */
[----:B------:R-:W-:-:S04]  /*88f0*/  UIMAD.WIDE.U32 UR4, UR6, UR4, URZ ;  /* 0x00000004060472a5 */ /* 0x000fc8000f8e003f */
[----:B------:R-:W-:-:S12]  /*8900*/  @UP0 USHF.R.U32.HI UR42, URZ, UR8, UR5 ;  /* 0x000000083f2a0299 */ /* 0x000fd80008011605 */
.L_x_39:
[----:B------:R-:W-:Y:S01]  /*8910*/  ISETP.GE.AND P0, PT, R24, RZ, PT ;  /* 0x000000ff1800720c */ /* 0x000fe20003f06270 */
[----:B------:R-:W-:Y:S01]  /*8920*/  UIADD3 UR4, -UR42, URZ, URZ ;  /* 0x0000003f2a047290 */ /* 0x000fe2000fffe13f */
[----:B------:R-:W-:Y:S01]  /*8930*/  IMAD.MOV.U32 R0, RZ, RZ, 0x1 ;  /* 0x00000001ff007424 */ /* 0x000fe200078e00ff */
[----:B------:R-:W-:Y:S01]  /*8940*/  MOV R6, 0x1 ;  /* 0x0000000100067802 */ /* 0x000fe20000000f00 */
[----:B------:R-:W-:Y:S01]  /*8950*/  IMAD.MOV.U32 R2, RZ, RZ, RZ ;  /* 0x000000ffff027224 */ /* 0x000fe200078e00ff */
[----:B------:R-:W-:-:S08]  /*8960*/  UIMAD UR4, UR7, UR4, UR6 ;  /* 0x00000004070472a4 */ /* 0x000fd0000f8e0206 */
[----:B------:R-:W-:Y:S05]  /*8970*/  @!P0 BRA `(.L_x_40) ;  /* 0x00000034004c8947 */ /* 0x000fea0003800000 */
[----:B------:R-:W0:Y:S01]  /*8980*/  LDC.64 R2, c[0x0][0xa28] ;  /* 0x00028a00ff027b82 */ /* 0x000e220000000a00 */
[----:B------:R-:W-:Y:S01]  /*8990*/  ULDC.64 UR6, c[0x0][0x418] ;  /* 0x0001060000067ab9 */ /* 0x000fe20000000a00 */
[----:B------:R-:W-:Y:S01]  /*89a0*/  ULDC UR5, c[0x0][0x424] ;  /* 0x0001090000057ab9 */ /* 0x000fe20000000800 */
[----:B------:R-:W-:Y:S01]  /*89b0*/  ULDC UR43, c[0x0][0x2f0] ;  /* 0x0000bc00002b7ab9 */ /* 0x000fe20000000800 */
[----:B------:R-:W-:Y:S01]  /*89c0*/  IMAD.MOV.U32 R19, RZ, RZ, RZ ;  /* 0x000000ffff137224 */ /* 0x000fe200078e00ff */
[----:B0-----:R-:W-:-:S04]  /*89d0*/  ISETP.NE.U32.AND P0, PT, R2, RZ, PT ;  /* 0x000000ff0200720c */ /* 0x001fc80003f05070 */
[----:B------:R-:W-:Y:S01]  /*89e0*/  ISETP.NE.AND.EX P0, PT, R3, RZ, PT, P0 ;  /* 0x000000ff0300720c */ /* 0x000fe20003f05300 */
[----:B------:R-:W-:-:S12]  /*89f0*/  UISETP.NE.U32.AND UP0, UPT, UR6, URZ, UPT ;  /* 0x0000003f0600728c */ /* 0x000fd8000bf05070 */
[----:B------:R-:W0:Y:S01]  /*8a00*/  @P0 LDC.64 R2, c[0x0][0xa28] ;  /* 0x00028a00ff020b82 */ /* 0x000e220000000a00 */
[----:B------:R-:W-:-:S04]  /*8a10*/  UISETP.NE.AND.EX UP0, UPT, UR7, URZ, UPT, UP0 ;  /* 0x0000003f0700728c */ /* 0x000fc8000bf05300 */
[----:B------:R-:W-:-:S04]  /*8a20*/  USEL UR5, UR5, 0x1, UP0 ;  /* 0x0000000105057887 */ /* 0x000fc80008000000 */
[----:B------:R-:W-:Y:S01]  /*8a30*/  UIMAD UR43, UR5, UR43, URZ ;  /* 0x0000002b052b72a4 */ /* 0x000fe2000f8e023f */
[----:B------:R-:W1:Y:S03]  /*8a40*/  S2R R25, SR_CTAID.X ;  /* 0x0000000000197919 */ /* 0x000e660000002500 */
[----:B------:R-:W-:Y:S02]  /*8a50*/  UISETP.GE.AND UP0, UPT, UR43, 0x1, UPT ;  /* 0x000000012b00788c */ /* 0x000fe4000bf06270 */
[----:B------:R-:W-:Y:S01]  /*8a60*/  UIADD3 UR5, UR43, 0x7f, URZ ;  /* 0x0000007f2b057890 */ /* 0x000fe2000fffe03f */
[----:B0-----:R-:W-:-:S05]  /*8a70*/  @P0 IMAD.WIDE R2, R24, 0x4, R2 ;  /* 0x0000000418020825 */ /* 0x001fca00078e0202 */
[----:B------:R0:W5:Y:S01]  /*8a80*/  @P0 LDG.E R19, desc[UR36][R2.64] ;  /* 0x0000002402130981 */ /* 0x000162000c1e1900 */
[----:B------:R-:W-:Y:S01]  /*8a90*/  PLOP3.LUT P0, PT, PT, PT, UP0, 0x80, 0x0 ;  /* 0x000000000000781c */ /* 0x000fe20003f0f008 */
[----:B------:R-:W-:Y:S02]  /*8aa0*/  USHF.R.S32.HI UR6, URZ, 0x1f, UR5 ;  /* 0x0000001f3f067899 */ /* 0x000fe40008011405 */
[----:B------:R-:W-:Y:S02]  /*8ab0*/  ULOP3.LUT UR47, UR4, 0xffff, URZ, 0xc0, !UPT ;  /* 0x0000ffff042f7892 */ /* 0x000fe4000f8ec03f */
[----:B------:R-:W-:Y:S01]  /*8ac0*/  ULEA.HI UR6, UR6, UR5, URZ, 0x7 ;  /* 0x0000000506067291 */ /* 0x000fe2000f8f383f */
[----:B------:R-:W-:-:S03]  /*8ad0*/  UMOV UR39, URZ ;  /* 0x0000003f00277c82 */ /* 0x000fc60008000000 */
[----:B------:R-:W-:-:S04]  /*8ae0*/  USHF.R.S32.HI UR44, URZ, 0x7, UR6 ;  /* 0x000000073f2c7899 */ /* 0x000fc80008011406 */
[----:B01----:R-:W-:Y:S08]  /*8af0*/  @!P0 BRA `(.L_x_41) ;  /* 0x0000000000848947 */ /* 0x003ff00003800000 */
[----:B------:R-:W-:-:S03]  /*8b00*/  USHF.R.U32.HI UR6, URZ, 0x10, UR4 ;  /* 0x000000103f067899 */ /* 0x000fc60008011604 */
[----:B------:R-:W-:Y:S01]  /*8b10*/  UMOV UR4, URZ ;  /* 0x0000003f00047c82 */ /* 0x000fe20008000000 */
[----:B------:R-:W-:-:S11]  /*8b20*/  UISETP.NE.AND UP0, UPT, UR6, URZ, UPT ;  /* 0x0000003f0600728c */ /* 0x000fd6000bf05270 */
[----:B------:R-:W-:Y:S02]  /*8b30*/  @!UP0 ULDC UR6, c[0x0][0x9f0] ;  /* 0x00027c0000068ab9 */ /* 0x000fe40000000800 */
[----:B------:R-:W-:Y:S01]  /*8b40*/  IABS R2, UR6 ;  /* 0x0000000600027c13 */ /* 0x000fe20008000000 */
[----:B------:R-:W-:Y:S02]  /*8b50*/  UIADD3 UR7, UR44, -0x1, UR6 ;  /* 0xffffffff2c077890 */ /* 0x000fe4000fffe006 */
[----:B------:R-:W-:Y:S02]  /*8b60*/  IABS R5, UR6 ;  /* 0x0000000600057c13 */ /* 0x000fe40008000000 */
[----:B------:R-:W-:Y:S02]  /*8b70*/  R2UR UR10, R2 ;  /* 0x00000000020a72ca */ /* 0x000fe400000e0000 */
[----:B------:R-:W-:Y:S01]  /*8b80*/  IABS R4, UR7 ;  /* 0x0000000700047c13 */ /* 0x000fe20008000000 */
[----:B------:R-:W-:-:S03]  /*8b90*/  ULOP3.LUT UR7, UR7, UR6, URZ, 0x3c, !UPT ;  /* 0x0000000607077292 */ /* 0x000fc6000f8e3c3f */
[----:B------:R-:W-:-:S07]  /*8ba0*/  R2UR UR9, R4 ;  /* 0x00000000040972ca */ /* 0x000fce00000e0000 */
[----:B------:R-:W0:Y:S08]  /*8bb0*/  I2F.RP R2, UR10 ;  /* 0x0000000a00027d06 */ /* 0x000e300008209400 */
[----:B0-----:R-:W0:Y:S02]  /*8bc0*/  MUFU.RCP R2, R2 ;  /* 0x0000000200027308 */ /* 0x001e240000001000 */
[----:B0-----:R-:W-:Y:S01]  /*8bd0*/  VIADD R3, R2, 0xffffffe ;  /* 0x0ffffffe02037836 */ /* 0x001fe20000000000 */
[----:B------:R-:W-:-:S05]  /*8be0*/  IADD3 R2, RZ, -R5, RZ ;  /* 0x80000005ff027210 */ /* 0x000fca0007ffe0ff */
[----:B------:R-:W0:Y:S02]  /*8bf0*/  F2I.FTZ.U32.TRUNC.NTZ R3, R3 ;  /* 0x0000000300037305 */ /* 0x000e24000021f000 */
[----:B0-----:R-:W-:-:S13]  /*8c00*/  R2UR UR5, R3 ;  /* 0x00000000030572ca */ /* 0x001fda00000e0000 */
[----:B------:R-:W-:-:S04]  /*8c10*/  UIADD3 UR8, URZ, -UR5, URZ ;  /* 0x800000053f087290 */ /* 0x000fc8000fffe03f */
[----:B------:R-:W-:-:S04]  /*8c20*/  UIMAD UR8, UR8, UR10, URZ ;  /* 0x0000000a080872a4 */ /* 0x000fc8000f8e023f */
[----:B------:R-:W-:-:S03]  /*8c30*/  UIMAD.WIDE.U32 UR4, UR5, UR8, UR4 ;  /* 0x00000008050472a5 */ /* 0x000fc6000f8e0004 */
[----:B------:R-:W-:Y:S01]  /*8c40*/  R2UR UR8, R2 ;  /* 0x00000000020872ca */ /* 0x000fe200000e0000 */
[----:B------:R-:W-:-:S12]  /*8c50*/  UIMAD.WIDE.U32 UR4, UR5, UR9, URZ ;  /* 0x00000009050472a5 */ /* 0x000fd8000f8e003f */
[----:B------:R-:W-:-:S04]  /*8c60*/  UIMAD UR4, UR5, UR8, UR9 ;  /* 0x00000008050472a4 */ /* 0x000fc8000f8e0209 */
[----:B------:R-:W-:-:S11]  /*8c70*/  UISETP.GT.U32.AND UP0, UPT, UR10, UR4, UPT ;  /* 0x000000040a00728c */ /* 0x000fd6000bf04070 */
[----:B------:R-:W-:Y:S02]  /*8c80*/  @!UP0 UIADD3 UR4, UR4, -UR10, URZ ;  /* 0x8000000a04048290 */ /* 0x000fe4000fffe03f */
[----:B------:R-:W-:Y:S02]  /*8c90*/  @!UP0 UIADD3 UR5, UR5, 0x1, URZ ;  /* 0x0000000105058890 */ /* 0x000fe4000fffe03f */
[----:B------:R-:W-:Y:S02]  /*8ca0*/  UISETP.GE.U32.AND UP1, UPT, UR4, UR10, UPT ;  /* 0x0000000a0400728c */ /* 0x000fe4000bf26070 */
[----:B------:R-:W-:-:S09]  /*8cb0*/  UISETP.GE.AND UP0, UPT, UR7, URZ, UPT ;  /* 0x0000003f0700728c */ /* 0x000fd2000bf06270 */
[----:B------:R-:W-:Y:S02]  /*8cc0*/  @UP1 UIADD3 UR5, UR5, 0x1, URZ ;  /* 0x0000000105051890 */ /* 0x000fe4000fffe03f */
[----:B------:R-:W-:Y:S02]  /*8cd0*/  UISETP.NE.AND UP1, UPT, UR6, URZ, UPT ;  /* 0x0000003f0600728c */ /* 0x000fe4000bf25270 */
[----:B------:R-:W-:-:S09]  /*8ce0*/  @!UP0 UIADD3 UR5, -UR5, URZ, URZ ;  /* 0x0000003f05058290 */ /* 0x000fd2000fffe13f */
[----:B------:R-:W-:-:S07]  /*8cf0*/  @!UP1 ULOP3.LUT UR5, URZ, UR6, URZ, 0x33, !UPT ;  /* 0x000000063f059292 */ /* 0x000fce000f8e333f */
[----:B------:R-:W-:-:S05]  /*8d00*/  UMOV UR39, UR5 ;  /* 0x0000000500277c82 */ /* 0x000fca0008000000 */
.L_x_41:
[----:B------:R-:W-:Y:S02]  /*8d10*/  UIMAD UR48, UR47, UR39, URZ ;  /* 0x000000272f3072a4 */ /* 0x000fe4000f8e023f */
[----:B------:R-:W-:Y:S02]  /*8d20*/  IMAD.U32 R3, RZ, RZ, UR39 ;  /* 0x00000027ff037e24 */ /* 0x000fe4000f8e00ff */
[----:B------:R-:W-:Y:S02]  /*8d30*/  IMAD.MOV.U32 R6, RZ, RZ, 0x1 ;  /* 0x00000001ff067424 */ /* 0x000fe400078e00ff */
[----:B------:R-:W-:-:S05]  /*8d40*/  IMAD.U32 R2, RZ, RZ, UR48 ;  /* 0x00000030ff027e24 */ /* 0x000fca000f8e00ff */
[----:B------:R-:W-:-:S04]  /*8d50*/  VIADDMNMX R2, R2, R3, UR44, PT ;  /* 0x0000002c02027e46 */ /* 0x000fc8000b800103 */
[----:B------:R-:W-:Y:S02]  /*8d60*/  R2UR UR49, R2 ;  /* 0x00000000023172ca */ /* 0x000fe400000e0000 */
[----:B------:R-:W-:-:S11]  /*8d70*/  MOV R2, RZ ;  /* 0x000000ff00027202 */ /* 0x000fd60000000f00 */
[----:B------:R-:W-:-:S06]  /*8d80*/  UISETP.GT.AND UP0, UPT, UR49, UR48, UPT ;  /* 0x000000303100728c */ /* 0x000fcc000bf04270 */
[----:B------:R-:W-:-:S13]  /*8d90*/  PLOP3.LUT P0, PT, PT, PT, UP0, 0x80, 0x0 ;  /* 0x000000000000781c */ /* 0x000fda0003f0f008 */
[----:B------:R-:W-:Y:S05]  /*8da0*/  @!P0 BRA `(.L_x_40) ;  /* 0x0000003000408947 */ /* 0x000fea0003800000 */
[----:B------:R-:W0:Y:S01]  /*8db0*/  S2UR UR4, SR_CgaCtaId ;  /* 0x00000000000479c3 */ /* 0x000e220000008800 */
[----:B------:R-:W-:Y:S02]  /*8dc0*/  UMOV UR45, 0x400 ;  /* 0x00000400002d7882 */ /* 0x000fe40000000000 */
[----:B0-----:R-:W-:-:S04]  /*8dd0*/  ULEA UR45, UR4, UR45, 0x18 ;  /* 0x0000002d042d7291 */ /* 0x001fc8000f8ec03f */
[----:B------:R-:W-:-:S04]  /*8de0*/  UIADD3 UR4, UR45, 0x15400, URZ ;  /* 0x000154002d047890 */ /* 0x000fc8000fffe03f */
[----:B------:R-:W-:-:S06]  /*8df0*/  ULOP3.LUT UP0, URZ, UR4, 0x1bf, URZ, 0xc0, !UPT ;  /* 0x000001bf043f7892 */ /* 0x000fcc000f80c03f */
[----:B------:R-:W-:-:S13]  /*8e00*/  PLOP3.LUT P0, PT, PT, PT, UP0, 0x80, 0x0 ;  /* 0x000000000000781c */ /* 0x000fda0003f0f008 */
[----:B------:R-:W-:Y:S05]  /*8e10*/  @!P0 BRA `(.L_x_42) ;  /* 0x0000000000408947 */ /* 0x000fea0003800000 */
[----:B------:R-:W-:Y:S01]  /*8e20*/  MOV R2, 0x0 ;  /* 0x0000000000027802 */ /* 0x000fe20000000f00 */
[----:B------:R-:W-:Y:S01]  /*8e30*/  ULDC.64 UR4, c[0x4][0x88] ;  /* 0x0100220000047ab9 */ /* 0x000fe20000000a00 */
[----:B------:R-:W-:Y:S01]  /*8e40*/  ULDC.64 UR6, c[0x4][0x90] ;  /* 0x0100240000067ab9 */ /* 0x000fe20000000a00 */
[----:B------:R-:W-:Y:S01]  /*8e50*/  IMAD.U32 R4, RZ, RZ, UR4 ;  /* 0x00000004ff047e24 */ /* 0x000fe2000f8e00ff */
[----:B------:R-:W-:Y:S01]  /*8e60*/  MOV R5, UR5 ;  /* 0x0000000500057c02 */ /* 0x000fe20008000f00 */
[----:B------:R-:W-:Y:S01]  /*8e70*/  ULDC.64 UR4, c[0x4][0x8] ;  /* 0x0100020000047ab9 */ /* 0x000fe20000000a00 */
[----:B------:R-:W0:Y:S01]  /*8e80*/  LDC.64 R2, c[0x4][R2] ;  /* 0x0100000002027b82 */ /* 0x000e220000000a00 */
[----:B------:R-:W-:Y:S01]  /*8e90*/  IMAD.U32 R6, RZ, RZ, UR6 ;  /* 0x00000006ff067e24 */ /* 0x000fe2000f8e00ff */
[----:B------:R-:W-:Y:S01]  /*8ea0*/  MOV R10, UR4 ;  /* 0x00000004000a7c02 */ /* 0x000fe20008000f00 */
[----:B------:R-:W-:Y:S01]  /*8eb0*/  IMAD.U32 R7, RZ, RZ, UR7 ;  /* 0x00000007ff077e24 */ /* 0x000fe2000f8e00ff */
[----:B------:R-:W-:Y:S01]  /*8ec0*/  MOV R12, 0x1 ;  /* 0x00000001000c7802 */ /* 0x000fe20000000f00 */
[----:B------:R-:W-:-:S02]  /*8ed0*/  IMAD.U32 R11, RZ, RZ, UR5 ;  /* 0x00000005ff0b7e24 */ /* 0x000fc4000f8e00ff */
[----:B------:R-:W-:Y:S02]  /*8ee0*/  IMAD.MOV.U32 R8, RZ, RZ, 0x70 ;  /* 0x00000070ff087424 */ /* 0x000fe400078e00ff */
[----:B------:R-:W-:-:S07]  /*8ef0*/  IMAD.MOV.U32 R13, RZ, RZ, RZ ;  /* 0x000000ffff0d7224 */ /* 0x000fce00078e00ff */
[----:B------:R-:W-:-:S07]  /*8f00*/  LEPC R20, `(.L_x_42) ;  /* 0x000000001014794e */ /* 0x000fce0000000000 */
[----:B0----5:R-:W-:Y:S05]  /*8f10*/  CALL.ABS.NOINC R2 ;  /* 0x0000000002007343 */ /* 0x021fea0003c00000 */
.L_x_42:
        /* <DEDUP_REMOVED lines=8> */
[----:B------:R0:W1:Y:S01]  /*8fa0*/  LDC.64 R2, c[0x4][R16] ;  /* 0x0100000010027b82 */ /* 0x0000620000000a00 */
[----:B------:R-:W-:Y:S01]  /*8fb0*/  MOV R5, UR5 ;  /* 0x0000000500057c02 */ /* 0x000fe20008000f00 */
        /* <DEDUP_REMOVED lines=9> */
[----:B-1---5:R-:W-:Y:S05]  /*9050*/  CALL.ABS.NOINC R2 ;  /* 0x0000000002007343 */ /* 0x022fea0003c00000 */
.L_x_44:
[----:B------:R0:W1:Y:S01]  /*9060*/  LDC.64 R2, c[0x4][R16] ;  /* 0x0100000010027b82 */ /* 0x0000620000000a00 */
[----:B------:R-:W-:Y:S01]  /*9070*/  ULDC.64 UR4, c[0x4][0x88] ;  /* 0x0100220000047ab9 */ /* 0x000fe20000000a00 */
[----:B------:R-:W-:Y:S01]  /*9080*/  ULDC.64 UR6, c[0x4][0x90] ;  /* 0x0100240000067ab9 */ /* 0x000fe20000000a00 */
[----:B------:R-:W-:Y:S01]  /*9090*/  IMAD.U32 R4, RZ, RZ, UR4 ;  /* 0x00000004ff047e24 */ /* 0x000fe2000f8e00ff */
        /* <DEDUP_REMOVED lines=11> */
.L_x_43:
[----:B------:R-:W0:Y:S01]  /*9150*/  LDC.64 R2, c[0x0][0x9f8] ;  /* 0x00027e00ff027b82 */ /* 0x000e220000000a00 */
[----:B------:R-:W-:-:S07]  /*9160*/  IMAD.MOV.U32 R6, RZ, RZ, R24 ;  /* 0x000000ffff067224 */ /* 0x000fce00078e0018 */
[----:B------:R-:W1:Y:S01]  /*9170*/  LDC R17, c[0x0][0x430] ;  /* 0x00010c00ff117b82 */ /* 0x000e620000000800 */
[----:B------:R-:W-:Y:S02]  /*9180*/  MOV R0, UR49 ;  /* 0x0000003100007c02 */ /* 0x000fe40008000f00 */
[C---:B------:R-:W-:Y:S01]  /*9190*/  LOP3.LUT R20, R22.reuse, 0x7f, RZ, 0xc0, !PT ;  /* 0x0000007f16147812 */ /* 0x040fe200078ec0ff */
[----:B------:R-:W-:Y:S01]  /*91a0*/  IMAD.SHL.U32 R23, R22, 0x20, RZ ;  /* 0x0000002016177824 */ /* 0x000fe200078e00ff */
[----:B------:R-:W-:Y:S01]  /*91b0*/  ULDC UR4, c[0x0][0x2f4] ;  /* 0x0000bd0000047ab9 */ /* 0x000fe20000000800 */
[----:B0-----:R-:W-:-:S04]  /*91c0*/  ISETP.NE.U32.AND P0, PT, R2, RZ, PT ;  /* 0x000000ff0200720c */ /* 0x001fc80003f05070 */
[----:B------:R-:W-:-:S13]  /*91d0*/  ISETP.NE.AND.EX P0, PT, R3, RZ, PT, P0 ;  /* 0x000000ff0300720c */ /* 0x000fda0003f05300 */
[----:B------:R-:W0:Y:S02]  /*91e0*/  @P0 LDC.64 R2, c[0x0][0x9f8] ;  /* 0x00027e00ff020b82 */ /* 0x000e240000000a00 */
[----:B0-----:R-:W-:-:S05]  /*91f0*/  @P0 IMAD.WIDE R2, R24, 0x4, R2 ;  /* 0x0000000418020825 */ /* 0x001fca00078e0202 */
[----:B------:R0:W2:Y:S01]  /*9200*/  @P0 LDG.E R6, desc[UR36][R2.64] ;  /* 0x0000002402060981 */ /* 0x0000a2000c1e1900 */
[----:B------:R-:W-:Y:S01]  /*9210*/  VIADD R0, R0, 0xffffffff ;  /* 0xffffffff00007836 */ /* 0x000fe20000000000 */
[----:B------:R-:W-:Y:S02]  /*9220*/  SHF.R.U32.HI R4, RZ, 0x2, R20 ;  /* 0x00000002ff047819 */ /* 0x000fe40000011614 */
[----:B------:R-:W-:Y:S02]  /*9230*/  LOP3.LUT R23, R23, 0x60, RZ, 0xc0, !PT ;  /* 0x0000006017177812 */ /* 0x000fe400078ec0ff */
[----:B------:R-:W-:Y:S02]  /*9240*/  LEA R4, R0, R4, 0x7 ;  /* 0x0000000400047211 */ /* 0x000fe400078e38ff */
[----:B-1----:R-:W-:Y:S02]  /*9250*/  ISETP.NE.AND P1, PT, R17, 0x1, PT ;  /* 0x000000011100780c */ /* 0x002fe40003f25270 */
[----:B------:R-:W-:Y:S01]  /*9260*/  LOP3.LUT R16, R16, 0xffffffef, RZ, 0xc0, !PT ;  /* 0xffffffef10107812 */ /* 0x000fe200078ec0ff */
[----:B------:R-:W-:-:S04]  /*9270*/  IMAD.IADD R4, R23, 0x1, R4 ;  /* 0x0000000117047824 */ /* 0x000fc800078e0204 */
[C---:B-----5:R-:W-:Y:S01]  /*9280*/  IMAD.IADD R9, R4.reuse, 0x1, R19 ;  /* 0x0000000104097824 */ /* 0x060fe200078e0213 */
[----:B------:R-:W-:-:S04]  /*9290*/  ISETP.GE.AND P0, PT, R4, UR43, PT ;  /* 0x0000002b04007c0c */ /* 0x000fc8000bf06270 */
[----:B------:R-:W-:Y:S01]  /*92a0*/  MOV R7, R9 ;  /* 0x0000000900077202 */ /* 0x000fe20000000f00 */
[----:B0-----:R-:W0:Y:S01]  /*92b0*/  @P1 LDC R2, c[0x0][0x434] ;  /* 0x00010d00ff021b82 */ /* 0x001e220000000800 */
[----:B------:R-:W-:-:S07]  /*92c0*/  @P1 LOP3.LUT R16, R16, 0x10, RZ, 0xfc, !PT ;  /* 0x0000001010101812 */ /* 0x000fce00078efcff */
[----:B------:R-:W1:Y:S08]  /*92d0*/  @P1 LDC R3, c[0x0][0x438] ;  /* 0x00010e00ff031b82 */ /* 0x000e700000000800 */
[----:B------:R-:W3:Y:S08]  /*92e0*/  @!P0 LDC.64 R10, c[0x0][0x428] ;  /* 0x00010a00ff0a8b82 */ /* 0x000ef00000000a00 */
[----:B------:R-:W4:Y:S01]  /*92f0*/  @!P0 LDC.64 R4, c[0x0][0x418] ;  /* 0x00010600ff048b82 */ /* 0x000f220000000a00 */
[----:B0-----:R-:W-:-:S05]  /*9300*/  @P1 IMAD.HI.U32 R2, R9, R2, RZ ;  /* 0x0000000209021227 */ /* 0x001fca00078e00ff */
[----:B-1----:R-:W-:-:S04]  /*9310*/  @P1 SHF.R.U32.HI R7, RZ, R3, R2 ;  /* 0x00000003ff071219 */ /* 0x002fc80000011602 */
[----:B------:R-:W-:Y:S02]  /*9320*/  @!P0 SHF.R.S32.HI R3, RZ, 0x1f, R7 ;  /* 0x0000001fff038819 */ /* 0x000fe40000011407 */
[----:B------:R-:W-:Y:S01]  /*9330*/  LOP3.LUT R16, R16, 0xfffffffb, RZ, 0xc0, !PT ;  /* 0xfffffffb10107812 */ /* 0x000fe200078ec0ff */
[----:B------:R-:W-:Y:S01]  /*9340*/  UMOV UR5, 0xffffffff ;  /* 0xffffffff00057882 */ /* 0x000fe20000000000 */
[----:B--2---:R-:W-:Y:S01]  /*9350*/  SHF.R.S32.HI R8, RZ, 0x1f, R6 ;  /* 0x0000001fff087819 */ /* 0x004fe20000011406 */
[----:B------:R-:W-:Y:S04]  /*9360*/  STL [R1], R6 ;  /* 0x0000000601007387 */ /* 0x000fe80000100800 */
[----:B------:R0:W-:Y:S01]  /*9370*/  STL [R1+0x4], R8 ;  /* 0x0000040801007387 */ /* 0x0001e20000100800 */
[----:B---3--:R-:W-:-:S04]  /*9380*/  @!P0 IMAD R2, R8, R10, RZ ;  /* 0x0000000a08028224 */ /* 0x008fc800078e02ff */
[----:B------:R-:W-:Y:S02]  /*9390*/  @!P0 IMAD R11, R6, R11, R2 ;  /* 0x0000000b060b8224 */ /* 0x000fe400078e0202 */
[----:B------:R-:W-:Y:S02]  /*93a0*/  @!P0 IMAD.MOV.U32 R2, RZ, RZ, R7 ;  /* 0x000000ffff028224 */ /* 0x000fe400078e0007 */
[----:B0-----:R-:W-:Y:S02]  /*93b0*/  IMAD.SHL.U32 R8, R22, 0x8, RZ ;  /* 0x0000000816087824 */ /* 0x001fe400078e00ff */
[----:B------:R-:W-:Y:S01]  /*93c0*/  @!P0 IMAD.WIDE.U32 R2, R6, R10, R2 ;  /* 0x0000000a06028225 */ /* 0x000fe200078e0002 */
[----:B------:R-:W-:Y:S02]  /*93d0*/  MOV R6, RZ ;  /* 0x000000ff00067202 */ /* 0x000fe40000000f00 */
[----:B------:R-:W-:Y:S01]  /*93e0*/  LOP3.LUT R14, R8, 0x18, RZ, 0xc0, !PT ;  /* 0x00000018080e7812 */ /* 0x000fe200078ec0ff */
[----:B------:R-:W-:Y:S01]  /*93f0*/  @!P0 IMAD.IADD R3, R3, 0x1, R11 ;  /* 0x0000000103038824 */ /* 0x000fe200078e020b */
[----:B----4-:R-:W-:-:S02]  /*9400*/  @!P0 LEA R4, P1, R2, R4, 0x2 ;  /* 0x0000000402048211 */ /* 0x010fc400078210ff */
[C---:B------:R-:W-:Y:S02]  /*9410*/  ISETP.GE.AND P2, PT, R14.reuse, UR4, PT ;  /* 0x000000040e007c0c */ /* 0x040fe4000bf46270 */
[----:B------:R-:W-:Y:S02]  /*9420*/  LOP3.LUT R13, R14, 0x20, RZ, 0xfc, !PT ;  /* 0x000000200e0d7812 */ /* 0x000fe400078efcff */
[----:B------:R-:W-:Y:S02]  /*9430*/  @!P0 LEA.HI.X R5, R2, R5, R3, 0x2, P1 ;  /* 0x0000000502058211 */ /* 0x000fe400008f1403 */
[----:B------:R-:W-:Y:S02]  /*9440*/  LOP3.LUT R12, R14, 0x40, RZ, 0xfc, !PT ;  /* 0x000000400e0c7812 */ /* 0x000fe400078efcff */
[----:B------:R-:W-:Y:S01]  /*9450*/  ISETP.GE.AND P1, PT, R13, UR4, PT ;  /* 0x000000040d007c0c */ /* 0x000fe2000bf26270 */
[----:B------:R0:W5:Y:S01]  /*9460*/  @!P0 LDG.E R6, desc[UR36][R4.64] ;  /* 0x0000002404068981 */ /* 0x000162000c1e1900 */
[----:B------:R-:W-:-:S03]  /*9470*/  ISETP.GE.AND P0, PT, R12, UR4, PT ;  /* 0x000000040c007c0c */ /* 0x000fc6000bf06270 */
[----:B------:R-:W-:-:S04]  /*9480*/  @P2 LOP3.LUT R16, R16, 0x4, RZ, 0xfc, !PT ;  /* 0x0000000410102812 */ /* 0x000fc800078efcff */
[----:B------:R-:W-:-:S04]  /*9490*/  LOP3.LUT R16, R16, 0xfffffffe, RZ, 0xc0, !PT ;  /* 0xfffffffe10107812 */ /* 0x000fc800078ec0ff */
[----:B------:R-:W-:-:S04]  /*94a0*/  LOP3.LUT R16, R16, 0xfffffffd, RZ, 0xc0, !PT ;  /* 0xfffffffd10107812 */ /* 0x000fc800078ec0ff */
[----:B------:R-:W-:-:S04]  /*94b0*/  @P1 LOP3.LUT R16, R16, 0x2, RZ, 0xfc, !PT ;  /* 0x0000000210101812 */ /* 0x000fc800078efcff */
[----:B------:R-:W-:Y:S01]  /*94c0*/  @P0 LOP3.LUT R16, R16, 0x1, RZ, 0xfc, !PT ;  /* 0x0000000110100812 */ /* 0x000fe200078efcff */
[----:B0-----:R-:W-:Y:S06]  /*94d0*/  BRA.DIV UR5, `(.L_x_45) ;  /* 0x0000002e05b47947 */ /* 0x001fec000b800000 */
.L_x_87:
[----:B------:R-:W-:Y:S01]  /*94e0*/  ULOP3.LUT UR4, UR38, 0x2, URZ, 0xfc, !UPT ;  /* 0x0000000226047892 */ /* 0x000fe2000f8efc3f */
[----:B------:R-:W-:Y:S01]  /*94f0*/  IMAD.U32 R29, RZ, RZ, UR42 ;  /* 0x0000002aff1d7e24 */ /* 0x000fe2000f8e00ff */
[----:B------:R-:W-:Y:S01]  /*9500*/  LOP3.LUT R16, R16, 0xfffffff7, RZ, 0xc0, !PT ;  /* 0xfffffff710107812 */ /* 0x000fe200078ec0ff */
[----:B------:R-:W-:Y:S02]  /*9510*/  IMAD.MOV R2, RZ, RZ, -R7 ;  /* 0x000000ffff027224 */ /* 0x000fe400078e0a07 */
[----:B------:R-:W-:Y:S01]  /*9520*/  IMAD.MOV.U32 R26, RZ, RZ, R0 ;  /* 0x000000ffff1a7224 */ /* 0x000fe200078e0000 */
[----:B------:R-:W-:Y:S01]  /*9530*/  MOV R3, UR4 ;  /* 0x0000000400037c02 */ /* 0x000fe20008000f00 */
[----:B------:R-:W-:Y:S01]  /*9540*/  IMAD R5, R17, R2, R9 ;  /* 0x0000000211057224 */ /* 0x000fe200078e0209 */
[----:B------:R-:W-:Y:S02]  /*9550*/  SHF.R.S32.HI R29, RZ, 0x1f, R29 ;  /* 0x0000001fff1d7819 */ /* 0x000fe4000001141d */
[----:B------:R-:W-:-:S13]  /*9560*/  ISETP.NE.AND P0, PT, R3, 0x3, PT ;  /* 0x000000030300780c */ /* 0x000fda0003f05270 */
[----:B------:R-:W-:Y:S01]  /*9570*/  @P0 LOP3.LUT R16, R16, 0x8, RZ, 0xfc, !PT ;  /* 0x0000000810100812 */ /* 0x000fe200078efcff */
[----:B------:R-:W-:Y:S06]  /*9580*/  @!P0 BRA `(.L_x_46) ;  /* 0x0000000000048947 */ /* 0x000fec0003800000 */
[----:B------:R-:W-:Y:S01]  /*9590*/  BPT.TRAP 0x1 ;  /* 0x000000040000795c */ /* 0x000fe20000300000 */
.L_x_46:
[----:B------:R-:W-:Y:S01]  /*95a0*/  SHF.R.S32.HI R7, RZ, 0x1f, R5 ;  /* 0x0000001fff077819 */ /* 0x000fe20000011405 */
[----:B------:R-:W-:Y:S01]  /*95b0*/  ULDC.64 UR4, c[0x0][0x328] ;  /* 0x0000ca0000047ab9 */ /* 0x000fe20000000a00 */
[----:B-----5:R-:W-:Y:S02]  /*95c0*/  SHF.R.S32.HI R4, RZ, 0x1f, R6 ;  /* 0x0000001fff047819 */ /* 0x020fe40000011406 */
[----:B------:R-:W-:Y:S01]  /*95d0*/  R2UR UR6, R29 ;  /* 0x000000001d0672ca */ /* 0x000fe200000e0000 */
[----:B------:R-:W-:-:S04]  /*95e0*/  IMAD R2, R7, UR4, RZ ;  /* 0x0000000407027c24 */ /* 0x000fc8000f8e02ff */
[C---:B------:R-:W-:Y:S02]  /*95f0*/  IMAD R9, R5.reuse, UR5, R2 ;  /* 0x0000000505097c24 */ /* 0x040fe4000f8e0202 */
[----:B------:R-:W-:Y:S01]  /*9600*/  IMAD.WIDE.U32 R2, R5, UR4, RZ ;  /* 0x0000000405027c25 */ /* 0x000fe2000f8e00ff */
[----:B------:R-:W-:-:S03]  /*9610*/  ULDC.64 UR4, c[0x0][0x338] ;  /* 0x0000ce0000047ab9 */ /* 0x000fc60000000a00 */
[----:B------:R-:W-:Y:S01]  /*9620*/  IMAD R11, R4, UR4, RZ ;  /* 0x00000004040b7c24 */ /* 0x000fe2000f8e02ff */
[----:B------:R-:W-:Y:S01]  /*9630*/  IADD3 R3, R3, R9, RZ ;  /* 0x0000000903037210 */ /* 0x000fe20007ffe0ff */
[----:B------:R-:W-:Y:S02]  /*9640*/  IMAD.MOV.U32 R9, RZ, RZ, 0x1 ;  /* 0x00000001ff097424 */ /* 0x000fe400078e00ff */
[C---:B------:R-:W-:Y:S02]  /*9650*/  IMAD R10, R6.reuse, UR5, R11 ;  /* 0x00000005060a7c24 */ /* 0x040fe4000f8e020b */
[----:B------:R-:W-:Y:S01]  /*9660*/  IMAD.WIDE.U32 R2, R6, UR4, R2 ;  /* 0x0000000406027c25 */ /* 0x000fe2000f8e0002 */
[----:B------:R-:W-:Y:S01]  /*9670*/  SHF.L.U32 R9, R9, 0x1f, RZ ;  /* 0x0000001f09097819 */ /* 0x000fe200000006ff */
[----:B------:R-:W-:Y:S02]  /*9680*/  ULDC.64 UR4, c[0x0][0x330] ;  /* 0x0000cc0000047ab9 */ /* 0x000fe40000000a00 */
[----:B------:R-:W-:Y:S01]  /*9690*/  MOV R11, UR4 ;  /* 0x00000004000b7c02 */ /* 0x000fe20008000f00 */
[----:B------:R-:W0:Y:S01]  /*96a0*/  SYNCS.PHASECHK.TRANS64.TRYWAIT P0, [UR45+0x2d840], R9 ;  /* 0x02d84009ff0075a7 */ /* 0x000e22000800016d */
[----:B------:R-:W-:Y:S01]  /*96b0*/  UIMAD UR4, UR6, UR4, URZ ;  /* 0x00000004060472a4 */ /* 0x000fe2000f8e023f */
[----:B------:R-:W-:-:S02]  /*96c0*/  IMAD.IADD R3, R3, 0x1, R10 ;  /* 0x0000000103037824 */ /* 0x000fc400078e020a */
[----:B------:R-:W-:Y:S01]  /*96d0*/  ULDC.64 UR6, c[0x0][0x318] ;  /* 0x0000c60000067ab9 */ /* 0x000fe20000000a00 */
[----:B------:R-:W-:Y:S02]  /*96e0*/  UIMAD UR4, UR42, UR5, UR4 ;  /* 0x000000052a0472a4 */ /* 0x000fe4000f8e0204 */
[----:B------:R-:W-:-:S04]  /*96f0*/  IMAD.WIDE.U32 R2, R11, UR42, R2 ;  /* 0x0000002a0b027c25 */ /* 0x000fc8000f8e0002 */
[----:B------:R-:W-:Y:S01]  /*9700*/  VIADD R3, R3, UR4 ;  /* 0x0000000403037c36 */ /* 0x000fe20008000000 */
[----:B------:R-:W-:-:S04]  /*9710*/  LEA R17, P1, R2, UR6, 0x1 ;  /* 0x0000000602117c11 */ /* 0x000fc8000f8208ff */
[----:B------:R-:W-:Y:S01]  /*9720*/  LEA.HI.X R18, R2, UR7, R3, 0x1, P1 ;  /* 0x0000000702127c11 */ /* 0x000fe200088f0c03 */
[----:B0-----:R-:W-:Y:S08]  /*9730*/  @!P0 BRA `(.L_x_47) ;  /* 0x0000002c003c8947 */ /* 0x001ff00003800000 */
.L_x_88:
[----:B------:R-:W1:Y:S01]  /*9740*/  S2R R10, SR_TID.X ;  /* 0x00000000000a7919 */ /* 0x000e620000002100 */
[----:B------:R-:W-:Y:S01]  /*9750*/  ULDC.64 UR4, c[0x0][0x300] ;  /* 0x0000c00000047ab9 */ /* 0x000fe20000000a00 */
[----:B------:R-:W-:Y:S01]  /*9760*/  R2UR UR6, R29 ;  /* 0x000000001d0672ca */ /* 0x000fe200000e0000 */
[----:B0-----:R-:W-:Y:S01]  /*9770*/  IMAD R2, R7, UR4, RZ ;  /* 0x0000000407027c24 */ /* 0x001fe2000f8e02ff */
[----:B------:R-:W-:Y:S02]  /*9780*/  LOP3.LUT R9, R8, 0xc0, RZ, 0xc0, !PT ;  /* 0x000000c008097812 */ /* 0x000fe400078ec0ff */
[C---:B------:R-:W-:Y:S01]  /*9790*/  LOP3.LUT P4, RZ, R16.reuse, 0x4, RZ, 0xc0, !PT ;  /* 0x0000000410ff7812 */ /* 0x040fe2000788c0ff */
[----:B------:R-:W-:Y:S01]  /*97a0*/  IMAD R7, R5, UR5, R2 ;  /* 0x0000000505077c24 */ /* 0x000fe2000f8e0202 */
[----:B------:R-:W-:Y:S01]  /*97b0*/  LOP3.LUT R9, R9, 0x18, R8, 0xf8, !PT ;  /* 0x0000001809097812 */ /* 0x000fe200078ef808 */
[----:B------:R-:W-:Y:S01]  /*97c0*/  IMAD.WIDE.U32 R2, R5, UR4, RZ ;  /* 0x0000000405027c25 */ /* 0x000fe2000f8e00ff */
[----:B------:R-:W-:Y:S01]  /*97d0*/  ULDC.64 UR4, c[0x0][0x310] ;  /* 0x0000c40000047ab9 */ /* 0x000fe20000000a00 */
[----:B------:R-:W-:-:S02]  /*97e0*/  LOP3.LUT P3, RZ, R16, 0x2, RZ, 0xc0, !PT ;  /* 0x0000000210ff7812 */ /* 0x000fc4000786c0ff */
[----:B------:R-:W-:Y:S01]  /*97f0*/  IMAD.IADD R3, R3, 0x1, R7 ;  /* 0x0000000103037824 */ /* 0x000fe200078e0207 */
[----:B------:R-:W-:Y:S01]  /*9800*/  SHF.L.U32 R7, R20, 0x3, RZ ;  /* 0x0000000314077819 */ /* 0x000fe200000006ff */
[----:B------:R-:W-:Y:S01]  /*9810*/  IMAD R5, R4, UR4, RZ ;  /* 0x0000000404057c24 */ /* 0x000fe2000f8e02ff */
[----:B------:R-:W-:Y:S01]  /*9820*/  LOP3.LUT R28, R9, 0x18, R22, 0x78, !PT ;  /* 0x00000018091c7812 */ /* 0x000fe200078e7816 */
[----:B------:R-:W-:Y:S01]  /*9830*/  IMAD.WIDE.U32 R2, R6, UR4, R2 ;  /* 0x0000000406027c25 */ /* 0x000fe2000f8e0002 */
[----:B------:R-:W-:Y:S02]  /*9840*/  LOP3.LUT R7, R7, 0x300, RZ, 0xc0, !PT ;  /* 0x0000030007077812 */ /* 0x000fe400078ec0ff */
[----:B------:R-:W-:Y:S01]  /*9850*/  LOP3.LUT P2, RZ, R16, 0x1, RZ, 0xc0, !PT ;  /* 0x0000000110ff7812 */ /* 0x000fe2000784c0ff */
[----:B------:R-:W-:Y:S01]  /*9860*/  IMAD R5, R6, UR5, R5 ;  /* 0x0000000506057c24 */ /* 0x000fe2000f8e0205 */
[----:B------:R-:W-:Y:S01]  /*9870*/  LOP3.LUT R4, R7, 0x20, R8, 0xf8, !PT ;  /* 0x0000002007047812 */ /* 0x000fe200078ef808 */
[----:B------:R-:W-:-:S02]  /*9880*/  ULDC.64 UR4, c[0x0][0x308] ;  /* 0x0000c20000047ab9 */ /* 0x000fc40000000a00 */
[----:B------:R-:W-:Y:S01]  /*9890*/  IMAD.IADD R3, R3, 0x1, R5 ;  /* 0x0000000103037824 */ /* 0x000fe200078e0205 */
[----:B------:R-:W-:Y:S01]  /*98a0*/  LOP3.LUT R28, R4, R28, RZ, 0xfc, !PT ;  /* 0x0000001c041c7212 */ /* 0x000fe200078efcff */
[----:B------:R-:W-:-:S04]  /*98b0*/  IMAD.MOV.U32 R5, RZ, RZ, -0x80 ;  /* 0xffffff80ff057424 */ /* 0x000fc800078e00ff */
[----:B------:R-:W-:Y:S01]  /*98c0*/  IMAD R8, R0, R5, UR43 ;  /* 0x0000002b00087e24 */ /* 0x000fe2000f8e0205 */
[----:B------:R-:W-:Y:S01]  /*98d0*/  MOV R5, UR4 ;  /* 0x0000000400057c02 */ /* 0x000fe20008000f00 */
[----:B------:R-:W-:Y:S01]  /*98e0*/  UIMAD UR4, UR6, UR4, URZ ;  /* 0x00000004060472a4 */ /* 0x000fe2000f8e023f */
[----:B-1----:R-:W-:Y:S02]  /*98f0*/  LOP3.LUT R10, R10, 0x7f, RZ, 0xc0, !PT ;  /* 0x0000007f0a0a7812 */ /* 0x002fe400078ec0ff */
[----:B------:R-:W-:Y:S01]  /*9900*/  ULDC.64 UR6, c[0x0][0x2e8] ;  /* 0x0000ba0000067ab9 */ /* 0x000fe20000000a00 */
[----:B------:R-:W-:Y:S02]  /*9910*/  UIMAD UR4, UR42, UR5, UR4 ;  /* 0x000000052a0472a4 */ /* 0x000fe4000f8e0204 */
[----:B------:R-:W-:Y:S01]  /*9920*/  IMAD.WIDE.U32 R2, R5, UR42, R2 ;  /* 0x0000002a05027c25 */ /* 0x000fe2000f8e0002 */
[----:B------:R-:W-:-:S03]  /*9930*/  SHF.R.U32.HI R10, RZ, 0x2, R10 ;  /* 0x00000002ff0a7819 */ /* 0x000fc6000001160a */
[----:B------:R-:W-:Y:S01]  /*9940*/  VIADD R9, R3, UR4 ;  /* 0x0000000403097c36 */ /* 0x000fe20008000000 */
[----:B------:R-:W-:Y:S01]  /*9950*/  LEA R0, P1, R2, UR6, 0x1 ;  /* 0x0000000602007c11 */ /* 0x000fe2000f8208ff */
[----:B------:R-:W-:Y:S01]  /*9960*/  IMAD.IADD R8, R8, 0x1, -R10 ;  /* 0x0000000108087824 */ /* 0x000fe200078e0a0a */
[----:B------:R-:W-:Y:S02]  /*9970*/  UMOV UR4, 0xffffffff ;  /* 0xffffffff00047882 */ /* 0x000fe40000000000 */
[----:B------:R-:W-:Y:S02]  /*9980*/  LEA.HI.X R9, R2, UR7, R9, 0x1, P1 ;  /* 0x0000000702097c11 */ /* 0x000fe400088f0c09 */
[----:B------:R-:W-:Y:S01]  /*9990*/  ISETP.GE.AND P0, PT, R8, 0x1, PT ;  /* 0x000000010800780c */ /* 0x000fe20003f06270 */
[----:B------:R-:W-:-:S12]  /*99a0*/  BRA.DIV UR4, `(.L_x_48) ;  /* 0x0000002a04b87947 */ /* 0x000fd8000b800000 */
[----:B------:R-:W0:Y:S01]  /*99b0*/  S2R R10, SR_TID.X ;  /* 0x00000000000a7919 */ /* 0x000e220000002100 */
[----:B------:R-:W-:Y:S02]  /*99c0*/  @P0 LEA R21, R28, UR45, 0x1 ;  /* 0x0000002d1c150c11 */ /* 0x000fe4000f8e08ff */
[----:B------:R-:W-:Y:S01]  /*99d0*/  ISETP.GE.AND P1, PT, R8, 0x21, PT ;  /* 0x000000210800780c */ /* 0x000fe20003f26270 */
[----:B------:R-:W1:Y:S04]  /*99e0*/  SHFL.IDX PT, R6, R9, RZ, 0x1c1f ;  /* 0x001c1fff09067589 */ /* 0x000e6800000e0000 */
[----:B------:R-:W2:Y:S04]  /*99f0*/  SHFL.IDX PT, R14, R0, RZ, 0x1c1f ;  /* 0x001c1fff000e7589 */ /* 0x000ea800000e0000 */
[----:B------:R-:W-:Y:S04]  /*9a00*/  SHFL.IDX PT, R4, R9, 0x1, 0x1c1f ;  /* 0x003c1f0009047f89 */ /* 0x000fe800000e0000 */
[----:B------:R-:W3:Y:S01]  /*9a10*/  SHFL.IDX PT, R5, R0, 0x1, 0x1c1f ;  /* 0x003c1f0000057f89 */ /* 0x000ee200000e0000 */
[----:B------:R-:W-:-:S03]  /*9a20*/  @P1 LEA R27, R28, UR45, 0x1 ;  /* 0x0000002d1c1b1c11 */ /* 0x000fc6000f8e08ff */
[----:B------:R-:W-:Y:S04]  /*9a30*/  SHFL.IDX PT, R2, R9, 0x2, 0x1c1f ;  /* 0x005c1f0009027f89 */ /* 0x000fe800000e0000 */
[----:B------:R-:W4:Y:S01]  /*9a40*/  SHFL.IDX PT, R3, R0, 0x2, 0x1c1f ;  /* 0x005c1f0000037f89 */ /* 0x000f2200000e0000 */
[----:B-1----:R-:W-:-:S03]  /*9a50*/  IMAD.MOV.U32 R7, RZ, RZ, R6 ;  /* 0x000000ffff077224 */ /* 0x002fc600078e0006 */
[----:B------:R-:W1:Y:S01]  /*9a60*/  SHFL.IDX PT, R9, R9, 0x3, 0x1c1f ;  /* 0x007c1f0009097f89 */ /* 0x000e6200000e0000 */
[----:B0-----:R-:W-:Y:S01]  /*9a70*/  SHF.L.U32 R10, R10, 0x3, RZ ;  /* 0x000000030a0a7819 */ /* 0x001fe200000006ff */
[----:B--2---:R-:W-:Y:S02]  /*9a80*/  IMAD.MOV.U32 R6, RZ, RZ, R14 ;  /* 0x000000ffff067224 */ /* 0x004fe400078e000e */
[----:B------:R0:W2:Y:S01]  /*9a90*/  SHFL.IDX PT, R14, R0, 0x3, 0x1c1f ;  /* 0x007c1f00000e7f89 */ /* 0x0000a200000e0000 */
[----:B------:R-:W-:Y:S02]  /*9aa0*/  LOP3.LUT R10, R10, 0x18, RZ, 0xc0, !PT ;  /* 0x000000180a0a7812 */ /* 0x000fe400078ec0ff */
[----:B---3--:R-:W-:-:S03]  /*9ab0*/  LOP3.LUT R5, R5, R4, RZ, 0x3c, !PT ;  /* 0x0000000405057212 */ /* 0x008fc600078e3cff */
[----:B------:R-:W-:Y:S01]  /*9ac0*/  @P0 IMAD.WIDE.U32 R6, R10, 0x2, R6 ;  /* 0x000000020a060825 */ /* 0x000fe200078e0006 */
[----:B------:R-:W-:-:S04]  /*9ad0*/  LOP3.LUT R4, R5, R4, RZ, 0x3c, !PT ;  /* 0x0000000405047212 */ /* 0x000fc800078e3cff */
[----:B------:R-:W-:Y:S01]  /*9ae0*/  @P0 LDGSTS.E.BYPASS.LTC128B.128 [R21+0x15400], desc[UR36][R6.64], !P4 ;  /* 0x1540000006150fae */ /* 0x000fe2000e101d64 */
[----:B----4-:R-:W-:-:S03]  /*9af0*/  LOP3.LUT R3, R3, R2, RZ, 0x3c, !PT ;  /* 0x0000000203037212 */ /* 0x010fc600078e3cff */
[----:B------:R-:W-:Y:S01]  /*9b00*/  @P0 LDGSTS.E.BYPASS.LTC128B.128 [R21+0x17400], desc[UR36][R6.64+0x40], !P3 ;  /* 0x1740004006150fae */ /* 0x000fe2000d901d64 */
[----:B------:R-:W-:Y:S02]  /*9b10*/  LOP3.LUT R5, R5, R4, RZ, 0x3c, !PT ;  /* 0x0000000405057212 */ /* 0x000fe400078e3cff */
[C---:B------:R-:W-:Y:S01]  /*9b20*/  LOP3.LUT R2, R3.reuse, R2, RZ, 0x3c, !PT ;  /* 0x0000000203027212 */ /* 0x040fe200078e3cff */
[----:B------:R3:W-:Y:S01]  /*9b30*/  @P0 LDGSTS.E.BYPASS.LTC128B.128 [R21+0x19400], desc[UR36][R6.64+0x80], !P2 ;  /* 0x1940008006150fae */ /* 0x0007e2000d101d64 */
[----:B------:R-:W-:Y:S01]  /*9b40*/  ISETP.GE.AND P0, PT, R8, 0x41, PT ;  /* 0x000000410800780c */ /* 0x000fe20003f06270 */
[----:B------:R-:W-:Y:S01]  /*9b50*/  @P1 IMAD.WIDE.U32 R4, R10, 0x2, R4 ;  /* 0x000000020a041825 */ /* 0x000fe200078e0004 */
[----:B------:R-:W-:-:S04]  /*9b60*/  LOP3.LUT R3, R3, R2, RZ, 0x3c, !PT ;  /* 0x0000000203037212 */ /* 0x000fc800078e3cff */
[----:B------:R0:W-:Y:S04]  /*9b70*/  @P1 LDGSTS.E.BYPASS.LTC128B.128 [R27+0x15c00], desc[UR36][R4.64], !P4 ;  /* 0x15c00000041b1fae */ /* 0x0001e8000e101d64 */
[----:B------:R0:W-:Y:S03]  /*9b80*/  @P1 LDGSTS.E.BYPASS.LTC128B.128 [R27+0x17c00], desc[UR36][R4.64+0x40], !P3 ;  /* 0x17c00040041b1fae */ /* 0x0001e6000d901d64 */
[----:B------:R-:W-:Y:S01]  /*9b90*/  @P0 IMAD.WIDE.U32 R2, R10, 0x2, R2 ;  /* 0x000000020a020825 */ /* 0x000fe200078e0002 */
[----:B---3--:R-:W-:Y:S01]  /*9ba0*/  @P0 LEA R7, R28, UR45, 0x1 ;  /* 0x0000002d1c070c11 */ /* 0x008fe2000f8e08ff */
[----:B------:R0:W-:Y:S04]  /*9bb0*/  @P1 LDGSTS.E.BYPASS.LTC128B.128 [R27+0x19c00], desc[UR36][R4.64+0x80], !P2 ;  /* 0x19c00080041b1fae */ /* 0x0001e8000d101d64 */
[----:B------:R0:W-:Y:S04]  /*9bc0*/  @P0 LDGSTS.E.BYPASS.LTC128B.128 [R7+0x16400], desc[UR36][R2.64], !P4 ;  /* 0x1640000002070fae */ /* 0x0001e8000e101d64 */
[----:B------:R0:W-:Y:S04]  /*9bd0*/  @P0 LDGSTS.E.BYPASS.LTC128B.128 [R7+0x18400], desc[UR36][R2.64+0x40], !P3 ;  /* 0x1840004002070fae */ /* 0x0001e8000d901d64 */
[----:B-12---:R0:W-:Y:S02]  /*9be0*/  @P0 LDGSTS.E.BYPASS.LTC128B.128 [R7+0x1a400], desc[UR36][R2.64+0x80], !P2 ;  /* 0x1a40008002070fae */ /* 0x0061e4000d101d64 */
.L_x_98:
[----:B0-----:R-:W0:Y:S01]  /*9bf0*/  S2R R27, SR_TID.X ;  /* 0x00000000001b7919 */ /* 0x001e220000002100 */
[----:B------:R-:W-:Y:S01]  /*9c00*/  ISETP.GE.AND P0, PT, R8, 0x61, PT ;  /* 0x000000610800780c */ /* 0x000fe20003f06270 */
[----:B------:R-:W-:Y:S02]  /*9c10*/  IMAD.MOV.U32 R2, RZ, RZ, R14 ;  /* 0x000000ffff027224 */ /* 0x000fe400078e000e */
[----:B------:R-:W-:-:S10]  /*9c20*/  IMAD.MOV.U32 R3, RZ, RZ, R9 ;  /* 0x000000ffff037224 */ /* 0x000fd400078e0009 */
[----:B------:R-:W-:Y:S02]  /*9c30*/  @P0 LEA R5, R28, UR45, 0x1 ;  /* 0x0000002d1c050c11 */ /* 0x000fe4000f8e08ff */
[----:B0-----:R-:W-:-:S04]  /*9c40*/  SHF.L.U32 R27, R27, 0x3, RZ ;  /* 0x000000031b1b7819 */ /* 0x001fc800000006ff */
[----:B------:R-:W-:-:S05]  /*9c50*/  LOP3.LUT R27, R27, 0x18, RZ, 0xc0, !PT ;  /* 0x000000181b1b7812 */ /* 0x000fca00078ec0ff */
[----:B------:R-:W-:-:S05]  /*9c60*/  @P0 IMAD.WIDE.U32 R2, R27, 0x2, R2 ;  /* 0x000000021b020825 */ /* 0x000fca00078e0002 */
[----:B------:R-:W-:Y:S01]  /*9c70*/  @!PT LDS RZ, [RZ] ;  /* 0x00000000fffff984 */ /* 0x000fe20000000800 */
[----:B------:R-:W-:Y:S01]  /*9c80*/  @!PT LDS RZ, [RZ] ;  /* 0x00000000fffff984 */ /* 0x000fe20000000800 */
[----:B------:R-:W-:Y:S01]  /*9c90*/  @!PT LDS RZ, [RZ] ;  /* 0x00000000fffff984 */ /* 0x000fe20000000800 */
[----:B------:R0:W-:Y:S04]  /*9ca0*/  @P0 LDGSTS.E.BYPASS.LTC128B.128 [R5+0x16c00], desc[UR36][R2.64], !P4 ;  /* 0x16c0000002050fae */ /* 0x0001e8000e101d64 */
[----:B------:R0:W-:Y:S04]  /*9cb0*/  @P0 LDGSTS.E.BYPASS.LTC128B.128 [R5+0x18c00], desc[UR36][R2.64+0x40], !P3 ;  /* 0x18c0004002050fae */ /* 0x0001e8000d901d64 */
[----:B------:R0:W-:Y:S01]  /*9cc0*/  @P0 LDGSTS.E.BYPASS.LTC128B.128 [R5+0x1ac00], desc[UR36][R2.64+0x80], !P2 ;  /* 0x1ac0008002050fae */ /* 0x0001e2000d101d64 */
[----:B------:R-:W-:Y:S01]  /*9cd0*/  NOP ;  /* 0x0000000000007918 */ /* 0x000fe20000000000 */
[----:B------:R-:W-:Y:S02]  /*9ce0*/  SYNCS.ARRIVE.TRANS64.RED.A0T1 RZ, [UR45+0x2d830], RZ ;  /* 0x02d830ffffff79a7 */ /* 0x000fe4000820042d */
[----:B------:R-:W-:Y:S01]  /*9cf0*/  ARRIVES.LDGSTSBAR.64.TRANSCNT [UR45+0x2d830] ;  /* 0x02d83000ff0079b0 */ /* 0x000fe20008000aad */
[----:B------:R-:W-:Y:S01]  /*9d00*/  NOP ;  /* 0x0000000000007918 */ /* 0x000fe20000000000 */
[----:B------:R-:W-:-:S06]  /*9d10*/  ULOP3.LUT UR4, UR38, 0x2, URZ, 0xfc, !UPT ;  /* 0x0000000226047892 */ /* 0x000fcc000f8efc3f */
[----:B------:R-:W-:-:S04]  /*9d20*/  MOV R4, UR4 ;  /* 0x0000000400047c02 */ /* 0x000fc80008000f00 */
[----:B------:R-:W-:-:S13]  /*9d30*/  ISETP.NE.AND P1, PT, R4, 0x3, PT ;  /* 0x000000030400780c */ /* 0x000fda0003f25270 */
[----:B0-----:R-:W-:Y:S05]  /*9d40*/  @!P1 BRA `(.L_x_49) ;  /* 0x0000000000049947 */ /* 0x001fea0003800000 */
[----:B------:R-:W-:Y:S01]  /*9d50*/  BPT.TRAP 0x1 ;  /* 0x000000040000795c */ /* 0x000fe20000300000 */
.L_x_49:
[----:B------:R-:W-:Y:S01]  /*9d60*/  SYNCS.ARRIVE.TRANS64.A1T0 RZ, [UR45+0x2d830], RZ ;  /* 0x02d830ffffff79a7 */ /* 0x000fe2000810002d */
[----:B------:R-:W-:Y:S05]  /*9d70*/  WARPSYNC.ALL ;  /* 0x0000000000007948 */ /* 0x000fea0003800000 */
[----:B------:R-:W-:Y:S01]  /*9d80*/  UIADD3 UR5, UR45, 0xc400, URZ ;  /* 0x0000c4002d057890 */ /* 0x000fe2000fffe03f */
[----:B------:R-:W-:Y:S01]  /*9d90*/  R2UR UR4, R29 ;  /* 0x000000001d0472ca */ /* 0x000fe200000e0000 */
[----:B------:R-:W-:Y:S01]  /*9da0*/  ULDC.64 UR6, c[0x0][0x2d8] ;  /* 0x0000b60000067ab9 */ /* 0x000fe20000000a00 */
[----:B------:R-:W-:Y:S01]  /*9db0*/  SHF.R.S32.HI R22, RZ, 0x1f, R24 ;  /* 0x0000001fff167819 */ /* 0x000fe20000011418 */
[----:B------:R-:W-:Y:S02]  /*9dc0*/  ULOP3.LUT UP0, URZ, UR5, 0x1bf, URZ, 0xc0, !UPT ;  /* 0x000001bf053f7892 */ /* 0x000fe4000f80c03f */
[----:B------:R-:W-:Y:S01]  /*9dd0*/  UIMAD.WIDE.U32 UR40, UR42, UR6, URZ ;  /* 0x000000062a2872a5 */ /* 0x000fe2000f8e003f */
[----:B------:R-:W-:Y:S03]  /*9de0*/  BAR.SYNC.DEFER_BLOCKING 0x8, 0x200 ;  /* 0x0208000000007b1d */ /* 0x000fe60000010000 */
[----:B------:R-:W-:-:S04]  /*9df0*/  PLOP3.LUT P0, PT, PT, PT, UP0, 0x80, 0x0 ;  /* 0x000000000000781c */ /* 0x000fc80003f0f008 */
[----:B------:R-:W-:-:S04]  /*9e00*/  UIMAD UR4, UR4, UR6, URZ ;  /* 0x00000006040472a4 */ /* 0x000fc8000f8e023f */
[----:B------:R-:W-:-:S04]  /*9e10*/  UIMAD UR4, UR42, UR7, UR4 ;  /* 0x000000072a0472a4 */ /* 0x000fc8000f8e0204 */
[----:B------:R-:W-:Y:S01]  /*9e20*/  UIADD3 UR46, UR41, UR4, URZ ;  /* 0x00000004292e7290 */ /* 0x000fe2000fffe03f */
[----:B------:R-:W-:Y:S11]  /*9e30*/  @!P0 BRA `(.L_x_50) ;  /* 0x0000000000408947 */ /* 0x000ff60003800000 */
[----:B------:R-:W-:Y:S01]  /*9e40*/  MOV R2, 0x0 ;  /* 0x0000000000027802 */ /* 0x000fe20000000f00 */
[----:B------:R-:W-:Y:S01]  /*9e50*/  ULDC.64 UR6, c[0x4][0x88] ;  /* 0x0100220000067ab9 */ /* 0x000fe20000000a00 */
[----:B------:R-:W-:Y:S01]  /*9e60*/  ULDC.64 UR8, c[0x4][0x90] ;  /* 0x0100240000087ab9 */ /* 0x000fe20000000a00 */
[----:B------:R-:W-:Y:S01]  /*9e70*/  ULDC.64 UR4, c[0x4][0x20] ;  /* 0x0100080000047ab9 */ /* 0x000fe20000000a00 */
[----:B------:R-:W-:Y:S01]  /*9e80*/  IMAD.U32 R4, RZ, RZ, UR6 ;  /* 0x00000006ff047e24 */ /* 0x000fe2000f8e00ff */
[----:B------:R-:W-:Y:S01]  /*9e90*/  MOV R6, UR8 ;  /* 0x0000000800067c02 */ /* 0x000fe20008000f00 */
[----:B------:R-:W0:Y:S01]  /*9ea0*/  LDC.64 R2, c[0x4][R2] ;  /* 0x0100000002027b82 */ /* 0x000e220000000a00 */
[----:B------:R-:W-:Y:S01]  /*9eb0*/  IMAD.U32 R5, RZ, RZ, UR7 ;  /* 0x00000007ff057e24 */ /* 0x000fe2000f8e00ff */
[----:B------:R-:W-:Y:S01]  /*9ec0*/  MOV R11, UR5 ;  /* 0x00000005000b7c02 */ /* 0x000fe20008000f00 */
[----:B------:R-:W-:Y:S01]  /*9ed0*/  IMAD.U32 R7, RZ, RZ, UR9 ;  /* 0x00000009ff077e24 */ /* 0x000fe2000f8e00ff */
[----:B------:R-:W-:Y:S01]  /*9ee0*/  MOV R13, RZ ;  /* 0x000000ff000d7202 */ /* 0x000fe20000000f00 */
[----:B------:R-:W-:-:S02]  /*9ef0*/  IMAD.U32 R10, RZ, RZ, UR4 ;  /* 0x00000004ff0a7e24 */ /* 0x000fc4000f8e00ff */
[----:B------:R-:W-:Y:S02]  /*9f00*/  IMAD.MOV.U32 R8, RZ, RZ, 0x70 ;  /* 0x00000070ff087424 */ /* 0x000fe400078e00ff */
[----:B------:R-:W-:-:S07]  /*9f10*/  IMAD.MOV.U32 R12, RZ, RZ, 0x1 ;  /* 0x00000001ff0c7424 */ /* 0x000fce00078e00ff */
[----:B------:R-:W-:-:S07]  /*9f20*/  LEPC R20, `(.L_x_50) ;  /* 0x000000001014794e */ /* 0x000fce0000000000 */
[----:B0-----:R-:W-:Y:S05]  /*9f30*/  CALL.ABS.NOINC R2 ;  /* 0x0000000002007343 */ /* 0x001fea0003c00000 */
.L_x_50:
[----:B------:R-:W0:Y:S01]  /*9f40*/  LDC R20, c[0x0][0x448] ;  /* 0x00011200ff147b82 */ /* 0x000e220000000800 */
[----:B------:R-:W1:Y:S01]  /*9f50*/  S2R R21, SR_TID.X ;  /* 0x0000000000157919 */ /* 0x000e620000002100 */
[----:B------:R-:W-:Y:S01]  /*9f60*/  ULDC.64 UR4, c[0x0][0x2e0] ;  /* 0x0000b80000047ab9 */ /* 0x000fe20000000a00 */
[----:B------:R-:W-:Y:S01]  /*9f70*/  IMAD.U32 R4, RZ, RZ, UR40 ;  /* 0x00000028ff047e24 */ /* 0x000fe2000f8e00ff */
[----:B------:R-:W-:Y:S01]  /*9f80*/  ULDC.64 UR6, c[0x0][0x2c8] ;  /* 0x0000b20000067ab9 */ /* 0x000fe20000000a00 */
[----:B------:R-:W-:Y:S01]  /*9f90*/  IMAD R8, R22, UR4, RZ ;  /* 0x0000000416087c24 */ /* 0x000fe2000f8e02ff */
[----:B------:R-:W2:Y:S01]  /*9fa0*/  S2R R11, SR_TID.X ;  /* 0x00000000000b7919 */ /* 0x000ea20000002100 */
[----:B------:R-:W-:Y:S02]  /*9fb0*/  IMAD.U32 R5, RZ, RZ, UR41 ;  /* 0x00000029ff057e24 */ /* 0x000fe4000f8e00ff */
[----:B------:R-:W-:Y:S01]  /*9fc0*/  IMAD R5, R24, UR5, R8 ;  /* 0x0000000518057c24 */ /* 0x000fe2000f8e0208 */
[----:B------:R-:W3:Y:S01]  /*9fd0*/  S2R R22, SR_TID.X ;  /* 0x0000000000167919 */ /* 0x000ee20000002100 */
[----:B0-----:R-:W-:-:S02]  /*9fe0*/  ISETP.NE.AND P0, PT, R20, 0x1, PT ;  /* 0x000000011400780c */ /* 0x001fc40003f05270 */
[----:B-1----:R-:W-:-:S11]  /*9ff0*/  LOP3.LUT R21, R21, 0x7f, RZ, 0xc0, !PT ;  /* 0x0000007f15157812 */ /* 0x002fd600078ec0ff */
[----:B------:R-:W0:Y:S01]  /*a000*/  @P0 LDC R2, c[0x0][0x44c] ;  /* 0x00011300ff020b82 */ /* 0x000e220000000800 */
[----:B------:R-:W-:Y:S01]  /*a010*/  SHF.R.U32.HI R21, RZ, 0x2, R21 ;  /* 0x00000002ff157819 */ /* 0x000fe20000011615 */
[----:B--2---:R-:W-:Y:S01]  /*a020*/  IMAD.SHL.U32 R11, R11, 0x8, RZ ;  /* 0x000000080b0b7824 */ /* 0x004fe200078e00ff */
[----:B---3--:R-:W-:-:S03]  /*a030*/  LOP3.LUT R22, R22, 0x7f, RZ, 0xc0, !PT ;  /* 0x0000007f16167812 */ /* 0x008fc600078ec0ff */
[----:B------:R-:W-:Y:S01]  /*a040*/  IMAD.IADD R0, R23, 0x1, R21 ;  /* 0x0000000117007824 */ /* 0x000fe200078e0215 */
[----:B------:R-:W-:Y:S01]  /*a050*/  LOP3.LUT R11, R11, 0x18, RZ, 0xc0, !PT ;  /* 0x000000180b0b7812 */ /* 0x000fe200078ec0ff */
[----:B------:R-:W1:Y:S01]  /*a060*/  @P0 LDC R3, c[0x0][0x450] ;  /* 0x00011400ff030b82 */ /* 0x000e620000000800 */
[----:B------:R-:W2:Y:S01]  /*a070*/  S2R R21, SR_TID.X ;  /* 0x0000000000157919 */ /* 0x000ea20000002100 */
[----:B------:R-:W-:Y:S01]  /*a080*/  IMAD R7, R25, 0xc0, R0 ;  /* 0x000000c019077824 */ /* 0x000fe200078e0200 */
[----:B------:R-:W-:Y:S02]  /*a090*/  LOP3.LUT R11, R11, 0x20, RZ, 0xfc, !PT ;  /* 0x000000200b0b7812 */ /* 0x000fe400078efcff */
[----:B------:R-:W-:Y:S01]  /*a0a0*/  SHF.R.U32.HI R22, RZ, 0x2, R22 ;  /* 0x00000002ff167819 */ /* 0x000fe20000011616 */
[----:B------:R-:W-:Y:S02]  /*a0b0*/  IMAD.MOV.U32 R6, RZ, RZ, R7 ;  /* 0x000000ffff067224 */ /* 0x000fe400078e0007 */
[----:B------:R-:W3:Y:S01]  /*a0c0*/  @P0 LDC R9, c[0x0][0x450] ;  /* 0x00011400ff090b82 */ /* 0x000ee20000000800 */
[----:B------:R-:W-:-:S02]  /*a0d0*/  VIADD R8, R7, 0x80 ;  /* 0x0000008007087836 */ /* 0x000fc40000000000 */
[----:B0-----:R-:W-:Y:S01]  /*a0e0*/  @P0 IMAD.HI.U32 R0, R7, R2, RZ ;  /* 0x0000000207000227 */ /* 0x001fe200078e00ff */
[----:B------:R-:W-:-:S04]  /*a0f0*/  MOV R2, R4 ;  /* 0x0000000400027202 */ /* 0x000fc80000000f00 */
[----:B-1----:R-:W-:Y:S02]  /*a100*/  @P0 SHF.R.U32.HI R6, RZ, R3, R0 ;  /* 0x00000003ff060219 */ /* 0x002fe40000011600 */
[----:B------:R-:W0:Y:S01]  /*a110*/  @P0 LDC R0, c[0x0][0x44c] ;  /* 0x00011300ff000b82 */ /* 0x000e220000000800 */
[----:B------:R-:W-:-:S03]  /*a120*/  MOV R3, UR46 ;  /* 0x0000002e00037c02 */ /* 0x000fc60008000f00 */
[----:B------:R-:W-:Y:S01]  /*a130*/  IMAD.WIDE.U32 R2, R24, UR4, R2 ;  /* 0x0000000418027c25 */ /* 0x000fe2000f8e0002 */
[----:B------:R-:W-:-:S03]  /*a140*/  ULDC.64 UR4, c[0x0][0x2d0] ;  /* 0x0000b40000047ab9 */ /* 0x000fc60000000a00 */
[----:B--2---:R-:W-:Y:S01]  /*a150*/  IMAD.SHL.U32 R21, R21, 0x8, RZ ;  /* 0x0000000815157824 */ /* 0x004fe200078e00ff */
[----:B------:R-:W-:-:S04]  /*a160*/  IADD3 R3, R3, R5, RZ ;  /* 0x0000000503037210 */ /* 0x000fc80007ffe0ff */
[----:B------:R-:W-:Y:S01]  /*a170*/  LOP3.LUT R21, R21, 0x18, RZ, 0xc0, !PT ;  /* 0x0000001815157812 */ /* 0x000fe200078ec0ff */
[----:B0-----:R-:W-:-:S04]  /*a180*/  @P0 IMAD.HI.U32 R4, R8, R0, RZ ;  /* 0x0000000008040227 */ /* 0x001fc800078e00ff */
[----:B------:R-:W-:Y:S01]  /*a190*/  IMAD.MOV.U32 R0, RZ, RZ, R8 ;  /* 0x000000ffff007224 */ /* 0x000fe200078e0008 */
[----:B---3--:R-:W-:Y:S01]  /*a1a0*/  @P0 SHF.R.U32.HI R0, RZ, R9, R4 ;  /* 0x00000009ff000219 */ /* 0x008fe20000011604 */
[--C-:B------:R-:W-:Y:S01]  /*a1b0*/  IMAD.MOV R9, RZ, RZ, -R6.reuse ;  /* 0x000000ffff097224 */ /* 0x100fe200078e0a06 */
[----:B------:R-:W-:-:S03]  /*a1c0*/  SHF.R.S32.HI R4, RZ, 0x1f, R6 ;  /* 0x0000001fff047819 */ /* 0x000fc60000011406 */
[----:B------:R-:W-:Y:S02]  /*a1d0*/  IMAD R7, R20, R9, R7 ;  /* 0x0000000914077224 */ /* 0x000fe400078e0207 */
[----:B------:R-:W-:-:S04]  /*a1e0*/  IMAD R5, R4, UR4, RZ ;  /* 0x0000000404057c24 */ /* 0x000fc8000f8e02ff */
[C---:B------:R-:W-:Y:S02]  /*a1f0*/  IMAD R9, R6.reuse, UR5, R5 ;  /* 0x0000000506097c24 */ /* 0x040fe4000f8e0205 */
[----:B------:R-:W-:-:S04]  /*a200*/  IMAD.WIDE.U32 R4, R6, UR4, R2 ;  /* 0x0000000406047c25 */ /* 0x000fc8000f8e0002 */
[----:B------:R-:W-:Y:S01]  /*a210*/  IMAD.IADD R5, R5, 0x1, R9 ;  /* 0x0000000105057824 */ /* 0x000fe200078e0209 */
[C---:B------:R-:W-:Y:S01]  /*a220*/  IADD3 R9, -R0.reuse, RZ, RZ ;  /* 0x000000ff00097210 */ /* 0x040fe20007ffe1ff */
[----:B------:R-:W-:-:S04]  /*a230*/  IMAD.WIDE.U32 R2, R0, UR4, R2 ;  /* 0x0000000400027c25 */ /* 0x000fc8000f8e0002 */
[----:B------:R-:W-:Y:S01]  /*a240*/  IMAD R6, R20, R9, R8 ;  /* 0x0000000914067224 */ /* 0x000fe200078e0208 */
[----:B------:R-:W-:Y:S01]  /*a250*/  SHF.R.S32.HI R9, RZ, 0x1f, R0 ;  /* 0x0000001fff097819 */ /* 0x000fe20000011400 */
[----:B------:R-:W-:Y:S01]  /*a260*/  IMAD.WIDE.U32 R4, R7, UR6, R4 ;  /* 0x0000000607047c25 */ /* 0x000fe2000f8e0004 */
[----:B------:R-:W-:-:S03]  /*a270*/  SHF.R.S32.HI R8, RZ, 0x1f, R7 ;  /* 0x0000001fff087819 */ /* 0x000fc60000011407 */
[----:B------:R-:W-:Y:S02]  /*a280*/  IMAD R9, R9, UR4, RZ ;  /* 0x0000000409097c24 */ /* 0x000fe4000f8e02ff */
[----:B------:R-:W-:Y:S02]  /*a290*/  IMAD R8, R8, UR6, RZ ;  /* 0x0000000608087c24 */ /* 0x000fe4000f8e02ff */
[----:B------:R-:W-:Y:S01]  /*a2a0*/  IMAD R9, R0, UR5, R9 ;  /* 0x0000000500097c24 */ /* 0x000fe2000f8e0209 */
[----:B------:R-:W-:Y:S01]  /*a2b0*/  ULDC.64 UR4, c[0x0][0x280] ;  /* 0x0000a00000047ab9 */ /* 0x000fe20000000a00 */
[----:B------:R-:W-:Y:S01]  /*a2c0*/  IMAD R0, R7, UR7, R8 ;  /* 0x0000000707007c24 */ /* 0x000fe2000f8e0208 */
[----:B------:R-:W-:Y:S01]  /*a2d0*/  SHF.R.S32.HI R7, RZ, 0x1f, R6 ;  /* 0x0000001fff077819 */ /* 0x000fe20000011406 */
[----:B------:R-:W-:Y:S02]  /*a2e0*/  IMAD.IADD R3, R3, 0x1, R9 ;  /* 0x0000000103037824 */ /* 0x000fe400078e0209 */
[----:B------:R-:W-:-:S02]  /*a2f0*/  IMAD.IADD R9, R5, 0x1, R0 ;  /* 0x0000000105097824 */ /* 0x000fc400078e0200 */
[----:B------:R-:W-:Y:S02]  /*a300*/  IMAD R7, R7, UR6, RZ ;  /* 0x0000000607077c24 */ /* 0x000fe4000f8e02ff */
[----:B------:R-:W-:-:S04]  /*a310*/  IMAD.WIDE.U32 R2, R6, UR6, R2 ;  /* 0x0000000606027c25 */ /* 0x000fc8000f8e0002 */
[----:B------:R-:W-:Y:S01]  /*a320*/  IMAD R8, R6, UR7, R7 ;  /* 0x0000000706087c24 */ /* 0x000fe2000f8e0207 */
[----:B------:R-:W-:-:S04]  /*a330*/  LEA R7, P0, R4, UR4, 0x1 ;  /* 0x0000000404077c11 */ /* 0x000fc8000f8008ff */
[----:B------:R-:W-:Y:S02]  /*a340*/  LEA.HI.X R9, R4, UR5, R9, 0x1, P0 ;  /* 0x0000000504097c11 */ /* 0x000fe400080f0c09 */
[----:B------:R-:W-:Y:S02]  /*a350*/  IADD3 R3, R3, R8, RZ ;  /* 0x0000000803037210 */ /* 0x000fe40007ffe0ff */
[C---:B------:R-:W-:Y:S01]  /*a360*/  LEA R10, P0, R2.reuse, UR4, 0x1 ;  /* 0x00000004020a7c11 */ /* 0x040fe2000f8008ff */
[----:B------:R-:W-:Y:S02]  /*a370*/  ULDC UR4, c[0x0][0x2b8] ;  /* 0x0000ae0000047ab9 */ /* 0x000fe40000000800 */
[----:B------:R-:W-:Y:S02]  /*a380*/  ISETP.GE.AND P3, PT, R27, UR4, PT ;  /* 0x000000041b007c0c */ /* 0x000fe4000bf66270 */
[----:B------:R-:W-:Y:S01]  /*a390*/  LEA.HI.X R8, R2, UR5, R3, 0x1, P0 ;  /* 0x0000000502087c11 */ /* 0x000fe200080f0c03 */
[----:B------:R-:W-:Y:S01]  /*a3a0*/  UMOV UR5, 0xffffffff ;  /* 0xffffffff00057882 */ /* 0x000fe20000000000 */
[----:B------:R-:W-:-:S02]  /*a3b0*/  ISETP.GE.AND P0, PT, R11, UR4, PT ;  /* 0x000000040b007c0c */ /* 0x000fc4000bf06270 */
[----:B------:R-:W-:-:S04]  /*a3c0*/  LOP3.LUT R11, R21, 0x40, RZ, 0xfc, !PT ;  /* 0x00000040150b7812 */ /* 0x000fc800078efcff */
[----:B------:R-:W-:Y:S01]  /*a3d0*/  ISETP.GE.AND P1, PT, R11, UR4, PT ;  /* 0x000000040b007c0c */ /* 0x000fe2000bf26270 */
[----:B------:R-:W-:-:S12]  /*a3e0*/  BRA.DIV UR5, `(.L_x_51) ;  /* 0x0000002605907947 */ /* 0x000fd8000b800000 */
[----:B------:R-:W0:Y:S01]  /*a3f0*/  SHFL.IDX PT, R2, R9, RZ, 0x1c1f ;  /* 0x001c1fff09027589 */ /* 0x000e2200000e0000 */
[----:B------:R-:W-:Y:S01]  /*a400*/  ULDC UR4, c[0x0][0x288] ;  /* 0x0000a20000047ab9 */ /* 0x000fe20000000800 */
[----:B------:R-:W-:Y:S01]  /*a410*/  IMAD R0, R25, 0xc0, R22 ;  /* 0x000000c019007824 */ /* 0x000fe200078e0216 */
[----:B------:R-:W-:Y:S01]  /*a420*/  MOV R24, 0x1 ;  /* 0x0000000100187802 */ /* 0x000fe20000000f00 */
[----:B------:R-:W1:Y:S01]  /*a430*/  SHFL.IDX PT, R14, R7, RZ, 0x1c1f ;  /* 0x001c1fff070e7589 */ /* 0x000e6200000e0000 */
[----:B------:R-:W-:Y:S02]  /*a440*/  IMAD R6, R20, UR4, RZ ;  /* 0x0000000414067c24 */ /* 0x000fe4000f8e02ff */
[C---:B------:R-:W-:Y:S01]  /*a450*/  VIADD R11, R0.reuse, 0x20 ;  /* 0x00000020000b7836 */ /* 0x040fe20000000000 */
[----:B------:R-:W-:Y:S02]  /*a460*/  SHFL.IDX PT, R5, R9, 0x1, 0x1c1f ;  /* 0x003c1f0009057f89 */ /* 0x000fe400000e0000 */
[----:B------:R-:W-:-:S02]  /*a470*/  ISETP.GE.AND P2, PT, R0, R6, PT ;  /* 0x000000060000720c */ /* 0x000fc40003f46270 */
[----:B------:R-:W2:Y:S11]  /*a480*/  SHFL.IDX PT, R4, R7, 0x1, 0x1c1f ;  /* 0x003c1f0007047f89 */ /* 0x000eb600000e0000 */
[----:B------:R-:W-:-:S02]  /*a490*/  @!P2 LEA R21, R28, UR45, 0x1 ;  /* 0x0000002d1c15ac11 */ /* 0x000fc4000f8e08ff */
[----:B0-----:R-:W-:Y:S01]  /*a4a0*/  MOV R3, R2 ;  /* 0x0000000200037202 */ /* 0x001fe20000000f00 */
[----:B-1----:R-:W-:Y:S02]  /*a4b0*/  IMAD.MOV.U32 R2, RZ, RZ, R14 ;  /* 0x000000ffff027224 */ /* 0x002fe400078e000e */
[----:B------:R-:W-:Y:S02]  /*a4c0*/  SHFL.IDX PT, R14, R10, 0x1, 0x1c1f ;  /* 0x003c1f000a0e7f89 */ /* 0x000fe400000e0000 */
[----:B------:R-:W-:-:S05]  /*a4d0*/  @!P2 IMAD.WIDE.U32 R2, R27, 0x2, R2 ;  /* 0x000000021b02a825 */ /* 0x000fca00078e0002 */
[----:B------:R-:W-:Y:S04]  /*a4e0*/  @!P2 LDGSTS.E.BYPASS.LTC128B.128 [R21+0xc400], desc[UR36][R2.64], !P3 ;  /* 0x0c4000000215afae */ /* 0x000fe8000d901d64 */
[----:B------:R-:W-:Y:S04]  /*a4f0*/  @!P2 LDGSTS.E.BYPASS.LTC128B.128 [R21+0xf400], desc[UR36][R2.64+0x40], !P0 ;  /* 0x0f4000400215afae */ /* 0x000fe8000c101d64 */
[----:B------:R0:W-:Y:S01]  /*a500*/  @!P2 LDGSTS.E.BYPASS.LTC128B.128 [R21+0x12400], desc[UR36][R2.64+0x80], !P1 ;  /* 0x124000800215afae */ /* 0x0001e2000c901d64 */
[-C--:B------:R-:W-:Y:S02]  /*a510*/  ISETP.GE.AND P2, PT, R11, R6.reuse, PT ;  /* 0x000000060b00720c */ /* 0x080fe40003f46270 */
[----:B------:R-:W-:Y:S01]  /*a520*/  IADD3 R11, R0, 0x40, RZ ;  /* 0x00000040000b7810 */ /* 0x000fe20007ffe0ff */
[----:B0-----:R-:W-:Y:S10]  /*a530*/  SHFL.IDX PT, R3, R9, 0x2, 0x1c1f ;  /* 0x005c1f0009037f89 */ /* 0x001ff400000e0000 */
[----:B--2---:R-:W-:Y:S01]  /*a540*/  @!P2 IMAD.WIDE.U32 R4, R27, 0x2, R4 ;  /* 0x000000021b04a825 */ /* 0x004fe200078e0004 */
[----:B------:R-:W-:Y:S01]  /*a550*/  @!P2 LEA R25, R28, UR45, 0x1 ;  /* 0x0000002d1c19ac11 */ /* 0x000fe2000f8e08ff */
[----:B------:R-:W0:Y:S04]  /*a560*/  SHFL.IDX PT, R2, R7, 0x2, 0x1c1f ;  /* 0x005c1f0007027f89 */ /* 0x000e2800000e0000 */
[----:B------:R-:W-:Y:S04]  /*a570*/  @!P2 LDGSTS.E.BYPASS.LTC128B.128 [R25+0xcc00], desc[UR36][R4.64], !P3 ;  /* 0x0cc000000419afae */ /* 0x000fe8000d901d64 */
[----:B------:R-:W-:Y:S04]  /*a580*/  @!P2 LDGSTS.E.BYPASS.LTC128B.128 [R25+0xfc00], desc[UR36][R4.64+0x40], !P0 ;  /* 0x0fc000400419afae */ /* 0x000fe8000c101d64 */
[----:B------:R1:W-:Y:S01]  /*a590*/  @!P2 LDGSTS.E.BYPASS.LTC128B.128 [R25+0x12c00], desc[UR36][R4.64+0x80], !P1 ;  /* 0x12c000800419afae */ /* 0x0003e2000c901d64 */
[----:B------:R-:W-:Y:S01]  /*a5a0*/  ISETP.GE.AND P2, PT, R11, R6, PT ;  /* 0x000000060b00720c */ /* 0x000fe20003f46270 */
[----:B------:R-:W-:-:S02]  /*a5b0*/  VIADD R11, R0, 0x60 ;  /* 0x00000060000b7836 */ /* 0x000fc40000000000 */
[----:B-1----:R-:W-:Y:S10]  /*a5c0*/  SHFL.IDX PT, R5, R9, 0x3, 0x1c1f ;  /* 0x007c1f0009057f89 */ /* 0x002ff400000e0000 */
[----:B0-----:R-:W-:Y:S01]  /*a5d0*/  @!P2 IMAD.WIDE.U32 R2, R27, 0x2, R2 ;  /* 0x000000021b02a825 */ /* 0x001fe200078e0002 */
[----:B------:R-:W-:Y:S01]  /*a5e0*/  @!P2 LEA R21, R28, UR45, 0x1 ;  /* 0x0000002d1c15ac11 */ /* 0x000fe2000f8e08ff */
[----:B------:R0:W1:Y:S04]  /*a5f0*/  SHFL.IDX PT, R4, R7, 0x3, 0x1c1f ;  /* 0x007c1f0007047f89 */ /* 0x00006800000e0000 */
[----:B------:R-:W-:Y:S04]  /*a600*/  @!P2 LDGSTS.E.BYPASS.LTC128B.128 [R21+0xd400], desc[UR36][R2.64], !P3 ;  /* 0x0d4000000215afae */ /* 0x000fe8000d901d64 */
[----:B------:R-:W-:Y:S01]  /*a610*/  @!P2 LDGSTS.E.BYPASS.LTC128B.128 [R21+0x10400], desc[UR36][R2.64+0x40], !P0 ;  /* 0x104000400215afae */ /* 0x000fe2000c101d64 */
[----:B0-----:R-:W-:-:S03]  /*a620*/  VIADD R7, R0, 0x80 ;  /* 0x0000008000077836 */ /* 0x001fc60000000000 */
[----:B------:R0:W-:Y:S01]  /*a630*/  @!P2 LDGSTS.E.BYPASS.LTC128B.128 [R21+0x13400], desc[UR36][R2.64+0x80], !P1 ;  /* 0x134000800215afae */ /* 0x0001e2000c901d64 */
[----:B------:R-:W-:-:S03]  /*a640*/  ISETP.GE.AND P2, PT, R11, R6, PT ;  /* 0x000000060b00720c */ /* 0x000fc60003f46270 */
[----:B0-----:R-:W-:Y:S10]  /*a650*/  SHFL.IDX PT, R3, R8, RZ, 0x1c1f ;  /* 0x001c1fff08037589 */ /* 0x001ff400000e0000 */
[----:B-1----:R-:W-:Y:S01]  /*a660*/  @!P2 IMAD.WIDE.U32 R4, R27, 0x2, R4 ;  /* 0x000000021b04a825 */ /* 0x002fe200078e0004 */
[----:B------:R-:W-:Y:S01]  /*a670*/  @!P2 LEA R25, R28, UR45, 0x1 ;  /* 0x0000002d1c19ac11 */ /* 0x000fe2000f8e08ff */
[----:B------:R-:W0:Y:S04]  /*a680*/  SHFL.IDX PT, R2, R10, RZ, 0x1c1f ;  /* 0x001c1fff0a027589 */ /* 0x000e2800000e0000 */
[----:B------:R-:W-:Y:S04]  /*a690*/  @!P2 LDGSTS.E.BYPASS.LTC128B.128 [R25+0xdc00], desc[UR36][R4.64], !P3 ;  /* 0x0dc000000419afae */ /* 0x000fe8000d901d64 */
[----:B------:R-:W-:Y:S04]  /*a6a0*/  @!P2 LDGSTS.E.BYPASS.LTC128B.128 [R25+0x10c00], desc[UR36][R4.64+0x40], !P0 ;  /* 0x10c000400419afae */ /* 0x000fe8000c101d64 */
[----:B------:R1:W-:Y:S01]  /*a6b0*/  @!P2 LDGSTS.E.BYPASS.LTC128B.128 [R25+0x13c00], desc[UR36][R4.64+0x80], !P1 ;  /* 0x13c000800419afae */ /* 0x0003e2000c901d64 */
[----:B------:R-:W-:-:S03]  /*a6c0*/  ISETP.GE.AND P2, PT, R7, R6, PT ;  /* 0x000000060700720c */ /* 0x000fc60003f46270 */
[----:B-1----:R1:W2:Y:S10]  /*a6d0*/  SHFL.IDX PT, R4, R8, 0x1, 0x1c1f ;  /* 0x003c1f0008047f89 */ /* 0x0022b400000e0000 */
[----:B0-----:R-:W-:Y:S01]  /*a6e0*/  @!P2 IMAD.WIDE.U32 R2, R27, 0x2, R2 ;  /* 0x000000021b02a825 */ /* 0x001fe200078e0002 */
[----:B------:R-:W-:-:S05]  /*a6f0*/  @!P2 LEA R7, R28, UR45, 0x1 ;  /* 0x0000002d1c07ac11 */ /* 0x000fca000f8e08ff */
[----:B------:R1:W-:Y:S04]  /*a700*/  @!P2 LDGSTS.E.BYPASS.LTC128B.128 [R7+0xe400], desc[UR36][R2.64], !P3 ;  /* 0x0e4000000207afae */ /* 0x0003e8000d901d64 */
[----:B------:R1:W-:Y:S04]  /*a710*/  @!P2 LDGSTS.E.BYPASS.LTC128B.128 [R7+0x11400], desc[UR36][R2.64+0x40], !P0 ;  /* 0x114000400207afae */ /* 0x0003e8000c101d64 */
[----:B------:R1:W-:Y:S02]  /*a720*/  @!P2 LDGSTS.E.BYPASS.LTC128B.128 [R7+0x14400], desc[UR36][R2.64+0x80], !P1 ;  /* 0x144000800207afae */ /* 0x0003e4000c901d64 */
.L_x_111:
[----:B------:R-:W-:Y:S01]  /*a730*/  VIADD R5, R0, 0xa0 ;  /* 0x000000a000057836 */ /* 0x000fe20000000000 */
[----:B------:R-:W-:Y:S01]  /*a740*/  BSSY B0, `(.L_x_52) ;  /* 0x000000d000007945 */ /* 0x000fe20003800000 */
[----:B-1----:R-:W-:Y:S01]  /*a750*/  IMAD.MOV.U32 R2, RZ, RZ, R14 ;  /* 0x000000ffff027224 */ /* 0x002fe200078e000e */
[----:B--2---:R-:W-:Y:S02]  /*a760*/  MOV R3, R4 ;  /* 0x0000000400037202 */ /* 0x004fe40000000f00 */
[----:B------:R-:W-:-:S13]  /*a770*/  ISETP.GE.AND P2, PT, R5, R6, PT ;  /* 0x000000060500720c */ /* 0x000fda0003f46270 */
[----:B------:R-:W-:Y:S05]  /*a780*/  @P2 BRA `(.L_x_53) ;  /* 0x0000000000202947 */ /* 0x000fea0003800000 */
[----:B------:R-:W-:Y:S01]  /*a790*/  IMAD.WIDE.U32 R2, R27, 0x2, R2 ;  /* 0x000000021b027825 */ /* 0x000fe200078e0002 */
[----:B------:R-:W-:-:S05]  /*a7a0*/  LEA R5, R28, UR45, 0x1 ;  /* 0x0000002d1c057c11 */ /* 0x000fca000f8e08ff */
[----:B------:R-:W-:Y:S01]  /*a7b0*/  @!PT LDS RZ, [RZ] ;  /* 0x00000000fffff984 */ /* 0x000fe20000000800 */
[----:B------:R-:W-:Y:S01]  /*a7c0*/  @!PT LDS RZ, [RZ] ;  /* 0x00000000fffff984 */ /* 0x000fe20000000800 */
[----:B------:R-:W-:Y:S01]  /*a7d0*/  @!PT LDS RZ, [RZ] ;  /* 0x00000000fffff984 */ /* 0x000fe20000000800 */
[----:B------:R0:W-:Y:S04]  /*a7e0*/  LDGSTS.E.BYPASS.LTC128B.128 [R5+0xec00], desc[UR36][R2.64], !P3 ;  /* 0x0ec0000002057fae */ /* 0x0001e8000d901d64 */
[----:B------:R0:W-:Y:S04]  /*a7f0*/  LDGSTS.E.BYPASS.LTC128B.128 [R5+0x11c00], desc[UR36][R2.64+0x40], !P0 ;  /* 0x11c0004002057fae */ /* 0x0001e8000c101d64 */
[----:B------:R0:W-:Y:S02]  /*a800*/  LDGSTS.E.BYPASS.LTC128B.128 [R5+0x14c00], desc[UR36][R2.64+0x80], !P1 ;  /* 0x14c0008002057fae */ /* 0x0001e4000c901d64 */
.L_x_53:
[----:B------:R-:W-:Y:S05]  /*a810*/  BSYNC B0 ;  /* 0x0000000000007941 */ /* 0x000fea0003800000 */
.L_x_52:
[----:B------:R-:W-:Y:S01]  /*a820*/  NOP ;  /* 0x0000000000007918 */ /* 0x000fe20000000000 */
[----:B------:R-:W-:Y:S01]  /*a830*/  SYNCS.ARRIVE.TRANS64.RED.A0T1 RZ, [UR45+0x2d800], RZ ;  /* 0x02d800ffffff79a7 */ /* 0x000fe2000820042d */
[----:B------:R-:W-:Y:S01]  /*a840*/  IMAD.MOV.U32 R0, RZ, RZ, 0x1 ;  /* 0x00000001ff007424 */ /* 0x000fe200078e00ff */
[----:B------:R-:W-:Y:S04]  /*a850*/  ARRIVES.LDGSTSBAR.64.TRANSCNT [UR45+0x2d800] ;  /* 0x02d80000ff0079b0 */ /* 0x000fe80008000aad */
[----:B------:R-:W-:Y:S01]  /*a860*/  SHF.L.U32 R0, R0, 0x1f, RZ ;  /* 0x0000001f00007819 */ /* 0x000fe200000006ff */
[----:B------:R-:W-:Y:S01]  /*a870*/  NOP ;  /* 0x0000000000007918 */ /* 0x000fe20000000000 */
[----:B------:R-:W-:Y:S02]  /*a880*/  SYNCS.ARRIVE.TRANS64.A1T0 RZ, [UR45+0x2d800], RZ ;  /* 0x02d800ffffff79a7 */ /* 0x000fe4000810002d */
[----:B------:R-:W1:Y:S02]  /*a890*/  SYNCS.PHASECHK.TRANS64.TRYWAIT P0, [UR45+0x2d820], R0 ;  /* 0x02d82000ff0075a7 */ /* 0x000e64000800016d */
[----:B-1----:R-:W-:Y:S05]  /*a8a0*/  @!P0 BRA `(.L_x_54) ;  /* 0x0000002800488947 */ /* 0x002fea0003800000 */
.L_x_112:
[----:B------:R-:W-:Y:S01]  /*a8b0*/  UIADD3 UR4, UR49, -0x2, URZ ;  /* 0xfffffffe31047890 */ /* 0x000fe2000fffe03f */
[----:B------:R-:W-:-:S03]  /*a8c0*/  IMAD.MOV.U32 R21, RZ, RZ, RZ ;  /* 0x000000ffff157224 */ /* 0x000fc600078e00ff */
[----:B------:R-:W-:-:S06]  /*a8d0*/  UISETP.GE.AND UP0, UPT, UR4, UR48, UPT ;  /* 0x000000300400728c */ /* 0x000fcc000bf06270 */
[----:B------:R-:W-:-:S13]  /*a8e0*/  PLOP3.LUT P0, PT, PT, PT, UP0, 0x80, 0x0 ;  /* 0x000000000000781c */ /* 0x000fda0003f0f008 */
[----:B------:R-:W-:Y:S05]  /*a8f0*/  @!P0 BRA `(.L_x_55) ;  /* 0x0000000c00e08947 */ /* 0x000fea0003800000 */
[----:B0-----:R-:W0:Y:S01]  /*a900*/  S2R R2, SR_TID.X ;  /* 0x0000000000027919 */ /* 0x001e220000002100 */
[----:B------:R-:W-:Y:S01]  /*a910*/  UIADD3 UR4, UR47, 0x1, URZ ;  /* 0x000000012f047890 */ /* 0x000fe2000fffe03f */
[----:B------:R-:W-:Y:S01]  /*a920*/  LOP3.LUT R3, RZ, UR44, RZ, 0x33, !PT ;  /* 0x0000002cff037c12 */ /* 0x000fe2000f8e33ff */
[----:B------:R-:W-:Y:S01]  /*a930*/  BSSY B0, `(.L_x_55) ;  /* 0x00000f4000007945 */ /* 0x000fe20003800000 */
[----:B------:R-:W1:Y:S01]  /*a940*/  S2R R4, SR_TID.X ;  /* 0x0000000000047919 */ /* 0x000e620000002100 */
[----:B------:R-:W-:Y:S01]  /*a950*/  UIMAD UR4, UR4, UR39, URZ ;  /* 0x00000027040472a4 */ /* 0x000fe2000f8e023f */
[----:B------:R-:W-:Y:S02]  /*a960*/  IMAD.MOV.U32 R22, RZ, RZ, 0x1 ;  /* 0x00000001ff167424 */ /* 0x000fe400078e00ff */
[----:B------:R-:W-:-:S03]  /*a970*/  IMAD.MOV.U32 R20, RZ, RZ, RZ ;  /* 0x000000ffff147224 */ /* 0x000fc600078e00ff */
[----:B------:R-:W-:Y:S01]  /*a980*/  LOP3.LUT R0, RZ, UR4, RZ, 0x33, !PT ;  /* 0x00000004ff007c12 */ /* 0x000fe2000f8e33ff */
[----:B------:R-:W-:-:S03]  /*a990*/  ULDC UR4, c[0x0][0x2f4] ;  /* 0x0000bd0000047ab9 */ /* 0x000fc60000000800 */
[----:B------:R-:W-:-:S04]  /*a9a0*/  VIMNMX R0, R0, R3, !PT ;  /* 0x0000000300007248 */ /* 0x000fc80007fe0100 */
[----:B------:R-:W-:Y:S02]  /*a9b0*/  IADD3 R26, -R0, -0x2, RZ ;  /* 0xfffffffe001a7810 */ /* 0x000fe40007ffe1ff */
[----:B0-----:R-:W-:-:S04]  /*a9c0*/  LOP3.LUT R2, R2, 0x7f, RZ, 0xc0, !PT ;  /* 0x0000007f02027812 */ /* 0x001fc800078ec0ff */
[----:B------:R-:W-:Y:S01]  /*a9d0*/  SHF.R.U32.HI R2, RZ, 0x2, R2 ;  /* 0x00000002ff027819 */ /* 0x000fe20000011602 */
[----:B-1----:R-:W-:-:S03]  /*a9e0*/  IMAD.SHL.U32 R4, R4, 0x8, RZ ;  /* 0x0000000804047824 */ /* 0x002fc600078e00ff */
[----:B------:R-:W-:Y:S02]  /*a9f0*/  IADD3 R19, R23, R19, R2 ;  /* 0x0000001317137210 */ /* 0x000fe40007ffe002 */
[----:B------:R-:W-:Y:S02]  /*aa00*/  IADD3 R3, -R2, UR43, RZ ;  /* 0x0000002b02037c10 */ /* 0x000fe4000fffe1ff */
[----:B------:R-:W0:Y:S01]  /*aa10*/  S2R R2, SR_TID.X ;  /* 0x0000000000027919 */ /* 0x000e220000002100 */
[----:B------:R-:W-:Y:S02]  /*aa20*/  LOP3.LUT R4, R4, 0x18, RZ, 0xc0, !PT ;  /* 0x0000001804047812 */ /* 0x000fe400078ec0ff */
[----:B------:R-:W-:Y:S01]  /*aa30*/  IADD3 R19, R19, -0x180, RZ ;  /* 0xfffffe8013137810 */ /* 0x000fe20007ffe0ff */
[----:B------:R-:W-:Y:S01]  /*aa40*/  IMAD R3, R0, 0x80, R3 ;  /* 0x0000008000037824 */ /* 0x000fe200078e0203 */
[----:B------:R-:W-:-:S03]  /*aa50*/  LOP3.LUT R4, R4, 0x20, RZ, 0xfc, !PT ;  /* 0x0000002004047812 */ /* 0x000fc600078efcff */
[----:B------:R-:W-:Y:S01]  /*aa60*/  IMAD R10, R0, -0x80, R19 ;  /* 0xffffff80000a7824 */ /* 0x000fe200078e0213 */
[----:B------:R-:W-:Y:S02]  /*aa70*/  ISETP.GE.AND P2, PT, R4, UR4, PT ;  /* 0x0000000404007c0c */ /* 0x000fe4000bf46270 */
[----:B------:R-:W-:Y:S02]  /*aa80*/  IADD3 R0, R3, 0x100, RZ ;  /* 0x0000010003007810 */ /* 0x000fe40007ffe0ff */
[----:B0-----:R-:W-:-:S04]  /*aa90*/  SHF.L.U32 R2, R2, 0x3, RZ ;  /* 0x0000000302027819 */ /* 0x001fc800000006ff */
[----:B------:R-:W-:-:S04]  /*aaa0*/  LOP3.LUT R2, R2, 0x18, RZ, 0xc0, !PT ;  /* 0x0000001802027812 */ /* 0x000fc800078ec0ff */
[C---:B------:R-:W-:Y:S02]  /*aab0*/  ISETP.GE.AND P3, PT, R2.reuse, UR4, PT ;  /* 0x0000000402007c0c */ /* 0x040fe4000bf66270 */
[----:B------:R-:W-:-:S04]  /*aac0*/  LOP3.LUT R2, R2, 0x40, RZ, 0xfc, !PT ;  /* 0x0000004002027812 */ /* 0x000fc800078efcff */
[----:B------:R-:W-:-:S13]  /*aad0*/  ISETP.GE.AND P1, PT, R2, UR4, PT ;  /* 0x0000000402007c0c */ /* 0x000fda000bf26270 */
.L_x_68:
[----:B------:R-:W2:Y:S01]  /*aae0*/  LDL R7, [R1+0x4] ;  /* 0x0000040001077983 */ /* 0x000ea20000100800 */
[----:B------:R-:W0:Y:S03]  /*aaf0*/  LDC R2, c[0x0][0x430] ;  /* 0x00010c00ff027b82 */ /* 0x000e260000000800 */
[----:B------:R-:W3:Y:S01]  /*ab00*/  LDL R6, [R1] ;  /* 0x0000000001067983 */ /* 0x000ee20000100800 */
[----:B------:R-:W-:Y:S01]  /*ab10*/  IMAD.MOV.U32 R4, RZ, RZ, R10 ;  /* 0x000000ffff047224 */ /* 0x000fe200078e000a */
[----:B------:R-:W-:Y:S01]  /*ab20*/  ULDC.64 UR4, c[0x0][0x428] ;  /* 0x00010a0000047ab9 */ /* 0x000fe20000000a00 */
[----:B0-----:R-:W-:-:S13]  /*ab30*/  ISETP.NE.AND P0, PT, R2, 0x1, PT ;  /* 0x000000010200780c */ /* 0x001fda0003f05270 */
[----:B------:R-:W0:Y:S08]  /*ab40*/  @P0 LDC R3, c[0x0][0x434] ;  /* 0x00010d00ff030b82 */ /* 0x000e300000000800 */
[----:B------:R-:W1:Y:S01]  /*ab50*/  @P0 LDC R5, c[0x0][0x438] ;  /* 0x00010e00ff050b82 */ /* 0x000e620000000800 */
[----:B0-----:R-:W-:-:S05]  /*ab60*/  @P0 IMAD.HI.U32 R2, R10, R3, RZ ;  /* 0x000000030a020227 */ /* 0x001fca00078e00ff */
[----:B-1----:R-:W-:-:S04]  /*ab70*/  @P0 SHF.R.U32.HI R4, RZ, R5, R2 ;  /* 0x00000005ff040219 */ /* 0x002fc80000011602 */
[----:B------:R-:W-:Y:S01]  /*ab80*/  SHF.R.S32.HI R3, RZ, 0x1f, R4 ;  /* 0x0000001fff037819 */ /* 0x000fe20000011404 */
[----:B--2---:R-:W-:-:S04]  /*ab90*/  IMAD R2, R7, UR4, RZ ;  /* 0x0000000407027c24 */ /* 0x004fc8000f8e02ff */
[----:B---3--:R-:W-:Y:S02]  /*aba0*/  IMAD R5, R6, UR5, R2 ;  /* 0x0000000506057c24 */ /* 0x008fe4000f8e0202 */
[----:B------:R-:W-:-:S04]  /*abb0*/  IMAD.MOV.U32 R2, RZ, RZ, R4 ;  /* 0x000000ffff027224 */ /* 0x000fc800078e0004 */
[----:B------:R-:W-:Y:S01]  /*abc0*/  IMAD.WIDE.U32 R2, R6, UR4, R2 ;  /* 0x0000000406027c25 */ /* 0x000fe2000f8e0002 */
[----:B------:R-:W-:-:S04]  /*abd0*/  ULDC.64 UR4, c[0x0][0x418] ;  /* 0x0001060000047ab9 */ /* 0x000fc80000000a00 */
[----:B------:R-:W-:Y:S02]  /*abe0*/  IADD3 R3, R5, R3, RZ ;  /* 0x0000000305037210 */ /* 0x000fe40007ffe0ff */
[----:B------:R-:W-:-:S04]  /*abf0*/  LEA R6, P0, R2, UR4, 0x2 ;  /* 0x0000000402067c11 */ /* 0x000fc8000f8010ff */
[----:B------:R-:W-:-:S05]  /*ac00*/  LEA.HI.X R7, R2, UR5, R3, 0x2, P0 ;  /* 0x0000000502077c11 */ /* 0x000fca00080f1403 */
[----:B------:R-:W2:Y:S01]  /*ac10*/  LDG.E R6, desc[UR36][R6.64] ;  /* 0x0000002406067981 */ /* 0x000ea2000c1e1900 */
[----:B------:R-:W-:-:S06]  /*ac20*/  ULOP3.LUT UR6, UR38, 0x2, URZ, 0xfc, !UPT ;  /* 0x0000000226067892 */ /* 0x000fcc000f8efc3f */
[----:B------:R-:W-:Y:S02]  /*ac30*/  IMAD.U32 R8, RZ, RZ, UR6 ;  /* 0x00000006ff087e24 */ /* 0x000fe4000f8e00ff */
[----:B------:R-:W-:-:S03]  /*ac40*/  VIADD R21, R20, 0x1 ;  /* 0x0000000114157836 */ /* 0x000fc60000000000 */
[----:B------:R-:W-:Y:S02]  /*ac50*/  ISETP.NE.AND P4, PT, R8, 0x3, PT ;  /* 0x000000030800780c */ /* 0x000fe40003f85270 */
[----:B------:R-:W-:-:S04]  /*ac60*/  ISETP.NE.AND P0, PT, R21, 0x2, PT ;  /* 0x000000021500780c */ /* 0x000fc80003f05270 */
[----:B------:R-:W-:Y:S02]  /*ac70*/  SEL R3, RZ, 0x1, P0 ;  /* 0x00000001ff037807 */ /* 0x000fe40000000000 */
[----:B------:R-:W-:Y:S02]  /*ac80*/  SEL R21, R21, RZ, P0 ;  /* 0x000000ff15157207 */ /* 0x000fe40000000000 */
[----:B------:R-:W-:Y:S02]  /*ac90*/  LOP3.LUT R24, R22, R3, RZ, 0x3c, !PT ;  /* 0x0000000316187212 */ /* 0x000fe400078e3cff */
[----:B--2---:R-:W-:Y:S01]  /*aca0*/  SHF.R.S32.HI R25, RZ, 0x1f, R6 ;  /* 0x0000001fff197819 */ /* 0x004fe20000011406 */
[----:B------:R-:W-:Y:S06]  /*acb0*/  @!P4 BRA `(.L_x_56) ;  /* 0x000000000004c947 */ /* 0x000fec0003800000 */
[----:B------:R-:W-:Y:S01]  /*acc0*/  BPT.TRAP 0x1 ;  /* 0x000000040000795c */ /* 0x000fe20000300000 */
.L_x_56:
[----:B------:R-:W-:Y:S01]  /*acd0*/  LEA R7, R21, UR45, 0x3 ;  /* 0x0000002d15077c11 */ /* 0x000fe2000f8e18ff */
[----:B------:R-:W-:Y:S01]  /*ace0*/  BSSY B1, `(.L_x_57) ;  /* 0x0000004000017945 */ /* 0x000fe20003800000 */
[----:B------:R-:W-:-:S04]  /*acf0*/  SHF.L.U32 R2, R24, 0x1f, RZ ;  /* 0x0000001f18027819 */ /* 0x000fc800000006ff */
[----:B------:R-:W0:Y:S02]  /*ad00*/  SYNCS.PHASECHK.TRANS64.TRYWAIT P0, [R7+URZ+0x2d840], R2 ;  /* 0x02d84002070075a7 */ /* 0x000e24000800017f */
[----:B0-----:R-:W-:Y:S05]  /*ad10*/  @!P0 BRA `(.L_x_58) ;  /* 0x0000002400448947 */ /* 0x001fea0003800000 */
.L_x_113:
[----:B------:R-:W-:Y:S05]  /*ad20*/  BSYNC B1 ;  /* 0x0000000000017941 */ /* 0x000fea0003800000 */
.L_x_57:
[----:B------:R-:W-:Y:S01]  /*ad30*/  ULDC UR4, c[0x0][0x430] ;  /* 0x00010c0000047ab9 */ /* 0x000fe20000000800 */
[----:B------:R-:W-:Y:S01]  /*ad40*/  R2UR UR6, R29 ;  /* 0x000000001d0672ca */ /* 0x000fe200000e0000 */
[----:B------:R-:W-:Y:S01]  /*ad50*/  UIADD3 UR4, -UR4, URZ, URZ ;  /* 0x0000003f04047290 */ /* 0x000fe2000fffe13f */
[C---:B------:R-:W-:Y:S02]  /*ad60*/  LOP3.LUT P5, RZ, R16.reuse, 0x2, RZ, 0xc0, !PT ;  /* 0x0000000210ff7812 */ /* 0x040fe400078ac0ff */
[----:B------:R-:W-:-:S03]  /*ad70*/  LOP3.LUT P4, RZ, R16, 0x1, RZ, 0xc0, !PT ;  /* 0x0000000110ff7812 */ /* 0x000fc6000788c0ff */
[----:B------:R-:W-:Y:S01]  /*ad80*/  IMAD R5, R4, UR4, R10 ;  /* 0x0000000404057c24 */ /* 0x000fe2000f8e020a */
[----:B------:R-:W-:-:S04]  /*ad90*/  ULDC.64 UR4, c[0x0][0x300] ;  /* 0x0000c00000047ab9 */ /* 0x000fc80000000a00 */
[----:B------:R-:W-:-:S05]  /*ada0*/  SHF.R.S32.HI R23, RZ, 0x1f, R5 ;  /* 0x0000001fff177819 */ /* 0x000fca0000011405 */
[----:B0-----:R-:W-:-:S04]  /*adb0*/  IMAD R2, R23, UR4, RZ ;  /* 0x0000000417027c24 */ /* 0x001fc8000f8e02ff */
[C---:B------:R-:W-:Y:S02]  /*adc0*/  IMAD R9, R5.reuse, UR5, R2 ;  /* 0x0000000505097c24 */ /* 0x040fe4000f8e0202 */
[----:B------:R-:W-:Y:S01]  /*add0*/  IMAD.WIDE.U32 R2, R5, UR4, RZ ;  /* 0x0000000405027c25 */ /* 0x000fe2000f8e00ff */
[----:B------:R-:W-:-:S04]  /*ade0*/  ULDC.64 UR4, c[0x0][0x310] ;  /* 0x0000c40000047ab9 */ /* 0x000fc80000000a00 */
[----:B------:R-:W-:Y:S01]  /*adf0*/  IADD3 R3, R3, R9, RZ ;  /* 0x0000000903037210 */ /* 0x000fe20007ffe0ff */
[----:B------:R-:W-:-:S04]  /*ae00*/  IMAD R9, R25, UR4, RZ ;  /* 0x0000000419097c24 */ /* 0x000fc8000f8e02ff */
[C---:B------:R-:W-:Y:S02]  /*ae10*/  IMAD R4, R6.reuse, UR5, R9 ;  /* 0x0000000506047c24 */ /* 0x040fe4000f8e0209 */
[----:B------:R-:W-:Y:S01]  /*ae20*/  IMAD.WIDE.U32 R2, R6, UR4, R2 ;  /* 0x0000000406027c25 */ /* 0x000fe2000f8e0002 */
[----:B------:R-:W-:-:S03]  /*ae30*/  ULDC.64 UR4, c[0x0][0x308] ;  /* 0x0000c20000047ab9 */ /* 0x000fc60000000a00 */
[----:B------:R-:W-:Y:S01]  /*ae40*/  IMAD.U32 R9, RZ, RZ, UR4 ;  /* 0x00000004ff097e24 */ /* 0x000fe2000f8e00ff */
[----:B------:R-:W-:Y:S01]  /*ae50*/  UIMAD UR4, UR6, UR4, URZ ;  /* 0x00000004060472a4 */ /* 0x000fe2000f8e023f */
[----:B------:R-:W-:Y:S02]  /*ae60*/  IMAD.IADD R3, R3, 0x1, R4 ;  /* 0x0000000103037824 */ /* 0x000fe400078e0204 */
[----:B------:R-:W-:Y:S01]  /*ae70*/  ULDC.64 UR6, c[0x0][0x2e8] ;  /* 0x0000ba0000067ab9 */ /* 0x000fe20000000a00 */
[----:B------:R-:W-:Y:S02]  /*ae80*/  UIMAD UR4, UR42, UR5, UR4 ;  /* 0x000000052a0472a4 */ /* 0x000fe4000f8e0204 */
[----:B------:R-:W-:-:S04]  /*ae90*/  IMAD.WIDE.U32 R2, R9, UR42, R2 ;  /* 0x0000002a09027c25 */ /* 0x000fc8000f8e0002 */
[----:B------:R-:W-:Y:S01]  /*aea0*/  IMAD R9, R21, 0x3000, R28 ;  /* 0x0000300015097824 */ /* 0x000fe200078e021c */
[----:B------:R-:W-:Y:S01]  /*aeb0*/  IADD3 R19, R3, UR4, RZ ;  /* 0x0000000403137c10 */ /* 0x000fe2000fffe0ff */
[----:B------:R-:W-:Y:S01]  /*aec0*/  UMOV UR4, 0xffffffff ;  /* 0xffffffff00047882 */ /* 0x000fe20000000000 */
[----:B------:R-:W-:-:S04]  /*aed0*/  LEA R8, P0, R2, UR6, 0x1 ;  /* 0x0000000602087c11 */ /* 0x000fc8000f8008ff */
[----:B------:R-:W-:Y:S01]  /*aee0*/  LEA.HI.X R19, R2, UR7, R19, 0x1, P0 ;  /* 0x0000000702137c11 */ /* 0x000fe200080f0c13 */
[----:B------:R-:W-:Y:S08]  /*aef0*/  BRA.DIV UR4, `(.L_x_59) ;  /* 0x0000002204e07947 */ /* 0x000ff0000b800000 */
[----:B------:R-:W0:Y:S01]  /*af00*/  S2R R11, SR_TID.X ;  /* 0x00000000000b7919 */ /* 0x000e220000002100 */
[----:B------:R-:W-:Y:S02]  /*af10*/  LOP3.LUT P6, RZ, R16, 0x4, RZ, 0xc0, !PT ;  /* 0x0000000410ff7812 */ /* 0x000fe400078cc0ff */
[----:B------:R-:W-:Y:S01]  /*af20*/  LEA R9, R9, UR45, 0x1 ;  /* 0x0000002d09097c11 */ /* 0x000fe2000f8e08ff */
[----:B------:R-:W1:Y:S04]  /*af30*/  SHFL.IDX PT, R2, R8, RZ, 0x1c1f ;  /* 0x001c1fff08027589 */ /* 0x000e6800000e0000 */
[----:B------:R-:W2:Y:S04]  /*af40*/  SHFL.IDX PT, R3, R19, RZ, 0x1c1f ;  /* 0x001c1fff13037589 */ /* 0x000ea800000e0000 */
[----:B------:R-:W-:Y:S01]  /*af50*/  SHFL.IDX PT, R27, R19, 0x2, 0x1c1f ;  /* 0x005c1f00131b7f89 */ /* 0x000fe200000e0000 */
[----:B0-----:R-:W-:-:S05]  /*af60*/  IMAD.SHL.U32 R11, R11, 0x8, RZ ;  /* 0x000000080b0b7824 */ /* 0x001fca00078e00ff */
[----:B------:R-:W-:-:S05]  /*af70*/  LOP3.LUT R11, R11, 0x18, RZ, 0xc0, !PT ;  /* 0x000000180b0b7812 */ /* 0x000fca00078ec0ff */
[----:B------:R-:W-:-:S05]  /*af80*/  IMAD.SHL.U32 R4, R11, 0x2, RZ ;  /* 0x000000020b047824 */ /* 0x000fca00078e00ff */
[----:B-1----:R-:W-:-:S04]  /*af90*/  IADD3 R2, P0, R2, R4, RZ ;  /* 0x0000000402027210 */ /* 0x002fc80007f1e0ff */
[----:B--2---:R-:W-:-:S05]  /*afa0*/  IADD3.X R3, RZ, R3, RZ, P0, !PT ;  /* 0x00000003ff037210 */ /* 0x004fca00007fe4ff */
[----:B------:R-:W-:Y:S04]  /*afb0*/  LDGSTS.E.BYPASS.LTC128B.128 [R9+0x15400], desc[UR36][R2.64], !P6 ;  /* 0x1540000002097fae */ /* 0x000fe8000f101d64 */
[----:B------:R-:W-:Y:S04]  /*afc0*/  LDGSTS.E.BYPASS.LTC128B.128 [R9+0x17400], desc[UR36][R2.64+0x40], !P5 ;  /* 0x1740004002097fae */ /* 0x000fe8000e901d64 */
[----:B------:R0:W-:Y:S04]  /*afd0*/  LDGSTS.E.BYPASS.LTC128B.128 [R9+0x19400], desc[UR36][R2.64+0x80], !P4 ;  /* 0x1940008002097fae */ /* 0x0001e8000e101d64 */
[----:B0-----:R-:W0:Y:S04]  /*afe0*/  SHFL.IDX PT, R2, R8, 0x1, 0x1c1f ;  /* 0x003c1f0008027f89 */ /* 0x001e2800000e0000 */
[----:B------:R-:W1:Y:S01]  /*aff0*/  SHFL.IDX PT, R3, R19, 0x1, 0x1c1f ;  /* 0x003c1f0013037f89 */ /* 0x000e6200000e0000 */
[----:B0-----:R-:W-:-:S05]  /*b000*/  IADD3 R2, P0, R2, R4, RZ ;  /* 0x0000000402027210 */ /* 0x001fca0007f1e0ff */
[----:B-1----:R-:W-:-:S05]  /*b010*/  IMAD.X R3, RZ, RZ, R3, P0 ;  /* 0x000000ffff037224 */ /* 0x002fca00000e0603 */
[----:B------:R-:W-:Y:S04]  /*b020*/  LDGSTS.E.BYPASS.LTC128B.128 [R9+0x15c00], desc[UR36][R2.64], !P6 ;  /* 0x15c0000002097fae */ /* 0x000fe8000f101d64 */
[----:B------:R-:W-:Y:S04]  /*b030*/  LDGSTS.E.BYPASS.LTC128B.128 [R9+0x17c00], desc[UR36][R2.64+0x40], !P5 ;  /* 0x17c0004002097fae */ /* 0x000fe8000e901d64 */
[----:B------:R0:W-:Y:S04]  /*b040*/  LDGSTS.E.BYPASS.LTC128B.128 [R9+0x19c00], desc[UR36][R2.64+0x80], !P4 ;  /* 0x19c0008002097fae */ /* 0x0001e8000e101d64 */
[----:B0-----:R-:W0:Y:S02]  /*b050*/  SHFL.IDX PT, R2, R8, 0x2, 0x1c1f ;  /* 0x005c1f0008027f89 */ /* 0x001e2400000e0000 */
[----:B0-----:R-:W-:-:S05]  /*b060*/  IADD3 R2, P0, R2, R4, RZ ;  /* 0x0000000402027210 */ /* 0x001fca0007f1e0ff */
[----:B------:R-:W-:Y:S02]  /*b070*/  IMAD.X R3, RZ, RZ, R27, P0 ;  /* 0x000000ffff037224 */ /* 0x000fe400000e061b */
[----:B------:R0:W1:Y:S04]  /*b080*/  SHFL.IDX PT, R27, R19, 0x3, 0x1c1f ;  /* 0x007c1f00131b7f89 */ /* 0x00006800000e0000 */
[----:B------:R-:W-:Y:S04]  /*b090*/  LDGSTS.E.BYPASS.LTC128B.128 [R9+0x16400], desc[UR36][R2.64], !P6 ;  /* 0x1640000002097fae */ /* 0x000fe8000f101d64 */
[----:B------:R-:W-:Y:S04]  /*b0a0*/  LDGSTS.E.BYPASS.LTC128B.128 [R9+0x18400], desc[UR36][R2.64+0x40], !P5 ;  /* 0x1840004002097fae */ /* 0x000fe8000e901d64 */
[----:B------:R2:W-:Y:S04]  /*b0b0*/  LDGSTS.E.BYPASS.LTC128B.128 [R9+0x1a400], desc[UR36][R2.64+0x80], !P4 ;  /* 0x1a40008002097fae */ /* 0x0005e8000e101d64 */
[----:B-12---:R0:W2:Y:S02]  /*b0c0*/  SHFL.IDX PT, R2, R8, 0x3, 0x1c1f ;  /* 0x007c1f0008027f89 */ /* 0x0060a400000e0000 */
.L_x_123:
[----:B------:R-:W-:Y:S02]  /*b0d0*/  LOP3.LUT P6, RZ, R16, 0x4, RZ, 0xc0, !PT ;  /* 0x0000000410ff7812 */ /* 0x000fe400078cc0ff */
[----:B--2---:R-:W-:-:S04]  /*b0e0*/  IADD3 R2, P0, R2, R4, RZ ;  /* 0x0000000402027210 */ /* 0x004fc80007f1e0ff */
[----:B------:R-:W-:Y:S02]  /*b0f0*/  IADD3.X R3, RZ, R27, RZ, P0, !PT ;  /* 0x0000001bff037210 */ /* 0x000fe400007fe4ff */
[----:B------:R-:W-:-:S05]  /*b100*/  PLOP3.LUT P0, PT, PT, PT, PT, 0x80, 0x0 ;  /* 0x000000000000781c */ /* 0x000fca0003f0f070 */
[----:B------:R-:W-:Y:S01]  /*b110*/  @!PT LDS RZ, [RZ] ;  /* 0x00000000fffff984 */ /* 0x000fe20000000800 */
[----:B------:R-:W-:Y:S01]  /*b120*/  @!PT LDS RZ, [RZ] ;  /* 0x00000000fffff984 */ /* 0x000fe20000000800 */
[----:B------:R-:W-:Y:S01]  /*b130*/  @!PT LDS RZ, [RZ] ;  /* 0x00000000fffff984 */ /* 0x000fe20000000800 */
[----:B------:R1:W-:Y:S04]  /*b140*/  LDGSTS.E.BYPASS.LTC128B.128 [R9+0x16c00], desc[UR36][R2.64], !P6 ;  /* 0x16c0000002097fae */ /* 0x0003e8000f101d64 */
[----:B------:R1:W-:Y:S04]  /*b150*/  LDGSTS.E.BYPASS.LTC128B.128 [R9+0x18c00], desc[UR36][R2.64+0x40], !P5 ;  /* 0x18c0004002097fae */ /* 0x0003e8000e901d64 */
[----:B------:R1:W-:Y:S01]  /*b160*/  LDGSTS.E.BYPASS.LTC128B.128 [R9+0x1ac00], desc[UR36][R2.64+0x80], !P4 ;  /* 0x1ac0008002097fae */ /* 0x0003e2000e101d64 */
[----:B------:R-:W-:Y:S01]  /*b170*/  NOP ;  /* 0x0000000000007918 */ /* 0x000fe20000000000 */
.L_x_60:
[----:B------:R-:W-:Y:S02]  /*b180*/  PLOP3.LUT P4, PT, P4, P0, PT, 0xa2, 0x0 ;  /* 0x000000000000781c */ /* 0x000fe40002781472 */
[----:B------:R-:W-:-:S08]  /*b190*/  @P0 R2UR P4, UR4, R7 ;  /* 0x00000000070402ca */ /* 0x000fd00000080000 */
[----:B------:R-:W-:-:S05]  /*b1a0*/  @P0 PLOP3.LUT P0, PT, P4, PT, PT, 0x80, 0x0 ;  /* 0x000000000000081c */ /* 0x000fca000270f070 */
[----:B------:R-:W-:Y:S01]  /*b1b0*/  @!P4 SYNCS.ARRIVE.TRANS64.RED.A0T1 RZ, [UR4+0x2d830], RZ ;  /* 0x02d830ffffffc9a7 */ /* 0x000fe20008200404 */
[----:B------:R-:W-:Y:S07]  /*b1c0*/  @!P4 ARRIVES.LDGSTSBAR.64.TRANSCNT [UR4+0x2d830] ;  /* 0x02d83000ff00c9b0 */ /* 0x000fee0008000a84 */
[----:B------:R-:W-:Y:S05]  /*b1d0*/  @P0 BRA.U.ANY `(.L_x_60) ;  /* 0xfffffffd00e80947 */ /* 0x000fea000393ffff */
[----:B------:R-:W-:Y:S01]  /*b1e0*/  NOP ;  /* 0x0000000000007918 */ /* 0x000fe20000000000 */
[----:B------:R-:W-:-:S06]  /*b1f0*/  ULOP3.LUT UR5, UR38, 0x2, URZ, 0xfc, !UPT ;  /* 0x0000000226057892 */ /* 0x000fcc000f8efc3f */
[----:B-1----:R-:W-:-:S05]  /*b200*/  IMAD.U32 R2, RZ, RZ, UR5 ;  /* 0x00000005ff027e24 */ /* 0x002fca000f8e00ff */
[----:B------:R-:W-:-:S13]  /*b210*/  ISETP.NE.AND P5, PT, R2, 0x3, PT ;  /* 0x000000030200780c */ /* 0x000fda0003fa5270 */
[----:B------:R-:W-:Y:S05]  /*b220*/  @!P5 BRA `(.L_x_61) ;  /* 0x000000000004d947 */ /* 0x000fea0003800000 */
[----:B------:R-:W-:Y:S01]  /*b230*/  BPT.TRAP 0x1 ;  /* 0x000000040000795c */ /* 0x000fe20000300000 */
.L_x_61:
[----:B------:R1:W-:Y:S01]  /*b240*/  SYNCS.ARRIVE.TRANS64.A1T0 RZ, [R7+URZ+0x2d830], RZ ;  /* 0x02d830ff07ff79a7 */ /* 0x0003e2000810003f */
[----:B------:R-:W-:Y:S05]  /*b250*/  @!P5 BRA `(.L_x_62) ;  /* 0x000000000004d947 */ /* 0x000fea0003800000 */
[----:B------:R-:W-:Y:S01]  /*b260*/  BPT.TRAP 0x1 ;  /* 0x000000040000795c */ /* 0x000fe20000300000 */
.L_x_62:
[----:B------:R-:W-:Y:S01]  /*b270*/  SHF.L.U32 R2, R22, 0x1f, RZ ;  /* 0x0000001f16027819 */ /* 0x000fe200000006ff */
[----:B------:R-:W-:Y:S01]  /*b280*/  BSSY B1, `(.L_x_63) ;  /* 0x0000004000017945 */ /* 0x000fe20003800000 */
[----:B-1----:R-:W-:-:S04]  /*b290*/  LEA R7, R20, UR45, 0x3 ;  /* 0x0000002d14077c11 */ /* 0x002fc8000f8e18ff */
[----:B------:R-:W1:Y:S02]  /*b2a0*/  SYNCS.PHASECHK.TRANS64.TRYWAIT P0, [R7+URZ+0x2d860], R2 ;  /* 0x02d86002070075a7 */ /* 0x000e64000800017f */
[----:B-1----:R-:W-:Y:S05]  /*b2b0*/  @!P0 BRA `(.L_x_64) ;  /* 0x0000002400448947 */ /* 0x002fea0003800000 */
.L_x_124:
[----:B------:R-:W-:Y:S05]  /*b2c0*/  BSYNC B1 ;  /* 0x0000000000017941 */ /* 0x000fea0003800000 */
.L_x_63:
[----:B------:R-:W-:Y:S01]  /*b2d0*/  UMOV UR4, 0xffffffff ;  /* 0xffffffff00047882 */ /* 0x000fe20000000000 */
[----:B0-----:R-:W-:Y:S02]  /*b2e0*/  IMAD R8, R20, 0x3000, R28 ;  /* 0x0000300014087824 */ /* 0x001fe400078e021c */
[----:B------:R-:W-:Y:S05]  /*b2f0*/  BRA.DIV UR4, `(.L_x_65) ;  /* 0x0000002604487947 */ /* 0x000fea000b800000 */
[----:B------:R-:W1:Y:S01]  /*b300*/  SHFL.IDX PT, R14, R17, RZ, 0x1c1f ;  /* 0x001c1fff110e7589 */ /* 0x000e6200000e0000 */
[----:B------:R-:W-:-:S03]  /*b310*/  LEA R8, R8, UR45, 0x1 ;  /* 0x0000002d08087c11 */ /* 0x000fc6000f8e08ff */
[----:B------:R-:W0:Y:S01]  /*b320*/  SHFL.IDX PT, R3, R18, RZ, 0x1c1f ;  /* 0x001c1fff12037589 */ /* 0x000e2200000e0000 */
[----:B-1----:R-:W-:-:S03]  /*b330*/  IADD3 R2, P0, R14, R4, RZ ;  /* 0x000000040e027210 */ /* 0x002fc60007f1e0ff */
[----:B------:R-:W1:Y:S02]  /*b340*/  SHFL.IDX PT, R14, R17, 0x1, 0x1c1f ;  /* 0x003c1f00110e7f89 */ /* 0x000e6400000e0000 */
[----:B0-----:R-:W-:Y:S01]  /*b350*/  IMAD.X R3, RZ, RZ, R3, P0 ;  /* 0x000000ffff037224 */ /* 0x001fe200000e0603 */
[----:B------:R-:W-:-:S13]  /*b360*/  ISETP.LT.OR P0, PT, R0, 0x1, P3 ;  /* 0x000000010000780c */ /* 0x000fda0001f01670 */
[----:B------:R-:W-:Y:S01]  /*b370*/  LDGSTS.E.BYPASS.LTC128B.128 [R8+0x400], desc[UR36][R2.64], !P0 ;  /* 0x0040000002087fae */ /* 0x000fe2000c101d64 */
[----:B------:R-:W-:-:S13]  /*b380*/  ISETP.LT.OR P0, PT, R0, 0x1, P2 ;  /* 0x000000010000780c */ /* 0x000fda0001701670 */
[----:B------:R-:W-:Y:S01]  /*b390*/  LDGSTS.E.BYPASS.LTC128B.128 [R8+0x2400], desc[UR36][R2.64+0x40], !P0 ;  /* 0x0240004002087fae */ /* 0x000fe2000c101d64 */
[----:B------:R-:W-:-:S13]  /*b3a0*/  ISETP.LT.OR P0, PT, R0, 0x1, P1 ;  /* 0x000000010000780c */ /* 0x000fda0000f01670 */
[----:B------:R0:W-:Y:S04]  /*b3b0*/  LDGSTS.E.BYPASS.LTC128B.128 [R8+0x4400], desc[UR36][R2.64+0x80], !P0 ;  /* 0x0440008002087fae */ /* 0x0001e8000c101d64 */
[----:B0-----:R-:W0:Y:S01]  /*b3c0*/  SHFL.IDX PT, R3, R18, 0x1, 0x1c1f ;  /* 0x003c1f0012037f89 */ /* 0x001e2200000e0000 */
[----:B-1----:R-:W-:-:S03]  /*b3d0*/  IADD3 R2, P0, R14, R4, RZ ;  /* 0x000000040e027210 */ /* 0x002fc60007f1e0ff */
[----:B------:R-:W1:Y:S01]  /*b3e0*/  SHFL.IDX PT, R14, R17, 0x2, 0x1c1f ;  /* 0x005c1f00110e7f89 */ /* 0x000e6200000e0000 */
[----:B0-----:R-:W-:Y:S02]  /*b3f0*/  IADD3.X R3, RZ, R3, RZ, P0, !PT ;  /* 0x00000003ff037210 */ /* 0x001fe400007fe4ff */
        /* <DEDUP_REMOVED lines=8> */
[----:B------:R-:W1:Y:S04]  /*b480*/  SHFL.IDX PT, R18, R18, 0x3, 0x1c1f ;  /* 0x007c1f0012127f89 */ /* 0x000e6800000e0000 */
[----:B------:R2:W3:Y:S01]  /*b490*/  SHFL.IDX PT, R14, R17, 0x3, 0x1c1f ;  /* 0x007c1f00110e7f89 */ /* 0x0004e200000e0000 */
[----:B0-----:R-:W-:Y:S01]  /*b4a0*/  IMAD.X R3, RZ, RZ, R3, P0 ;  /* 0x000000ffff037224 */ /* 0x001fe200000e0603 */
[----:B------:R-:W-:-:S13]  /*b4b0*/  ISETP.LT.OR P0, PT, R0, 0x41, P3 ;  /* 0x000000410000780c */ /* 0x000fda0001f01670 */
[----:B------:R2:W-:Y:S01]  /*b4c0*/  LDGSTS.E.BYPASS.LTC128B.128 [R8+0x1400], desc[UR36][R2.64], !P0 ;  /* 0x0140000002087fae */ /* 0x0005e2000c101d64 */
[----:B------:R-:W-:-:S13]  /*b4d0*/  ISETP.LT.OR P0, PT, R0, 0x41, P2 ;  /* 0x000000410000780c */ /* 0x000fda0001701670 */
[----:B------:R2:W-:Y:S01]  /*b4e0*/  LDGSTS.E.BYPASS.LTC128B.128 [R8+0x3400], desc[UR36][R2.64+0x40], !P0 ;  /* 0x0340004002087fae */ /* 0x0005e2000c101d64 */
[----:B------:R-:W-:-:S13]  /*b4f0*/  ISETP.LT.OR P0, PT, R0, 0x41, P1 ;  /* 0x000000410000780c */ /* 0x000fda0000f01670 */
[----:B-1-3--:R2:W-:Y:S02]  /*b500*/  LDGSTS.E.BYPASS.LTC128B.128 [R8+0x5400], desc[UR36][R2.64+0x80], !P0 ;  /* 0x0540008002087fae */ /* 0x00a5e4000c101d64 */
.L_x_134:
[----:B0-2---:R-:W-:Y:S01]  /*b510*/  IADD3 R2, P0, R14, R4, RZ ;  /* 0x000000040e027210 */ /* 0x005fe20007f1e0ff */
[----:B------:R-:W-:Y:S02]  /*b520*/  ULDC.64 UR4, c[0x0][0x328] ;  /* 0x0000ca0000047ab9 */ /* 0x000fe40000000a00 */
[----:B------:R-:W-:Y:S02]  /*b530*/  IMAD R4, R23, UR4, RZ ;  /* 0x0000000417047c24 */ /* 0x000fe4000f8e02ff */
[----:B------:R-:W-:Y:S01]  /*b540*/  IMAD.X R3, RZ, RZ, R18, P0 ;  /* 0x000000ffff037224 */ /* 0x000fe200000e0612 */
[----:B------:R-:W-:Y:S01]  /*b550*/  ISETP.LT.OR P0, PT, R0, 0x61, P3 ;  /* 0x000000610000780c */ /* 0x000fe20001f01670 */
[----:B------:R-:W-:-:S12]  /*b560*/  IMAD R9, R5, UR5, R4 ;  /* 0x0000000505097c24 */ /* 0x000fd8000f8e0204 */
[----:B------:R-:W-:Y:S01]  /*b570*/  @!PT LDS RZ, [RZ] ;  /* 0x00000000fffff984 */ /* 0x000fe20000000800 */
[----:B------:R-:W-:Y:S01]  /*b580*/  @!PT LDS RZ, [RZ] ;  /* 0x00000000fffff984 */ /* 0x000fe20000000800 */
[----:B------:R-:W-:Y:S01]  /*b590*/  @!PT LDS RZ, [RZ] ;  /* 0x00000000fffff984 */ /* 0x000fe20000000800 */
[----:B------:R-:W-:Y:S01]  /*b5a0*/  LDGSTS.E.BYPASS.LTC128B.128 [R8+0x1c00], desc[UR36][R2.64], !P0 ;  /* 0x01c0000002087fae */ /* 0x000fe2000c101d64 */
[----:B------:R-:W-:-:S13]  /*b5b0*/  ISETP.LT.OR P0, PT, R0, 0x61, P2 ;  /* 0x000000610000780c */ /* 0x000fda0001701670 */
[----:B------:R-:W-:Y:S01]  /*b5c0*/  LDGSTS.E.BYPASS.LTC128B.128 [R8+0x3c00], desc[UR36][R2.64+0x40], !P0 ;  /* 0x03c0004002087fae */ /* 0x000fe2000c101d64 */
[----:B------:R-:W-:-:S13]  /*b5d0*/  ISETP.LT.OR P0, PT, R0, 0x61, P1 ;  /* 0x000000610000780c */ /* 0x000fda0000f01670 */
[----:B------:R0:W-:Y:S01]  /*b5e0*/  LDGSTS.E.BYPASS.LTC128B.128 [R8+0x5c00], desc[UR36][R2.64+0x80], !P0 ;  /* 0x05c0008002087fae */ /* 0x0001e2000c101d64 */
[----:B------:R-:W-:Y:S01]  /*b5f0*/  PLOP3.LUT P0, PT, PT, PT, PT, 0x80, 0x0 ;  /* 0x000000000000781c */ /* 0x000fe20003f0f070 */
[----:B------:R-:W-:Y:S01]  /*b600*/  NOP ;  /* 0x0000000000007918 */ /* 0x000fe20000000000 */
[----:B0-----:R-:W-:Y:S01]  /*b610*/  IMAD.WIDE.U32 R2, R5, UR4, RZ ;  /* 0x0000000405027c25 */ /* 0x001fe2000f8e00ff */
[----:B------:R-:W-:-:S03]  /*b620*/  ULDC.64 UR4, c[0x0][0x338] ;  /* 0x0000ce0000047ab9 */ /* 0x000fc60000000a00 */
[----:B------:R-:W-:Y:S01]  /*b630*/  IMAD R25, R25, UR4, RZ ;  /* 0x0000000419197c24 */ /* 0x000fe2000f8e02ff */
[----:B------:R-:W-:-:S03]  /*b640*/  IADD3 R3, R3, R9, RZ ;  /* 0x0000000903037210 */ /* 0x000fc60007ffe0ff */
[C---:B------:R-:W-:Y:S02]  /*b650*/  IMAD R25, R6.reuse, UR5, R25 ;  /* 0x0000000506197c24 */ /* 0x040fe4000f8e0219 */
[----:B------:R-:W-:-:S04]  /*b660*/  IMAD.WIDE.U32 R2, R6, UR4, R2 ;  /* 0x0000000406027c25 */ /* 0x000fc8000f8e0002 */
[----:B------:R-:W-:-:S07]  /*b670*/  IMAD.IADD R19, R3, 0x1, R25 ;  /* 0x0000000103137824 */ /* 0x000fce00078e0219 */
.L_x_66:
        /* <DEDUP_REMOVED lines=8> */
[----:B------:R-:W-:-:S05]  /*b700*/  IMAD.U32 R4, RZ, RZ, UR5 ;  /* 0x00000005ff047e24 */ /* 0x000fca000f8e00ff */
[----:B------:R-:W-:-:S13]  /*b710*/  ISETP.NE.AND P5, PT, R4, 0x3, PT ;  /* 0x000000030400780c */ /* 0x000fda0003fa5270 */
[----:B------:R-:W-:Y:S05]  /*b720*/  @!P5 BRA `(.L_x_67) ;  /* 0x000000000004d947 */ /* 0x000fea0003800000 */
[----:B------:R-:W-:Y:S01]  /*b730*/  BPT.TRAP 0x1 ;  /* 0x000000040000795c */ /* 0x000fe20000300000 */
.L_x_67:
[----:B------:R-:W-:Y:S01]  /*b740*/  R2UR UR6, R29 ;  /* 0x000000001d0672ca */ /* 0x000fe200000e0000 */
[----:B------:R-:W-:Y:S01]  /*b750*/  ULDC.64 UR4, c[0x0][0x330] ;  /* 0x0000cc0000047ab9 */ /* 0x000fe20000000a00 */
[----:B------:R-:W-:Y:S01]  /*b760*/  MOV R18, R2 ;  /* 0x0000000200127202 */ /* 0x000fe20000000f00 */
[----:B------:R-:W-:Y:S01]  /*b770*/  IMAD.U32 R3, RZ, RZ, UR4 ;  /* 0x00000004ff037e24 */ /* 0x000fe2000f8e00ff */
[----:B------:R0:W-:Y:S01]  /*b780*/  SYNCS.ARRIVE.TRANS64.A1T0 RZ, [R7+URZ+0x2d850], RZ ;  /* 0x02d850ff07ff79a7 */ /* 0x0001e2000810003f */
[----:B------:R-:W-:Y:S01]  /*b790*/  VIADD R26, R26, 0xffffffff ;  /* 0xffffffff1a1a7836 */ /* 0x000fe20000000000 */
[----:B------:R-:W-:Y:S01]  /*b7a0*/  IADD3 R0, R0, 0x80, RZ ;  /* 0x0000008000007810 */ /* 0x000fe20007ffe0ff */
[----:B------:R-:W-:Y:S01]  /*b7b0*/  IMAD.WIDE.U32 R18, R3, UR42, R18 ;  /* 0x0000002a03127c25 */ /* 0x000fe2000f8e0012 */
[----:B------:R-:W-:-:S03]  /*b7c0*/  MOV R20, R21 ;  /* 0x0000001500147202 */ /* 0x000fc60000000f00 */
[----:B------:R-:W-:Y:S02]  /*b7d0*/  VIADD R10, R10, 0xffffff80 ;  /* 0xffffff800a0a7836 */ /* 0x000fe40000000000 */
[----:B------:R-:W-:Y:S01]  /*b7e0*/  UIMAD UR4, UR6, UR4, URZ ;  /* 0x00000004060472a4 */ /* 0x000fe2000f8e023f */
[----:B------:R-:W-:Y:S02]  /*b7f0*/  IMAD.MOV.U32 R22, RZ, RZ, R24 ;  /* 0x000000ffff167224 */ /* 0x000fe400078e0018 */
[----:B------:R-:W-:Y:S01]  /*b800*/  ULDC.64 UR6, c[0x0][0x318] ;  /* 0x0000c60000067ab9 */ /* 0x000fe20000000a00 */
[----:B------:R-:W-:Y:S01]  /*b810*/  UIMAD UR4, UR42, UR5, UR4 ;  /* 0x000000052a0472a4 */ /* 0x000fe2000f8e0204 */
[----:B------:R-:W-:-:S05]  /*b820*/  LEA R17, P0, R18, UR6, 0x1 ;  /* 0x0000000612117c11 */ /* 0x000fca000f8008ff */
[----:B------:R-:W-:-:S05]  /*b830*/  VIADD R3, R19, UR4 ;  /* 0x0000000413037c36 */ /* 0x000fca0008000000 */
[----:B------:R-:W-:Y:S02]  /*b840*/  LEA.HI.X R18, R18, UR7, R3, 0x1, P0 ;  /* 0x0000000712127c11 */ /* 0x000fe400080f0c03 */
[----:B------:R-:W-:-:S13]  /*b850*/  ISETP.GT.AND P0, PT, R26, UR48, PT ;  /* 0x000000301a007c0c */ /* 0x000fda000bf04270 */
[----:B0-----:R-:W-:Y:S05]  /*b860*/  @P0 BRA `(.L_x_68) ;  /* 0xfffffff0009c0947 */ /* 0x001fea000383ffff */
[----:B------:R-:W-:Y:S05]  /*b870*/  BSYNC B0 ;  /* 0x0000000000007941 */ /* 0x000fea0003800000 */
.L_x_55:
[----:B------:R-:W-:-:S06]  /*b880*/  ULOP3.LUT UR4, UR38, 0x2, URZ, 0xfc, !UPT ;  /* 0x0000000226047892 */ /* 0x000fcc000f8efc3f */
[----:B0-----:R-:W-:-:S05]  /*b890*/  IMAD.U32 R0, RZ, RZ, UR4 ;  /* 0x00000004ff007e24 */ /* 0x001fca000f8e00ff */
[----:B------:R-:W-:-:S13]  /*b8a0*/  ISETP.NE.AND P0, PT, R0, 0x3, PT ;  /* 0x000000030000780c */ /* 0x000fda0003f05270 */
[----:B------:R-:W-:Y:S05]  /*b8b0*/  @!P0 BRA `(.L_x_69) ;  /* 0x0000000000048947 */ /* 0x000fea0003800000 */
[----:B------:R-:W-:Y:S01]  /*b8c0*/  BPT.TRAP 0x1 ;  /* 0x000000040000795c */ /* 0x000fe20000300000 */
.L_x_69:
[C---:B------:R-:W-:Y:S01]  /*b8d0*/  LEA R0, R21.reuse, UR45, 0x3 ;  /* 0x0000002d15007c11 */ /* 0x040fe2000f8e18ff */
[----:B------:R-:W0:Y:S01]  /*b8e0*/  S2R R2, SR_TID.X ;  /* 0x0000000000027919 */ /* 0x000e220000002100 */
[----:B------:R-:W-:Y:S01]  /*b8f0*/  SHF.L.U32 R3, R24, 0x1f, RZ ;  /* 0x0000001f18037819 */ /* 0x000fe200000006ff */
[----:B------:R-:W-:Y:S01]  /*b900*/  BSSY B0, `(.L_x_70) ;  /* 0x0000009000007945 */ /* 0x000fe20003800000 */
[----:B------:R-:W-:Y:S01]  /*b910*/  MOV R5, 0xffffff80 ;  /* 0xffffff8000057802 */ /* 0x000fe20000000f00 */
[----:B------:R-:W-:Y:S01]  /*b920*/  IMAD R4, R21, 0x3000, R28 ;  /* 0x0000300015047824 */ /* 0x000fe200078e021c */
[----:B------:R-:W1:Y:S03]  /*b930*/  SYNCS.PHASECHK.TRANS64.TRYWAIT P0, [R0+URZ+0x2d860], R3 ;  /* 0x02d86003000075a7 */ /* 0x000e66000800017f */
[----:B------:R-:W-:Y:S01]  /*b940*/  IMAD R5, R26, R5, UR43 ;  /* 0x0000002b1a057e24 */ /* 0x000fe2000f8e0205 */
[----:B0-----:R-:W-:-:S04]  /*b950*/  LOP3.LUT R2, R2, 0x7f, RZ, 0xc0, !PT ;  /* 0x0000007f02027812 */ /* 0x001fc800078ec0ff */
[----:B------:R-:W-:-:S05]  /*b960*/  SHF.R.U32.HI R2, RZ, 0x2, R2 ;  /* 0x00000002ff027819 */ /* 0x000fca0000011602 */
[----:B------:R-:W-:Y:S01]  /*b970*/  IMAD.IADD R5, R5, 0x1, -R2 ;  /* 0x0000000105057824 */ /* 0x000fe200078e0a02 */
[----:B-1----:R-:W-:Y:S06]  /*b980*/  @!P0 BRA `(.L_x_71) ;  /* 0x0000002000f88947 */ /* 0x002fec0003800000 */
.L_x_135:
[----:B------:R-:W-:Y:S05]  /*b990*/  BSYNC B0 ;  /* 0x0000000000007941 */ /* 0x000fea0003800000 */
.L_x_70:
[----:B------:R-:W1:Y:S01]  /*b9a0*/  S2R R9, SR_TID.X ;  /* 0x0000000000097919 */ /* 0x000e620000002100 */
[----:B------:R-:W-:Y:S01]  /*b9b0*/  UMOV UR4, 0xffffffff ;  /* 0xffffffff00047882 */ /* 0x000fe20000000000 */
[----:B-1----:R-:W-:-:S05]  /*b9c0*/  IMAD.SHL.U32 R9, R9, 0x8, RZ ;  /* 0x0000000809097824 */ /* 0x002fca00078e00ff */
[----:B------:R-:W-:Y:S01]  /*b9d0*/  LOP3.LUT R9, R9, 0x18, RZ, 0xc0, !PT ;  /* 0x0000001809097812 */ /* 0x000fe200078ec0ff */
[----:B------:R-:W-:Y:S06]  /*b9e0*/  BRA.DIV UR4, `(.L_x_72) ;  /* 0x0000002204f47947 */ /* 0x000fec000b800000 */
[----:B------:R-:W1:Y:S01]  /*b9f0*/  S2R R7, SR_TID.X ;  /* 0x0000000000077919 */ /* 0x000e620000002100 */
[----:B------:R-:W-:Y:S01]  /*ba00*/  ULDC UR4, c[0x0][0x2f4] ;  /* 0x0000bd0000047ab9 */ /* 0x000fe20000000800 */
[----:B------:R-:W-:Y:S01]  /*ba10*/  LEA R4, R4, UR45, 0x1 ;  /* 0x0000002d04047c11 */ /* 0x000fe2000f8e08ff */
[----:B0-----:R-:W-:Y:S01]  /*ba20*/  SHFL.IDX PT, R3, R18, RZ, 0x1c1f ;  /* 0x001c1fff12037589 */ /* 0x001fe200000e0000 */
[----:B------:R-:W-:-:S03]  /*ba30*/  ISETP.GE.AND P2, PT, R9, UR4, PT ;  /* 0x0000000409007c0c */ /* 0x000fc6000bf46270 */
[----:B------:R-:W0:Y:S01]  /*ba40*/  SHFL.IDX PT, R2, R17, RZ, 0x1c1f ;  /* 0x001c1fff11027589 */ /* 0x000e2200000e0000 */
[----:B------:R-:W-:-:S03]  /*ba50*/  ISETP.LT.OR P3, PT, R5, 0x1, P2 ;  /* 0x000000010500780c */ /* 0x000fc60001761670 */
[----:B------:R-:W-:Y:S04]  /*ba60*/  SHFL.IDX PT, R6, R18, 0x1, 0x1c1f ;  /* 0x003c1f0012067f89 */ /* 0x000fe800000e0000 */
[----:B------:R-:W2:Y:S01]  /*ba70*/  SHFL.IDX PT, R14, R17, 0x1, 0x1c1f ;  /* 0x003c1f00110e7f89 */ /* 0x000ea200000e0000 */
[----:B-1----:R-:W-:Y:S01]  /*ba80*/  SHF.L.U32 R7, R7, 0x3, RZ ;  /* 0x0000000307077819 */ /* 0x002fe200000006ff */
[----:B0-----:R-:W-:-:S03]  /*ba90*/  IMAD.WIDE.U32 R2, R9, 0x2, R2 ;  /* 0x0000000209027825 */ /* 0x001fc600078e0002 */
[----:B------:R-:W-:Y:S02]  /*baa0*/  LOP3.LUT R7, R7, 0x18, RZ, 0xc0, !PT ;  /* 0x0000001807077812 */ /* 0x000fe400078ec0ff */
[----:B------:R-:W-:Y:S01]  /*bab0*/  LDGSTS.E.BYPASS.LTC128B.128 [R4+0x400], desc[UR36][R2.64], !P3 ;  /* 0x0040000002047fae */ /* 0x000fe2000d901d64 */
[----:B------:R-:W-:Y:S02]  /*bac0*/  ISETP.LT.OR P3, PT, R5, 0x21, P2 ;  /* 0x000000210500780c */ /* 0x000fe40001761670 */
[C---:B------:R-:W-:Y:S02]  /*bad0*/  LOP3.LUT R8, R7.reuse, 0x20, RZ, 0xfc, !PT ;  /* 0x0000002007087812 */ /* 0x040fe400078efcff */
[----:B------:R-:W-:Y:S02]  /*bae0*/  LOP3.LUT R7, R7, 0x40, RZ, 0xfc, !PT ;  /* 0x0000004007077812 */ /* 0x000fe400078efcff */
[----:B------:R-:W-:Y:S02]  /*baf0*/  ISETP.GE.AND P1, PT, R8, UR4, PT ;  /* 0x0000000408007c0c */ /* 0x000fe4000bf26270 */
[----:B------:R-:W-:Y:S01]  /*bb00*/  ISETP.GE.AND P0, PT, R7, UR4, PT ;  /* 0x0000000407007c0c */ /* 0x000fe2000bf06270 */
[----:B------:R-:W0:Y:S01]  /*bb10*/  SHFL.IDX PT, R8, R17, 0x2, 0x1c1f ;  /* 0x005c1f0011087f89 */ /* 0x000e2200000e0000 */
[----:B------:R-:W-:-:S02]  /*bb20*/  ISETP.LT.OR P4, PT, R5, 0x1, P1 ;  /* 0x000000010500780c */ /* 0x000fc40000f81670 */
[C---:B------:R-:W-:Y:S01]  /*bb30*/  ISETP.LT.OR P5, PT, R5.reuse, 0x1, P0 ;  /* 0x000000010500780c */ /* 0x040fe200007a1670 */
[----:B------:R-:W1:Y:S04]  /*bb40*/  SHFL.IDX PT, R7, R18, 0x2, 0x1c1f ;  /* 0x005c1f0012077f89 */ /* 0x000e6800000e0000 */
[----:B------:R-:W3:Y:S06]  /*bb50*/  SHFL.IDX PT, R18, R18, 0x3, 0x1c1f ;  /* 0x007c1f0012127f89 */ /* 0x000eec00000e0000 */
[----:B------:R-:W-:Y:S01]  /*bb60*/  LDGSTS.E.BYPASS.LTC128B.128 [R4+0x2400], desc[UR36][R2.64+0x40], !P4 ;  /* 0x0240004002047fae */ /* 0x000fe2000e101d64 */
[----:B------:R-:W-:-:S03]  /*bb70*/  ISETP.LT.OR P4, PT, R5, 0x21, P1 ;  /* 0x000000210500780c */ /* 0x000fc60000f81670 */
[----:B------:R2:W-:Y:S01]  /*bb80*/  LDGSTS.E.BYPASS.LTC128B.128 [R4+0x4400], desc[UR36][R2.64+0x80], !P5 ;  /* 0x0440008002047fae */ /* 0x0005e2000e901d64 */
[----:B------:R-:W-:Y:S01]  /*bb90*/  ISETP.LT.OR P5, PT, R5, 0x21, P0 ;  /* 0x000000210500780c */ /* 0x000fe200007a1670 */
[----:B--2---:R-:W-:Y:S02]  /*bba0*/  IMAD.MOV.U32 R2, RZ, RZ, R14 ;  /* 0x000000ffff027224 */ /* 0x004fe400078e000e */
[----:B------:R-:W-:Y:S01]  /*bbb0*/  IMAD.MOV.U32 R3, RZ, RZ, R6 ;  /* 0x000000ffff037224 */ /* 0x000fe200078e0006 */
[----:B------:R2:W4:Y:S01]  /*bbc0*/  SHFL.IDX PT, R14, R17, 0x3, 0x1c1f ;  /* 0x007c1f00110e7f89 */ /* 0x00052200000e0000 */
[----:B------:R-:W-:Y:S02]  /*bbd0*/  IMAD.MOV.U32 R6, RZ, RZ, RZ ;  /* 0x000000ffff067224 */ /* 0x000fe400078e00ff */
[----:B------:R-:W-:-:S05]  /*bbe0*/  IMAD.WIDE.U32 R2, R9, 0x2, R2 ;  /* 0x0000000209027825 */ /* 0x000fca00078e0002 */
[----:B------:R-:W-:Y:S01]  /*bbf0*/  LDGSTS.E.BYPASS.LTC128B.128 [R4+0xc00], desc[UR36][R2.64], !P3 ;  /* 0x00c0000002047fae */ /* 0x000fe2000d901d64 */
[----:B------:R-:W-:-:S03]  /*bc00*/  ISETP.LT.OR P3, PT, R5, 0x41, P2 ;  /* 0x000000410500780c */ /* 0x000fc60001761670 */
[----:B------:R-:W-:Y:S01]  /*bc10*/  LDGSTS.E.BYPASS.LTC128B.128 [R4+0x2c00], desc[UR36][R2.64+0x40], !P4 ;  /* 0x02c0004002047fae */ /* 0x000fe2000e101d64 */
[----:B------:R-:W-:-:S03]  /*bc20*/  ISETP.LT.OR P4, PT, R5, 0x41, P1 ;  /* 0x000000410500780c */ /* 0x000fc60000f81670 */
[----:B------:R0:W-:Y:S01]  /*bc30*/  LDGSTS.E.BYPASS.LTC128B.128 [R4+0x4c00], desc[UR36][R2.64+0x80], !P5 ;  /* 0x04c0008002047fae */ /* 0x0001e2000e901d64 */
[----:B------:R-:W-:Y:S02]  /*bc40*/  ISETP.LT.OR P5, PT, R5, 0x41, P0 ;  /* 0x000000410500780c */ /* 0x000fe400007a1670 */
[----:B0-----:R-:W-:Y:S01]  /*bc50*/  MOV R2, R8 ;  /* 0x0000000800027202 */ /* 0x001fe20000000f00 */
[----:B-1----:R-:W-:-:S04]  /*bc60*/  IMAD.MOV.U32 R3, RZ, RZ, R7 ;  /* 0x000000ffff037224 */ /* 0x002fc800078e0007 */
[----:B------:R-:W-:-:S05]  /*bc70*/  IMAD.WIDE.U32 R2, R9, 0x2, R2 ;  /* 0x0000000209027825 */ /* 0x000fca00078e0002 */
[----:B------:R2:W-:Y:S04]  /*bc80*/  LDGSTS.E.BYPASS.LTC128B.128 [R4+0x1400], desc[UR36][R2.64], !P3 ;  /* 0x0140000002047fae */ /* 0x0005e8000d901d64 */
[----:B------:R2:W-:Y:S04]  /*bc90*/  LDGSTS.E.BYPASS.LTC128B.128 [R4+0x3400], desc[UR36][R2.64+0x40], !P4 ;  /* 0x0340004002047fae */ /* 0x0005e8000e101d64 */
[----:B---34-:R2:W-:Y:S02]  /*bca0*/  LDGSTS.E.BYPASS.LTC128B.128 [R4+0x5400], desc[UR36][R2.64+0x80], !P5 ;  /* 0x0540008002047fae */ /* 0x0185e4000e901d64 */
.L_x_145:
[C---:B------:R-:W-:Y:S01]  /*bcb0*/  ISETP.LT.OR P2, PT, R5.reuse, 0x61, P2 ;  /* 0x000000610500780c */ /* 0x040fe20001741670 */
[----:B--2---:R-:W-:Y:S01]  /*bcc0*/  IMAD.MOV.U32 R3, RZ, RZ, R18 ;  /* 0x000000ffff037224 */ /* 0x004fe200078e0012 */
[C---:B------:R-:W-:Y:S02]  /*bcd0*/  ISETP.LT.OR P1, PT, R5.reuse, 0x61, P1 ;  /* 0x000000610500780c */ /* 0x040fe40000f21670 */
[----:B------:R-:W-:Y:S02]  /*bce0*/  ISETP.LT.OR P0, PT, R5, 0x61, P0 ;  /* 0x000000610500780c */ /* 0x000fe40000701670 */
[----:B------:R-:W-:-:S05]  /*bcf0*/  MOV R2, R14 ;  /* 0x0000000e00027202 */ /* 0x000fca0000000f00 */
[----:B------:R-:W-:-:S05]  /*bd00*/  IMAD.WIDE.U32 R2, R9, 0x2, R2 ;  /* 0x0000000209027825 */ /* 0x000fca00078e0002 */
[----:B------:R-:W-:Y:S01]  /*bd10*/  @!PT LDS RZ, [RZ] ;  /* 0x00000000fffff984 */ /* 0x000fe20000000800 */
[----:B------:R-:W-:Y:S01]  /*bd20*/  @!PT LDS RZ, [RZ] ;  /* 0x00000000fffff984 */ /* 0x000fe20000000800 */
[----:B------:R-:W-:Y:S01]  /*bd30*/  @!PT LDS RZ, [RZ] ;  /* 0x00000000fffff984 */ /* 0x000fe20000000800 */
[----:B------:R0:W-:Y:S04]  /*bd40*/  LDGSTS.E.BYPASS.LTC128B.128 [R4+0x1c00], desc[UR36][R2.64], !P2 ;  /* 0x01c0000002047fae */ /* 0x0001e8000d101d64 */
[----:B------:R0:W-:Y:S04]  /*bd50*/  LDGSTS.E.BYPASS.LTC128B.128 [R4+0x3c00], desc[UR36][R2.64+0x40], !P1 ;  /* 0x03c0004002047fae */ /* 0x0001e8000c901d64 */
[----:B------:R0:W-:Y:S01]  /*bd60*/  LDGSTS.E.BYPASS.LTC128B.128 [R4+0x5c00], desc[UR36][R2.64+0x80], !P0 ;  /* 0x05c0008002047fae */ /* 0x0001e2000c101d64 */
[----:B------:R-:W-:Y:S01]  /*bd70*/  PLOP3.LUT P0, PT, PT, PT, PT, 0x80, 0x0 ;  /* 0x000000000000781c */ /* 0x000fe20003f0f070 */
[----:B------:R-:W-:-:S12]  /*bd80*/  NOP ;  /* 0x0000000000007918 */ /* 0x000fd80000000000 */
.L_x_73:
        /* <DEDUP_REMOVED lines=8> */
[----:B0-----:R-:W-:-:S05]  /*be10*/  IMAD.U32 R2, RZ, RZ, UR5 ;  /* 0x00000005ff027e24 */ /* 0x001fca000f8e00ff */
[----:B------:R-:W-:-:S13]  /*be20*/  ISETP.NE.AND P2, PT, R2, 0x3, PT ;  /* 0x000000030200780c */ /* 0x000fda0003f45270 */
[----:B------:R-:W-:Y:S05]  /*be30*/  @!P2 BRA `(.L_x_74) ;  /* 0x000000000004a947 */ /* 0x000fea0003800000 */
[----:B------:R-:W-:Y:S01]  /*be40*/  BPT.TRAP 0x1 ;  /* 0x000000040000795c */ /* 0x000fe20000300000 */
.L_x_74:
[----:B------:R-:W-:Y:S01]  /*be50*/  IADD3 R2, R21, 0x1, RZ ;  /* 0x0000000115027810 */ /* 0x000fe20007ffe0ff */
[----:B------:R0:W-:Y:S03]  /*be60*/  SYNCS.ARRIVE.TRANS64.A1T0 RZ, [R0+URZ+0x2d850], RZ ;  /* 0x02d850ff00ff79a7 */ /* 0x0001e6000810003f */
[----:B------:R-:W-:-:S04]  /*be70*/  ISETP.NE.AND P0, PT, R2, 0x2, PT ;  /* 0x000000020200780c */ /* 0x000fc80003f05270 */
[----:B------:R-:W-:Y:S02]  /*be80*/  SEL R3, RZ, 0x1, P0 ;  /* 0x00000001ff037807 */ /* 0x000fe40000000000 */
[----:B------:R-:W-:Y:S02]  /*be90*/  SEL R2, R2, RZ, P0 ;  /* 0x000000ff02027207 */ /* 0x000fe40000000000 */
[----:B0-----:R-:W-:-:S07]  /*bea0*/  LOP3.LUT R0, R24, R3, RZ, 0x3c, !PT ;  /* 0x0000000318007212 */ /* 0x001fce00078e3cff */
.L_x_40:
[----:B------:R-:W0:Y:S01]  /*beb0*/  S2R R4, SR_CgaCtaId ;  /* 0x0000000000047919 */ /* 0x000e220000008800 */
[----:B------:R-:W-:Y:S02]  /*bec0*/  MOV R3, 0x400 ;  /* 0x0000040000037802 */ /* 0x000fe40000000f00 */
[----:B------:R-:W-:Y:S02]  /*bed0*/  SHF.L.U32 R6, R6, 0x1f, RZ ;  /* 0x0000001f06067819 */ /* 0x000fe400000006ff */
[----:B0-----:R-:W-:-:S04]  /*bee0*/  LEA R7, R4, R3, 0x18 ;  /* 0x0000000304077211 */ /* 0x001fc800078ec0ff */
[----:B------:R-:W0:Y:S02]  /*bef0*/  SYNCS.PHASECHK.TRANS64.TRYWAIT P0, [R7+URZ+0x2d820], R6 ;  /* 0x02d82006070075a7 */ /* 0x000e24000800017f */
[----:B0-----:R-:W-:Y:S05]  /*bf00*/  @!P0 BRA `(.L_x_75) ;  /* 0x0000002400288947 */ /* 0x001fea0003800000 */
.L_x_146:
[----:B------:R-:W-:-:S03]  /*bf10*/  UMOV UR4, 0xffffffff ;  /* 0xffffffff00047882 */ /* 0x000fc60000000000 */
[----:B------:R-:W-:Y:S05]  /*bf20*/  BRA.DIV UR4, `(.L_x_76) ;  /* 0x0000002604347947 */ /* 0x000fea000b800000 */
[----:B------:R-:W1:Y:S02]  /*bf30*/  S2R R3, SR_TID.X ;  /* 0x0000000000037919 */ /* 0x000e640000002100 */
[----:B-1----:R-:W-:-:S04]  /*bf40*/  SHF.R.U32.HI R3, RZ, 0x5, R3 ;  /* 0x00000005ff037819 */ /* 0x002fc80000011603 */
[----:B------:R-:W-:-:S05]  /*bf50*/  LOP3.LUT R3, R3, 0x3, RZ, 0xc0, !PT ;  /* 0x0000000303037812 */ /* 0x000fca00078ec0ff */
[----:B------:R1:W2:Y:S02]  /*bf60*/  SHFL.IDX PT, R14, R3, RZ, 0x1f ;  /* 0x00001fff030e7589 */ /* 0x0002a400000e0000 */
.L_x_149:
[----:B--2---:R-:W-:-:S13]  /*bf70*/  ISETP.NE.AND P0, PT, R14, RZ, PT ;  /* 0x000000ff0e00720c */ /* 0x004fda0003f05270 */
[----:B------:R-:W-:Y:S05]  /*bf80*/  @P0 BRA `(.L_x_8) ;  /* 0x0000000000880947 */ /* 0x000fea0003800000 */
[----:B------:R-:W-:-:S03]  /*bf90*/  UMOV UR4, 0xffffffff ;  /* 0xffffffff00047882 */ /* 0x000fc60000000000 */
[----:B------:R-:W-:Y:S05]  /*bfa0*/  BRA.DIV UR4, `(.L_x_77) ;  /* 0x0000002604487947 */ /* 0x000fea000b800000 */
[----:B------:R-:W-:-:S13]  /*bfb0*/  ELECT P6, URZ, PT ;  /* 0x00000000003f782f */ /* 0x000fda00038c0000 */
.L_x_152:
[----:B------:R-:W-:Y:S05]  /*bfc0*/  @!P6 BRA `(.L_x_8) ;  /* 0x000000000078e947 */ /* 0x000fea0003800000 */
[----:B------:R-:W-:-:S06]  /*bfd0*/  ULOP3.LUT UR4, UR38, 0x2, URZ, 0xfc, !UPT ;  /* 0x0000000226047892 */ /* 0x000fcc000f8efc3f */
[----:B-1----:R-:W-:-:S05]  /*bfe0*/  IMAD.U32 R3, RZ, RZ, UR4 ;  /* 0x00000004ff037e24 */ /* 0x002fca000f8e00ff */
[----:B------:R-:W-:-:S13]  /*bff0*/  ISETP.NE.AND P0, PT, R3, 0x3, PT ;  /* 0x000000030300780c */ /* 0x000fda0003f05270 */
[----:B------:R-:W-:Y:S05]  /*c000*/  @!P0 BRA `(.L_x_78) ;  /* 0x0000000000048947 */ /* 0x000fea0003800000 */
[----:B------:R-:W-:Y:S01]  /*c010*/  BPT.TRAP 0x1 ;  /* 0x000000040000795c */ /* 0x000fe20000300000 */
.L_x_78:
[----:B------:R-:W-:Y:S01]  /*c020*/  IMAD R5, R2, 0x8, R7 ;  /* 0x0000000802057824 */ /* 0x000fe200078e0207 */
[----:B------:R-:W-:Y:S02]  /*c030*/  SHF.L.U32 R4, R0, 0x1f, RZ ;  /* 0x0000001f00047819 */ /* 0x000fe400000006ff */
[----:B------:R-:W-:Y:S02]  /*c040*/  IADD3 R2, R2, 0x1, RZ ;  /* 0x0000000102027810 */ /* 0x000fe40007ffe0ff */
[----:B------:R-:W1:Y:S02]  /*c050*/  SYNCS.PHASECHK.TRANS64.TRYWAIT P1, [R5+URZ+0x2d840], R4 ;  /* 0x02d84004050075a7 */ /* 0x000e64000802017f */
[----:B------:R-:W-:-:S04]  /*c060*/  ISETP.NE.AND P2, PT, R2, 0x2, PT ;  /* 0x000000020200780c */ /* 0x000fc80003f45270 */
[----:B------:R-:W-:Y:S01]  /*c070*/  SEL R3, RZ, 0x1, P2 ;  /* 0x00000001ff037807 */ /* 0x000fe20001000000 */
[----:B-1----:R-:W-:Y:S08]  /*c080*/  @!P1 BRA `(.L_x_79) ;  /* 0x0000002400309947 */ /* 0x002ff00003800000 */
.L_x_153:
[----:B------:R-:W-:Y:S02]  /*c090*/  SEL R2, R2, RZ, P2 ;  /* 0x000000ff02027207 */ /* 0x000fe40001000000 */
[----:B------:R-:W-:Y:S01]  /*c0a0*/  LOP3.LUT R0, R0, R3, RZ, 0x3c, !PT ;  /* 0x0000000300007212 */ /* 0x000fe200078e3cff */
[----:B------:R-:W-:Y:S06]  /*c0b0*/  @!P0 BRA `(.L_x_80) ;  /* 0x0000000000048947 */ /* 0x000fec0003800000 */
[----:B------:R-:W-:Y:S01]  /*c0c0*/  BPT.TRAP 0x1 ;  /* 0x000000040000795c */ /* 0x000fe20000300000 */
.L_x_80:
[----:B------:R-:W-:Y:S01]  /*c0d0*/  IMAD R3, R2, 0x8, R7 ;  /* 0x0000000802037824 */ /* 0x000fe200078e0207 */
[----:B------:R-:W-:-:S04]  /*c0e0*/  SHF.L.U32 R0, R0, 0x1f, RZ ;  /* 0x0000001f00007819 */ /* 0x000fc800000006ff */
[----:B------:R-:W2:Y:S02]  /*c0f0*/  SYNCS.PHASECHK.TRANS64.TRYWAIT P1, [R3+URZ+0x2d840], R0 ;  /* 0x02d84000030075a7 */ /* 0x000ea4000802017f */
[----:B--2---:R-:W-:Y:S05]  /*c100*/  @!P1 BRA `(.L_x_81) ;  /* 0x0000002400249947 */ /* 0x004fea0003800000 */
.L_x_154:
[----:B------:R-:W-:Y:S05]  /*c110*/  @!P0 BRA `(.L_x_82) ;  /* 0x0000000000048947 */ /* 0x000fea0003800000 */
[----:B------:R-:W-:Y:S01]  /*c120*/  BPT.TRAP 0x1 ;  /* 0x000000040000795c */ /* 0x000fe20000300000 */
.L_x_82:
[----:B------:R-:W3:Y:S02]  /*c130*/  SYNCS.PHASECHK.TRANS64.TRYWAIT P1, [R5+URZ+0x2d860], R4 ;  /* 0x02d86004050075a7 */ /* 0x000ee4000802017f */
[----:B---3--:R-:W-:Y:S05]  /*c140*/  @!P1 BRA `(.L_x_83) ;  /* 0x0000002400289947 */ /* 0x008fea0003800000 */
.L_x_155:
[----:B------:R-:W-:Y:S05]  /*c150*/  @!P0 BRA `(.L_x_84) ;  /* 0x0000000000048947 */ /* 0x000fea0003800000 */
[----:B------:R-:W-:Y:S01]  /*c160*/  BPT.TRAP 0x1 ;  /* 0x000000040000795c */ /* 0x000fe20000300000 */
.L_x_84:
[----:B----4-:R4:W0:Y:S02]  /*c170*/  SYNCS.PHASECHK.TRANS64.TRYWAIT P0, [R3+URZ+0x2d860], R0 ;  /* 0x02d86000030075a7 */ /* 0x010824000800017f */
[----:B0-----:R-:W-:Y:S05]  /*c180*/  @!P0 NANOSLEEP.SYNCS 0x989680 ;  /* 0x009896800000895d */ /* 0x001fea0003900000 */
[----:B------:R-:W0:Y:S02]  /*c190*/  @!P0 SYNCS.PHASECHK.TRANS64 P0, [R3+URZ+0x2d860], R0 ;  /* 0x02d86000030085a7 */ /* 0x000e24000800007f */
[----:B0-----:R-:W-:Y:S05]  /*c1a0*/  @!P0 BRA `(.L_x_84) ;  /* 0xfffffffc00f08947 */ /* 0x001fea000383ffff */
.L_x_8:
[----:B------:R-:W-:Y:S05]  /*c1b0*/  BSYNC B6 ;  /* 0x0000000000067941 */ /* 0x000fea0003800000 */
.L_x_5:
[----:B------:R-:W-:Y:S05]  /*c1c0*/  EXIT ;  /* 0x000000000000794d */ /* 0x000fea0003800000 */
.L_x_12:
[----:B0-----:R-:W-:-:S04]  /*c1d0*/  IMAD.U32 R9, RZ, RZ, UR41 ;  /* 0x00000029ff097e24 */ /* 0x001fc8000f8e00ff */
[----:B------:R0:W1:Y:S03]  /*c1e0*/  SYNCS.PHASECHK.TRANS64.TRYWAIT P0, [R9+URZ+0x2d800], R2 ;  /* 0x02d80002090075a7 */ /* 0x000066000800017f */
[----:B-1----:R-:W-:Y:S05]  /*c1f0*/  @!P0 NANOSLEEP.SYNCS 0x989680 ;  /* 0x009896800000895d */ /* 0x002fea0003900000 */
[----:B------:R-:W1:Y:S02]  /*c200*/  @!P0 SYNCS.PHASECHK.TRANS64 P0, [R9+URZ+0x2d800], R2 ;  /* 0x02d80002090085a7 */ /* 0x000e64000800007f */
[----:B-1----:R-:W-:Y:S05]  /*c210*/  @!P0 BRA `(.L_x_12) ;  /* 0xfffffffc00ec8947 */ /* 0x002fea000383ffff */
[----:B------:R-:W-:Y:S05]  /*c220*/  BRA `(.L_x_85) ;  /* 0xffffff4c00dc7947 */ /* 0x000fea000383ffff */
.L_x_16:
[----:B--2---:R-:W-:-:S04]  /*c230*/  MOV R3, UR41 ;  /* 0x0000002900037c02 */ /* 0x004fc80008000f00 */
[----:B------:R2:W3:Y:S03]  /*c240*/  SYNCS.PHASECHK.TRANS64.TRYWAIT P1, [R3+URZ+0x2d830], R2 ;  /* 0x02d83002030075a7 */ /* 0x0004e6000802017f */
[----:B---3--:R-:W-:Y:S05]  /*c250*/  @!P1 NANOSLEEP.SYNCS 0x989680 ;  /* 0x009896800000995d */ /* 0x008fea0003900000 */
[----:B------:R-:W3:Y:S02]  /*c260*/  @!P1 SYNCS.PHASECHK.TRANS64 P1, [R3+URZ+0x2d830], R2 ;  /* 0x02d83002030095a7 */ /* 0x000ee4000802007f */
[----:B---3--:R-:W-:Y:S05]  /*c270*/  @!P1 BRA `(.L_x_16) ;  /* 0xfffffffc00ec9947 */ /* 0x008fea000383ffff */
[----:B------:R-:W-:Y:S05]  /*c280*/  BRA `(.L_x_15) ;  /* 0xffffff5000047947 */ /* 0x000fea000383ffff */
.L_x_22:
[----:B-1----:R-:W-:-:S04]  /*c290*/  IMAD.U32 R13, RZ, RZ, UR10 ;  /* 0x0000000aff0d7e24 */ /* 0x002fc8000f8e00ff */
[----:B------:R1:W2:Y:S03]  /*c2a0*/  SYNCS.PHASECHK.TRANS64.TRYWAIT P1, [R13+URZ+0x2d830], R0 ;  /* 0x02d830000d0075a7 */ /* 0x0002a6000802017f */
[----:B--2---:R-:W-:Y:S05]  /*c2b0*/  @!P1 NANOSLEEP.SYNCS 0x989680 ;  /* 0x009896800000995d */ /* 0x004fea0003900000 */
[----:B------:R-:W2:Y:S02]  /*c2c0*/  @!P1 SYNCS.PHASECHK.TRANS64 P1, [R13+URZ+0x2d830], R0 ;  /* 0x02d830000d0095a7 */ /* 0x000ea4000802007f */
[----:B--2---:R-:W-:Y:S05]  /*c2d0*/  @!P1 BRA `(.L_x_22) ;  /* 0xfffffffc00ec9947 */ /* 0x004fea000383ffff */
[----:B------:R-:W-:Y:S05]  /*c2e0*/  BRA `(.L_x_19) ;  /* 0xffffff7c005c7947 */ /* 0x000fea000383ffff */
.L_x_26:
[----:B-1----:R-:W-:-:S04]  /*c2f0*/  IMAD.U32 R13, RZ, RZ, UR10 ;  /* 0x0000000aff0d7e24 */ /* 0x002fc8000f8e00ff */
[----:B------:R1:W2:Y:S03]  /*c300*/  SYNCS.PHASECHK.TRANS64.TRYWAIT P1, [R13+URZ+0x2d850], R12 ;  /* 0x02d8500c0d0075a7 */ /* 0x0002a6000802017f */
[----:B--2---:R-:W-:Y:S05]  /*c310*/  @!P1 NANOSLEEP.SYNCS 0x989680 ;  /* 0x009896800000995d */ /* 0x004fea0003900000 */
[----:B------:R-:W2:Y:S02]  /*c320*/  @!P1 SYNCS.PHASECHK.TRANS64 P1, [R13+URZ+0x2d850], R12 ;  /* 0x02d8500c0d0095a7 */ /* 0x000ea4000802007f */
[----:B--2---:R-:W-:Y:S05]  /*c330*/  @!P1 BRA `(.L_x_26) ;  /* 0xfffffffc00ec9947 */ /* 0x004fea000383ffff */
[----:B------:R-:W-:Y:S05]  /*c340*/  BRA `(.L_x_23) ;  /* 0xffffff80000c7947 */ /* 0x000fea000383ffff */
.L_x_33:
[----:B-1----:R-:W-:-:S04]  /*c350*/  MOV R3, UR4 ;  /* 0x0000000400037c02 */ /* 0x002fc80008000f00 */
[----:B------:R1:W2:Y:S03]  /*c360*/  SYNCS.PHASECHK.TRANS64.TRYWAIT P1, [R3+URZ+0x2d850], R2 ;  /* 0x02d85002030075a7 */ /* 0x0002a6000802017f */
[----:B--2---:R-:W-:Y:S05]  /*c370*/  @!P1 NANOSLEEP.SYNCS 0x989680 ;  /* 0x009896800000995d */ /* 0x004fea0003900000 */
[----:B------:R-:W2:Y:S02]  /*c380*/  @!P1 SYNCS.PHASECHK.TRANS64 P1, [R3+URZ+0x2d850], R2 ;  /* 0x02d85002030095a7 */ /* 0x000ea4000802007f */
[----:B--2---:R-:W-:Y:S05]  /*c390*/  @!P1 BRA `(.L_x_33) ;  /* 0xfffffffc00ec9947 */ /* 0x004fea000383ffff */
[----:B------:R-:W-:Y:S05]  /*c3a0*/  BRA `(.L_x_32) ;  /* 0xffffffa400407947 */ /* 0x000fea000383ffff */
.L_x_45:
[----:B------:R-:W-:Y:S01]  /*c3b0*/  IMAD.MOV.U32 R13, RZ, RZ, R18 ;  /* 0x000000ffff0d7224 */ /* 0x000fe200078e0012 */
[----:B------:R-:W-:Y:S01]  /*c3c0*/  MOV R11, 0x1f ;  /* 0x0000001f000b7802 */ /* 0x000fe20000000f00 */
[----:B------:R-:W-:Y:S02]  /*c3d0*/  IMAD.MOV.U32 R12, RZ, RZ, RZ ;  /* 0x000000ffff0c7224 */ /* 0x000fe400078e00ff */
[----:B------:R-:W-:-:S07]  /*c3e0*/  IMAD.MOV.U32 R15, RZ, RZ, -0x1 ;  /* 0xffffffffff0f7424 */ /* 0x000fce00078e00ff */
[----:B-----5:R-:W-:Y:S05]  /*c3f0*/  WARPSYNC.COLLECTIVE R15, `(.L_x_86) ;  /* 0x000000000f087348 */ /* 0x020fea0003c00000 */
[----:B------:R0:W1:Y:S02]  /*c400*/  SHFL.IDX P6, R14, R13, R12, R11 ;  /* 0x0000000c0d0e7389 */ /* 0x00006400000c000b */
[----:B01---5:R-:W-:Y:S01]  /*c410*/  ENDCOLLECTIVE ;  /* 0x000000000000791b */ /* 0x023fe20003800000 */
.L_x_86:
[----:B------:R-:W-:Y:S05]  /*c420*/  BRA `(.L_x_87) ;  /* 0xffffffd0002c7947 */ /* 0x000fea000383ffff */
.L_x_47:
[----:B0-----:R-:W-:-:S04]  /*c430*/  IMAD.U32 R2, RZ, RZ, UR45 ;  /* 0x0000002dff027e24 */ /* 0x001fc8000f8e00ff */
[----:B------:R0:W1:Y:S03]  /*c440*/  SYNCS.PHASECHK.TRANS64.TRYWAIT P0, [R2+URZ+0x2d840], R9 ;  /* 0x02d84009020075a7 */ /* 0x000066000800017f */
[----:B-1----:R-:W-:Y:S05]  /*c450*/  @!P0 NANOSLEEP.SYNCS 0x989680 ;  /* 0x009896800000895d */ /* 0x002fea0003900000 */
[----:B------:R-:W1:Y:S02]  /*c460*/  @!P0 SYNCS.PHASECHK.TRANS64 P0, [R2+URZ+0x2d840], R9 ;  /* 0x02d84009020085a7 */ /* 0x000e64000800007f */
[----:B-1----:R-:W-:Y:S05]  /*c470*/  @!P0 BRA `(.L_x_47) ;  /* 0xfffffffc00ec8947 */ /* 0x002fea000383ffff */
[----:B------:R-:W-:Y:S05]  /*c480*/  BRA `(.L_x_88) ;  /* 0xffffffd000ac7947 */ /* 0x000fea000383ffff */
.L_x_48:
[----:B------:R-:W-:Y:S01]  /*c490*/  BSSY B0, `(.L_x_89) ;  /* 0x0000008000007945 */ /* 0x000fe20003800000 */
[----:B------:R-:W-:Y:S01]  /*c4a0*/  MOV R13, R9 ;  /* 0x00000009000d7202 */ /* 0x000fe20000000f00 */
[----:B------:R-:W-:Y:S01]  /*c4b0*/  IMAD.MOV.U32 R12, RZ, RZ, RZ ;  /* 0x000000ffff0c7224 */ /* 0x000fe200078e00ff */
[----:B------:R-:W-:Y:S01]  /*c4c0*/  MOV R15, 0xffffffff ;  /* 0xffffffff000f7802 */ /* 0x000fe20000000f00 */
[----:B------:R-:W-:-:S07]  /*c4d0*/  IMAD.MOV.U32 R11, RZ, RZ, 0x1c1f ;  /* 0x00001c1fff0b7424 */ /* 0x000fce00078e00ff */
[----:B------:R-:W-:Y:S05]  /*c4e0*/  WARPSYNC.COLLECTIVE R15, `(.L_x_90) ;  /* 0x000000000f087348 */ /* 0x000fea0003c00000 */
[----:B------:R0:W1:Y:S02]  /*c4f0*/  SHFL.IDX P6, R14, R13, R12, R11 ;  /* 0x0000000c0d0e7389 */ /* 0x00006400000c000b */
[----:B01----:R-:W-:Y:S01]  /*c500*/  ENDCOLLECTIVE ;  /* 0x000000000000791b */ /* 0x003fe20003800000 */
.L_x_90:
[----:B------:R-:W-:Y:S05]  /*c510*/  BSYNC B0 ;  /* 0x0000000000007941 */ /* 0x000fea0003800000 */
.L_x_89:
[----:B------:R-:W-:Y:S01]  /*c520*/  IMAD.MOV.U32 R13, RZ, RZ, R0 ;  /* 0x000000ffff0d7224 */ /* 0x000fe200078e0000 */
[----:B------:R-:W-:Y:S01]  /*c530*/  MOV R12, RZ ;  /* 0x000000ff000c7202 */ /* 0x000fe20000000f00 */
[----:B------:R-:W-:Y:S01]  /*c540*/  IMAD.MOV.U32 R11, RZ, RZ, 0x1c1f ;  /* 0x00001c1fff0b7424 */ /* 0x000fe200078e00ff */
[----:B------:R-:W0:Y:S01]  /*c550*/  S2R R10, SR_TID.X ;  /* 0x00000000000a7919 */ /* 0x000e220000002100 */
[----:B------:R-:W-:Y:S01]  /*c560*/  IMAD.MOV.U32 R15, RZ, RZ, -0x1 ;  /* 0xffffffffff0f7424 */ /* 0x000fe200078e00ff */
[----:B------:R-:W-:Y:S01]  /*c570*/  @P0 LEA R21, R28, UR45, 0x1 ;  /* 0x0000002d1c150c11 */ /* 0x000fe2000f8e08ff */
[----:B------:R-:W-:-:S07]  /*c580*/  IMAD.MOV.U32 R6, RZ, RZ, R14 ;  /* 0x000000ffff067224 */ /* 0x000fce00078e000e */
[----:B0-----:R-:W-:Y:S05]  /*c590*/  WARPSYNC.COLLECTIVE R15, `(.L_x_91) ;  /* 0x000000000f087348 */ /* 0x001fea0003c00000 */
[----:B------:R1:W2:Y:S02]  /*c5a0*/  SHFL.IDX P6, R14, R13, R12, R11 ;  /* 0x0000000c0d0e7389 */ /* 0x0002a400000c000b */
[----:B012---:R-:W-:Y:S01]  /*c5b0*/  ENDCOLLECTIVE ;  /* 0x000000000000791b */ /* 0x007fe20003800000 */
.L_x_91:
[----:B------:R-:W-:Y:S01]  /*c5c0*/  IMAD.MOV.U32 R7, RZ, RZ, R6 ;  /* 0x000000ffff077224 */ /* 0x000fe200078e0006 */
[----:B------:R-:W-:Y:S01]  /*c5d0*/  MOV R13, R9 ;  /* 0x00000009000d7202 */ /* 0x000fe20000000f00 */
[----:B------:R-:W-:Y:S02]  /*c5e0*/  IMAD.MOV.U32 R12, RZ, RZ, 0x1 ;  /* 0x00000001ff0c7424 */ /* 0x000fe400078e00ff */
[----:B------:R-:W-:-:S07]  /*c5f0*/  IMAD.MOV.U32 R6, RZ, RZ, R14 ;  /* 0x000000ffff067224 */ /* 0x000fce00078e000e */
[----:B------:R-:W-:Y:S05]  /*c600*/  WARPSYNC.COLLECTIVE R15, `(.L_x_92) ;  /* 0x000000000f087348 */ /* 0x000fea0003c00000 */
[----:B------:R0:W1:Y:S02]  /*c610*/  SHFL.IDX P6, R14, R13, R12, R11 ;  /* 0x0000000c0d0e7389 */ /* 0x00006400000c000b */
[----:B01----:R-:W-:Y:S01]  /*c620*/  ENDCOLLECTIVE ;  /* 0x000000000000791b */ /* 0x003fe20003800000 */
.L_x_92:
[----:B------:R-:W-:-:S04]  /*c630*/  SHF.L.U32 R10, R10, 0x3, RZ ;  /* 0x000000030a0a7819 */ /* 0x000fc800000006ff */
[----:B------:R-:W-:-:S05]  /*c640*/  LOP3.LUT R10, R10, 0x18, RZ, 0xc0, !PT ;  /* 0x000000180a0a7812 */ /* 0x000fca00078ec0ff */
[----:B------:R-:W-:Y:S01]  /*c650*/  @P0 IMAD.WIDE.U32 R6, R10, 0x2, R6 ;  /* 0x000000020a060825 */ /* 0x000fe200078e0006 */
[----:B------:R-:W-:-:S04]  /*c660*/  MOV R13, R0 ;  /* 0x00000000000d7202 */ /* 0x000fc80000000f00 */
[----:B------:R-:W-:Y:S01]  /*c670*/  @!PT LDS RZ, [RZ] ;  /* 0x00000000fffff984 */ /* 0x000fe20000000800 */
[----:B------:R-:W-:Y:S01]  /*c680*/  @!PT LDS RZ, [RZ] ;  /* 0x00000000fffff984 */ /* 0x000fe20000000800 */
[----:B------:R-:W-:Y:S01]  /*c690*/  @!PT LDS RZ, [RZ] ;  /* 0x00000000fffff984 */ /* 0x000fe20000000800 */
[----:B------:R0:W-:Y:S04]  /*c6a0*/  @P0 LDGSTS.E.BYPASS.LTC128B.128 [R21+0x15400], desc[UR36][R6.64], !P4 ;  /* 0x1540000006150fae */ /* 0x0001e8000e101d64 */
[----:B------:R0:W-:Y:S04]  /*c6b0*/  @P0 LDGSTS.E.BYPASS.LTC128B.128 [R21+0x17400], desc[UR36][R6.64+0x40], !P3 ;  /* 0x1740004006150fae */ /* 0x0001e8000d901d64 */
[----:B------:R0:W-:Y:S01]  /*c6c0*/  @P0 LDGSTS.E.BYPASS.LTC128B.128 [R21+0x19400], desc[UR36][R6.64+0x80], !P2 ;  /* 0x1940008006150fae */ /* 0x0001e2000d101d64 */
[----:B------:R-:W-:Y:S01]  /*c6d0*/  IMAD.MOV.U32 R4, RZ, RZ, R14 ;  /* 0x000000ffff047224 */ /* 0x000fe200078e000e */
[----:B------:R-:W-:-:S13]  /*c6e0*/  ISETP.GE.AND P0, PT, R8, 0x21, PT ;  /* 0x000000210800780c */ /* 0x000fda0003f06270 */
[----:B0-----:R-:W-:Y:S05]  /*c6f0*/  WARPSYNC.COLLECTIVE R15, `(.L_x_93) ;  /* 0x000000000f087348 */ /* 0x001fea0003c00000 */
[----:B------:R1:W2:Y:S02]  /*c700*/  SHFL.IDX P6, R14, R13, R12, R11 ;  /* 0x0000000c0d0e7389 */ /* 0x0002a400000c000b */
[----:B012---:R-:W-:Y:S01]  /*c710*/  ENDCOLLECTIVE ;  /* 0x000000000000791b */ /* 0x007fe20003800000 */
.L_x_93:
[----:B------:R-:W-:Y:S01]  /*c720*/  @P0 LEA R27, R28, UR45, 0x1 ;  /* 0x0000002d1c1b0c11 */ /* 0x000fe2000f8e08ff */
[----:B------:R-:W-:Y:S01]  /*c730*/  IMAD.MOV.U32 R13, RZ, RZ, R9 ;  /* 0x000000ffff0d7224 */ /* 0x000fe200078e0009 */
[----:B------:R-:W-:Y:S01]  /*c740*/  MOV R12, 0x2 ;  /* 0x00000002000c7802 */ /* 0x000fe20000000f00 */
[----:B------:R-:W-:-:S07]  /*c750*/  IMAD.MOV.U32 R5, RZ, RZ, R14 ;  /* 0x000000ffff057224 */ /* 0x000fce00078e000e */
[----:B------:R-:W-:Y:S05]  /*c760*/  WARPSYNC.COLLECTIVE R15, `(.L_x_94) ;  /* 0x000000000f087348 */ /* 0x000fea0003c00000 */
[----:B------:R0:W1:Y:S02]  /*c770*/  SHFL.IDX P6, R14, R13, R12, R11 ;  /* 0x0000000c0d0e7389 */ /* 0x00006400000c000b */
[----:B01----:R-:W-:Y:S01]  /*c780*/  ENDCOLLECTIVE ;  /* 0x000000000000791b */ /* 0x003fe20003800000 */
.L_x_94:
[----:B------:R-:W-:-:S04]  /*c790*/  LOP3.LUT R5, R5, R4, RZ, 0x3c, !PT ;  /* 0x0000000405057212 */ /* 0x000fc800078e3cff */
[----:B------:R-:W-:-:S04]  /*c7a0*/  LOP3.LUT R4, R5, R4, RZ, 0x3c, !PT ;  /* 0x0000000405047212 */ /* 0x000fc800078e3cff */
[----:B------:R-:W-:Y:S01]  /*c7b0*/  LOP3.LUT R5, R5, R4, RZ, 0x3c, !PT ;  /* 0x0000000405057212 */ /* 0x000fe200078e3cff */
[----:B------:R-:W-:Y:S02]  /*c7c0*/  IMAD.MOV.U32 R13, RZ, RZ, R0 ;  /* 0x000000ffff0d7224 */ /* 0x000fe400078e0000 */
[----:B------:R-:W-:-:S05]  /*c7d0*/  @P0 IMAD.WIDE.U32 R4, R10, 0x2, R4 ;  /* 0x000000020a040825 */ /* 0x000fca00078e0004 */
[----:B------:R-:W-:Y:S01]  /*c7e0*/  @!PT LDS RZ, [RZ] ;  /* 0x00000000fffff984 */ /* 0x000fe20000000800 */
[----:B------:R-:W-:Y:S01]  /*c7f0*/  @!PT LDS RZ, [RZ] ;  /* 0x00000000fffff984 */ /* 0x000fe20000000800 */
[----:B------:R-:W-:Y:S01]  /*c800*/  @!PT LDS RZ, [RZ] ;  /* 0x00000000fffff984 */ /* 0x000fe20000000800 */
[----:B------:R0:W-:Y:S01]  /*c810*/  @P0 LDGSTS.E.BYPASS.LTC128B.128 [R27+0x15c00], desc[UR36][R4.64], !P4 ;  /* 0x15c00000041b0fae */ /* 0x0001e2000e101d64 */
[----:B------:R-:W-:-:S03]  /*c820*/  IMAD.MOV.U32 R2, RZ, RZ, R14 ;  /* 0x000000ffff027224 */ /* 0x000fc600078e000e */
[----:B------:R0:W-:Y:S04]  /*c830*/  @P0 LDGSTS.E.BYPASS.LTC128B.128 [R27+0x17c00], desc[UR36][R4.64+0x40], !P3 ;  /* 0x17c00040041b0fae */ /* 0x0001e8000d901d64 */
[----:B0-----:R-:W-:Y:S05]  /*c840*/  WARPSYNC.COLLECTIVE R15, `(.L_x_95) ;  /* 0x000000000f087348 */ /* 0x001fea0003c00000 */
[----:B------:R1:W2:Y:S02]  /*c850*/  SHFL.IDX P6, R14, R13, R12, R11 ;  /* 0x0000000c0d0e7389 */ /* 0x0002a400000c000b */
[----:B012---:R-:W-:Y:S01]  /*c860*/  ENDCOLLECTIVE ;  /* 0x000000000000791b */ /* 0x007fe20003800000 */
.L_x_95:
[----:B------:R-:W-:Y:S01]  /*c870*/  @!PT LDS RZ, [RZ] ;  /* 0x00000000fffff984 */ /* 0x000fe20000000800 */
[----:B------:R-:W-:Y:S01]  /*c880*/  @!PT LDS RZ, [RZ] ;  /* 0x00000000fffff984 */ /* 0x000fe20000000800 */
[----:B------:R-:W-:Y:S01]  /*c890*/  @!PT LDS RZ, [RZ] ;  /* 0x00000000fffff984 */ /* 0x000fe20000000800 */
[----:B------:R0:W-:Y:S01]  /*c8a0*/  @P0 LDGSTS.E.BYPASS.LTC128B.128 [R27+0x19c00], desc[UR36][R4.64+0x80], !P2 ;  /* 0x19c00080041b0fae */ /* 0x0001e2000d101d64 */
[----:B------:R-:W-:Y:S01]  /*c8b0*/  ISETP.GE.AND P0, PT, R8, 0x41, PT ;  /* 0x000000410800780c */ /* 0x000fe20003f06270 */
[----:B------:R-:W-:Y:S02]  /*c8c0*/  IMAD.MOV.U32 R13, RZ, RZ, R9 ;  /* 0x000000ffff0d7224 */ /* 0x000fe400078e0009 */
[----:B------:R-:W-:-:S10]  /*c8d0*/  IMAD.MOV.U32 R12, RZ, RZ, 0x3 ;  /* 0x00000003ff0c7424 */ /* 0x000fd400078e00ff */
[----:B------:R-:W-:Y:S02]  /*c8e0*/  @P0 LEA R7, R28, UR45, 0x1 ;  /* 0x0000002d1c070c11 */ /* 0x000fe4000f8e08ff */
[----:B0-----:R-:W-:-:S07]  /*c8f0*/  MOV R3, R14 ;  /* 0x0000000e00037202 */ /* 0x001fce0000000f00 */
[----:B------:R-:W-:Y:S05]  /*c900*/  WARPSYNC.COLLECTIVE R15, `(.L_x_96) ;  /* 0x000000000f087348 */ /* 0x000fea0003c00000 */
[----:B------:R0:W1:Y:S02]  /*c910*/  SHFL.IDX P6, R14, R13, R12, R11 ;  /* 0x0000000c0d0e7389 */ /* 0x00006400000c000b */
[----:B01----:R-:W-:Y:S01]  /*c920*/  ENDCOLLECTIVE ;  /* 0x000000000000791b */ /* 0x003fe20003800000 */
.L_x_96:
        /* <DEDUP_REMOVED lines=9> */
[----:B------:R-:W-:-:S03]  /*c9c0*/  MOV R9, R14 ;  /* 0x0000000e00097202 */ /* 0x000fc60000000f00 */
[----:B------:R0:W-:Y:S04]  /*c9d0*/  @P0 LDGSTS.E.BYPASS.LTC128B.128 [R7+0x18400], desc[UR36][R2.64+0x40], !P3 ;  /* 0x1840004002070fae */ /* 0x0001e8000d901d64 */
[----:B------:R0:W-:Y:S02]  /*c9e0*/  @P0 LDGSTS.E.BYPASS.LTC128B.128 [R7+0x1a400], desc[UR36][R2.64+0x80], !P2 ;  /* 0x1a40008002070fae */ /* 0x0001e4000d101d64 */
[----:B0-----:R-:W-:Y:S05]  /*c9f0*/  WARPSYNC.COLLECTIVE R15, `(.L_x_97) ;  /* 0x000000000f087348 */ /* 0x001fea0003c00000 */
[----:B------:R1:W2:Y:S02]  /*ca00*/  SHFL.IDX P6, R14, R13, R12, R11 ;  /* 0x0000000c0d0e7389 */ /* 0x0002a400000c000b */
[----:B012---:R-:W-:Y:S01]  /*ca10*/  ENDCOLLECTIVE ;  /* 0x000000000000791b */ /* 0x007fe20003800000 */
.L_x_97:
[----:B------:R-:W-:Y:S05]  /*ca20*/  BRA `(.L_x_98) ;  /* 0xffffffd000707947 */ /* 0x000fea000383ffff */
.L_x_51:
[----:B------:R-:W-:Y:S01]  /*ca30*/  IMAD.MOV.U32 R13, RZ, RZ, R9 ;  /* 0x000000ffff0d7224 */ /* 0x000fe200078e0009 */
[----:B------:R-:W-:Y:S01]  /*ca40*/  MOV R12, RZ ;  /* 0x000000ff000c7202 */ /* 0x000fe20000000f00 */
[----:B------:R-:W-:Y:S02]  /*ca50*/  IMAD.MOV.U32 R11, RZ, RZ, 0x1c1f ;  /* 0x00001c1fff0b7424 */ /* 0x000fe400078e00ff */
[----:B------:R-:W-:Y:S02]  /*ca60*/  IMAD.MOV.U32 R15, RZ, RZ, -0x1 ;  /* 0xffffffffff0f7424 */ /* 0x000fe400078e00ff */
[----:B------:R-:W-:Y:S02]  /*ca70*/  IMAD R0, R25, 0xc0, R22 ;  /* 0x000000c019007824 */ /* 0x000fe400078e0216 */
[----:B------:R-:W-:-:S07]  /*ca80*/  IMAD.MOV.U32 R24, RZ, RZ, 0x1 ;  /* 0x00000001ff187424 */ /* 0x000fce00078e00ff */
[----:B------:R-:W-:Y:S05]  /*ca90*/  WARPSYNC.COLLECTIVE R15, `(.L_x_99) ;  /* 0x000000000f087348 */ /* 0x000fea0003c00000 */
[----:B------:R0:W1:Y:S02]  /*caa0*/  SHFL.IDX P6, R14, R13, R12, R11 ;  /* 0x0000000c0d0e7389 */ /* 0x00006400000c000b */
[----:B01----:R-:W-:Y:S01]  /*cab0*/  ENDCOLLECTIVE ;  /* 0x000000000000791b */ /* 0x003fe20003800000 */
.L_x_99:
[----:B------:R-:W-:Y:S02]  /*cac0*/  VIADD R5, R0, 0x20 ;  /* 0x0000002000057836 */ /* 0x000fe40000000000 */
[----:B------:R-:W-:Y:S01]  /*cad0*/  IMAD.MOV.U32 R13, RZ, RZ, R7 ;  /* 0x000000ffff0d7224 */ /* 0x000fe200078e0007 */
[----:B------:R-:W-:-:S07]  /*cae0*/  MOV R2, R14 ;  /* 0x0000000e00027202 */ /* 0x000fce0000000f00 */
[----:B------:R-:W-:Y:S05]  /*caf0*/  WARPSYNC.COLLECTIVE R15, `(.L_x_100) ;  /* 0x000000000f087348 */ /* 0x000fea0003c00000 */
[----:B------:R0:W1:Y:S02]  /*cb00*/  SHFL.IDX P6, R14, R13, R12, R11 ;  /* 0x0000000c0d0e7389 */ /* 0x00006400000c000b */
[----:B01----:R-:W-:Y:S01]  /*cb10*/  ENDCOLLECTIVE ;  /* 0x000000000000791b */ /* 0x003fe20003800000 */
.L_x_100:
[----:B------:R-:W-:Y:S02]  /*cb20*/  ULDC UR4, c[0x0][0x288] ;  /* 0x0000a20000047ab9 */ /* 0x000fe40000000800 */
[----:B------:R-:W-:Y:S02]  /*cb30*/  IMAD R6, R20, UR4, RZ ;  /* 0x0000000414067c24 */ /* 0x000fe4000f8e02ff */
[----:B------:R-:W-:-:S03]  /*cb40*/  IMAD.MOV.U32 R3, RZ, RZ, R2 ;  /* 0x000000ffff037224 */ /* 0x000fc600078e0002 */
[----:B------:R-:W-:Y:S01]  /*cb50*/  ISETP.GE.AND P2, PT, R0, R6, PT ;  /* 0x000000060000720c */ /* 0x000fe20003f46270 */
[----:B------:R-:W-:Y:S01]  /*cb60*/  IMAD.MOV.U32 R13, RZ, RZ, R9 ;  /* 0x000000ffff0d7224 */ /* 0x000fe200078e0009 */
[----:B------:R-:W-:-:S11]  /*cb70*/  MOV R12, 0x1 ;  /* 0x00000001000c7802 */ /* 0x000fd60000000f00 */
[----:B------:R-:W-:Y:S02]  /*cb80*/  @!P2 LEA R21, R28, UR45, 0x1 ;  /* 0x0000002d1c15ac11 */ /* 0x000fe4000f8e08ff */
[----:B------:R-:W-:-:S07]  /*cb90*/  MOV R2, R14 ;  /* 0x0000000e00027202 */ /* 0x000fce0000000f00 */
[----:B------:R-:W-:Y:S05]  /*cba0*/  WARPSYNC.COLLECTIVE R15, `(.L_x_101) ;  /* 0x000000000f087348 */ /* 0x000fea0003c00000 */
[----:B------:R0:W1:Y:S02]  /*cbb0*/  SHFL.IDX P6, R14, R13, R12, R11 ;  /* 0x0000000c0d0e7389 */ /* 0x00006400000c000b */
[----:B01----:R-:W-:Y:S01]  /*cbc0*/  ENDCOLLECTIVE ;  /* 0x000000000000791b */ /* 0x003fe20003800000 */
.L_x_101:
[----:B------:R-:W-:-:S05]  /*cbd0*/  @!P2 IMAD.WIDE.U32 R2, R27, 0x2, R2 ;  /* 0x000000021b02a825 */ /* 0x000fca00078e0002 */
[----:B------:R-:W-:Y:S01]  /*cbe0*/  @!PT LDS RZ, [RZ] ;  /* 0x00000000fffff984 */ /* 0x000fe20000000800 */
[----:B------:R-:W-:Y:S01]  /*cbf0*/  @!PT LDS RZ, [RZ] ;  /* 0x00000000fffff984 */ /* 0x000fe20000000800 */
[----:B------:R-:W-:Y:S01]  /*cc00*/  @!PT LDS RZ, [RZ] ;  /* 0x00000000fffff984 */ /* 0x000fe20000000800 */
[----:B------:R0:W-:Y:S04]  /*cc10*/  @!P2 LDGSTS.E.BYPASS.LTC128B.128 [R21+0xc400], desc[UR36][R2.64], !P3 ;  /* 0x0c4000000215afae */ /* 0x0001e8000d901d64 */
[----:B------:R0:W-:Y:S01]  /*cc20*/  @!P2 LDGSTS.E.BYPASS.LTC128B.128 [R21+0xf400], desc[UR36][R2.64+0x40], !P0 ;  /* 0x0f4000400215afae */ /* 0x0001e2000c101d64 */
[----:B------:R-:W-:-:S03]  /*cc30*/  IMAD.MOV.U32 R13, RZ, RZ, R7 ;  /* 0x000000ffff0d7224 */ /* 0x000fc600078e0007 */
[----:B------:R0:W-:Y:S01]  /*cc40*/  @!P2 LDGSTS.E.BYPASS.LTC128B.128 [R21+0x12400], desc[UR36][R2.64+0x80], !P1 ;  /* 0x124000800215afae */ /* 0x0001e2000c901d64 */
[----:B------:R-:W-:Y:S01]  /*cc50*/  ISETP.GE.AND P2, PT, R5, R6, PT ;  /* 0x000000060500720c */ /* 0x000fe20003f46270 */
[----:B------:R-:W-:-:S12]  /*cc60*/  IMAD.MOV.U32 R5, RZ, RZ, R14 ;  /* 0x000000ffff057224 */ /* 0x000fd800078e000e */
[----:B0-----:R-:W-:Y:S05]  /*cc70*/  WARPSYNC.COLLECTIVE R15, `(.L_x_102) ;  /* 0x000000000f087348 */ /* 0x001fea0003c00000 */
[----:B------:R1:W2:Y:S02]  /*cc80*/  SHFL.IDX P6, R14, R13, R12, R11 ;  /* 0x0000000c0d0e7389 */ /* 0x0002a400000c000b */
[----:B012---:R-:W-:Y:S01]  /*cc90*/  ENDCOLLECTIVE ;  /* 0x000000000000791b */ /* 0x007fe20003800000 */
.L_x_102:
[----:B------:R-:W-:Y:S01]  /*cca0*/  VIADD R3, R0, 0x40 ;  /* 0x0000004000037836 */ /* 0x000fe20000000000 */
[----:B------:R-:W-:Y:S01]  /*ccb0*/  @!P2 LEA R25, R28, UR45, 0x1 ;  /* 0x0000002d1c19ac11 */ /* 0x000fe2000f8e08ff */
[----:B------:R-:W-:Y:S01]  /*ccc0*/  IMAD.MOV.U32 R13, RZ, RZ, R9 ;  /* 0x000000ffff0d7224 */ /* 0x000fe200078e0009 */
[----:B------:R-:W-:Y:S02]  /*ccd0*/  MOV R12, 0x2 ;  /* 0x00000002000c7802 */ /* 0x000fe40000000f00 */
[----:B------:R-:W-:-:S07]  /*cce0*/  MOV R4, R14 ;  /* 0x0000000e00047202 */ /* 0x000fce0000000f00 */
[----:B------:R-:W-:Y:S05]  /*ccf0*/  WARPSYNC.COLLECTIVE R15, `(.L_x_103) ;  /* 0x000000000f087348 */ /* 0x000fea0003c00000 */
[----:B------:R0:W1:Y:S02]  /*cd00*/  SHFL.IDX P6, R14, R13, R12, R11 ;  /* 0x0000000c0d0e7389 */ /* 0x00006400000c000b */
[----:B01----:R-:W-:Y:S01]  /*cd10*/  ENDCOLLECTIVE ;  /* 0x000000000000791b */ /* 0x003fe20003800000 */
.L_x_103:
        /* <DEDUP_REMOVED lines=13> */
.L_x_104:
[----:B------:R-:W-:Y:S01]  /*cdf0*/  @!P2 LEA R21, R28, UR45, 0x1 ;  /* 0x0000002d1c15ac11 */ /* 0x000fe2000f8e08ff */
[----:B------:R-:W-:Y:S02]  /*ce00*/  IMAD.MOV.U32 R13, RZ, RZ, R9 ;  /* 0x000000ffff0d7224 */ /* 0x000fe400078e0009 */
[----:B------:R-:W-:Y:S01]  /*ce10*/  IMAD.MOV.U32 R12, RZ, RZ, 0x3 ;  /* 0x00000003ff0c7424 */ /* 0x000fe200078e00ff */
[----:B------:R-:W-:-:S07]  /*ce20*/  MOV R2, R14 ;  /* 0x0000000e00027202 */ /* 0x000fce0000000f00 */
[----:B------:R-:W-:Y:S05]  /*ce30*/  WARPSYNC.COLLECTIVE R15, `(.L_x_105) ;  /* 0x000000000f087348 */ /* 0x000fea0003c00000 */
[----:B------:R0:W1:Y:S02]  /*ce40*/  SHFL.IDX P6, R14, R13, R12, R11 ;  /* 0x0000000c0d0e7389 */ /* 0x00006400000c000b */
[----:B01----:R-:W-:Y:S01]  /*ce50*/  ENDCOLLECTIVE ;  /* 0x000000000000791b */ /* 0x003fe20003800000 */
.L_x_105:
        /* <DEDUP_REMOVED lines=8> */
[----:B------:R-:W-:-:S07]  /*cee0*/  MOV R5, R14 ;  /* 0x0000000e00057202 */ /* 0x000fce0000000f00 */
[----:B0-----:R-:W-:Y:S05]  /*cef0*/  WARPSYNC.COLLECTIVE R15, `(.L_x_106) ;  /* 0x000000000f087348 */ /* 0x001fea0003c00000 */
[----:B------:R1:W2:Y:S02]  /*cf00*/  SHFL.IDX P6, R14, R13, R12, R11 ;  /* 0x0000000c0d0e7389 */ /* 0x0002a400000c000b */
[----:B012---:R-:W-:Y:S01]  /*cf10*/  ENDCOLLECTIVE ;  /* 0x000000000000791b */ /* 0x007fe20003800000 */
.L_x_106:
[----:B------:R-:W-:-:S04]  /*cf20*/  IADD3 R3, R0, 0x60, RZ ;  /* 0x0000006000037810 */ /* 0x000fc80007ffe0ff */
[----:B------:R-:W-:Y:S01]  /*cf30*/  ISETP.GE.AND P2, PT, R3, R6, PT ;  /* 0x000000060300720c */ /* 0x000fe20003f46270 */
[----:B------:R-:W-:Y:S02]  /*cf40*/  VIADD R3, R0, 0x80 ;  /* 0x0000008000037836 */ /* 0x000fe40000000000 */
[----:B------:R-:W-:Y:S01]  /*cf50*/  IMAD.MOV.U32 R13, RZ, RZ, R8 ;  /* 0x000000ffff0d7224 */ /* 0x000fe200078e0008 */
[----:B------:R-:W-:-:S09]  /*cf60*/  MOV R12, RZ ;  /* 0x000000ff000c7202 */ /* 0x000fd20000000f00 */
[----:B------:R-:W-:Y:S01]  /*cf70*/  @!P2 LEA R25, R28, UR45, 0x1 ;  /* 0x0000002d1c19ac11 */ /* 0x000fe2000f8e08ff */
[----:B------:R-:W-:-:S07]  /*cf80*/  IMAD.MOV.U32 R4, RZ, RZ, R14 ;  /* 0x000000ffff047224 */ /* 0x000fce00078e000e */
[----:B------:R-:W-:Y:S05]  /*cf90*/  WARPSYNC.COLLECTIVE R15, `(.L_x_107) ;  /* 0x000000000f087348 */ /* 0x000fea0003c00000 */
[----:B------:R0:W1:Y:S02]  /*cfa0*/  SHFL.IDX P6, R14, R13, R12, R11 ;  /* 0x0000000c0d0e7389 */ /* 0x00006400000c000b */
[----:B01----:R-:W-:Y:S01]  /*cfb0*/  ENDCOLLECTIVE ;  /* 0x000000000000791b */ /* 0x003fe20003800000 */
.L_x_107:
        /* <DEDUP_REMOVED lines=13> */
.L_x_108:
[----:B------:R-:W-:Y:S01]  /*d090*/  @!P2 LEA R7, R28, UR45, 0x1 ;  /* 0x0000002d1c07ac11 */ /* 0x000fe2000f8e08ff */
[----:B------:R-:W-:Y:S02]  /*d0a0*/  IMAD.MOV.U32 R13, RZ, RZ, R8 ;  /* 0x000000ffff0d7224 */ /* 0x000fe400078e0008 */
[----:B------:R-:W-:Y:S01]  /*d0b0*/  IMAD.MOV.U32 R12, RZ, RZ, 0x1 ;  /* 0x00000001ff0c7424 */ /* 0x000fe200078e00ff */
[----:B------:R-:W-:-:S07]  /*d0c0*/  MOV R2, R14 ;  /* 0x0000000e00027202 */ /* 0x000fce0000000f00 */
[----:B------:R-:W-:Y:S05]  /*d0d0*/  WARPSYNC.COLLECTIVE R15, `(.L_x_109) ;  /* 0x000000000f087348 */ /* 0x000fea0003c00000 */
[----:B------:R0:W1:Y:S02]  /*d0e0*/  SHFL.IDX P6, R14, R13, R12, R11 ;  /* 0x0000000c0d0e7389 */ /* 0x00006400000c000b */
[----:B01----:R-:W-:Y:S01]  /*d0f0*/  ENDCOLLECTIVE ;  /* 0x000000000000791b */ /* 0x003fe20003800000 */
.L_x_109:
        /* <DEDUP_REMOVED lines=12> */
.L_x_110:
[----:B------:R-:W-:Y:S05]  /*d1c0*/  BRA `(.L_x_111) ;  /* 0xffffffd400587947 */ /* 0x000fea000383ffff */
.L_x_54:
[----:B0-----:R-:W-:-:S04]  /*d1d0*/  MOV R3, UR45 ;  /* 0x0000002d00037c02 */ /* 0x001fc80008000f00 */
[----:B------:R0:W1:Y:S03]  /*d1e0*/  SYNCS.PHASECHK.TRANS64.TRYWAIT P0, [R3+URZ+0x2d820], R0 ;  /* 0x02d82000030075a7 */ /* 0x000066000800017f */
[----:B-1----:R-:W-:Y:S05]  /*d1f0*/  @!P0 NANOSLEEP.SYNCS 0x989680 ;  /* 0x009896800000895d */ /* 0x002fea0003900000 */
[----:B------:R-:W1:Y:S02]  /*d200*/  @!P0 SYNCS.PHASECHK.TRANS64 P0, [R3+URZ+0x2d820], R0 ;  /* 0x02d82000030085a7 */ /* 0x000e64000800007f */
[----:B-1----:R-:W-:Y:S05]  /*d210*/  @!P0 BRA `(.L_x_54) ;  /* 0xfffffffc00ec8947 */ /* 0x002fea000383ffff */
[----:B------:R-:W-:Y:S05]  /*d220*/  BRA `(.L_x_112) ;  /* 0xffffffd400a07947 */ /* 0x000fea000383ffff */
.L_x_58:
[----:B0-----:R0:W1:Y:S02]  /*d230*/  SYNCS.PHASECHK.TRANS64.TRYWAIT P0, [R7+URZ+0x2d840], R2 ;  /* 0x02d84002070075a7 */ /* 0x001064000800017f */
[----:B-1----:R-:W-:Y:S05]  /*d240*/  @!P0 NANOSLEEP.SYNCS 0x989680 ;  /* 0x009896800000895d */ /* 0x002fea0003900000 */
[----:B------:R-:W1:Y:S02]  /*d250*/  @!P0 SYNCS.PHASECHK.TRANS64 P0, [R7+URZ+0x2d840], R2 ;  /* 0x02d84002070085a7 */ /* 0x000e64000800007f */
[----:B-1----:R-:W-:Y:S05]  /*d260*/  @!P0 BRA `(.L_x_58) ;  /* 0xfffffffc00f08947 */ /* 0x002fea000383ffff */
[----:B------:R-:W-:Y:S05]  /*d270*/  BRA `(.L_x_113) ;  /* 0xffffffd800a87947 */ /* 0x000fea000383ffff */
.L_x_59:
[----:B------:R-:W-:Y:S01]  /*d280*/  BSSY B1, `(.L_x_114) ;  /* 0x0000008000017945 */ /* 0x000fe20003800000 */
[----:B------:R-:W-:Y:S01]  /*d290*/  IMAD.MOV.U32 R13, RZ, RZ, R19 ;  /* 0x000000ffff0d7224 */ /* 0x000fe200078e0013 */
[----:B------:R-:W-:Y:S01]  /*d2a0*/  MOV R11, 0x1c1f ;  /* 0x00001c1f000b7802 */ /* 0x000fe20000000f00 */
[----:B------:R-:W-:Y:S02]  /*d2b0*/  IMAD.MOV.U32 R12, RZ, RZ, RZ ;  /* 0x000000ffff0c7224 */ /* 0x000fe400078e00ff */
[----:B------:R-:W-:-:S07]  /*d2c0*/  IMAD.MOV.U32 R15, RZ, RZ, -0x1 ;  /* 0xffffffffff0f7424 */ /* 0x000fce00078e00ff */
[----:B------:R-:W-:Y:S05]  /*d2d0*/  WARPSYNC.COLLECTIVE R15, `(.L_x_115) ;  /* 0x000000000f087348 */ /* 0x000fea0003c00000 */
[----:B------:R0:W1:Y:S02]  /*d2e0*/  SHFL.IDX P6, R14, R13, R12, R11 ;  /* 0x0000000c0d0e7389 */ /* 0x00006400000c000b */
[----:B01----:R-:W-:Y:S01]  /*d2f0*/  ENDCOLLECTIVE ;  /* 0x000000000000791b */ /* 0x003fe20003800000 */
.L_x_115:
[----:B------:R-:W-:Y:S05]  /*d300*/  BSYNC B1 ;  /* 0x0000000000017941 */ /* 0x000fea0003800000 */
.L_x_114:
[----:B------:R-:W0:Y:S01]  /*d310*/  S2R R27, SR_TID.X ;  /* 0x00000000001b7919 */ /* 0x000e220000002100 */
[----:B------:R-:W-:Y:S01]  /*d320*/  MOV R13, R8 ;  /* 0x00000008000d7202 */ /* 0x000fe20000000f00 */
[----:B------:R-:W-:Y:S01]  /*d330*/  IMAD.MOV.U32 R12, RZ, RZ, RZ ;  /* 0x000000ffff0c7224 */ /* 0x000fe200078e00ff */
[----:B------:R-:W-:Y:S01]  /*d340*/  LOP3.LUT R16, R16, 0xffffffdf, RZ, 0xc0, !PT ;  /* 0xffffffdf10107812 */ /* 0x000fe200078ec0ff */
[----:B------:R-:W-:Y:S01]  /*d350*/  IMAD.MOV.U32 R11, RZ, RZ, 0x1c1f ;  /* 0x00001c1fff0b7424 */ /* 0x000fe200078e00ff */
[----:B------:R-:W-:Y:S01]  /*d360*/  LEA R9, R9, UR45, 0x1 ;  /* 0x0000002d09097c11 */ /* 0x000fe2000f8e08ff */
[----:B------:R-:W-:Y:S01]  /*d370*/  IMAD.MOV.U32 R15, RZ, RZ, -0x1 ;  /* 0xffffffffff0f7424 */ /* 0x000fe200078e00ff */
[----:B------:R-:W-:Y:S01]  /*d380*/  @P1 LOP3.LUT R16, R16, 0x20, RZ, 0xfc, !PT ;  /* 0x0000002010101812 */ /* 0x000fe200078efcff */
[----:B------:R-:W-:-:S07]  /*d390*/  IMAD.MOV.U32 R3, RZ, RZ, R14 ;  /* 0x000000ffff037224 */ /* 0x000fce00078e000e */
[----:B0-----:R-:W-:Y:S05]  /*d3a0*/  WARPSYNC.COLLECTIVE R15, `(.L_x_116) ;  /* 0x000000000f087348 */ /* 0x001fea0003c00000 */
[----:B------:R1:W2:Y:S02]  /*d3b0*/  SHFL.IDX P6, R14, R13, R12, R11 ;  /* 0x0000000c0d0e7389 */ /* 0x0002a400000c000b */
[----:B012---:R-:W-:Y:S01]  /*d3c0*/  ENDCOLLECTIVE ;  /* 0x000000000000791b */ /* 0x007fe20003800000 */
.L_x_116:
[----:B------:R-:W-:Y:S01]  /*d3d0*/  LOP3.LUT P1, RZ, R16, 0x4, RZ, 0xc0, !PT ;  /* 0x0000000410ff7812 */ /* 0x000fe2000782c0ff */
[----:B------:R-:W-:Y:S01]  /*d3e0*/  IMAD.MOV.U32 R13, RZ, RZ, R19 ;  /* 0x000000ffff0d7224 */ /* 0x000fe200078e0013 */
[----:B------:R-:W-:Y:S02]  /*d3f0*/  MOV R12, 0x1 ;  /* 0x00000001000c7802 */ /* 0x000fe40000000f00 */
[----:B------:R-:W-:Y:S01]  /*d400*/  SHF.L.U32 R27, R27, 0x3, RZ ;  /* 0x000000031b1b7819 */ /* 0x000fe200000006ff */
[----:B------:R-:W-:-:S03]  /*d410*/  IMAD.MOV.U32 R2, RZ, RZ, R14 ;  /* 0x000000ffff027224 */ /* 0x000fc600078e000e */
[----:B------:R-:W-:-:S07]  /*d420*/  LOP3.LUT R27, R27, 0x18, RZ, 0xc0, !PT ;  /* 0x000000181b1b7812 */ /* 0x000fce00078ec0ff */
[----:B------:R-:W-:Y:S05]  /*d430*/  WARPSYNC.COLLECTIVE R15, `(.L_x_117) ;  /* 0x000000000f087348 */ /* 0x000fea0003c00000 */
[----:B------:R0:W1:Y:S02]  /*d440*/  SHFL.IDX P6, R14, R13, R12, R11 ;  /* 0x0000000c0d0e7389 */ /* 0x00006400000c000b */
[----:B01----:R-:W-:Y:S01]  /*d450*/  ENDCOLLECTIVE ;  /* 0x000000000000791b */ /* 0x003fe20003800000 */
.L_x_117:
[----:B------:R-:W-:-:S04]  /*d460*/  SHF.L.U32 R4, R27, 0x1, RZ ;  /* 0x000000011b047819 */ /* 0x000fc800000006ff */
[----:B------:R-:W-:-:S05]  /*d470*/  IADD3 R2, P0, R2, R4, RZ ;  /* 0x0000000402027210 */ /* 0x000fca0007f1e0ff */
[----:B------:R-:W-:Y:S02]  /*d480*/  IMAD.X R3, RZ, RZ, R3, P0 ;  /* 0x000000ffff037224 */ /* 0x000fe400000e0603 */
[----:B------:R-:W-:-:S03]  /*d490*/  IMAD.MOV.U32 R13, RZ, RZ, R8 ;  /* 0x000000ffff0d7224 */ /* 0x000fc600078e0008 */
[----:B------:R-:W-:Y:S01]  /*d4a0*/  @!PT LDS RZ, [RZ] ;  /* 0x00000000fffff984 */ /* 0x000fe20000000800 */
[----:B------:R-:W-:Y:S01]  /*d4b0*/  @!PT LDS RZ, [RZ] ;  /* 0x00000000fffff984 */ /* 0x000fe20000000800 */
[----:B------:R-:W-:Y:S01]  /*d4c0*/  @!PT LDS RZ, [RZ] ;  /* 0x00000000fffff984 */ /* 0x000fe20000000800 */
[----:B------:R-:W-:Y:S04]  /*d4d0*/  LDGSTS.E.BYPASS.LTC128B.128 [R9+0x15400], desc[UR36][R2.64], !P1 ;  /* 0x1540000002097fae */ /* 0x000fe8000c901d64 */
[----:B------:R-:W-:Y:S04]  /*d4e0*/  LDGSTS.E.BYPASS.LTC128B.128 [R9+0x17400], desc[UR36][R2.64+0x40], !P5 ;  /* 0x1740004002097fae */ /* 0x000fe8000e901d64 */
[----:B------:R0:W-:Y:S02]  /*d4f0*/  LDGSTS.E.BYPASS.LTC128B.128 [R9+0x19400], desc[UR36][R2.64+0x80], !P4 ;  /* 0x1940008002097fae */ /* 0x0001e4000e101d64 */
[----:B0-----:R-:W-:-:S07]  /*d500*/  IMAD.MOV.U32 R3, RZ, RZ, R14 ;  /* 0x000000ffff037224 */ /* 0x001fce00078e000e */
[----:B------:R-:W-:Y:S05]  /*d510*/  WARPSYNC.COLLECTIVE R15, `(.L_x_118) ;  /* 0x000000000f087348 */ /* 0x000fea0003c00000 */
[----:B------:R0:W1:Y:S02]  /*d520*/  SHFL.IDX P6, R14, R13, R12, R11 ;  /* 0x0000000c0d0e7389 */ /* 0x00006400000c000b */
[----:B01----:R-:W-:Y:S01]  /*d530*/  ENDCOLLECTIVE ;  /* 0x000000000000791b */ /* 0x003fe20003800000 */
.L_x_118:
[----:B------:R-:W-:Y:S01]  /*d540*/  IMAD.MOV.U32 R13, RZ, RZ, R19 ;  /* 0x000000ffff0d7224 */ /* 0x000fe200078e0013 */
[----:B------:R-:W-:Y:S02]  /*d550*/  MOV R12, 0x2 ;  /* 0x00000002000c7802 */ /* 0x000fe40000000f00 */
[----:B------:R-:W-:-:S07]  /*d560*/  MOV R2, R14 ;  /* 0x0000000e00027202 */ /* 0x000fce0000000f00 */
[----:B------:R-:W-:Y:S05]  /*d570*/  WARPSYNC.COLLECTIVE R15, `(.L_x_119) ;  /* 0x000000000f087348 */ /* 0x000fea0003c00000 */
[----:B------:R0:W1:Y:S02]  /*d580*/  SHFL.IDX P6, R14, R13, R12, R11 ;  /* 0x0000000c0d0e7389 */ /* 0x00006400000c000b */
[----:B01----:R-:W-:Y:S01]  /*d590*/  ENDCOLLECTIVE ;  /* 0x000000000000791b */ /* 0x003fe20003800000 */
.L_x_119:
[----:B------:R-:W-:-:S05]  /*d5a0*/  IADD3 R2, P0, R2, R4, RZ ;  /* 0x0000000402027210 */ /* 0x000fca0007f1e0ff */
[----:B------:R-:W-:-:S05]  /*d5b0*/  IMAD.X R3, RZ, RZ, R3, P0 ;  /* 0x000000ffff037224 */ /* 0x000fca00000e0603 */
[----:B------:R-:W-:Y:S01]  /*d5c0*/  @!PT LDS RZ, [RZ] ;  /* 0x00000000fffff984 */ /* 0x000fe20000000800 */
[----:B------:R-:W-:Y:S01]  /*d5d0*/  @!PT LDS RZ, [RZ] ;  /* 0x00000000fffff984 */ /* 0x000fe20000000800 */
[----:B------:R-:W-:Y:S01]  /*d5e0*/  @!PT LDS RZ, [RZ] ;  /* 0x00000000fffff984 */ /* 0x000fe20000000800 */
[----:B------:R0:W-:Y:S01]  /*d5f0*/  LDGSTS.E.BYPASS.LTC128B.128 [R9+0x15c00], desc[UR36][R2.64], !P1 ;  /* 0x15c0000002097fae */ /* 0x0001e2000c901d64 */
[----:B------:R-:W-:-:S03]  /*d600*/  IMAD.MOV.U32 R13, RZ, RZ, R8 ;  /* 0x000000ffff0d7224 */ /* 0x000fc600078e0008 */
[----:B------:R0:W-:Y:S04]  /*d610*/  LDGSTS.E.BYPASS.LTC128B.128 [R9+0x17c00], desc[UR36][R2.64+0x40], !P5 ;  /* 0x17c0004002097fae */ /* 0x0001e8000e901d64 */
[----:B------:R0:W-:Y:S01]  /*d620*/  LDGSTS.E.BYPASS.LTC128B.128 [R9+0x19c00], desc[UR36][R2.64+0x80], !P4 ;  /* 0x19c0008002097fae */ /* 0x0001e2000e101d64 */
[----:B------:R-:W-:-:S07]  /*d630*/  IMAD.MOV.U32 R27, RZ, RZ, R14 ;  /* 0x000000ffff1b7224 */ /* 0x000fce00078e000e */
[----:B0-----:R-:W-:Y:S05]  /*d640*/  WARPSYNC.COLLECTIVE R15, `(.L_x_120) ;  /* 0x000000000f087348 */ /* 0x001fea0003c00000 */
[----:B------:R1:W2:Y:S02]  /*d650*/  SHFL.IDX P6, R14, R13, R12, R11 ;  /* 0x0000000c0d0e7389 */ /* 0x0002a400000c000b */
[----:B012---:R-:W-:Y:S01]  /*d660*/  ENDCOLLECTIVE ;  /* 0x000000000000791b */ /* 0x007fe20003800000 */
.L_x_120:
[----:B------:R-:W-:Y:S01]  /*d670*/  IMAD.MOV.U32 R13, RZ, RZ, R19 ;  /* 0x000000ffff0d7224 */ /* 0x000fe200078e0013 */
[----:B------:R-:W-:Y:S02]  /*d680*/  MOV R12, 0x3 ;  /* 0x00000003000c7802 */ /* 0x000fe40000000f00 */
[----:B------:R-:W-:-:S07]  /*d690*/  MOV R2, R14 ;  /* 0x0000000e00027202 */ /* 0x000fce0000000f00 */
[----:B------:R-:W-:Y:S05]  /*d6a0*/  WARPSYNC.COLLECTIVE R15, `(.L_x_121) ;  /* 0x000000000f087348 */ /* 0x000fea0003c00000 */
[----:B------:R0:W1:Y:S02]  /*d6b0*/  SHFL.IDX P6, R14, R13, R12, R11 ;  /* 0x0000000c0d0e7389 */ /* 0x00006400000c000b */
[----:B01----:R-:W-:Y:S01]  /*d6c0*/  ENDCOLLECTIVE ;  /* 0x000000000000791b */ /* 0x003fe20003800000 */
.L_x_121:
[----:B------:R-:W-:-:S05]  /*d6d0*/  IADD3 R2, P0, R2, R4, RZ ;  /* 0x0000000402027210 */ /* 0x000fca0007f1e0ff */
[----:B------:R-:W-:-:S05]  /*d6e0*/  IMAD.X R3, RZ, RZ, R27, P0 ;  /* 0x000000ffff037224 */ /* 0x000fca00000e061b */
[----:B------:R-:W-:Y:S01]  /*d6f0*/  @!PT LDS RZ, [RZ] ;  /* 0x00000000fffff984 */ /* 0x000fe20000000800 */
[----:B------:R-:W-:Y:S01]  /*d700*/  @!PT LDS RZ, [RZ] ;  /* 0x00000000fffff984 */ /* 0x000fe20000000800 */
[----:B------:R-:W-:Y:S01]  /*d710*/  @!PT LDS RZ, [RZ] ;  /* 0x00000000fffff984 */ /* 0x000fe20000000800 */
[----:B------:R0:W-:Y:S01]  /*d720*/  LDGSTS.E.BYPASS.LTC128B.128 [R9+0x16400], desc[UR36][R2.64], !P1 ;  /* 0x1640000002097fae */ /* 0x0001e2000c901d64 */
[----:B------:R-:W-:Y:S01]  /*d730*/  LOP3.LUT P1, RZ, R16, 0x20, RZ, 0xc0, !PT ;  /* 0x0000002010ff7812 */ /* 0x000fe2000782c0ff */
[----:B------:R-:W-:Y:S02]  /*d740*/  IMAD.MOV.U32 R13, RZ, RZ, R8 ;  /* 0x000000ffff0d7224 */ /* 0x000fe400078e0008 */
[----:B------:R0:W-:Y:S04]  /*d750*/  LDGSTS.E.BYPASS.LTC128B.128 [R9+0x18400], desc[UR36][R2.64+0x40], !P5 ;  /* 0x1840004002097fae */ /* 0x0001e8000e901d64 */
[----:B------:R0:W-:Y:S01]  /*d760*/  LDGSTS.E.BYPASS.LTC128B.128 [R9+0x1a400], desc[UR36][R2.64+0x80], !P4 ;  /* 0x1a40008002097fae */ /* 0x0001e2000e101d64 */
[----:B------:R-:W-:-:S07]  /*d770*/  IMAD.MOV.U32 R27, RZ, RZ, R14 ;  /* 0x000000ffff1b7224 */ /* 0x000fce00078e000e */
[----:B0-----:R-:W-:Y:S05]  /*d780*/  WARPSYNC.COLLECTIVE R15, `(.L_x_122) ;  /* 0x000000000f087348 */ /* 0x001fea0003c00000 */
[----:B------:R1:W2:Y:S02]  /*d790*/  SHFL.IDX P6, R14, R13, R12, R11 ;  /* 0x0000000c0d0e7389 */ /* 0x0002a400000c000b */
[----:B012---:R-:W-:Y:S01]  /*d7a0*/  ENDCOLLECTIVE ;  /* 0x000000000000791b */ /* 0x007fe20003800000 */
.L_x_122:
[----:B------:R-:W-:Y:S01]  /*d7b0*/  MOV R2, R14 ;  /* 0x0000000e00027202 */ /* 0x000fe20000000f00 */
[----:B------:R-:W-:Y:S06]  /*d7c0*/  BRA `(.L_x_123) ;  /* 0xffffffd800407947 */ /* 0x000fec000383ffff */
.L_x_64:
[----:B-1----:R1:W2:Y:S02]  /*d7d0*/  SYNCS.PHASECHK.TRANS64.TRYWAIT P0, [R7+URZ+0x2d860], R2 ;  /* 0x02d86002070075a7 */ /* 0x0022a4000800017f */
[----:B--2---:R-:W-:Y:S05]  /*d7e0*/  @!P0 NANOSLEEP.SYNCS 0x989680 ;  /* 0x009896800000895d */ /* 0x004fea0003900000 */
[----:B------:R-:W2:Y:S02]  /*d7f0*/  @!P0 SYNCS.PHASECHK.TRANS64 P0, [R7+URZ+0x2d860], R2 ;  /* 0x02d86002070085a7 */ /* 0x000ea4000800007f */
[----:B--2---:R-:W-:Y:S05]  /*d800*/  @!P0 BRA `(.L_x_64) ;  /* 0xfffffffc00f08947 */ /* 0x004fea000383ffff */
[----:B------:R-:W-:Y:S05]  /*d810*/  BRA `(.L_x_124) ;  /* 0xffffffd800a87947 */ /* 0x000fea000383ffff */
.L_x_65:
[----:B------:R-:W-:Y:S01]  /*d820*/  BSSY B1, `(.L_x_125) ;  /* 0x0000008000017945 */ /* 0x000fe20003800000 */
[----:B------:R-:W-:Y:S01]  /*d830*/  IMAD.MOV.U32 R13, RZ, RZ, R18 ;  /* 0x000000ffff0d7224 */ /* 0x000fe200078e0012 */
[----:B------:R-:W-:Y:S01]  /*d840*/  MOV R11, 0x1c1f ;  /* 0x00001c1f000b7802 */ /* 0x000fe20000000f00 */
[----:B------:R-:W-:Y:S02]  /*d850*/  IMAD.MOV.U32 R12, RZ, RZ, RZ ;  /* 0x000000ffff0c7224 */ /* 0x000fe400078e00ff */
[----:B------:R-:W-:-:S07]  /*d860*/  IMAD.MOV.U32 R15, RZ, RZ, -0x1 ;  /* 0xffffffffff0f7424 */ /* 0x000fce00078e00ff */
[----:B-1----:R-:W-:Y:S05]  /*d870*/  WARPSYNC.COLLECTIVE R15, `(.L_x_126) ;  /* 0x000000000f087348 */ /* 0x002fea0003c00000 */
[----:B------:R0:W2:Y:S02]  /*d880*/  SHFL.IDX P6, R14, R13, R12, R11 ;  /* 0x0000000c0d0e7389 */ /* 0x0000a400000c000b */
[----:B012---:R-:W-:Y:S01]  /*d890*/  ENDCOLLECTIVE ;  /* 0x000000000000791b */ /* 0x007fe20003800000 */
.L_x_126:
[----:B------:R-:W-:Y:S05]  /*d8a0*/  BSYNC B1 ;  /* 0x0000000000017941 */ /* 0x000fea0003800000 */
.L_x_125:
[----:B------:R-:W-:Y:S01]  /*d8b0*/  MOV R13, R17 ;  /* 0x00000011000d7202 */ /* 0x000fe20000000f00 */
[----:B------:R-:W-:Y:S01]  /*d8c0*/  IMAD.MOV.U32 R12, RZ, RZ, RZ ;  /* 0x000000ffff0c7224 */ /* 0x000fe200078e00ff */
[----:B------:R-:W-:Y:S01]  /*d8d0*/  MOV R15, 0xffffffff ;  /* 0xffffffff000f7802 */ /* 0x000fe20000000f00 */
[----:B------:R-:W-:Y:S01]  /*d8e0*/  IMAD.MOV.U32 R11, RZ, RZ, 0x1c1f ;  /* 0x00001c1fff0b7424 */ /* 0x000fe200078e00ff */
[----:B------:R-:W-:Y:S01]  /*d8f0*/  LEA R8, R8, UR45, 0x1 ;  /* 0x0000002d08087c11 */ /* 0x000fe2000f8e08ff */
[----:B------:R-:W-:-:S07]  /*d900*/  IMAD.MOV.U32 R3, RZ, RZ, R14 ;  /* 0x000000ffff037224 */ /* 0x000fce00078e000e */
[----:B------:R-:W-:Y:S05]  /*d910*/  WARPSYNC.COLLECTIVE R15, `(.L_x_127) ;  /* 0x000000000f087348 */ /* 0x000fea0003c00000 */
[----:B------:R0:W1:Y:S02]  /*d920*/  SHFL.IDX P6, R14, R13, R12, R11 ;  /* 0x0000000c0d0e7389 */ /* 0x00006400000c000b */
[----:B01----:R-:W-:Y:S01]  /*d930*/  ENDCOLLECTIVE ;  /* 0x000000000000791b */ /* 0x003fe20003800000 */
.L_x_127:
[----:B------:R-:W-:Y:S01]  /*d940*/  IMAD.MOV.U32 R13, RZ, RZ, R18 ;  /* 0x000000ffff0d7224 */ /* 0x000fe200078e0012 */
[----:B------:R-:W-:Y:S02]  /*d950*/  MOV R12, 0x1 ;  /* 0x00000001000c7802 */ /* 0x000fe40000000f00 */
[----:B------:R-:W-:-:S13]  /*d960*/  IADD3 R2, P0, R14, R4, RZ ;  /* 0x000000040e027210 */ /* 0x000fda0007f1e0ff */
[----:B------:R-:W-:Y:S05]  /*d970*/  WARPSYNC.COLLECTIVE R15, `(.L_x_128) ;  /* 0x000000000f087348 */ /* 0x000fea0003c00000 */
[----:B------:R0:W1:Y:S02]  /*d980*/  SHFL.IDX P6, R14, R13, R12, R11 ;  /* 0x0000000c0d0e7389 */ /* 0x00006400000c000b */
[----:B01----:R-:W-:Y:S01]  /*d990*/  ENDCOLLECTIVE ;  /* 0x000000000000791b */ /* 0x003fe20003800000 */
.L_x_128:
[----:B------:R-:W-:Y:S01]  /*d9a0*/  IMAD.X R3, RZ, RZ, R3, P0 ;  /* 0x000000ffff037224 */ /* 0x000fe200000e0603 */
[----:B------:R-:W-:Y:S01]  /*d9b0*/  ISETP.LT.OR P0, PT, R0, 0x1, P3 ;  /* 0x000000010000780c */ /* 0x000fe20001f01670 */
[----:B------:R-:W-:-:S12]  /*d9c0*/  IMAD.MOV.U32 R13, RZ, RZ, R17 ;  /* 0x000000ffff0d7224 */ /* 0x000fd800078e0011 */
[----:B------:R-:W-:Y:S01]  /*d9d0*/  @!PT LDS RZ, [RZ] ;  /* 0x00000000fffff984 */ /* 0x000fe20000000800 */
[----:B------:R-:W-:Y:S01]  /*d9e0*/  @!PT LDS RZ, [RZ] ;  /* 0x00000000fffff984 */ /* 0x000fe20000000800 */
[----:B------:R-:W-:Y:S01]  /*d9f0*/  @!PT LDS RZ, [RZ] ;  /* 0x00000000fffff984 */ /* 0x000fe20000000800 */
[----:B------:R-:W-:Y:S01]  /*da00*/  LDGSTS.E.BYPASS.LTC128B.128 [R8+0x400], desc[UR36][R2.64], !P0 ;  /* 0x0040000002087fae */ /* 0x000fe2000c101d64 */
[----:B------:R-:W-:-:S13]  /*da10*/  ISETP.LT.OR P0, PT, R0, 0x1, P2 ;  /* 0x000000010000780c */ /* 0x000fda0001701670 */
[----:B------:R-:W-:Y:S01]  /*da20*/  LDGSTS.E.BYPASS.LTC128B.128 [R8+0x2400], desc[UR36][R2.64+0x40], !P0 ;  /* 0x0240004002087fae */ /* 0x000fe2000c101d64 */
[----:B------:R-:W-:-:S13]  /*da30*/  ISETP.LT.OR P0, PT, R0, 0x1, P1 ;  /* 0x000000010000780c */ /* 0x000fda0000f01670 */
[----:B------:R0:W-:Y:S02]  /*da40*/  LDGSTS.E.BYPASS.LTC128B.128 [R8+0x4400], desc[UR36][R2.64+0x80], !P0 ;  /* 0x0440008002087fae */ /* 0x0001e4000c101d64 */
[----:B0-----:R-:W-:-:S07]  /*da50*/  IMAD.MOV.U32 R3, RZ, RZ, R14 ;  /* 0x000000ffff037224 */ /* 0x001fce00078e000e */
[----:B------:R-:W-:Y:S05]  /*da60*/  WARPSYNC.COLLECTIVE R15, `(.L_x_129) ;  /* 0x000000000f087348 */ /* 0x000fea0003c00000 */
[----:B------:R0:W1:Y:S02]  /*da70*/  SHFL.IDX P6, R14, R13, R12, R11 ;  /* 0x0000000c0d0e7389 */ /* 0x00006400000c000b */
[----:B01----:R-:W-:Y:S01]  /*da80*/  ENDCOLLECTIVE ;  /* 0x000000000000791b */ /* 0x003fe20003800000 */
.L_x_129:
[----:B------:R-:W-:Y:S02]  /*da90*/  IMAD.MOV.U32 R13, RZ, RZ, R18 ;  /* 0x000000ffff0d7224 */ /* 0x000fe400078e0012 */
[----:B------:R-:W-:Y:S01]  /*daa0*/  IMAD.MOV.U32 R12, RZ, RZ, 0x2 ;  /* 0x00000002ff0c7424 */ /* 0x000fe200078e00ff */
[----:B------:R-:W-:-:S13]  /*dab0*/  IADD3 R2, P0, R14, R4, RZ ;  /* 0x000000040e027210 */ /* 0x000fda0007f1e0ff */
[----:B------:R-:W-:Y:S05]  /*dac0*/  WARPSYNC.COLLECTIVE R15, `(.L_x_130) ;  /* 0x000000000f087348 */ /* 0x000fea0003c00000 */
[----:B------:R0:W1:Y:S02]  /*dad0*/  SHFL.IDX P6, R14, R13, R12, R11 ;  /* 0x0000000c0d0e7389 */ /* 0x00006400000c000b */
[----:B01----:R-:W-:Y:S01]  /*dae0*/  ENDCOLLECTIVE ;  /* 0x000000000000791b */ /* 0x003fe20003800000 */
.L_x_130:
[----:B------:R-:W-:Y:S02]  /*daf0*/  IADD3.X R3, RZ, R3, RZ, P0, !PT ;  /* 0x00000003ff037210 */ /* 0x000fe400007fe4ff */
        /* <DEDUP_REMOVED lines=10> */
[----:B0-----:R-:W-:-:S07]  /*dba0*/  MOV R3, R14 ;  /* 0x0000000e00037202 */ /* 0x001fce0000000f00 */
[----:B------:R-:W-:Y:S05]  /*dbb0*/  WARPSYNC.COLLECTIVE R15, `(.L_x_131) ;  /* 0x000000000f087348 */ /* 0x000fea0003c00000 */
[----:B------:R0:W1:Y:S02]  /*dbc0*/  SHFL.IDX P6, R14, R13, R12, R11 ;  /* 0x0000000c0d0e7389 */ /* 0x00006400000c000b */
[----:B01----:R-:W-:Y:S01]  /*dbd0*/  ENDCOLLECTIVE ;  /* 0x000000000000791b */ /* 0x003fe20003800000 */
.L_x_131:
[----:B------:R-:W-:Y:S01]  /*dbe0*/  MOV R13, R18 ;  /* 0x00000012000d7202 */ /* 0x000fe20000000f00 */
[----:B------:R-:W-:Y:S01]  /*dbf0*/  IMAD.MOV.U32 R12, RZ, RZ, 0x3 ;  /* 0x00000003ff0c7424 */ /* 0x000fe200078e00ff */
[----:B------:R-:W-:-:S13]  /*dc00*/  IADD3 R2, P0, R14, R4, RZ ;  /* 0x000000040e027210 */ /* 0x000fda0007f1e0ff */
[----:B------:R-:W-:Y:S05]  /*dc10*/  WARPSYNC.COLLECTIVE R15, `(.L_x_132) ;  /* 0x000000000f087348 */ /* 0x000fea0003c00000 */
[----:B------:R0:W1:Y:S02]  /*dc20*/  SHFL.IDX P6, R14, R13, R12, R11 ;  /* 0x0000000c0d0e7389 */ /* 0x00006400000c000b */
[----:B01----:R-:W-:Y:S01]  /*dc30*/  ENDCOLLECTIVE ;  /* 0x000000000000791b */ /* 0x003fe20003800000 */
.L_x_132:
[----:B------:R-:W-:Y:S01]  /*dc40*/  IMAD.X R3, RZ, RZ, R3, P0 ;  /* 0x000000ffff037224 */ /* 0x000fe200000e0603 */
[----:B------:R-:W-:Y:S02]  /*dc50*/  ISETP.LT.OR P0, PT, R0, 0x41, P3 ;  /* 0x000000410000780c */ /* 0x000fe40001f01670 */
[----:B------:R-:W-:-:S11]  /*dc60*/  MOV R13, R17 ;  /* 0x00000011000d7202 */ /* 0x000fd60000000f00 */
[----:B------:R-:W-:Y:S01]  /*dc70*/  @!PT LDS RZ, [RZ] ;  /* 0x00000000fffff984 */ /* 0x000fe20000000800 */
[----:B------:R-:W-:Y:S01]  /*dc80*/  @!PT LDS RZ, [RZ] ;  /* 0x00000000fffff984 */ /* 0x000fe20000000800 */
[----:B------:R-:W-:Y:S01]  /*dc90*/  @!PT LDS RZ, [RZ] ;  /* 0x00000000fffff984 */ /* 0x000fe20000000800 */
[----:B------:R0:W-:Y:S01]  /*dca0*/  LDGSTS.E.BYPASS.LTC128B.128 [R8+0x1400], desc[UR36][R2.64], !P0 ;  /* 0x0140000002087fae */ /* 0x0001e2000c101d64 */
[----:B------:R-:W-:Y:S01]  /*dcb0*/  ISETP.LT.OR P0, PT, R0, 0x41, P2 ;  /* 0x000000410000780c */ /* 0x000fe20001701670 */
[----:B------:R-:W-:-:S12]  /*dcc0*/  IMAD.MOV.U32 R18, RZ, RZ, R14 ;  /* 0x000000ffff127224 */ /* 0x000fd800078e000e */
[----:B0-----:R-:W-:Y:S05]  /*dcd0*/  WARPSYNC.COLLECTIVE R15, `(.L_x_133) ;  /* 0x000000000f087348 */ /* 0x001fea0003c00000 */
[----:B------:R1:W2:Y:S02]  /*dce0*/  SHFL.IDX P6, R14, R13, R12, R11 ;  /* 0x0000000c0d0e7389 */ /* 0x0002a400000c000b */
[----:B012---:R-:W-:Y:S01]  /*dcf0*/  ENDCOLLECTIVE ;  /* 0x000000000000791b */ /* 0x007fe20003800000 */
.L_x_133:
[----:B------:R-:W-:Y:S01]  /*dd00*/  @!PT LDS RZ, [RZ] ;  /* 0x00000000fffff984 */ /* 0x000fe20000000800 */
[----:B------:R-:W-:Y:S01]  /*dd10*/  @!PT LDS RZ, [RZ] ;  /* 0x00000000fffff984 */ /* 0x000fe20000000800 */
[----:B------:R-:W-:Y:S01]  /*dd20*/  @!PT LDS RZ, [RZ] ;  /* 0x00000000fffff984 */ /* 0x000fe20000000800 */
[----:B------:R0:W-:Y:S01]  /*dd30*/  LDGSTS.E.BYPASS.LTC128B.128 [R8+0x3400], desc[UR36][R2.64+0x40], !P0 ;  /* 0x0340004002087fae */ /* 0x0001e2000c101d64 */
[----:B------:R-:W-:-:S13]  /*dd40*/  ISETP.LT.OR P0, PT, R0, 0x41, P1 ;  /* 0x000000410000780c */ /* 0x000fda0000f01670 */
[----:B------:R0:W-:Y:S01]  /*dd50*/  LDGSTS.E.BYPASS.LTC128B.128 [R8+0x5400], desc[UR36][R2.64+0x80], !P0 ;  /* 0x0540008002087fae */ /* 0x0001e2000c101d64 */
[----:B------:R-:W-:Y:S05]  /*dd60*/  BRA `(.L_x_134) ;  /* 0xffffffd400e87947 */ /* 0x000fea000383ffff */
.L_x_71:
[----:B0-----:R0:W1:Y:S02]  /*dd70*/  SYNCS.PHASECHK.TRANS64.TRYWAIT P0, [R0+URZ+0x2d860], R3 ;  /* 0x02d86003000075a7 */ /* 0x001064000800017f */
[----:B-1----:R-:W-:Y:S05]  /*dd80*/  @!P0 NANOSLEEP.SYNCS 0x989680 ;  /* 0x009896800000895d */ /* 0x002fea0003900000 */
[----:B------:R-:W1:Y:S02]  /*dd90*/  @!P0 SYNCS.PHASECHK.TRANS64 P0, [R0+URZ+0x2d860], R3 ;  /* 0x02d86003000085a7 */ /* 0x000e64000800007f */
[----:B-1----:R-:W-:Y:S05]  /*dda0*/  @!P0 BRA `(.L_x_71) ;  /* 0xfffffffc00f08947 */ /* 0x002fea000383ffff */
[----:B------:R-:W-:Y:S05]  /*ddb0*/  BRA `(.L_x_135) ;  /* 0xffffffd800f47947 */ /* 0x000fea000383ffff */
.L_x_72:
[----:B------:R-:W-:Y:S01]  /*ddc0*/  BSSY B0, `(.L_x_136) ;  /* 0x0000008000007945 */ /* 0x000fe20003800000 */
[----:B------:R-:W-:Y:S01]  /*ddd0*/  IMAD.MOV.U32 R13, RZ, RZ, R18 ;  /* 0x000000ffff0d7224 */ /* 0x000fe200078e0012 */
[----:B------:R-:W-:Y:S01]  /*dde0*/  MOV R11, 0x1c1f ;  /* 0x00001c1f000b7802 */ /* 0x000fe20000000f00 */
[----:B------:R-:W-:Y:S02]  /*ddf0*/  IMAD.MOV.U32 R12, RZ, RZ, RZ ;  /* 0x000000ffff0c7224 */ /* 0x000fe400078e00ff */
[----:B------:R-:W-:-:S07]  /*de00*/  IMAD.MOV.U32 R15, RZ, RZ, -0x1 ;  /* 0xffffffffff0f7424 */ /* 0x000fce00078e00ff */
[----:B0-----:R-:W-:Y:S05]  /*de10*/  WARPSYNC.COLLECTIVE R15, `(.L_x_137) ;  /* 0x000000000f087348 */ /* 0x001fea0003c00000 */
[----:B------:R1:W2:Y:S02]  /*de20*/  SHFL.IDX P6, R14, R13, R12, R11 ;  /* 0x0000000c0d0e7389 */ /* 0x0002a400000c000b */
[----:B012---:R-:W-:Y:S01]  /*de30*/  ENDCOLLECTIVE ;  /* 0x000000000000791b */ /* 0x007fe20003800000 */
.L_x_137:
[----:B------:R-:W-:Y:S05]  /*de40*/  BSYNC B0 ;  /* 0x0000000000007941 */ /* 0x000fea0003800000 */
.L_x_136:
[----:B------:R-:W0:Y:S01]  /*de50*/  S2R R2, SR_TID.X ;  /* 0x0000000000027919 */ /* 0x000e220000002100 */
[----:B------:R-:W-:Y:S01]  /*de60*/  MOV R13, R17 ;  /* 0x00000011000d7202 */ /* 0x000fe20000000f00 */
[----:B------:R-:W-:Y:S01]  /*de70*/  IMAD.MOV.U32 R12, RZ, RZ, RZ ;  /* 0x000000ffff0c7224 */ /* 0x000fe200078e00ff */
[----:B------:R-:W-:Y:S01]  /*de80*/  MOV R11, 0x1c1f ;  /* 0x00001c1f000b7802 */ /* 0x000fe20000000f00 */
[----:B------:R-:W-:Y:S01]  /*de90*/  IMAD.MOV.U32 R15, RZ, RZ, -0x1 ;  /* 0xffffffffff0f7424 */ /* 0x000fe200078e00ff */
[----:B------:R-:W-:Y:S01]  /*dea0*/  LEA R4, R4, UR45, 0x1 ;  /* 0x0000002d04047c11 */ /* 0x000fe2000f8e08ff */
[----:B------:R-:W-:-:S07]  /*deb0*/  IMAD.MOV.U32 R3, RZ, RZ, R14 ;  /* 0x000000ffff037224 */ /* 0x000fce00078e000e */
[----:B0-----:R-:W-:Y:S05]  /*dec0*/  WARPSYNC.COLLECTIVE R15, `(.L_x_138) ;  /* 0x000000000f087348 */ /* 0x001fea0003c00000 */
[----:B------:R1:W2:Y:S02]  /*ded0*/  SHFL.IDX P6, R14, R13, R12, R11 ;  /* 0x0000000c0d0e7389 */ /* 0x0002a400000c000b */
[----:B012---:R-:W-:Y:S01]  /*dee0*/  ENDCOLLECTIVE ;  /* 0x000000000000791b */ /* 0x007fe20003800000 */
.L_x_138:
[----:B------:R-:W-:Y:S02]  /*def0*/  ULDC UR4, c[0x0][0x2f4] ;  /* 0x0000bd0000047ab9 */ /* 0x000fe40000000800 */
[----:B------:R-:W-:-:S04]  /*df00*/  ISETP.GE.AND P2, PT, R9, UR4, PT ;  /* 0x0000000409007c0c */ /* 0x000fc8000bf46270 */
[----:B------:R-:W-:Y:S02]  /*df10*/  ISETP.LT.OR P3, PT, R5, 0x1, P2 ;  /* 0x000000010500780c */ /* 0x000fe40001761670 */
[----:B------:R-:W-:Y:S01]  /*df20*/  MOV R13, R18 ;  /* 0x00000012000d7202 */ /* 0x000fe20000000f00 */
[----:B------:R-:W-:Y:S02]  /*df30*/  IMAD.MOV.U32 R12, RZ, RZ, 0x1 ;  /* 0x00000001ff0c7424 */ /* 0x000fe400078e00ff */
[----:B------:R-:W-:-:S05]  /*df40*/  IMAD.SHL.U32 R2, R2, 0x8, RZ ;  /* 0x0000000802027824 */ /* 0x000fca00078e00ff */
[----:B------:R-:W-:-:S04]  /*df50*/  LOP3.LUT R2, R2, 0x18, RZ, 0xc0, !PT ;  /* 0x0000001802027812 */ /* 0x000fc800078ec0ff */
[C---:B------:R-:W-:Y:S02]  /*df60*/  LOP3.LUT R7, R2.reuse, 0x20, RZ, 0xfc, !PT ;  /* 0x0000002002077812 */ /* 0x040fe400078efcff */
[----:B------:R-:W-:Y:S01]  /*df70*/  LOP3.LUT R6, R2, 0x40, RZ, 0xfc, !PT ;  /* 0x0000004002067812 */ /* 0x000fe200078efcff */
[----:B------:R-:W-:Y:S01]  /*df80*/  IMAD.MOV.U32 R2, RZ, RZ, R14 ;  /* 0x000000ffff027224 */ /* 0x000fe200078e000e */
[----:B------:R-:W-:Y:S02]  /*df90*/  ISETP.GE.AND P1, PT, R7, UR4, PT ;  /* 0x0000000407007c0c */ /* 0x000fe4000bf26270 */
[----:B------:R-:W-:-:S13]  /*dfa0*/  ISETP.GE.AND P0, PT, R6, UR4, PT ;  /* 0x0000000406007c0c */ /* 0x000fda000bf06270 */
[----:B------:R-:W-:Y:S05]  /*dfb0*/  WARPSYNC.COLLECTIVE R15, `(.L_x_139) ;  /* 0x000000000f087348 */ /* 0x000fea0003c00000 */
[----:B------:R0:W1:Y:S02]  /*dfc0*/  SHFL.IDX P6, R14, R13, R12, R11 ;  /* 0x0000000c0d0e7389 */ /* 0x00006400000c000b */
[----:B01----:R-:W-:Y:S01]  /*dfd0*/  ENDCOLLECTIVE ;  /* 0x000000000000791b */ /* 0x003fe20003800000 */
.L_x_139:
[----:B------:R-:W-:Y:S01]  /*dfe0*/  ISETP.LT.OR P4, PT, R5, 0x1, P1 ;  /* 0x000000010500780c */ /* 0x000fe20000f81670 */
[----:B------:R-:W-:Y:S01]  /*dff0*/  IMAD.WIDE.U32 R2, R9, 0x2, R2 ;  /* 0x0000000209027825 */ /* 0x000fe200078e0002 */
[----:B------:R-:W-:-:S04]  /*e000*/  ISETP.LT.OR P5, PT, R5, 0x1, P0 ;  /* 0x000000010500780c */ /* 0x000fc800007a1670 */
[----:B------:R-:W-:Y:S01]  /*e010*/  @!PT LDS RZ, [RZ] ;  /* 0x00000000fffff984 */ /* 0x000fe20000000800 */
[----:B------:R-:W-:Y:S01]  /*e020*/  @!PT LDS RZ, [RZ] ;  /* 0x00000000fffff984 */ /* 0x000fe20000000800 */
[----:B------:R-:W-:Y:S01]  /*e030*/  @!PT LDS RZ, [RZ] ;  /* 0x00000000fffff984 */ /* 0x000fe20000000800 */
[----:B------:R0:W-:Y:S01]  /*e040*/  LDGSTS.E.BYPASS.LTC128B.128 [R4+0x400], desc[UR36][R2.64], !P3 ;  /* 0x0040000002047fae */ /* 0x0001e2000d901d64 */
[----:B------:R-:W-:Y:S02]  /*e050*/  ISETP.LT.OR P3, PT, R5, 0x21, P2 ;  /* 0x000000210500780c */ /* 0x000fe40001761670 */
[----:B------:R-:W-:-:S04]  /*e060*/  MOV R13, R17 ;  /* 0x00000011000d7202 */ /* 0x000fc80000000f00 */
[----:B------:R0:W-:Y:S01]  /*e070*/  LDGSTS.E.BYPASS.LTC128B.128 [R4+0x2400], desc[UR36][R2.64+0x40], !P4 ;  /* 0x0240004002047fae */ /* 0x0001e2000e101d64 */
[----:B------:R-:W-:-:S03]  /*e080*/  ISETP.LT.OR P4, PT, R5, 0x21, P1 ;  /* 0x000000210500780c */ /* 0x000fc60000f81670 */
[----:B------:R0:W-:Y:S01]  /*e090*/  LDGSTS.E.BYPASS.LTC128B.128 [R4+0x4400], desc[UR36][R2.64+0x80], !P5 ;  /* 0x0440008002047fae */ /* 0x0001e2000e901d64 */
[----:B------:R-:W-:Y:S01]  /*e0a0*/  ISETP.LT.OR P5, PT, R5, 0x21, P0 ;  /* 0x000000210500780c */ /* 0x000fe200007a1670 */
[----:B------:R-:W-:-:S12]  /*e0b0*/  IMAD.MOV.U32 R6, RZ, RZ, R14 ;  /* 0x000000ffff067224 */ /* 0x000fd800078e000e */
[----:B0-----:R-:W-:Y:S05]  /*e0c0*/  WARPSYNC.COLLECTIVE R15, `(.L_x_140) ;  /* 0x000000000f087348 */ /* 0x001fea0003c00000 */
[----:B------:R1:W2:Y:S02]  /*e0d0*/  SHFL.IDX P6, R14, R13, R12, R11 ;  /* 0x0000000c0d0e7389 */ /* 0x0002a400000c000b */
[----:B012---:R-:W-:Y:S01]  /*e0e0*/  ENDCOLLECTIVE ;  /* 0x000000000000791b */ /* 0x007fe20003800000 */
.L_x_140:
[----:B------:R-:W-:Y:S02]  /*e0f0*/  IMAD.MOV.U32 R3, RZ, RZ, R6 ;  /* 0x000000ffff037224 */ /* 0x000fe400078e0006 */
[----:B------:R-:W-:Y:S01]  /*e100*/  IMAD.MOV.U32 R6, RZ, RZ, RZ ;  /* 0x000000ffff067224 */ /* 0x000fe200078e00ff */
[----:B------:R-:W-:Y:S01]  /*e110*/  MOV R13, R18 ;  /* 0x00000012000d7202 */ /* 0x000fe20000000f00 */
[----:B------:R-:W-:Y:S02]  /*e120*/  IMAD.MOV.U32 R12, RZ, RZ, 0x2 ;  /* 0x00000002ff0c7424 */ /* 0x000fe400078e00ff */
[----:B------:R-:W-:-:S07]  /*e130*/  IMAD.MOV.U32 R2, RZ, RZ, R14 ;  /* 0x000000ffff027224 */ /* 0x000fce00078e000e */
[----:B------:R-:W-:Y:S05]  /*e140*/  WARPSYNC.COLLECTIVE R15, `(.L_x_141) ;  /* 0x000000000f087348 */ /* 0x000fea0003c00000 */
[----:B------:R0:W1:Y:S02]  /*e150*/  SHFL.IDX P6, R14, R13, R12, R11 ;  /* 0x0000000c0d0e7389 */ /* 0x00006400000c000b */
[----:B01----:R-:W-:Y:S01]  /*e160*/  ENDCOLLECTIVE ;  /* 0x000000000000791b */ /* 0x003fe20003800000 */
.L_x_141:
[----:B------:R-:W-:-:S05]  /*e170*/  IMAD.WIDE.U32 R2, R9, 0x2, R2 ;  /* 0x0000000209027825 */ /* 0x000fca00078e0002 */
[----:B------:R-:W-:Y:S01]  /*e180*/  @!PT LDS RZ, [RZ] ;  /* 0x00000000fffff984 */ /* 0x000fe20000000800 */
[----:B------:R-:W-:Y:S01]  /*e190*/  @!PT LDS RZ, [RZ] ;  /* 0x00000000fffff984 */ /* 0x000fe20000000800 */
[----:B------:R-:W-:Y:S01]  /*e1a0*/  @!PT LDS RZ, [RZ] ;  /* 0x00000000fffff984 */ /* 0x000fe20000000800 */
[----:B------:R0:W-:Y:S01]  /*e1b0*/  LDGSTS.E.BYPASS.LTC128B.128 [R4+0xc00], desc[UR36][R2.64], !P3 ;  /* 0x00c0000002047fae */ /* 0x0001e2000d901d64 */
[----:B------:R-:W-:-:S03]  /*e1c0*/  ISETP.LT.OR P3, PT, R5, 0x41, P2 ;  /* 0x000000410500780c */ /* 0x000fc60001761670 */
[----:B------:R0:W-:Y:S01]  /*e1d0*/  LDGSTS.E.BYPASS.LTC128B.128 [R4+0x2c00], desc[UR36][R2.64+0x40], !P4 ;  /* 0x02c0004002047fae */ /* 0x0001e2000e101d64 */
[C---:B------:R-:W-:Y:S02]  /*e1e0*/  ISETP.LT.OR P4, PT, R5.reuse, 0x41, P1 ;  /* 0x000000410500780c */ /* 0x040fe40000f81670 */
[----:B------:R-:W-:Y:S01]  /*e1f0*/  MOV R13, R17 ;  /* 0x00000011000d7202 */ /* 0x000fe20000000f00 */
[----:B------:R0:W-:Y:S01]  /*e200*/  LDGSTS.E.BYPASS.LTC128B.128 [R4+0x4c00], desc[UR36][R2.64+0x80], !P5 ;  /* 0x04c0008002047fae */ /* 0x0001e2000e901d64 */
[----:B------:R-:W-:Y:S01]  /*e210*/  ISETP.LT.OR P5, PT, R5, 0x41, P0 ;  /* 0x000000410500780c */ /* 0x000fe200007a1670 */
[----:B------:R-:W-:-:S12]  /*e220*/  IMAD.MOV.U32 R7, RZ, RZ, R14 ;  /* 0x000000ffff077224 */ /* 0x000fd800078e000e */
[----:B0-----:R-:W-:Y:S05]  /*e230*/  WARPSYNC.COLLECTIVE R15, `(.L_x_142) ;  /* 0x000000000f087348 */ /* 0x001fea0003c00000 */
[----:B------:R1:W2:Y:S02]  /*e240*/  SHFL.IDX P6, R14, R13, R12, R11 ;  /* 0x0000000c0d0e7389 */ /* 0x0002a400000c000b */
[----:B012---:R-:W-:Y:S01]  /*e250*/  ENDCOLLECTIVE ;  /* 0x000000000000791b */ /* 0x007fe20003800000 */
.L_x_142:
[----:B------:R-:W-:Y:S01]  /*e260*/  MOV R3, R7 ;  /* 0x0000000700037202 */ /* 0x000fe20000000f00 */
[----:B------:R-:W-:Y:S02]  /*e270*/  IMAD.MOV.U32 R13, RZ, RZ, R18 ;  /* 0x000000ffff0d7224 */ /* 0x000fe400078e0012 */
[----:B------:R-:W-:Y:S02]  /*e280*/  IMAD.MOV.U32 R12, RZ, RZ, 0x3 ;  /* 0x00000003ff0c7424 */ /* 0x000fe400078e00ff */
[----:B------:R-:W-:-:S07]  /*e290*/  IMAD.MOV.U32 R8, RZ, RZ, R14 ;  /* 0x000000ffff087224 */ /* 0x000fce00078e000e */
[----:B------:R-:W-:Y:S05]  /*e2a0*/  WARPSYNC.COLLECTIVE R15, `(.L_x_143) ;  /* 0x000000000f087348 */ /* 0x000fea0003c00000 */
[----:B------:R0:W1:Y:S02]  /*e2b0*/  SHFL.IDX P6, R14, R13, R12, R11 ;  /* 0x0000000c0d0e7389 */ /* 0x00006400000c000b */
[----:B01----:R-:W-:Y:S01]  /*e2c0*/  ENDCOLLECTIVE ;  /* 0x000000000000791b */ /* 0x003fe20003800000 */
.L_x_143:
[----:B------:R-:W-:-:S04]  /*e2d0*/  IMAD.MOV.U32 R2, RZ, RZ, R8 ;  /* 0x000000ffff027224 */ /* 0x000fc800078e0008 */
[----:B------:R-:W-:-:S05]  /*e2e0*/  IMAD.WIDE.U32 R2, R9, 0x2, R2 ;  /* 0x0000000209027825 */ /* 0x000fca00078e0002 */
[----:B------:R-:W-:Y:S01]  /*e2f0*/  @!PT LDS RZ, [RZ] ;  /* 0x00000000fffff984 */ /* 0x000fe20000000800 */
[----:B------:R-:W-:Y:S01]  /*e300*/  @!PT LDS RZ, [RZ] ;  /* 0x00000000fffff984 */ /* 0x000fe20000000800 */
[----:B------:R-:W-:Y:S01]  /*e310*/  @!PT LDS RZ, [RZ] ;  /* 0x00000000fffff984 */ /* 0x000fe20000000800 */
[----:B------:R0:W-:Y:S01]  /*e320*/  LDGSTS.E.BYPASS.LTC128B.128 [R4+0x1400], desc[UR36][R2.64], !P3 ;  /* 0x0140000002047fae */ /* 0x0001e2000d901d64 */
[----:B------:R-:W-:-:S03]  /*e330*/  IMAD.MOV.U32 R13, RZ, RZ, R17 ;  /* 0x000000ffff0d7224 */ /* 0x000fc600078e0011 */
[----:B------:R0:W-:Y:S04]  /*e340*/  LDGSTS.E.BYPASS.LTC128B.128 [R4+0x3400], desc[UR36][R2.64+0x40], !P4 ;  /* 0x0340004002047fae */ /* 0x0001e8000e101d64 */
[----:B------:R0:W-:Y:S01]  /*e350*/  LDGSTS.E.BYPASS.LTC128B.128 [R4+0x5400], desc[UR36][R2.64+0x80], !P5 ;  /* 0x0540008002047fae */ /* 0x0001e2000e901d64 */
[----:B------:R-:W-:-:S07]  /*e360*/  MOV R18, R14 ;  /* 0x0000000e00127202 */ /* 0x000fce0000000f00 */
[----:B0-----:R-:W-:Y:S05]  /*e370*/  WARPSYNC.COLLECTIVE R15, `(.L_x_144) ;  /* 0x000000000f087348 */ /* 0x001fea0003c00000 */
[----:B------:R1:W2:Y:S02]  /*e380*/  SHFL.IDX P6, R14, R13, R12, R11 ;  /* 0x0000000c0d0e7389 */ /* 0x0002a400000c000b */
[----:B012---:R-:W-:Y:S01]  /*e390*/  ENDCOLLECTIVE ;  /* 0x000000000000791b */ /* 0x007fe20003800000 */
.L_x_144:
[----:B------:R-:W-:Y:S05]  /*e3a0*/  BRA `(.L_x_145) ;  /* 0xffffffd800407947 */ /* 0x000fea000383ffff */
.L_x_75:
[----:B0-----:R0:W1:Y:S02]  /*e3b0*/  SYNCS.PHASECHK.TRANS64.TRYWAIT P0, [R7+URZ+0x2d820], R6 ;  /* 0x02d82006070075a7 */ /* 0x001064000800017f */
[----:B-1----:R-:W-:Y:S05]  /*e3c0*/  @!P0 NANOSLEEP.SYNCS 0x989680 ;  /* 0x009896800000895d */ /* 0x002fea0003900000 */
[----:B------:R-:W1:Y:S02]  /*e3d0*/  @!P0 SYNCS.PHASECHK.TRANS64 P0, [R7+URZ+0x2d820], R6 ;  /* 0x02d82006070085a7 */ /* 0x000e64000800007f */
[----:B-1----:R-:W-:Y:S05]  /*e3e0*/  @!P0 BRA `(.L_x_75) ;  /* 0xfffffffc00f08947 */ /* 0x002fea000383ffff */
[----:B------:R-:W-:Y:S05]  /*e3f0*/  BRA `(.L_x_146) ;  /* 0xffffffd800c47947 */ /* 0x000fea000383ffff */
.L_x_76:
[----:B------:R-:W1:Y:S01]  /*e400*/  S2R R3, SR_TID.X ;  /* 0x0000000000037919 */ /* 0x000e620000002100 */
[----:B------:R-:W-:Y:S01]  /*e410*/  BSSY B0, `(.L_x_147) ;  /* 0x000000a000007945 */ /* 0x000fe20003800000 */
[----:B------:R-:W-:Y:S01]  /*e420*/  IMAD.MOV.U32 R12, RZ, RZ, RZ ;  /* 0x000000ffff0c7224 */ /* 0x000fe200078e00ff */
[----:B------:R-:W-:Y:S01]  /*e430*/  MOV R15, 0xffffffff ;  /* 0xffffffff000f7802 */ /* 0x000fe20000000f00 */
[----:B------:R-:W-:Y:S01]  /*e440*/  IMAD.MOV.U32 R11, RZ, RZ, 0x1f ;  /* 0x0000001fff0b7424 */ /* 0x000fe200078e00ff */
[----:B-1----:R-:W-:-:S04]  /*e450*/  SHF.R.U32.HI R3, RZ, 0x5, R3 ;  /* 0x00000005ff037819 */ /* 0x002fc80000011603 */
[----:B------:R-:W-:-:S04]  /*e460*/  LOP3.LUT R3, R3, 0x3, RZ, 0xc0, !PT ;  /* 0x0000000303037812 */ /* 0x000fc800078ec0ff */
[----:B------:R-:W-:-:S07]  /*e470*/  MOV R13, R3 ;  /* 0x00000003000d7202 */ /* 0x000fce0000000f00 */
[----:B0----5:R-:W-:Y:S05]  /*e480*/  WARPSYNC.COLLECTIVE R15, `(.L_x_148) ;  /* 0x000000000f087348 */ /* 0x021fea0003c00000 */
[----:B------:R1:W2:Y:S02]  /*e490*/  SHFL.IDX P6, R14, R13, R12, R11 ;  /* 0x0000000c0d0e7389 */ /* 0x0002a400000c000b */
[----:B012--5:R-:W-:Y:S01]  /*e4a0*/  ENDCOLLECTIVE ;  /* 0x000000000000791b */ /* 0x027fe20003800000 */
.L_x_148:
[----:B------:R-:W-:Y:S05]  /*e4b0*/  BSYNC B0 ;  /* 0x0000000000007941 */ /* 0x000fea0003800000 */
.L_x_147:
[----:B------:R-:W-:Y:S05]  /*e4c0*/  BRA `(.L_x_149) ;  /* 0xffffffd800a87947 */ /* 0x000fea000383ffff */
.L_x_77:
[----:B------:R-:W-:Y:S01]  /*e4d0*/  BSSY B0, `(.L_x_150) ;  /* 0x0000006000007945 */ /* 0x000fe20003800000 */
[----:B------:R-:W-:-:S07]  /*e4e0*/  IMAD.MOV.U32 R15, RZ, RZ, -0x1 ;  /* 0xffffffffff0f7424 */ /* 0x000fce00078e00ff */
[----:B01---5:R-:W-:Y:S05]  /*e4f0*/  WARPSYNC.COLLECTIVE R15, `(.L_x_151) ;  /* 0x000000000f0c7348 */ /* 0x023fea0003c00000 */
[----:B------:R-:W-:Y:S02]  /*e500*/  ELECT P6, UR62, PT ;  /* 0x00000000003e782f */ /* 0x000fe400038c0000 */
[----:B------:R-:W-:Y:S01]  /*e510*/  MOV R14, UR62 ;  /* 0x0000003e000e7c02 */ /* 0x000fe20008000f00 */
[----:B01---5:R-:W-:Y:S10]  /*e520*/  ENDCOLLECTIVE ;  /* 0x000000000000791b */ /* 0x023ff40003800000 */
.L_x_151:
[----:B------:R-:W-:Y:S05]  /*e530*/  BSYNC B0 ;  /* 0x0000000000007941 */ /* 0x000fea0003800000 */
.L_x_150:
[----:B------:R-:W-:Y:S05]  /*e540*/  BRA `(.L_x_152) ;  /* 0xffffffd8009c7947 */ /* 0x000fea000383ffff */
.L_x_79:
[----:B-1----:R1:W2:Y:S02]  /*e550*/  SYNCS.PHASECHK.TRANS64.TRYWAIT P1, [R5+URZ+0x2d840], R4 ;  /* 0x02d84004050075a7 */ /* 0x0022a4000802017f */
[----:B--2---:R-:W-:Y:S05]  /*e560*/  @!P1 NANOSLEEP.SYNCS 0x989680 ;  /* 0x009896800000995d */ /* 0x004fea0003900000 */
[----:B------:R-:W2:Y:S02]  /*e570*/  @!P1 SYNCS.PHASECHK.TRANS64 P1, [R5+URZ+0x2d840], R4 ;  /* 0x02d84004050095a7 */ /* 0x000ea4000802007f */
[----:B--2---:R-:W-:Y:S05]  /*e580*/  @!P1 BRA `(.L_x_79) ;  /* 0xfffffffc00f09947 */ /* 0x004fea000383ffff */
[----:B------:R-:W-:Y:S05]  /*e590*/  BRA `(.L_x_153) ;  /* 0xffffffd800bc7947 */ /* 0x000fea000383ffff */
.L_x_81:
[----:B--2---:R2:W3:Y:S02]  /*e5a0*/  SYNCS.PHASECHK.TRANS64.TRYWAIT P1, [R3+URZ+0x2d840], R0 ;  /* 0x02d84000030075a7 */ /* 0x0044e4000802017f */
[----:B---3--:R-:W-:Y:S05]  /*e5b0*/  @!P1 NANOSLEEP.SYNCS 0x989680 ;  /* 0x009896800000995d */ /* 0x008fea0003900000 */
[----:B------:R-:W3:Y:S02]  /*e5c0*/  @!P1 SYNCS.PHASECHK.TRANS64 P1, [R3+URZ+0x2d840], R0 ;  /* 0x02d84000030095a7 */ /* 0x000ee4000802007f */
[----:B---3--:R-:W-:Y:S05]  /*e5d0*/  @!P1 BRA `(.L_x_81) ;  /* 0xfffffffc00f09947 */ /* 0x008fea000383ffff */
[----:B------:R-:W-:Y:S05]  /*e5e0*/  BRA `(.L_x_154) ;  /* 0xffffffd800c87947 */ /* 0x000fea000383ffff */
.L_x_83:
[----:B---3--:R3:W4:Y:S02]  /*e5f0*/  SYNCS.PHASECHK.TRANS64.TRYWAIT P1, [R5+URZ+0x2d860], R4 ;  /* 0x02d86004050075a7 */ /* 0x008724000802017f */
[----:B----4-:R-:W-:Y:S05]  /*e600*/  @!P1 NANOSLEEP.SYNCS 0x989680 ;  /* 0x009896800000995d */ /* 0x010fea0003900000 */
[----:B------:R-:W4:Y:S02]  /*e610*/  @!P1 SYNCS.PHASECHK.TRANS64 P1, [R5+URZ+0x2d860], R4 ;  /* 0x02d86004050095a7 */ /* 0x000f24000802007f */
[----:B----4-:R-:W-:Y:S05]  /*e620*/  @!P1 BRA `(.L_x_83) ;  /* 0xfffffffc00f09947 */ /* 0x010fea000383ffff */
[----:B------:R-:W-:Y:S05]  /*e630*/  BRA `(.L_x_155) ;  /* 0xffffffd800c47947 */ /* 0x000fea000383ffff */
.L_x_156:
[----:B------:R-:W-:-:S00]  /*e640*/  BRA `(.L_x_156) ;  /* 0xfffffffc00fc7947 */ /* 0x000fc0000383ffff */
[----:B------:R-:W-:-:S00]  /*e650*/  NOP ;  /* 0x0000000000007918 */ /* 0x000fc00000000000 */
        /* <DEDUP_REMOVED lines=10> */
.L_x_2780:


//--------------------- .text._ZN7cutlass13device_kernelIN5flash11enable_sm90INS1_16FlashAttnFwdSm90INS1_25CollectiveMainloopFwdSm90ILi2EN4cute5tupleIJNS5_1CILi1EEES8_S8_EEENS6_IJNS7_ILi192EEENS7_ILi128EEENS7_ILi96EEEEEELi96ENS_10bfloat16_tEfNS_4arch4Sm90ELb0ELb0ELb1ELb1ELb1ELb0ELb0ELb0ELb1ELb1ELb1ELb0EEENS1_21CollectiveEpilogueFwdINS6_IJSA_SC_SB_EEES9_SE_SG_Li384ELb1ELb1ELb1ELb0EEENS1_36VarlenDynamicPersistentTileSchedulerILi192ELi128ELi384ELi128ELb1ELb1ELb1ELb0ELb1ELb1EEEEEEEEEvNT_6ParamsE --------------------------
	.section	.text._ZN7cutlass13device_kernelIN5flash11enable_sm90INS1_16FlashAttnFwdSm90INS1_25CollectiveMainloopFwdSm90ILi2EN4cute5tupleIJNS5_1CILi1EEES8_S8_EEENS6_IJNS7_ILi192EEENS7_ILi128EEENS7_ILi96EEEEEELi96ENS_10bfloat16_tEfNS_4arch4Sm90ELb0ELb0ELb1ELb1ELb1ELb0ELb0ELb0ELb1ELb1ELb1ELb0EEENS1_21CollectiveEpilogueFwdINS6_IJSA_SC_SB_EEES9_SE_SG_Li384ELb1ELb1ELb1ELb0EEENS1_36VarlenDynamicPersistentTileSchedulerILi192ELi128ELi384ELi128ELb1ELb1ELb1ELb0ELb1ELb1EEEEEEEEEvNT_6ParamsE,"ax",@progbits
	.align	128
.text._ZN7cutlass13device_kernelIN5flash11enable_sm90INS1_16FlashAttnFwdSm90INS1_25CollectiveMainloopFwdSm90ILi2EN4cute5tupleIJNS5_1CILi1EEES8_S8_EEENS6_IJNS7_ILi192EEENS7_ILi128EEENS7_ILi96EEEEEELi96ENS_10bfloat16_tEfNS_4arch4Sm90ELb0ELb0ELb1ELb1ELb1ELb0ELb0ELb0ELb1ELb1ELb1ELb0EEENS1_21CollectiveEpilogueFwdINS6_IJSA_SC_SB_EEES9_SE_SG_Li384ELb1ELb1ELb1ELb0EEENS1_36VarlenDynamicPersistentTileSchedulerILi192ELi128ELi384ELi128ELb1ELb1ELb1ELb0ELb1ELb1EEEEEEEEEvNT_6ParamsE:
        .type           _ZN7cutlass13device_kernelIN5flash11enable_sm90INS1_16FlashAttnFwdSm90INS1_25CollectiveMainloopFwdSm90ILi2EN4cute5tupleIJNS5_1CILi1EEES8_S8_EEENS6_IJNS7_ILi192EEENS7_ILi128EEENS7_ILi96EEEEEELi96ENS_10bfloat16_tEfNS_4arch4Sm90ELb0ELb0ELb1ELb1ELb1ELb0ELb0ELb0ELb1ELb1ELb1ELb0EEENS1_21CollectiveEpilogueFwdINS6_IJSA_SC_SB_EEES9_SE_SG_Li384ELb1ELb1ELb1ELb0EEENS1_36VarlenDynamicPersistentTileSchedulerILi192ELi128ELi384ELi128ELb1ELb1ELb1ELb0ELb1ELb1EEEEEEEEEvNT_6ParamsE,@function
        .size           _ZN7cutlass13device_kernelIN5flash11enable_sm90INS1_16FlashAttnFwdSm90INS1_25CollectiveMainloopFwdSm90ILi2EN4cute5tupleIJNS5_1CILi1EEES8_S8_EEENS6_IJNS7_ILi192EEENS7_ILi128EEENS7_ILi96EEEEEELi96ENS_10bfloat16_tEfNS_4arch4Sm90ELb0ELb0ELb1ELb1ELb1ELb0ELb0ELb0ELb1ELb1ELb1ELb0EEENS1_21CollectiveEpilogueFwdINS6_IJSA_SC_SB_EEES9_SE_SG_Li384ELb1ELb1ELb1ELb0EEENS1_36VarlenDynamicPersistentTileSchedulerILi192ELi128ELi384ELi128ELb1ELb1ELb1ELb0ELb1ELb1EEEEEEEEEvNT_6ParamsE,(.L_x_2781 - _ZN7cutlass13device_kernelIN5flash11enable_sm90INS1_16FlashAttnFwdSm90INS1_25CollectiveMainloopFwdSm90ILi2EN4cute5tupleIJNS5_1CILi1EEES8_S8_EEENS6_IJNS7_ILi192EEENS7_ILi128EEENS7_ILi96EEEEEELi96ENS_10bfloat16_tEfNS_4arch4Sm90ELb0ELb0ELb1ELb1ELb1ELb0ELb0ELb0ELb1ELb1ELb1ELb0EEENS1_21CollectiveEpilogueFwdINS6_IJSA_SC_SB_EEES9_SE_SG_Li384ELb1ELb1ELb1ELb0EEENS1_36VarlenDynamicPersistentTileSchedulerILi192ELi128ELi384ELi128ELb1ELb1ELb1ELb0ELb1ELb1EEEEEEEEEvNT_6ParamsE)
        .other          _ZN7cutlass13device_kernelIN5flash11enable_sm90INS1_16FlashAttnFwdSm90INS1_25CollectiveMainloopFwdSm90ILi2EN4cute5tupleIJNS5_1CILi1EEES8_S8_EEENS6_IJNS7_ILi192EEENS7_ILi128EEENS7_ILi96EEEEEELi96ENS_10bfloat16_tEfNS_4arch4Sm90ELb0ELb0ELb1ELb1ELb1ELb0ELb0ELb0ELb1ELb1ELb1ELb0EEENS1_21CollectiveEpilogueFwdINS6_IJSA_SC_SB_EEES9_SE_SG_Li384ELb1ELb1ELb1ELb0EEENS1_36VarlenDynamicPersistentTileSchedulerILi192ELi128ELi384ELi128ELb1ELb1ELb1ELb0ELb1ELb1EEEEEEEEEvNT_6ParamsE,@"STO_CUDA_ENTRY STV_DEFAULT"
_ZN7cutlass13device_kernelIN5flash11enable_sm90INS1_16FlashAttnFwdSm90INS1_25CollectiveMainloopFwdSm90ILi2EN4cute5tupleIJNS5_1CILi1EEES8_S8_EEENS6_IJNS7_ILi192EEENS7_ILi128EEENS7_ILi96EEEEEELi96ENS_10bfloat16_tEfNS_4arch4Sm90ELb0ELb0ELb1ELb1ELb1ELb0ELb0ELb0ELb1ELb1ELb1ELb0EEENS1_21CollectiveEpilogueFwdINS6_IJSA_SC_SB_EEES9_SE_SG_Li384ELb1ELb1ELb1ELb0EEENS1_36VarlenDynamicPersistentTileSchedulerILi192ELi128ELi384ELi128ELb1ELb1ELb1ELb0ELb1ELb1EEEEEEEEEvNT_6ParamsE:
        /* <DEDUP_REMOVED lines=8> */
[----:B------:R-:W0:Y:S02]  /*0080*/  SHFL.IDX PT, R2, R0, RZ, 0x1f ;  /* 0x00001fff00027589 */ /* 0x000e2400000e0000 */
[C---:B0-----:R-:W-:Y:S02]  /*0090*/  ISETP.NE.OR P0, PT, R2.reuse, RZ, !P0 ;  /* 0x000000ff0200720c */ /* 0x041fe40004705670 */
[----:B------:R-:W-:Y:S02]  /*00a0*/  ISETP.NE.AND P1, PT, R2, RZ, PT ;  /* 0x000000ff0200720c */ /* 0x000fe40003f25270 */
[----:B------:R0:W1:Y:S09]  /*00b0*/  SHFL.IDX PT, R2, R3, RZ, 0x1f ;  /* 0x00001fff03027589 */ /* 0x00007200000e0000 */
[----:B------:R-:W-:Y:S01]  /*00c0*/  VOTEU.ALL UP0, P0 ;  /* 0x00000000003f7886 */ /* 0x000fe20000000000 */
[----:B------:R-:W-:-:S04]  /*00d0*/  VOTEU.ALL UP1, P0 ;  /* 0x00000000003f7886 */ /* 0x000fc80000020000 */
[----:B------:R-:W2:Y:S01]  /*00e0*/  @!UP0 S2UR UR8, SR_CgaCtaId ;  /* 0x00000000000889c3 */ /* 0x000ea20000008800 */
[----:B------:R-:W-:Y:S01]  /*00f0*/  @!UP0 UMOV UR6, 0x400 ;  /* 0x0000040000068882 */ /* 0x000fe20000000000 */
[----:B------:R-:W-:-:S04]  /*0100*/  @!UP0 UIADD3 UR4, -UR4, 0x100000, URZ ;  /* 0x0010000004048890 */ /* 0x000fc8000fffe13f */
[----:B------:R-:W-:Y:S02]  /*0110*/  @!UP0 USHF.L.U32 UR5, UR4, 0xb, URZ ;  /* 0x0000000b04058899 */ /* 0x000fe4000800063f */
[----:B------:R-:W-:Y:S02]  /*0120*/  @!UP0 USHF.L.U32 UR4, UR4, 0x1, URZ ;  /* 0x0000000104048899 */ /* 0x000fe4000800063f */
[----:B--2---:R-:W-:Y:S02]  /*0130*/  @!UP0 ULEA UR8, UR8, UR6, 0x18 ;  /* 0x0000000608088291 */ /* 0x004fe4000f8ec03f */
[----:B------:R-:W-:-:S04]  /*0140*/  @!UP0 UIADD3 UR6, -UR7, 0x100000, URZ ;  /* 0x0010000007068890 */ /* 0x000fc8000fffe13f */
[----:B------:R-:W-:Y:S02]  /*0150*/  @!UP0 USHF.L.U32 UR7, UR6, 0xb, URZ ;  /* 0x0000000b06078899 */ /* 0x000fe4000800063f */
[----:B------:R-:W-:Y:S01]  /*0160*/  @!UP0 USHF.L.U32 UR6, UR6, 0x1, URZ ;  /* 0x0000000106068899 */ /* 0x000fe2000800063f */
[----:B------:R-:W-:-:S05]  /*0170*/  VOTEU.ALL UP0, P0 ;  /* 0x00000000003f7886 */ /* 0x000fca0000000000 */
[----:B------:R0:W2:Y:S06]  /*0180*/  @!UP0 SYNCS.EXCH.64 URZ, [UR8+0x2d800], UR4 ;  /* 0x02d80004083f85b2 */ /* 0x0000ac0008000100 */
[----:B------:R0:W3:Y:S02]  /*0190*/  @!UP1 SYNCS.EXCH.64 URZ, [UR8+0x2d820], UR6 ;  /* 0x02d82006083f95b2 */ /* 0x0000e40008000100 */
[----:B01----:R-:W-:Y:S05]  /*01a0*/  @P1 BRA `(.L_x_157) ;  /* 0x0000000000481947 */ /* 0x003fea0003800000 */
[----:B------:R-:W0:Y:S01]  /*01b0*/  S2UR UR5, SR_CgaCtaId ;  /* 0x00000000000579c3 */ /* 0x000e220000008800 */
[----:B------:R-:W-:Y:S01]  /*01c0*/  UMOV UR4, 0x400 ;  /* 0x0000040000047882 */ /* 0x000fe20000000000 */
[----:B------:R-:W-:Y:S01]  /*01d0*/  UMOV UR6, 0x80 ;  /* 0x0000008000067882 */ /* 0x000fe20000000000 */
[----:B------:R-:W-:Y:S01]  /*01e0*/  UMOV UR7, 0x180 ;  /* 0x0000018000077882 */ /* 0x000fe20000000000 */
[----:B------:R-:W-:Y:S01]  /*01f0*/  ELECT P0, URZ, PT ;  /* 0x00000000003f782f */ /* 0x000fe20003800000 */
[----:B0-----:R-:W-:Y:S02]  /*0200*/  ULEA UR8, UR5, UR4, 0x18 ;  /* 0x0000000405087291 */ /* 0x001fe4000f8ec03f */
[----:B------:R-:W-:-:S04]  /*0210*/  UIADD3 UR4, -UR6, 0x100000, URZ ;  /* 0x0010000006047890 */ /* 0x000fc8000fffe13f */
[----:B------:R-:W-:Y:S02]  /*0220*/  USHF.L.U32 UR5, UR4, 0xb, URZ ;  /* 0x0000000b04057899 */ /* 0x000fe4000800063f */
[----:B------:R-:W-:Y:S02]  /*0230*/  USHF.L.U32 UR4, UR4, 0x1, URZ ;  /* 0x0000000104047899 */ /* 0x000fe4000800063f */
[----:B------:R-:W-:-:S04]  /*0240*/  UIADD3 UR6, -UR7, 0x100000, URZ ;  /* 0x0010000007067890 */ /* 0x000fc8000fffe13f */
[----:B------:R-:W-:Y:S02]  /*0250*/  USHF.L.U32 UR7, UR6, 0xb, URZ ;  /* 0x0000000b06077899 */ /* 0x000fe4000800063f */
[----:B------:R-:W-:Y:S01]  /*0260*/  USHF.L.U32 UR6, UR6, 0x1, URZ ;  /* 0x0000000106067899 */ /* 0x000fe2000800063f */
[----:B------:R-:W0:Y:S03]  /*0270*/  FENCE.VIEW.ASYNC.S ;  /* 0x00000000000073c6 */ /* 0x000e260000000000 */
[----:B0-----:R0:W1:Y:S08]  /*0280*/  SYNCS.EXCH.64 URZ, [UR8+0x2d830], UR4 ;  /* 0x02d83004083f75b2 */ /* 0x0010700008000100 */
[----:B------:R0:W4:Y:S01]  /*0290*/  SYNCS.EXCH.64 URZ, [UR8+0x2d840], UR6 ;  /* 0x02d84006083f75b2 */ /* 0x0001220008000100 */
[----:B------:R0:W0:Y:S01]  /*02a0*/  SYNCS.EXCH.64 URZ, [UR8+0x2d838], UR4 ;  /* 0x02d83804083f75b2 */ /* 0x0000220008000100 */
[----:B------:R0:W0:Y:S01]  /*02b0*/  SYNCS.EXCH.64 URZ, [UR8+0x2d848], UR6 ;  /* 0x02d84806083f75b2 */ /* 0x0000220008000100 */
[----:B------:R-:W-:Y:S01]  /*02c0*/  NOP ;  /* 0x0000000000007918 */ /* 0x000fe20000000000 */
.L_x_157:
[----:B------:R-:W5:Y:S01]  /*02d0*/  SHFL.IDX PT, R3, R0, RZ, 0x1f ;  /* 0x00001fff00037589 */ /* 0x000f6200000e0000 */
[----:B------:R-:W-:Y:S01]  /*02e0*/  NOP ;  /* 0x0000000000007918 */ /* 0x000fe20000000000 */
[----:B-----5:R-:W-:-:S13]  /*02f0*/  ISETP.NE.AND P0, PT, R3, RZ, PT ;  /* 0x000000ff0300720c */ /* 0x020fda0003f05270 */
[----:B------:R-:W-:Y:S05]  /*0300*/  @P0 BRA `(.L_x_158) ;  /* 0x0000000000480947 */ /* 0x000fea0003800000 */
[----:B0-----:R-:W0:Y:S01]  /*0310*/  S2UR UR5, SR_CgaCtaId ;  /* 0x00000000000579c3 */ /* 0x001e220000008800 */
        /* <DEDUP_REMOVED lines=12> */
[----:B0-----:R0:W0:Y:S08]  /*03e0*/  SYNCS.EXCH.64 URZ, [UR8+0x2d850], UR4 ;  /* 0x02d85004083f75b2 */ /* 0x0010300008000100 */
[----:B------:R0:W0:Y:S01]  /*03f0*/  SYNCS.EXCH.64 URZ, [UR8+0x2d860], UR6 ;  /* 0x02d86006083f75b2 */ /* 0x0000220008000100 */
[----:B------:R0:W0:Y:S01]  /*0400*/  SYNCS.EXCH.64 URZ, [UR8+0x2d858], UR4 ;  /* 0x02d85804083f75b2 */ /* 0x0000220008000100 */
[----:B------:R0:W0:Y:S01]  /*0410*/  SYNCS.EXCH.64 URZ, [UR8+0x2d868], UR6 ;  /* 0x02d86806083f75b2 */ /* 0x0000220008000100 */
[----:B------:R-:W-:Y:S01]  /*0420*/  NOP ;  /* 0x0000000000007918 */ /* 0x000fe20000000000 */
.L_x_158:
[----:B------:R-:W5:Y:S01]  /*0430*/  SHFL.IDX PT, R3, R0, RZ, 0x1f ;  /* 0x00001fff00037589 */ /* 0x000f6200000e0000 */
[----:B------:R-:W-:Y:S01]  /*0440*/  NOP ;  /* 0x0000000000007918 */ /* 0x000fe20000000000 */
[----:B-----5:R-:W-:-:S13]  /*0450*/  ISETP.NE.AND P0, PT, R3, RZ, PT ;  /* 0x000000ff0300720c */ /* 0x020fda0003f05270 */
[----:B------:R-:W-:Y:S05]  /*0460*/  @P0 BRA `(.L_x_159) ;  /* 0x0000000000380947 */ /* 0x000fea0003800000 */
[----:B0-----:R-:W0:Y:S01]  /*0470*/  S2UR UR5, SR_CgaCtaId ;  /* 0x00000000000579c3 */ /* 0x001e220000008800 */
[----:B------:R-:W-:Y:S01]  /*0480*/  UMOV UR4, 0x400 ;  /* 0x0000040000047882 */ /* 0x000fe20000000000 */
[----:B------:R-:W-:Y:S01]  /*0490*/  UMOV UR7, 0x80 ;  /* 0x0000008000077882 */ /* 0x000fe20000000000 */
[----:B------:R-:W-:Y:S01]  /*04a0*/  ELECT P0, URZ, PT ;  /* 0x00000000003f782f */ /* 0x000fe20003800000 */
[----:B0-----:R-:W-:Y:S02]  /*04b0*/  ULEA UR6, UR5, UR4, 0x18 ;  /* 0x0000000405067291 */ /* 0x001fe4000f8ec03f */
[----:B------:R-:W-:-:S04]  /*04c0*/  UIADD3 UR4, -UR7, 0x100000, URZ ;  /* 0x0010000007047890 */ /* 0x000fc8000fffe13f */
[----:B------:R-:W-:Y:S02]  /*04d0*/  USHF.L.U32 UR5, UR4, 0xb, URZ ;  /* 0x0000000b04057899 */ /* 0x000fe4000800063f */
[----:B------:R-:W-:Y:S01]  /*04e0*/  USHF.L.U32 UR4, UR4, 0x1, URZ ;  /* 0x0000000104047899 */ /* 0x000fe2000800063f */
[----:B------:R-:W0:Y:S11]  /*04f0*/  FENCE.VIEW.ASYNC.S ;  /* 0x00000000000073c6 */ /* 0x000e360000000000 */
[----:B0-----:R0:W0:Y:S01]  /*0500*/  SYNCS.EXCH.64 URZ, [UR6+0x2d870], UR4 ;  /* 0x02d87004063f75b2 */ /* 0x0010220008000100 */
[----:B------:R0:W0:Y:S01]  /*0510*/  SYNCS.EXCH.64 URZ, [UR6+0x2d880], UR4 ;  /* 0x02d88004063f75b2 */ /* 0x0000220008000100 */
[----:B------:R0:W0:Y:S01]  /*0520*/  SYNCS.EXCH.64 URZ, [UR6+0x2d878], UR4 ;  /* 0x02d87804063f75b2 */ /* 0x0000220008000100 */
[----:B------:R0:W0:Y:S01]  /*0530*/  SYNCS.EXCH.64 URZ, [UR6+0x2d888], UR4 ;  /* 0x02d88804063f75b2 */ /* 0x0000220008000100 */
[----:B------:R-:W-:Y:S01]  /*0540*/  NOP ;  /* 0x0000000000007918 */ /* 0x000fe20000000000 */
.L_x_159:
        /* <DEDUP_REMOVED lines=22> */
.L_x_160:
        /* <DEDUP_REMOVED lines=22> */
.L_x_161:
[----:B------:R-:W-:Y:S01]  /*0810*/  ISETP.NE.AND P0, PT, R2, RZ, PT ;  /* 0x000000ff0200720c */ /* 0x000fe20003f05270 */
[----:B------:R-:W-:Y:S01]  /*0820*/  IMAD.MOV.U32 R2, RZ, RZ, 0x1 ;  /* 0x00000001ff027424 */ /* 0x000fe200078e00ff */
[----:B------:R-:W-:Y:S01]  /*0830*/  NOP ;  /* 0x0000000000007918 */ /* 0x000fe20000000000 */
[----:B------:R-:W-:-:S03]  /*0840*/  ULDC.64 UR36, c[0x0][0x208] ;  /* 0x0000820000247ab9 */ /* 0x000fc60000000a00 */
[----:B------:R-:W-:-:S05]  /*0850*/  SEL R2, R2, 0x2, !P0 ;  /* 0x0000000202027807 */ /* 0x000fca0004000000 */
[----:B------:R0:W-:Y:S02]  /*0860*/  STL [R1+0x20], R2 ;  /* 0x0000200201007387 */ /* 0x0001e40000100800 */
[----:B01234-:R-:W-:Y:S06]  /*0870*/  BAR.SYNC.DEFER_BLOCKING 0x0 ;  /* 0x0000000000007b1d */ /* 0x01ffec0000010000 */
[----:B------:R-:W-:Y:S05]  /*0880*/  @!P0 BRA `(.L_x_162) ;  /* 0x0000009400ac8947 */ /* 0x000fea0003800000 */
.L_x_163:
[----:B------:R-:W-:-:S08]  /*0890*/  NOP ;  /* 0x0000000000007918 */ /* 0x000fd00000000000 */
[----:B------:R-:W0:Y:S02]  /*08a0*/  USETMAXREG.TRY_ALLOC.CTAPOOL UP0, 0xa0 ;  /* 0x000000a0000079c8 */ /* 0x000e240008000600 */
[----:B0-----:R-:W-:-:S13]  /*08b0*/  PLOP3.LUT P0, PT, PT, PT, UP0, 0x80, 0x0 ;  /* 0x000000000000781c */ /* 0x001fda0003f0f008 */
[----:B------:R-:W-:Y:S05]  /*08c0*/  @!P0 BRA `(.L_x_163) ;  /* 0xfffffffc00f08947 */ /* 0x000fea000383ffff */
[----:B------:R-:W0:Y:S01]  /*08d0*/  S2R R2, SR_TID.X ;  /* 0x0000000000027919 */ /* 0x000e220000002100 */
[----:B------:R-:W1:Y:S01]  /*08e0*/  S2UR UR42, SR_CgaCtaId ;  /* 0x00000000002a79c3 */ /* 0x000e620000008800 */
[----:B------:R-:W-:Y:S01]  /*08f0*/  UMOV UR41, 0x400 ;  /* 0x0000040000297882 */ /* 0x000fe20000000000 */
[----:B------:R-:W-:Y:S01]  /*0900*/  ULDC UR4, c[0x0][0xc3c] ;  /* 0x00030f0000047ab9 */ /* 0x000fe20000000800 */
[----:B-1----:R-:W-:-:S05]  /*0910*/  ULEA UR41, UR42, UR41, 0x18 ;  /* 0x000000292a297291 */ /* 0x002fca000f8ec03f */
[----:B------:R-:W-:Y:S06]  /*0920*/  BAR.ARV 0x8, 0x200 ;  /* 0x0208000000007b1d */ /* 0x000fec0000002000 */
[----:B0-----:R-:W-:-:S04]  /*0930*/  LOP3.LUT R0, R2, 0xffffff80, RZ, 0xc0, !PT ;  /* 0xffffff8002007812 */ /* 0x001fc800078ec0ff */
[----:B------:R-:W-:-:S13]  /*0940*/  ISETP.NE.AND P0, PT, R0, 0x80, PT ;  /* 0x000000800000780c */ /* 0x000fda0003f05270 */
[----:B------:R-:W-:Y:S08]  /*0950*/  @!P0 BAR.ARV 0x9, 0x100 ;  /* 0x0244000000008b1d */ /* 0x000ff00000002000 */
[----:B------:R-:W-:Y:S06]  /*0960*/  BAR.SYNC.DEFER_BLOCKING 0x5, 0x200 ;  /* 0x0148000000007b1d */ /* 0x000fec0000010000 */
[----:B------:R-:W0:Y:S02]  /*0970*/  LDS.128 R8, [UR41+0x2d8d0] ;  /* 0x02d8d029ff087984 */ /* 0x000e240008000c00 */
[----:B------:R-:W-:Y:S06]  /*0980*/  BAR.ARV 0x4, 0x200 ;  /* 0x0108000000007b1d */ /* 0x000fec0000002000 */
[----:B0-----:R-:W-:-:S13]  /*0990*/  ISETP.GE.AND P0, PT, R11, UR4, PT ;  /* 0x000000040b007c0c */ /* 0x001fda000bf06270 */
[----:B------:R-:W-:Y:S05]  /*09a0*/  @P0 EXIT ;  /* 0x000000000000094d */ /* 0x000fea0003800000 */
[----:B------:R-:W2:Y:S01]  /*09b0*/  LDL R19, [R1+0x20] ;  /* 0x0000200001137983 */ /* 0x000ea20000100800 */
[----:B------:R-:W-:-:S05]  /*09c0*/  VIADD R17, R2, 0xffffff80 ;  /* 0xffffff8002117836 */ /* 0x000fca0000000000 */
[----:B------:R-:W-:-:S04]  /*09d0*/  SHF.R.S32.HI R0, RZ, 0x1f, R17 ;  /* 0x0000001fff007819 */ /* 0x000fc80000011411 */
[CC--:B------:R-:W-:Y:S02]  /*09e0*/  LEA.HI R2, R0.reuse, R17.reuse, RZ, 0x7 ;  /* 0x0000001100027211 */ /* 0x0c0fe400078f38ff */
[----:B------:R-:W-:Y:S02]  /*09f0*/  LEA.HI R3, R0, R17, RZ, 0x4 ;  /* 0x0000001100037211 */ /* 0x000fe400078f20ff */
[----:B------:R-:W-:-:S05]  /*0a00*/  LOP3.LUT R4, R2, 0xffffff80, RZ, 0xc0, !PT ;  /* 0xffffff8002047812 */ /* 0x000fca00078ec0ff */
[----:B------:R-:W-:Y:S01]  /*0a10*/  IMAD.IADD R18, R17, 0x1, -R4 ;  /* 0x0000000111127824 */ /* 0x000fe200078e0a04 */
[----:B------:R-:W-:-:S05]  /*0a20*/  LOP3.LUT R4, R3, 0xfffffff0, RZ, 0xc0, !PT ;  /* 0xfffffff003047812 */ /* 0x000fca00078ec0ff */
[----:B------:R-:W-:Y:S01]  /*0a30*/  IMAD.IADD R4, R17, 0x1, -R4 ;  /* 0x0000000111047824 */ /* 0x000fe200078e0a04 */
[----:B------:R-:W-:Y:S02]  /*0a40*/  SHF.R.S32.HI R6, RZ, 0x4, R3 ;  /* 0x00000004ff067819 */ /* 0x000fe40000011403 */
[----:B------:R-:W-:Y:S02]  /*0a50*/  LEA.HI R7, R0, R17, RZ, 0x5 ;  /* 0x0000001100077211 */ /* 0x000fe400078f28ff */
[----:B------:R-:W-:Y:S02]  /*0a60*/  SHF.R.S32.HI R5, RZ, 0x1f, R4 ;  /* 0x0000001fff057819 */ /* 0x000fe40000011404 */
[----:B------:R-:W-:Y:S02]  /*0a70*/  LEA.HI R3, R3, R6, RZ, 0x1 ;  /* 0x0000000603037211 */ /* 0x000fe400078f08ff */
[----:B------:R-:W-:Y:S02]  /*0a80*/  LEA.HI R5, R5, R4, RZ, 0x3 ;  /* 0x0000000405057211 */ /* 0x000fe400078f18ff */
[----:B------:R-:W-:-:S02]  /*0a90*/  SHF.R.S32.HI R16, RZ, 0x7, R2 ;  /* 0x00000007ff107819 */ /* 0x000fc40000011402 */
[----:B------:R-:W-:Y:S02]  /*0aa0*/  SHF.R.S32.HI R8, RZ, 0x5, R7 ;  /* 0x00000005ff087819 */ /* 0x000fe40000011407 */
[----:B------:R-:W-:Y:S02]  /*0ab0*/  LOP3.LUT R7, R3, 0x1ffffffe, RZ, 0xc0, !PT ;  /* 0x1ffffffe03077812 */ /* 0x000fe400078ec0ff */
[----:B------:R-:W-:Y:S01]  /*0ac0*/  LOP3.LUT R3, R5, 0xfffffff8, RZ, 0xc0, !PT ;  /* 0xfffffff805037812 */ /* 0x000fe200078ec0ff */
[----:B------:R-:W-:Y:S01]  /*0ad0*/  IMAD.HI R2, R16, 0x55555556, RZ ;  /* 0x5555555610027827 */ /* 0x000fe200078e02ff */
[----:B------:R-:W-:-:S03]  /*0ae0*/  SHF.R.S32.HI R12, RZ, 0x1f, R18 ;  /* 0x0000001fff0c7819 */ /* 0x000fc60000011412 */
[----:B------:R-:W-:Y:S01]  /*0af0*/  IMAD.IADD R3, R4, 0x1, -R3 ;  /* 0x0000000104037824 */ /* 0x000fe200078e0a03 */
[----:B------:R-:W-:Y:S01]  /*0b00*/  LEA.HI R13, R12, R18, RZ, 0x2 ;  /* 0x000000120c0d7211 */ /* 0x000fe200078f10ff */
[----:B------:R-:W-:Y:S02]  /*0b10*/  IMAD.IADD R7, R6, 0x1, -R7 ;  /* 0x0000000106077824 */ /* 0x000fe400078e0a07 */
[----:B------:R-:W-:Y:S01]  /*0b20*/  IMAD R6, R8, 0x10, R4 ;  /* 0x0000001008067824 */ /* 0x000fe200078e0204 */
[----:B------:R-:W-:Y:S01]  /*0b30*/  LEA.HI R4, R2, R2, RZ, 0x1 ;  /* 0x0000000202047211 */ /* 0x000fe200078f08ff */
[----:B------:R-:W-:Y:S01]  /*0b40*/  IMAD.SHL.U32 R2, R3, 0x40, RZ ;  /* 0x0000004003027824 */ /* 0x000fe200078e00ff */
[--C-:B------:R-:W-:Y:S02]  /*0b50*/  SHF.R.S32.HI R14, RZ, 0x2, R13.reuse ;  /* 0x00000002ff0e7819 */ /* 0x100fe4000001140d */
[----:B------:R-:W-:Y:S01]  /*0b60*/  SHF.R.S32.HI R15, RZ, 0x1f, R13 ;  /* 0x0000001fff0f7819 */ /* 0x000fe2000001140d */
[----:B------:R-:W-:Y:S01]  /*0b70*/  IMAD.SHL.U32 R7, R7, 0x8, RZ ;  /* 0x0000000807077824 */ /* 0x000fe200078e00ff */
[----:B------:R-:W-:Y:S01]  /*0b80*/  LOP3.LUT R2, R2, 0x1c0, RZ, 0xc0, !PT ;  /* 0x000001c002027812 */ /* 0x000fe200078ec0ff */
[----:B------:R-:W-:Y:S01]  /*0b90*/  IMAD.SHL.U32 R5, R5, 0x40, RZ ;  /* 0x0000004005057824 */ /* 0x000fe200078e00ff */
[----:B------:R-:W-:Y:S01]  /*0ba0*/  LEA.HI R15, R15, R14, RZ, 0x3 ;  /* 0x0000000e0f0f7211 */ /* 0x000fe200078f18ff */
[--C-:B------:R-:W-:Y:S01]  /*0bb0*/  IMAD.U32 R6, R6, 0x20, R7.reuse ;  /* 0x0000002006067824 */ /* 0x100fe200078e0007 */
[----:B------:R-:W-:-:S02]  /*0bc0*/  LOP3.LUT R7, R2, 0x8, R7, 0xf8, !PT ;  /* 0x0000000802077812 */ /* 0x000fc400078ef807 */
[----:B------:R-:W-:Y:S02]  /*0bd0*/  LOP3.LUT R15, R15, 0xfffffff8, RZ, 0xc0, !PT ;  /* 0xfffffff80f0f7812 */ /* 0x000fe400078ec0ff */
[----:B------:R-:W-:Y:S02]  /*0be0*/  LEA.HI R12, R12, R18, RZ, 0x5 ;  /* 0x000000120c0c7211 */ /* 0x000fe400078f28ff */
[----:B------:R-:W-:Y:S02]  /*0bf0*/  LOP3.LUT R5, R5, 0x7ffffe00, RZ, 0xc0, !PT ;  /* 0x7ffffe0005057812 */ /* 0x000fe400078ec0ff */
[----:B------:R-:W-:Y:S02]  /*0c00*/  SHF.R.U32.HI R2, RZ, 0x3, R2 ;  /* 0x00000003ff027819 */ /* 0x000fe40000011602 */
[----:B------:R-:W-:Y:S01]  /*0c10*/  IADD3 R15, R14, -R15, RZ ;  /* 0x8000000f0e0f7210 */ /* 0x000fe20007ffe0ff */
[----:B------:R-:W-:Y:S01]  /*0c20*/  IMAD R5, R8, 0x400, R5 ;  /* 0x0000040008057824 */ /* 0x000fe200078e0205 */
[----:B------:R-:W-:-:S02]  /*0c30*/  SHF.R.S32.HI R12, RZ, 0x5, R12 ;  /* 0x00000005ff0c7819 */ /* 0x000fc4000001140c */
[----:B------:R-:W-:Y:S02]  /*0c40*/  LOP3.LUT R2, R7, R2, RZ, 0x3c, !PT ;  /* 0x0000000207027212 */ /* 0x000fe400078e3cff */
[----:B------:R-:W-:Y:S01]  /*0c50*/  LEA.HI R0, R0, R17, RZ, 0x2 ;  /* 0x0000001100007211 */ /* 0x000fe200078f10ff */
[----:B------:R-:W-:Y:S02]  /*0c60*/  IMAD R4, R4, -0x3, R16 ;  /* 0xfffffffd04047824 */ /* 0x000fe400078e0210 */
[----:B------:R-:W-:Y:S02]  /*0c70*/  IMAD R15, R12, 0x10, R15 ;  /* 0x000000100c0f7824 */ /* 0x000fe400078e020f */
[----:B------:R-:W-:Y:S01]  /*0c80*/  IMAD.IADD R16, R5, 0x1, R2 ;  /* 0x0000000105107824 */ /* 0x000fe200078e0202 */
[----:B------:R-:W-:Y:S02]  /*0c90*/  LOP3.LUT R2, R0, 0xfffffffc, RZ, 0xc0, !PT ;  /* 0xfffffffc00027812 */ /* 0x000fe400078ec0ff */
[----:B------:R-:W-:-:S02]  /*0ca0*/  LOP3.LUT R13, R13, 0x7ffffffc, RZ, 0xc0, !PT ;  /* 0x7ffffffc0d0d7812 */ /* 0x000fc400078ec0ff */
[----:B------:R-:W-:Y:S01]  /*0cb0*/  LEA R8, R4, R15, 0x6 ;  /* 0x0000000f04087211 */ /* 0x000fe200078e30ff */
[----:B------:R-:W-:Y:S02]  /*0cc0*/  IMAD.IADD R4, R17, 0x1, -R2 ;  /* 0x0000000111047824 */ /* 0x000fe400078e0a02 */
[----:B------:R-:W-:Y:S01]  /*0cd0*/  IMAD.IADD R13, R18, 0x1, -R13 ;  /* 0x00000001120d7824 */ /* 0x000fe200078e0a0d */
[----:B------:R-:W-:Y:S02]  /*0ce0*/  R2P PR, R3, 0x6 ;  /* 0x0000000603007804 */ /* 0x000fe40000000000 */
[C---:B------:R-:W-:Y:S01]  /*0cf0*/  SHF.L.U32 R137, R4.reuse, 0x3, RZ ;  /* 0x0000000304897819 */ /* 0x040fe200000006ff */
[----:B------:R-:W-:Y:S01]  /*0d00*/  IMAD.SHL.U32 R157, R13, 0x2, RZ ;  /* 0x000000020d9d7824 */ /* 0x000fe200078e00ff */
[----:B------:R-:W-:-:S03]  /*0d10*/  LEA.HI R3, R4, R4, RZ, 0x1 ;  /* 0x0000000404037211 */ /* 0x000fc600078f08ff */
[----:B------:R-:W-:Y:S01]  /*0d20*/  VIADD R143, R137, 0x40 ;  /* 0x00000040898f7836 */ /* 0x000fe20000000000 */
[----:B------:R-:W-:Y:S01]  /*0d30*/  LOP3.LUT R3, R3, 0x1ffffffe, RZ, 0xc0, !PT ;  /* 0x1ffffffe03037812 */ /* 0x000fe200078ec0ff */
[C---:B------:R-:W-:Y:S02]  /*0d40*/  VIADD R154, R157.reuse, 0x8 ;  /* 0x000000089d9a7836 */ /* 0x040fe40000000000 */
[C---:B------:R-:W-:Y:S01]  /*0d50*/  VIADD R151, R157.reuse, 0x20 ;  /* 0x000000209d977836 */ /* 0x040fe20000000000 */
[----:B------:R-:W-:Y:S01]  /*0d60*/  SHF.R.S32.HI R0, RZ, 0x2, R0 ;  /* 0x00000002ff007819 */ /* 0x000fe20000011400 */
[C---:B------:R-:W-:Y:S01]  /*0d70*/  VIADD R148, R157.reuse, 0x38 ;  /* 0x000000389d947836 */ /* 0x040fe20000000000 */
[----:B------:R-:W-:Y:S01]  /*0d80*/  SHF.R.S32.HI R0, RZ, 0x1f, R143 ;  /* 0x0000001fff007819 */ /* 0x000fe2000001148f */
[----:B------:R-:W-:Y:S01]  /*0d90*/  VIADD R145, R157, 0x50 ;  /* 0x000000509d917836 */ /* 0x000fe20000000000 */
[----:B------:R-:W-:Y:S01]  /*0da0*/  SHF.R.S32.HI R0, RZ, 0x1f, R154 ;  /* 0x0000001fff007819 */ /* 0x000fe2000001149a */
[----:B------:R-:W-:Y:S01]  /*0db0*/  IMAD.IADD R3, R4, 0x1, -R3 ;  /* 0x0000000104037824 */ /* 0x000fe200078e0a03 */
[----:B------:R-:W-:-:S02]  /*0dc0*/  SHF.R.S32.HI R0, RZ, 0x1f, R151 ;  /* 0x0000001fff007819 */ /* 0x000fc40000011497 */
[----:B------:R-:W-:Y:S02]  /*0dd0*/  SHF.R.S32.HI R0, RZ, 0x1f, R148 ;  /* 0x0000001fff007819 */ /* 0x000fe40000011494 */
[----:B------:R-:W-:Y:S01]  /*0de0*/  SHF.R.S32.HI R0, RZ, 0x1f, R145 ;  /* 0x0000001fff007819 */ /* 0x000fe20000011491 */
[----:B------:R-:W-:Y:S01]  /*0df0*/  IMAD R0, R3, 0x8, R8 ;  /* 0x0000000803007824 */ /* 0x000fe200078e0208 */
[----:B------:R0:W-:Y:S04]  /*0e00*/  STL [R1+0x44], R6 ;  /* 0x0000440601007387 */ /* 0x0001e80000100800 */
[----:B------:R1:W-:Y:S04]  /*0e10*/  STL [R1+0x3c], R8 ;  /* 0x00003c0801007387 */ /* 0x0003e80000100800 */
[----:B------:R1:W-:Y:S04]  /*0e20*/  STL [R1+0x8], RZ ;  /* 0x000008ff01007387 */ /* 0x0003e80000100800 */
[----:B------:R1:W-:Y:S01]  /*0e30*/  STL [R1+0x40], R0 ;  /* 0x0000400001007387 */ /* 0x0003e20000100800 */
[----:B------:R-:W-:Y:S01]  /*0e40*/  LEA R16, R16, UR41, 0x1 ;  /* 0x0000002910107c11 */ /* 0x000fe2000f8e08ff */
[----:B------:R-:W-:-:S02]  /*0e50*/  IMAD.MOV.U32 R17, RZ, RZ, 0x40 ;  /* 0x00000040ff117424 */ /* 0x000fc400078e00ff */
[----:B------:R-:W-:Y:S01]  /*0e60*/  VIADD R142, R137, 0x20 ;  /* 0x00000020898e7836 */ /* 0x000fe20000000000 */
[----:B------:R-:W-:Y:S01]  /*0e70*/  IADD3 R152, R157, 0x18, RZ ;  /* 0x000000189d987810 */ /* 0x000fe20007ffe0ff */
[C---:B------:R-:W-:Y:S01]  /*0e80*/  VIADD R18, R16.reuse, 0x21800 ;  /* 0x0002180010127836 */ /* 0x040fe20000000000 */
[----:B------:R-:W-:Y:S01]  /*0e90*/  SEL R17, R17, 0xffffffc0, !P2 ;  /* 0xffffffc011117807 */ /* 0x000fe20005000000 */
[C---:B------:R-:W-:Y:S02]  /*0ea0*/  VIADD R153, R157.reuse, 0x10 ;  /* 0x000000109d997836 */ /* 0x040fe40000000000 */
[C---:B------:R-:W-:Y:S02]  /*0eb0*/  VIADD R149, R157.reuse, 0x30 ;  /* 0x000000309d957836 */ /* 0x040fe40000000000 */
[C---:B------:R-:W-:Y:S02]  /*0ec0*/  VIADD R150, R157.reuse, 0x28 ;  /* 0x000000289d967836 */ /* 0x040fe40000000000 */
[C---:B------:R-:W-:Y:S01]  /*0ed0*/  VIADD R146, R157.reuse, 0x48 ;  /* 0x000000489d927836 */ /* 0x040fe20000000000 */
[----:B------:R-:W-:Y:S01]  /*0ee0*/  SHF.R.S32.HI R4, RZ, 0x1f, R142 ;  /* 0x0000001fff047819 */ /* 0x000fe2000001148e */
[C---:B------:R-:W-:Y:S01]  /*0ef0*/  VIADD R147, R157.reuse, 0x40 ;  /* 0x000000409d937836 */ /* 0x040fe20000000000 */
[----:B------:R-:W-:Y:S01]  /*0f00*/  IADD3 R144, R157, 0x58, RZ ;  /* 0x000000589d907810 */ /* 0x000fe20007ffe0ff */
[----:B------:R-:W-:Y:S01]  /*0f10*/  VIADD R23, R16, 0x21820 ;  /* 0x0002182010177836 */ /* 0x000fe20000000000 */
[----:B------:R-:W-:Y:S01]  /*0f20*/  SHF.R.S32.HI R4, RZ, 0x1f, R152 ;  /* 0x0000001fff047819 */ /* 0x000fe20000011498 */
[C---:B------:R-:W-:Y:S01]  /*0f30*/  @P1 VIADD R23, R18.reuse, 0xffffffe0 ;  /* 0xffffffe012171836 */ /* 0x040fe20000000000 */
[----:B------:R-:W-:Y:S01]  /*0f40*/  SHF.R.S32.HI R4, RZ, 0x1f, R149 ;  /* 0x0000001fff047819 */ /* 0x000fe20000011495 */
[----:B------:R-:W-:Y:S01]  /*0f50*/  IMAD.MOV.U32 R5, RZ, RZ, R9 ;  /* 0x000000ffff057224 */ /* 0x000fe200078e0009 */
[----:B------:R-:W-:Y:S01]  /*0f60*/  SHF.R.S32.HI R9, RZ, 0x1f, R153 ;  /* 0x0000001fff097819 */ /* 0x000fe20000011499 */
[----:B------:R-:W-:Y:S01]  /*0f70*/  IMAD.IADD R18, R18, 0x1, R17 ;  /* 0x0000000112127824 */ /* 0x000fe200078e0211 */
[----:B------:R-:W-:Y:S01]  /*0f80*/  SHF.R.S32.HI R9, RZ, 0x1f, R150 ;  /* 0x0000001fff097819 */ /* 0x000fe20000011496 */
[----:B0-----:R-:W-:Y:S01]  /*0f90*/  IMAD.MOV.U32 R6, RZ, RZ, R10 ;  /* 0x000000ffff067224 */ /* 0x001fe200078e000a */
[----:B------:R-:W-:Y:S01]  /*0fa0*/  SHF.R.S32.HI R4, RZ, 0x1f, R146 ;  /* 0x0000001fff047819 */ /* 0x000fe20000011492 */
[----:B------:R-:W-:Y:S01]  /*0fb0*/  IMAD.MOV.U32 R7, RZ, RZ, R11 ;  /* 0x000000ffff077224 */ /* 0x000fe200078e000b */
[----:B------:R-:W-:Y:S01]  /*0fc0*/  SHF.R.S32.HI R9, RZ, 0x1f, R147 ;  /* 0x0000001fff097819 */ /* 0x000fe20000011493 */
[----:B------:R-:W-:Y:S01]  /*0fd0*/  IMAD.MOV.U32 R2, RZ, RZ, RZ ;  /* 0x000000ffff027224 */ /* 0x000fe200078e00ff */
[----:B------:R-:W-:Y:S01]  /*0fe0*/  SHF.R.S32.HI R4, RZ, 0x1f, R144 ;  /* 0x0000001fff047819 */ /* 0x000fe20000011490 */
[----:B------:R-:W-:-:S02]  /*0ff0*/  IMAD.IADD R17, R17, 0x1, R23 ;  /* 0x0000000111117824 */ /* 0x000fc400078e0217 */
[----:B------:R-:W-:Y:S01]  /*1000*/  VIADD R136, R23, 0x6000 ;  /* 0x0000600017887836 */ /* 0x000fe20000000000 */
[----:B------:R-:W-:Y:S01]  /*1010*/  UMOV UR38, URZ ;  /* 0x0000003f00267c82 */ /* 0x000fe20008000000 */
[----:B-12---:R-:W-:-:S07]  /*1020*/  LOP3.LUT R19, R19, 0x1, RZ, 0xfc, !PT ;  /* 0x0000000113137812 */ /* 0x006fce00078efcff */
.L_x_205:
[----:B0-----:R-:W0:Y:S01]  /*1030*/  LDC.64 R138, c[0x0][0xc88] ;  /* 0x00032200ff8a7b82 */ /* 0x001e220000000a00 */
[----:B------:R-:W-:-:S07]  /*1040*/  ULDC.64 UR4, c[0x0][0xa28] ;  /* 0x00028a0000047ab9 */ /* 0x000fce0000000a00 */
[----:B-1234-:R-:W1:Y:S08]  /*1050*/  LDC.64 R10, c[0x0][0x418] ;  /* 0x00010600ff0a7b82 */ /* 0x01ee700000000a00 */
[----:B------:R-:W2:Y:S01]  /*1060*/  LDC R0, c[0x0][0x424] ;  /* 0x00010900ff007b82 */ /* 0x000ea20000000800 */
[----:B0-----:R-:W-:-:S07]  /*1070*/  IMAD.WIDE R138, R7, 0x4, R138 ;  /* 0x00000004078a7825 */ /* 0x001fce00078e028a */
[----:B------:R-:W0:Y:S01]  /*1080*/  LDC R89, c[0x0][0x2f0] ;  /* 0x0000bc00ff597b82 */ /* 0x000e220000000800 */
[----:B------:R-:W3:Y:S01]  /*1090*/  LDG.E R138, desc[UR36][R138.64] ;  /* 0x000000248a8a7981 */ /* 0x000ee2000c1e1900 */
[----:B------:R-:W-:Y:S02]  /*10a0*/  ISETP.NE.U32.AND P0, PT, RZ, UR4, PT ;  /* 0x00000004ff007c0c */ /* 0x000fe4000bf05070 */
[----:B------:R-:W-:Y:S02]  /*10b0*/  MOV R4, RZ ;  /* 0x000000ff00047202 */ /* 0x000fe40000000f00 */
[----:B------:R-:W-:Y:S02]  /*10c0*/  ISETP.NE.AND.EX P0, PT, RZ, UR5, PT, P0 ;  /* 0x00000005ff007c0c */ /* 0x000fe4000bf05300 */
[----:B---3--:R-:W-:-:S11]  /*10d0*/  SHF.R.S32.HI R156, RZ, 0x1f, R138 ;  /* 0x0000001fff9c7819 */ /* 0x008fd6000001148a */
[----:B------:R-:W-:-:S04]  /*10e0*/  @P0 LEA R8, P1, R138, UR4, 0x2 ;  /* 0x000000048a080c11 */ /* 0x000fc8000f8210ff */
[----:B------:R-:W-:Y:S01]  /*10f0*/  @P0 LEA.HI.X R9, R138, UR5, R156, 0x2, P1 ;  /* 0x000000058a090c11 */ /* 0x000fe200088f149c */
[----:B------:R-:W-:Y:S02]  /*1100*/  ULDC.64 UR4, c[0x0][0xa20] ;  /* 0x0002880000047ab9 */ /* 0x000fe40000000a00 */
[----:B------:R-:W-:Y:S02]  /*1110*/  ISETP.NE.U32.AND P1, PT, RZ, UR4, PT ;  /* 0x00000004ff007c0c */ /* 0x000fe4000bf25070 */
[----:B------:R3:W5:Y:S01]  /*1120*/  @P0 LDG.E R4, desc[UR36][R8.64] ;  /* 0x0000002408040981 */ /* 0x000762000c1e1900 */
[----:B-1----:R-:W-:Y:S02]  /*1130*/  ISETP.NE.U32.AND P0, PT, R10, RZ, PT ;  /* 0x000000ff0a00720c */ /* 0x002fe40003f05070 */
[----:B------:R-:W-:Y:S02]  /*1140*/  ISETP.NE.AND.EX P1, PT, RZ, UR5, PT, P1 ;  /* 0x00000005ff007c0c */ /* 0x000fe4000bf25310 */
[----:B------:R-:W-:-:S04]  /*1150*/  ISETP.NE.AND.EX P0, PT, R11, RZ, PT, P0 ;  /* 0x000000ff0b00720c */ /* 0x000fc80003f05300 */
[----:B--2---:R-:W-:-:S05]  /*1160*/  SEL R0, R0, 0x1, P0 ;  /* 0x0000000100007807 */ /* 0x004fca0000000000 */
[----:B0-----:R-:W-:Y:S02]  /*1170*/  IMAD R89, R0, R89, RZ ;  /* 0x0000005900597224 */ /* 0x001fe400078e02ff */
[----:B------:R-:W-:-:S04]  /*1180*/  @P1 LEA R10, P2, R138, UR4, 0x2 ;  /* 0x000000048a0a1c11 */ /* 0x000fc8000f8410ff */
[----:B------:R-:W-:-:S05]  /*1190*/  @P1 LEA.HI.X R11, R138, UR5, R156, 0x2, P2 ;  /* 0x000000058a0b1c11 */ /* 0x000fca00090f149c */
[----:B------:R3:W5:Y:S01]  /*11a0*/  @P1 LDG.E R89, desc[UR36][R10.64] ;  /* 0x000000240a591981 */ /* 0x000762000c1e1900 */
[----:B------:R-:W-:Y:S05]  /*11b0*/  @P1 BRA `(.L_x_164) ;  /* 0x0000000000241947 */ /* 0x000fea0003800000 */
[----:B------:R-:W-:Y:S02]  /*11c0*/  ULDC.64 UR4, c[0x0][0xa08] ;  /* 0x0002820000047ab9 */ /* 0x000fe40000000a00 */
[----:B------:R-:W-:-:S04]  /*11d0*/  ISETP.NE.U32.AND P0, PT, RZ, UR4, PT ;  /* 0x00000004ff007c0c */ /* 0x000fc8000bf05070 */
[----:B------:R-:W-:-:S13]  /*11e0*/  ISETP.NE.AND.EX P0, PT, RZ, UR5, PT, P0 ;  /* 0x00000005ff007c0c */ /* 0x000fda000bf05300 */
[----:B------:R-:W-:Y:S05]  /*11f0*/  @!P0 BRA `(.L_x_164) ;  /* 0x0000000000148947 */ /* 0x000fea0003800000 */
[----:B---3--:R-:W0:Y:S02]  /*1200*/  LDC.64 R8, c[0x0][0xa08] ;  /* 0x00028200ff087b82 */ /* 0x008e240000000a00 */
[----:B0-----:R-:W-:-:S05]  /*1210*/  IMAD.WIDE R8, R138, 0x4, R8 ;  /* 0x000000048a087825 */ /* 0x001fca00078e0208 */
[----:B-----5:R-:W2:Y:S04]  /*1220*/  LDG.E R89, desc[UR36][R8.64] ;  /* 0x0000002408597981 */ /* 0x020ea8000c1e1900 */
[----:B------:R-:W2:Y:S02]  /*1230*/  LDG.E R0, desc[UR36][R8.64+0x4] ;  /* 0x0000042408007981 */ /* 0x000ea4000c1e1900 */
[----:B--2---:R-:W-:-:S07]  /*1240*/  IMAD.IADD R89, R0, 0x1, -R89 ;  /* 0x0000000100597824 */ /* 0x004fce00078e0a59 */
.L_x_164:
[----:B-----5:R-:W-:Y:S01]  /*1250*/  IMAD.IADD R89, R89, 0x1, -R4 ;  /* 0x0000000159597824 */ /* 0x020fe200078e0a04 */
[C---:B------:R-:W-:Y:S01]  /*1260*/  LOP3.LUT R3, R6.reuse, 0xff000000, RZ, 0xc0, !PT ;  /* 0xff00000006037812 */ /* 0x040fe200078ec0ff */
[----:B------:R-:W-:Y:S01]  /*1270*/  IMAD.MOV.U32 R88, RZ, RZ, RZ ;  /* 0x000000ffff587224 */ /* 0x000fe200078e00ff */
[----:B------:R-:W-:Y:S01]  /*1280*/  LOP3.LUT R0, R6, 0xff0000, RZ, 0xc0, !PT ;  /* 0x00ff000006007812 */ /* 0x000fe200078ec0ff */
[C---:B------:R-:W-:Y:S01]  /*1290*/  VIADD R4, R89.reuse, 0x7f ;  /* 0x0000007f59047836 */ /* 0x040fe20000000000 */
[----:B------:R-:W-:Y:S02]  /*12a0*/  ISETP.GE.AND P0, PT, R89, 0x1, PT ;  /* 0x000000015900780c */ /* 0x000fe40003f06270 */
[----:B------:R-:W-:Y:S02]  /*12b0*/  SHF.R.U32.HI R3, RZ, 0x8, R3 ;  /* 0x00000008ff037819 */ /* 0x000fe40000011603 */
[----:B------:R-:W-:Y:S02]  /*12c0*/  SHF.R.S32.HI R7, RZ, 0x1f, R4 ;  /* 0x0000001fff077819 */ /* 0x000fe40000011404 */
[----:B------:R-:W-:-:S02]  /*12d0*/  LEA.HI R0, R0, R3, RZ, 0x10 ;  /* 0x0000000300007211 */ /* 0x000fc400078f80ff */
[----:B------:R-:W-:Y:S02]  /*12e0*/  LEA.HI R7, R7, R4, RZ, 0x7 ;  /* 0x0000000407077211 */ /* 0x000fe400078f38ff */
[----:B------:R-:W-:Y:S02]  /*12f0*/  LOP3.LUT R155, R0, 0xff, RZ, 0xc0, !PT ;  /* 0x000000ff009b7812 */ /* 0x000fe400078ec0ff */
[----:B------:R-:W-:Y:S02]  /*1300*/  SHF.R.U32.HI R140, RZ, 0x10, R0 ;  /* 0x00000010ff8c7819 */ /* 0x000fe40000011600 */
[----:B---3--:R-:W-:Y:S01]  /*1310*/  SHF.R.S32.HI R11, RZ, 0x7, R7 ;  /* 0x00000007ff0b7819 */ /* 0x008fe20000011407 */
[----:B------:R-:W-:Y:S06]  /*1320*/  @!P0 BRA `(.L_x_165) ;  /* 0x0000000000748947 */ /* 0x000fec0003800000 */
[----:B------:R-:W0:Y:S01]  /*1330*/  LDC R3, c[0x0][0x9f0] ;  /* 0x00027c00ff037b82 */ /* 0x000e220000000800 */
[----:B------:R-:W-:-:S04]  /*1340*/  ISETP.NE.AND P0, PT, R140, RZ, PT ;  /* 0x000000ff8c00720c */ /* 0x000fc80003f05270 */
[----:B0-----:R-:W-:-:S04]  /*1350*/  SEL R12, R140, R3, P0 ;  /* 0x000000038c0c7207 */ /* 0x001fc80000000000 */
[-C--:B------:R-:W-:Y:S02]  /*1360*/  IABS R4, R12.reuse ;  /* 0x0000000c00047213 */ /* 0x080fe40000000000 */
[----:B------:R-:W-:Y:S02]  /*1370*/  IADD3 R0, R11, -0x1, R12 ;  /* 0xffffffff0b007810 */ /* 0x000fe40007ffe00c */
[----:B------:R-:W0:Y:S01]  /*1380*/  I2F.RP R3, R4 ;  /* 0x0000000400037306 */ /* 0x000e220000209400 */
[----:B------:R-:W-:Y:S02]  /*1390*/  IABS R13, R12 ;  /* 0x0000000c000d7213 */ /* 0x000fe40000000000 */
[----:B------:R-:W-:Y:S02]  /*13a0*/  IABS R10, R0 ;  /* 0x00000000000a7213 */ /* 0x000fe40000000000 */
[----:B------:R-:W-:-:S04]  /*13b0*/  LOP3.LUT R0, R0, R12, RZ, 0x3c, !PT ;  /* 0x0000000c00007212 */ /* 0x000fc800078e3cff */
[----:B------:R-:W-:Y:S01]  /*13c0*/  ISETP.GE.AND P2, PT, R0, RZ, PT ;  /* 0x000000ff0000720c */ /* 0x000fe20003f46270 */
[----:B0-----:R-:W0:Y:S02]  /*13d0*/  MUFU.RCP R3, R3 ;  /* 0x0000000300037308 */ /* 0x001e240000001000 */
[----:B0-----:R-:W-:Y:S02]  /*13e0*/  VIADD R8, R3, 0xffffffe ;  /* 0x0ffffffe03087836 */ /* 0x001fe40000000000 */
[----:B------:R-:W-:-:S04]  /*13f0*/  IMAD.MOV R3, RZ, RZ, -R13 ;  /* 0x000000ffff037224 */ /* 0x000fc800078e0a0d */
[----:B------:R0:W1:Y:S02]  /*1400*/  F2I.FTZ.U32.TRUNC.NTZ R9, R8 ;  /* 0x0000000800097305 */ /* 0x000064000021f000 */
[----:B0-----:R-:W-:Y:S01]  /*1410*/  MOV R8, RZ ;  /* 0x000000ff00087202 */ /* 0x001fe20000000f00 */
[----:B-1----:R-:W-:-:S04]  /*1420*/  IMAD.MOV R7, RZ, RZ, -R9 ;  /* 0x000000ffff077224 */ /* 0x002fc800078e0a09 */
[----:B------:R-:W-:-:S04]  /*1430*/  IMAD R7, R7, R4, RZ ;  /* 0x0000000407077224 */ /* 0x000fc800078e02ff */
[----:B------:R-:W-:-:S06]  /*1440*/  IMAD.HI.U32 R9, R9, R7, R8 ;  /* 0x0000000709097227 */ /* 0x000fcc00078e0008 */
[----:B------:R-:W-:-:S04]  /*1450*/  IMAD.HI.U32 R9, R9, R10, RZ ;  /* 0x0000000a09097227 */ /* 0x000fc800078e00ff */
[----:B------:R-:W-:-:S05]  /*1460*/  IMAD R3, R9, R3, R10 ;  /* 0x0000000309037224 */ /* 0x000fca00078e020a */
[----:B------:R-:W-:-:S13]  /*1470*/  ISETP.GT.U32.AND P1, PT, R4, R3, PT ;  /* 0x000000030400720c */ /* 0x000fda0003f24070 */
[----:B------:R-:W-:Y:S02]  /*1480*/  @!P1 IMAD.IADD R3, R3, 0x1, -R4 ;  /* 0x0000000103039824 */ /* 0x000fe400078e0a04 */
[----:B------:R-:W-:Y:S01]  /*1490*/  @!P1 VIADD R9, R9, 0x1 ;  /* 0x0000000109099836 */ /* 0x000fe20000000000 */
[----:B------:R-:W-:Y:S02]  /*14a0*/  ISETP.NE.AND P1, PT, R12, RZ, PT ;  /* 0x000000ff0c00720c */ /* 0x000fe40003f25270 */
[----:B------:R-:W-:-:S13]  /*14b0*/  ISETP.GE.U32.AND P0, PT, R3, R4, PT ;  /* 0x000000040300720c */ /* 0x000fda0003f06070 */
[----:B------:R-:W-:-:S04]  /*14c0*/  @P0 VIADD R9, R9, 0x1 ;  /* 0x0000000109090836 */ /* 0x000fc80000000000 */
[----:B------:R-:W-:Y:S01]  /*14d0*/  @!P2 IMAD.MOV R9, RZ, RZ, -R9 ;  /* 0x000000ffff09a224 */ /* 0x000fe200078e0a09 */
[----:B------:R-:W-:-:S05]  /*14e0*/  @!P1 LOP3.LUT R9, RZ, R12, RZ, 0x33, !PT ;  /* 0x0000000cff099212 */ /* 0x000fca00078e33ff */
[----:B------:R-:W-:-:S07]  /*14f0*/  IMAD.MOV.U32 R88, RZ, RZ, R9 ;  /* 0x000000ffff587224 */ /* 0x000fce00078e0009 */
.L_x_165:
[-C--:B------:R-:W-:Y:S01]  /*1500*/  IMAD R22, R155, R88.reuse, RZ ;  /* 0x000000589b167224 */ /* 0x080fe200078e02ff */
[----:B------:R-:W-:Y:S01]  /*1510*/  LOP3.LUT R139, R6, 0xffff, RZ, 0xc0, !PT ;  /* 0x0000ffff068b7812 */ /* 0x000fe200078ec0ff */
[----:B------:R-:W-:Y:S01]  /*1520*/  IMAD.MOV.U32 R141, RZ, RZ, R5 ;  /* 0x000000ffff8d7224 */ /* 0x000fe200078e0005 */
[----:B------:R-:W-:Y:S01]  /*1530*/  PLOP3.LUT P0, PT, PT, PT, PT, 0x80, 0x0 ;  /* 0x000000000000781c */ /* 0x000fe20003f0f070 */
[----:B------:R-:W-:Y:S01]  /*1540*/  IMAD.MOV.U32 R3, RZ, RZ, RZ ;  /* 0x000000ffff037224 */ /* 0x000fe200078e00ff */
[----:B------:R-:W-:Y:S02]  /*1550*/  VIADDMNMX R88, R22, R88, R11, PT ;  /* 0x0000005816587246 */ /* 0x000fe4000380010b */
[----:B------:R-:W-:Y:S02]  /*1560*/  CS2R R134, SRZ ;  /* 0x0000000000867805 */ /* 0x000fe4000001ff00 */
[----:B------:R-:W-:Y:S02]  /*1570*/  MOV R0, RZ ;  /* 0x000000ff00007202 */ /* 0x000fe40000000f00 */
[----:B------:R-:W-:-:S02]  /*1580*/  CS2R R52, SRZ ;  /* 0x0000000000347805 */ /* 0x000fc4000001ff00 */
[----:B------:R-:W-:Y:S02]  /*1590*/  ISETP.GT.AND P1, PT, R88, R22, PT ;  /* 0x000000165800720c */ /* 0x000fe40003f24270 */
        /* <DEDUP_REMOVED lines=23> */
[----:B------:R-:W0:Y:S01]  /*1710*/  S2R R4, SR_TID.X ;  /* 0x0000000000047919 */ /* 0x000e220000002100 */
[----:B------:R-:W-:-:S04]  /*1720*/  UIADD3 UR6, UR41, 0x21800, URZ ;  /* 0x0002180029067890 */ /* 0x000fc8000fffe03f */
[----:B------:R-:W-:-:S06]  /*1730*/  ULOP3.LUT UP0, URZ, UR6, 0x3ff, URZ, 0xc0, !UPT ;  /* 0x000003ff063f7892 */ /* 0x000fcc000f80c03f */
[----:B------:R-:W-:Y:S01]  /*1740*/  PLOP3.LUT P0, PT, PT, PT, UP0, 0x80, 0x0 ;  /* 0x000000000000781c */ /* 0x000fe20003f0f008 */
[----:B0-----:R-:W-:-:S05]  /*1750*/  VIADD R7, R4, 0xffffff80 ;  /* 0xffffff8004077836 */ /* 0x001fca0000000000 */
[----:B------:R-:W-:-:S04]  /*1760*/  SHF.R.S32.HI R4, RZ, 0x1f, R7 ;  /* 0x0000001fff047819 */ /* 0x000fc80000011407 */
[----:B------:R-:W-:-:S04]  /*1770*/  LEA.HI R4, R4, R7, RZ, 0x7 ;  /* 0x0000000704047211 */ /* 0x000fc800078f38ff */
[----:B------:R-:W-:-:S05]  /*1780*/  SHF.R.S32.HI R4, RZ, 0x7, R4 ;  /* 0x00000007ff047819 */ /* 0x000fca0000011404 */
[----:B------:R-:W0:Y:S02]  /*1790*/  SHFL.IDX PT, R0, R4, RZ, 0x1f ;  /* 0x00001fff04007589 */ /* 0x000e2400000e0000 */
[----:B0-----:R-:W-:-:S13]  /*17a0*/  R2UR UR40, R0 ;  /* 0x00000000002872ca */ /* 0x001fda00000e0000 */
        /* <DEDUP_REMOVED lines=15> */
[----:B------:R-:W-:Y:S01]  /*18a0*/  MOV R8, 0x70 ;  /* 0x0000007000087802 */ /* 0x000fe20000000f00 */
[----:B------:R-:W-:Y:S02]  /*18b0*/  IMAD.U32 R6, RZ, RZ, UR4 ;  /* 0x00000004ff067e24 */ /* 0x000fe4000f8e00ff */
[----:B------:R-:W-:-:S02]  /*18c0*/  IMAD.U32 R7, RZ, RZ, UR5 ;  /* 0x00000005ff077e24 */ /* 0x000fc4000f8e00ff */
[----:B------:R-:W-:Y:S02]  /*18d0*/  IMAD.U32 R11, RZ, RZ, UR7 ;  /* 0x00000007ff0b7e24 */ /* 0x000fe4000f8e00ff */
[----:B------:R-:W-:Y:S02]  /*18e0*/  IMAD.MOV.U32 R12, RZ, RZ, 0x1 ;  /* 0x00000001ff0c7424 */ /* 0x000fe400078e00ff */
[----:B0-----:R-:W-:-:S07]  /*18f0*/  IMAD.MOV.U32 R13, RZ, RZ, RZ ;  /* 0x000000ffff0d7224 */ /* 0x001fce00078e00ff */
[----:B------:R-:W-:-:S07]  /*1900*/  LEPC R20, `(.L_x_167) ;  /* 0x000000001014794e */ /* 0x000fce0000000000 */
[----:B-1----:R-:W-:Y:S05]  /*1910*/  CALL.ABS.NOINC R14 ;  /* 0x000000000e007343 */ /* 0x002fea0003c00000 */
.L_x_167:
[----:B------:R-:W2:Y:S01]  /*1920*/  LDL R20, [R1+0x8] ;  /* 0x0000080001147983 */ /* 0x000ea20000100800 */
[----:B------:R-:W-:Y:S02]  /*1930*/  ISETP.NE.AND P0, PT, R19, 0x3, PT ;  /* 0x000000031300780c */ /* 0x000fe40003f05270 */
[----:B--2---:R-:W-:-:S04]  /*1940*/  LEA.HI R0, R20, R20, RZ, 0x1 ;  /* 0x0000001414007211 */ /* 0x004fc800078f08ff */
[----:B------:R-:W-:-:S05]  /*1950*/  LOP3.LUT R0, R0, 0xfffffffe, RZ, 0xc0, !PT ;  /* 0xfffffffe00007812 */ /* 0x000fca00078ec0ff */
[----:B------:R-:W-:-:S05]  /*1960*/  IMAD.IADD R0, R20, 0x1, -R0 ;  /* 0x0000000114007824 */ /* 0x000fca00078e0a00 */
[----:B------:R-:W-:-:S04]  /*1970*/  SHF.L.U32 R0, R0, 0x1f, RZ ;  /* 0x0000001f00007819 */ /* 0x000fc800000006ff */
[----:B------:R-:W0:Y:S02]  /*1980*/  SYNCS.PHASECHK.TRANS64.TRYWAIT P1, [UR41+0x2d800], R0 ;  /* 0x02d80000ff0075a7 */ /* 0x000e240008020169 */
[----:B0-----:R-:W-:Y:S05]  /*1990*/  @!P1 BRA `(.L_x_168) ;  /* 0x000000dc00b49947 */ /* 0x001fea0003800000 */
.L_x_288:
[----:B------:R-:W-:Y:S05]  /*19a0*/  @!P0 BRA `(.L_x_169) ;  /* 0x0000000000048947 */ /* 0x000fea0003800000 */
[----:B------:R-:W-:Y:S01]  /*19b0*/  BPT.TRAP 0x1 ;  /* 0x000000040000795c */ /* 0x000fe20000300000 */
.L_x_169:
[----:B0-----:R-:W-:Y:S01]  /*19c0*/  IMAD.U32 R0, RZ, RZ, UR38 ;  /* 0x00000026ff007e24 */ /* 0x001fe2000f8e00ff */
[----:B------:R-:W-:-:S04]  /*19d0*/  SHF.L.U32 R3, R2, 0x1f, RZ ;  /* 0x0000001f02037819 */ /* 0x000fc800000006ff */
[----:B------:R-:W-:-:S04]  /*19e0*/  LEA R0, R0, UR41, 0x3 ;  /* 0x0000002900007c11 */ /* 0x000fc8000f8e18ff */
[----:B------:R0:W1:Y:S01]  /*19f0*/  SYNCS.PHASECHK.TRANS64.TRYWAIT P1, [R0+URZ+0x2d830], R3 ;  /* 0x02d83003000075a7 */ /* 0x000062000802017f */
[----:B------:R-:W-:Y:S05]  /*1a00*/  @!P0 BRA `(.L_x_170) ;  /* 0x0000000000048947 */ /* 0x000fea0003800000 */
[----:B------:R-:W-:Y:S01]  /*1a10*/  BPT.TRAP 0x1 ;  /* 0x000000040000795c */ /* 0x000fe20000300000 */
.L_x_170:
[----:B------:R-:W-:Y:S01]  /*1a20*/  IMAD.MOV.U32 R135, RZ, RZ, RZ ;  /* 0x000000ffff877224 */ /* 0x000fe200078e00ff */
[----:B-1----:R-:W-:Y:S06]  /*1a30*/  @P1 BRA `(.L_x_171) ;  /* 0x0000000000081947 */ /* 0x002fec0003800000 */
[----:B------:R-:W1:Y:S02]  /*1a40*/  SYNCS.PHASECHK.TRANS64.TRYWAIT P1, [R0+URZ+0x2d830], R3 ;  /* 0x02d83003000075a7 */ /* 0x000e64000802017f */
[----:B-1----:R-:W-:Y:S05]  /*1a50*/  @!P1 BRA `(.L_x_172) ;  /* 0x000000dc009c9947 */ /* 0x002fea0003800000 */
.L_x_171:
[----:B------:R-:W-:Y:S05]  /*1a60*/  WARPSYNC.ALL ;  /* 0x0000000000007948 */ /* 0x000fea0003800000 */
[----:B------:R-:W-:Y:S01]  /*1a70*/  UIADD3 UR4, UR41, 0x15400, URZ ;  /* 0x0001540029047890 */ /* 0x000fe2000fffe03f */
[----:B------:R-:W-:Y:S01]  /*1a80*/  WARPGROUP.ARRIVE ;  /* 0x00000000000079c5 */ /* 0x000fe20000000000 */
[----:B------:R-:W-:Y:S02]  /*1a90*/  ULEA UR43, UR43, UR41, 0xc ;  /* 0x000000292b2b7291 */ /* 0x000fe4000f8e603f */
[----:B------:R-:W-:Y:S02]  /*1aa0*/  USHF.R.U32.HI UR4, URZ, 0x4, UR4 ;  /* 0x000000043f047899 */ /* 0x000fe40008011604 */
[----:B------:R-:W-:-:S02]  /*1ab0*/  UIADD3 UR43, UR43, 0xc400, URZ ;  /* 0x0000c4002b2b7890 */ /* 0x000fc4000fffe03f */
[----:B------:R-:W-:Y:S02]  /*1ac0*/  ULOP3.LUT UR4, UR4, 0x3fff, URZ, 0xc0, !UPT ;  /* 0x00003fff04047892 */ /* 0x000fe4000f8ec03f */
[----:B------:R-:W-:Y:S02]  /*1ad0*/  USHF.R.U32.HI UR43, URZ, 0x4, UR43 ;  /* 0x000000043f2b7899 */ /* 0x000fe4000801162b */
[----:B------:R-:W-:Y:S02]  /*1ae0*/  ULOP3.LUT UR28, UR4, 0x10000, URZ, 0xfc, !UPT ;  /* 0x00010000041c7892 */ /* 0x000fe4000f8efc3f */
[----:B------:R-:W-:Y:S02]  /*1af0*/  ULOP3.LUT UR43, UR43, 0x3fff, URZ, 0xc0, !UPT ;  /* 0x00003fff2b2b7892 */ /* 0x000fe4000f8ec03f */
[----:B------:R-:W-:Y:S02]  /*1b00*/  UIMAD UR6, UR38, 0x600, UR28 ;  /* 0x00000600260678a4 */ /* 0x000fe4000f8e021c */
[----:B------:R-:W-:Y:S01]  /*1b10*/  ULOP3.LUT UR4, UR43, 0x10000, URZ, 0xfc, !UPT ;  /* 0x000100002b047892 */ /* 0x000fe2000f8efc3f */
[----:B------:R-:W-:Y:S01]  /*1b20*/  UMOV UR7, 0x80000020 ;  /* 0x8000002000077882 */ /* 0x000fe20000000000 */
[----:B------:R-:W-:-:S02]  /*1b30*/  UMOV UR5, 0x80000020 ;  /* 0x8000002000057882 */ /* 0x000fc40000000000 */
[----:B------:R-:W-:Y:S02]  /*1b40*/  UIADD3 UR8, UR4, 0x2, URZ ;  /* 0x0000000204087890 */ /* 0x000fe4000fffe03f */
[----:B------:R-:W-:Y:S01]  /*1b50*/  UIADD3 UR10, UR6, 0x2, URZ ;  /* 0x00000002060a7890 */ /* 0x000fe2000fffe03f */
[----:B------:R-:W-:Y:S02]  /*1b60*/  UMOV UR9, 0x80000020 ;  /* 0x8000002000097882 */ /* 0x000fe40000000000 */
[----:B------:R-:W-:Y:S01]  /*1b70*/  HGMMA.64x128x16.F32.BF16 R24, gdesc[UR4], RZ, !UPT, gsb0 ;  /* 0x01e00000041879f0 */ /* 0x000fe2000c0018ff */
[----:B------:R-:W-:Y:S01]  /*1b80*/  UMOV UR11, 0x80000020 ;  /* 0x80000020000b7882 */ /* 0x000fe20000000000 */
[----:B------:R-:W-:Y:S02]  /*1b90*/  UIADD3 UR12, UR4, 0x300, URZ ;  /* 0x00000300040c7890 */ /* 0x000fe4000fffe03f */
[----:B------:R-:W-:Y:S01]  /*1ba0*/  UIADD3 UR14, UR6, 0x200, URZ ;  /* 0x00000200060e7890 */ /* 0x000fe2000fffe03f */
[----:B------:R-:W-:Y:S01]  /*1bb0*/  UMOV UR13, 0x80000020 ;  /* 0x80000020000d7882 */ /* 0x000fe20000000000 */
[----:B------:R-:W-:Y:S01]  /*1bc0*/  UMOV UR15, 0x80000020 ;  /* 0x80000020000f7882 */ /* 0x000fe20000000000 */
[----:B------:R-:W-:-:S02]  /*1bd0*/  UIADD3 UR16, UR4, 0x302, URZ ;  /* 0x0000030204107890 */ /* 0x000fc4000fffe03f */
[----:B------:R-:W-:Y:S01]  /*1be0*/  UIADD3 UR18, UR6, 0x202, URZ ;  /* 0x0000020206127890 */ /* 0x000fe2000fffe03f */
[----:B------:R-:W-:Y:S01]  /*1bf0*/  UMOV UR17, 0x80000020 ;  /* 0x8000002000117882 */ /* 0x000fe20000000000 */
[----:B------:R-:W-:Y:S01]  /*1c00*/  UMOV UR19, 0x80000020 ;  /* 0x8000002000137882 */ /* 0x000fe20000000000 */
[----:B------:R-:W-:Y:S02]  /*1c10*/  UIADD3 UR20, UR4, 0x600, URZ ;  /* 0x0000060004147890 */ /* 0x000fe4000fffe03f */
[----:B------:R-:W-:Y:S01]  /*1c20*/  UIADD3 UR22, UR6, 0x400, URZ ;  /* 0x0000040006167890 */ /* 0x000fe2000fffe03f */
[----:B------:R-:W-:Y:S01]  /*1c30*/  UMOV UR21, 0x80000020 ;  /* 0x8000002000157882 */ /* 0x000fe20000000000 */
[----:B------:R-:W-:Y:S01]  /*1c40*/  UMOV UR23, 0x80000020 ;  /* 0x8000002000177882 */ /* 0x000fe20000000000 */
[----:B------:R-:W-:Y:S02]  /*1c50*/  UIADD3 UR24, UR4, 0x602, URZ ;  /* 0x0000060204187890 */ /* 0x000fe4000fffe03f */
[----:B------:R-:W-:Y:S01]  /*1c60*/  UIADD3 UR26, UR6, 0x402, URZ ;  /* 0x00000402061a7890 */ /* 0x000fe2000fffe03f */
[----:B------:R-:W-:Y:S01]  /*1c70*/  UMOV UR25, 0x80000020 ;  /* 0x8000002000197882 */ /* 0x000fe20000000000 */
[----:B------:R-:W-:Y:S01]  /*1c80*/  UMOV UR27, 0x80000020 ;  /* 0x80000020001b7882 */ /* 0x000fe20000000000 */
[----:B------:R-:W-:-:S02]  /*1c90*/  WARPGROUP.DEPBAR.LE gsb0, 0x0 ;  /* 0x00008000000079c5 */ /* 0x000fc40000010000 */
        /* <DEDUP_REMOVED lines=15> */
[----:B------:R-:W-:Y:S05]  /*1d90*/  @!P0 BRA `(.L_x_173) ;  /* 0x0000000000048947 */ /* 0x000fea0003800000 */
[----:B------:R-:W-:Y:S01]  /*1da0*/  BPT.TRAP 0x1 ;  /* 0x000000040000795c */ /* 0x000fe20000300000 */
.L_x_173:
[----:B------:R-:W-:Y:S01]  /*1db0*/  ULDC UR6, c[0x0][0x9d8] ;  /* 0x0002760000067ab9 */ /* 0x000fe20000000800 */
[----:B------:R-:W-:Y:S01]  /*1dc0*/  IADD3 R89, R89, 0x80, -R157 ;  /* 0x0000008059597810 */ /* 0x000fe20007ffe89d */
[----:B01----:R-:W-:Y:S01]  /*1dd0*/  FMUL.FTZ R3, R24, UR6 ;  /* 0x0000000618037c20 */ /* 0x003fe20008410000 */
[----:B------:R-:W-:Y:S01]  /*1de0*/  FMUL.FTZ R4, R25, UR6 ;  /* 0x0000000619047c20 */ /* 0x000fe20008410000 */
[----:B------:R-:W-:Y:S01]  /*1df0*/  FMUL.FTZ R7, R28, UR6 ;  /* 0x000000061c077c20 */ /* 0x000fe20008410000 */
[----:B------:R-:W-:Y:S01]  /*1e00*/  FMUL.FTZ R8, R29, UR6 ;  /* 0x000000061d087c20 */ /* 0x000fe20008410000 */
[----:B------:R-:W-:Y:S01]  /*1e10*/  FMUL.FTZ R13, R34, UR6 ;  /* 0x00000006220d7c20 */ /* 0x000fe20008410000 */
[----:B------:R-:W-:Y:S01]  /*1e20*/  FMUL.FTZ R11, R32, UR6 ;  /* 0x00000006200b7c20 */ /* 0x000fe20008410000 */
[----:B------:R-:W0:Y:S01]  /*1e30*/  MUFU.TANH R3, R3 ;  /* 0x0000000300037308 */ /* 0x000e220000002400 */
[----:B------:R-:W-:Y:S01]  /*1e40*/  FMUL.FTZ R34, R49, UR6 ;  /* 0x0000000631227c20 */ /* 0x000fe20008410000 */
[----:B------:R-:W-:Y:S01]  /*1e50*/  FMUL.FTZ R49, R64, UR6 ;  /* 0x0000000640317c20 */ /* 0x000fe20008410000 */
[----:B------:R-:W-:-:S02]  /*1e60*/  IMAD R64, R88, -0x80, R89 ;  /* 0xffffff8058407824 */ /* 0x000fc400078e0259 */
[----:B------:R-:W-:Y:S01]  /*1e70*/  FMUL.FTZ R5, R26, UR6 ;  /* 0x000000061a057c20 */ /* 0x000fe20008410000 */
[----:B------:R-:W-:Y:S01]  /*1e80*/  FMUL.FTZ R12, R33, UR6 ;  /* 0x00000006210c7c20 */ /* 0x000fe20008410000 */
[----:B------:R-:W-:Y:S01]  /*1e90*/  FMUL.FTZ R6, R27, UR6 ;  /* 0x000000061b067c20 */ /* 0x000fe20008410000 */
[----:B------:R-:W-:Y:S01]  /*1ea0*/  FMUL.FTZ R15, R36, UR6 ;  /* 0x00000006240f7c20 */ /* 0x000fe20008410000 */
[----:B------:R-:W1:Y:S01]  /*1eb0*/  MUFU.TANH R4, R4 ;  /* 0x0000000400047308 */ /* 0x000e620000002400 */
[C---:B------:R-:W-:Y:S01]  /*1ec0*/  ISETP.GT.AND P2, PT, R64.reuse, RZ, PT ;  /* 0x000000ff4000720c */ /* 0x040fe20003f44270 */
[----:B------:R-:W-:Y:S01]  /*1ed0*/  FMUL.FTZ R36, R51, UR6 ;  /* 0x0000000633247c20 */ /* 0x000fe20008410000 */
[----:B------:R-:W-:Y:S01]  /*1ee0*/  ISETP.GT.AND P1, PT, R64, 0x1, PT ;  /* 0x000000014000780c */ /* 0x000fe20003f24270 */
[----:B------:R-:W-:Y:S01]  /*1ef0*/  FMUL.FTZ R51, R66, UR6 ;  /* 0x0000000642337c20 */ /* 0x000fe20008410000 */
[----:B------:R-:W-:Y:S01]  /*1f00*/  FMUL.FTZ R9, R30, UR6 ;  /* 0x000000061e097c20 */ /* 0x000fe20008410000 */
[----:B------:R-:W-:Y:S01]  /*1f10*/  ISETP.GT.AND P6, PT, R64, 0x8, PT ;  /* 0x000000084000780c */ /* 0x000fe20003fc4270 */
[----:B------:R-:W-:Y:S01]  /*1f20*/  FMUL.FTZ R20, R37, UR6 ;  /* 0x0000000625147c20 */ /* 0x000fe20008410000 */
[----:B------:R-:W2:Y:S01]  /*1f30*/  MUFU.TANH R7, R7 ;  /* 0x0000000700077308 */ /* 0x000ea20000002400 */
[----:B0-----:R-:W-:Y:S01]  /*1f40*/  FSEL R66, R3, -INF , P2 ;  /* 0xff80000003427808 */ /* 0x001fe20001000000 */
[----:B------:R-:W-:Y:S01]  /*1f50*/  FMUL.FTZ R21, R38, UR6 ;  /* 0x0000000626157c20 */ /* 0x000fe20008410000 */
[----:B------:R-:W-:Y:S01]  /*1f60*/  FMUL.FTZ R37, R52, UR6 ;  /* 0x0000000634257c20 */ /* 0x000fe20008410000 */
[----:B------:R-:W-:Y:S01]  /*1f70*/  FMUL.FTZ R38, R53, UR6 ;  /* 0x0000000635267c20 */ /* 0x000fe20008410000 */
[----:B------:R-:W-:Y:S01]  /*1f80*/  FMUL.FTZ R52, R67, UR6 ;  /* 0x0000000643347c20 */ /* 0x000fe20008410000 */
[----:B------:R-:W-:Y:S01]  /*1f90*/  FMUL.FTZ R53, R68, UR6 ;  /* 0x0000000644357c20 */ /* 0x000fe20008410000 */
[----:B------:R-:W-:Y:S01]  /*1fa0*/  FMUL.FTZ R10, R31, UR6 ;  /* 0x000000061f0a7c20 */ /* 0x000fe20008410000 */
[----:B------:R-:W0:Y:S01]  /*1fb0*/  MUFU.TANH R8, R8 ;  /* 0x0000000800087308 */ /* 0x000e220000002400 */
[----:B-1----:R-:W-:Y:S01]  /*1fc0*/  FSEL R4, R4, -INF , P1 ;  /* 0xff80000004047808 */ /* 0x002fe20000800000 */
[----:B------:R-:W-:Y:S01]  /*1fd0*/  FMUL.FTZ R25, R40, UR6 ;  /* 0x0000000628197c20 */ /* 0x000fe20008410000 */
[----:B------:R-:W-:Y:S01]  /*1fe0*/  ISETP.GT.AND P5, PT, R64, 0x9, PT ;  /* 0x000000094000780c */ /* 0x000fe20003fa4270 */
[----:B------:R-:W-:Y:S01]  /*1ff0*/  FMUL.FTZ R26, R41, UR6 ;  /* 0x00000006291a7c20 */ /* 0x000fe20008410000 */
[----:B------:R-:W-:Y:S01]  /*2000*/  FMNMX.FTZ R67, R66, R4, !PT ;  /* 0x0000000442437209 */ /* 0x000fe20007810000 */
[----:B------:R-:W-:Y:S01]  /*2010*/  FMUL.FTZ R27, R42, UR6 ;  /* 0x000000062a1b7c20 */ /* 0x000fe20008410000 */
[----:B------:R-:W-:Y:S01]  /*2020*/  ISETP.GT.AND P4, PT, R64, 0x10, PT ;  /* 0x000000104000780c */ /* 0x000fe20003f84270 */
[----:B------:R-:W1:Y:S01]  /*2030*/  MUFU.TANH R11, R11 ;  /* 0x0000000b000b7308 */ /* 0x000e620000002400 */
[----:B--2---:R-:W-:Y:S01]  /*2040*/  FSEL R68, R7, -INF , P6 ;  /* 0xff80000007447808 */ /* 0x004fe20003000000 */
[----:B------:R-:W-:Y:S01]  /*2050*/  FMUL.FTZ R42, R57, UR6 ;  /* 0x00000006392a7c20 */ /* 0x000fe20008410000 */
[----:B------:R-:W-:Y:S01]  /*2060*/  FMUL.FTZ R57, R72, UR6 ;  /* 0x0000000648397c20 */ /* 0x000fe20008410000 */
[----:B------:R-:W-:Y:S01]  /*2070*/  FMUL.FTZ R14, R35, UR6 ;  /* 0x00000006230e7c20 */ /* 0x000fe20008410000 */
[----:B------:R-:W-:Y:S01]  /*2080*/  FMNMX.FTZ R67, R68, R67, !PT ;  /* 0x0000004344437209 */ /* 0x000fe20007810000 */
[----:B------:R-:W-:Y:S01]  /*2090*/  FMUL.FTZ R29, R44, UR6 ;  /* 0x000000062c1d7c20 */ /* 0x000fe20008410000 */
[----:B------:R-:W-:Y:S01]  /*20a0*/  ISETP.GT.AND P3, PT, R64, 0x11, PT ;  /* 0x000000114000780c */ /* 0x000fe20003f64270 */
[----:B------:R-:W2:Y:S01]  /*20b0*/  MUFU.TANH R5, R5 ;  /* 0x0000000500057308 */ /* 0x000ea20000002400 */
[----:B0-----:R-:W-:Y:S01]  /*20c0*/  FSEL R8, R8, -INF , P5 ;  /* 0xff80000008087808 */ /* 0x001fe20002800000 */
[----:B------:R-:W-:Y:S01]  /*20d0*/  FMUL.FTZ R40, R55, UR6 ;  /* 0x0000000637287c20 */ /* 0x000fe20008410000 */
[----:B------:R-:W-:Y:S01]  /*20e0*/  FMUL.FTZ R55, R70, UR6 ;  /* 0x0000000646377c20 */ /* 0x000fe20008410000 */
[----:B------:R-:W-:Y:S01]  /*20f0*/  FMUL.FTZ R30, R45, UR6 ;  /* 0x000000062d1e7c20 */ /* 0x000fe20008410000 */
[----:B------:R-:W-:Y:S01]  /*2100*/  FMNMX.FTZ R67, R8, R67, !PT ;  /* 0x0000004308437209 */ /* 0x000fe20007810000 */
[----:B------:R-:W-:Y:S01]  /*2110*/  FMUL.FTZ R31, R46, UR6 ;  /* 0x000000062e1f7c20 */ /* 0x000fe20008410000 */
        /* <DEDUP_REMOVED lines=11> */
[----:B------:R-:W-:Y:S01]  /*21d0*/  FMUL.FTZ R84, R84, UR6 ;  /* 0x0000000654547c20 */ /* 0x000fe20008410000 */
[----:B------:R-:W-:Y:S01]  /*21e0*/  ISETP.GT.AND P2, PT, R64, 0x18, PT ;  /* 0x000000184000780c */ /* 0x000fe20003f44270 */
[----:B------:R-:W-:Y:S01]  /*21f0*/  FMUL.FTZ R28, R43, UR6 ;  /* 0x000000062b1c7c20 */ /* 0x000fe20008410000 */
[----:B------:R-:W-:Y:S01]  /*2200*/  FMUL.FTZ R48, R63, UR6 ;  /* 0x000000063f307c20 */ /* 0x000fe20008410000 */
[----:B------:R-:W-:Y:S01]  /*2210*/  FMUL.FTZ R63, R80, UR6 ;  /* 0x00000006503f7c20 */ /* 0x000fe20008410000 */
[----:B------:R-:W-:Y:S01]  /*2220*/  FMUL.FTZ R32, R47, UR6 ;  /* 0x000000062f207c20 */ /* 0x000fe20008410000 */
        /* <DEDUP_REMOVED lines=11> */
[----:B------:R-:W-:Y:S01]  /*22e0*/  ISETP.GT.AND P1, PT, R64, 0x19, PT ;  /* 0x000000194000780c */ /* 0x000fe20003f24270 */
[----:B------:R-:W-:Y:S01]  /*22f0*/  FMUL.FTZ R47, R62, UR6 ;  /* 0x000000063e2f7c20 */ /* 0x000fe20008410000 */
[----:B------:R-:W-:Y:S01]  /*2300*/  FMUL.FTZ R54, R69, UR6 ;  /* 0x0000000645367c20 */ /* 0x000fe20008410000 */
[----:B------:R-:W-:Y:S01]  /*2310*/  FMUL.FTZ R58, R73, UR6 ;  /* 0x00000006493a7c20 */ /* 0x000fe20008410000 */
[----:B------:R-:W-:Y:S01]  /*2320*/  FMUL.FTZ R62, R77, UR6 ;  /* 0x000000064d3e7c20 */ /* 0x000fe20008410000 */
[----:B------:R-:W1:Y:S01]  /*2330*/  MUFU.TANH R20, R20 ;  /* 0x0000001400147308 */ /* 0x000e620000002400 */
[----:B--2---:R-:W-:Y:S01]  /*2340*/  FSEL R76, R15, -INF , P2 ;  /* 0xff8000000f4c7808 */ /* 0x004fe20001000000 */
[----:B------:R-:W-:Y:S01]  /*2350*/  FMUL.FTZ R56, R71, UR6 ;  /* 0x0000000647387c20 */ /* 0x000fe20008410000 */
[----:B------:R-:W-:Y:S01]  /*2360*/  FMUL.FTZ R65, R81, UR6 ;  /* 0x0000000651417c20 */ /* 0x000fe20008410000 */
[----:B------:R-:W-:Y:S01]  /*2370*/  FMUL.FTZ R60, R75, UR6 ;  /* 0x000000064b3c7c20 */ /* 0x000fe20008410000 */
[----:B------:R-:W-:Y:S01]  /*2380*/  FMNMX.FTZ R67, R76, R67, !PT ;  /* 0x000000434c437209 */ /* 0x000fe20007810000 */
[----:B------:R-:W-:Y:S01]  /*2390*/  FMUL.FTZ R7, R85, UR6 ;  /* 0x0000000655077c20 */ /* 0x000fe20008410000 */
[----:B------:R-:W-:Y:S01]  /*23a0*/  ULDC UR7, c[0x0][0x988] ;  /* 0x0002620000077ab9 */ /* 0x000fe20000000800 */
[----:B------:R-:W2:Y:S01]  /*23b0*/  MUFU.TANH R10, R10 ;  /* 0x0000000a000a7308 */ /* 0x000ea20000002400 */
[----:B0-----:R-:W-:Y:S01]  /*23c0*/  FSEL R74, R9, -INF , P6 ;  /* 0xff800000094a7808 */ /* 0x001fe20003000000 */
[----:B------:R-:W-:Y:S01]  /*23d0*/  IMAD.U32 R71, RZ, RZ, UR7 ;  /* 0x00000007ff477e24 */ /* 0x000fe2000f8e00ff */
[----:B------:R-:W-:Y:S01]  /*23e0*/  ISETP.GT.AND P6, PT, R64, 0x20, PT ;  /* 0x000000204000780c */ /* 0x000fe20003fc4270 */
[--C-:B------:R-:W-:Y:S01]  /*23f0*/  IMAD.MOV.U32 R133, RZ, RZ, R135.reuse ;  /* 0x000000ffff857224 */ /* 0x100fe200078e0087 */
[----:B------:R-:W-:Y:S01]  /*2400*/  FMNMX.FTZ R9, R70, R6, !PT ;  /* 0x0000000646097209 */ /* 0x000fe20007810000 */
[--C-:B------:R-:W-:Y:S01]  /*2410*/  IMAD.MOV.U32 R131, RZ, RZ, R135.reuse ;  /* 0x000000ffff837224 */ /* 0x100fe200078e0087 */
[----:B------:R-:W-:Y:S01]  /*2420*/  P2R R90, PR, RZ, 0x1 ;  /* 0x00000001ff5a7803 */ /* 0x000fe20000000000 */
[----:B------:R-:W-:Y:S01]  /*2430*/  MUFU.TANH R25, R25 ;  /* 0x0000001900197308 */ /* 0x000fe20000002400 */
[----:B-1----:R-:W-:Y:S01]  /*2440*/  FSEL R20, R20, -INF , P1 ;  /* 0xff80000014147808 */ /* 0x002fe20000800000 */
[--C-:B------:R-:W-:Y:S01]  /*2450*/  IMAD.MOV.U32 R129, RZ, RZ, R135.reuse ;  /* 0x000000ffff817224 */ /* 0x100fe200078e0087 */
[----:B------:R-:W-:Y:S01]  /*2460*/  FMNMX.FTZ R9, R74, R9, !PT ;  /* 0x000000094a097209 */ /* 0x000fe20007810000 */
[--C-:B------:R-:W-:Y:S01]  /*2470*/  IMAD.MOV.U32 R127, RZ, RZ, R135.reuse ;  /* 0x000000ffff7f7224 */ /* 0x100fe200078e0087 */
[----:B------:R-:W-:Y:S01]  /*2480*/  FMNMX.FTZ R67, R20, R67, !PT ;  /* 0x0000004314437209 */ /* 0x000fe20007810000 */
[----:B------:R-:W-:-:S02]  /*2490*/  IMAD.MOV.U32 R125, RZ, RZ, R135 ;  /* 0x000000ffff7d7224 */ /* 0x000fc400078e0087 */
[----:B------:R-:W0:Y:S01]  /*24a0*/  MUFU.TANH R13, R13 ;  /* 0x0000000d000d7308 */ /* 0x000e220000002400 */
[----:B--2---:R-:W-:Y:S01]  /*24b0*/  FSEL R10, R10, -INF , P5 ;  /* 0xff8000000a0a7808 */ /* 0x004fe20002800000 */
[--C-:B------:R-:W-:Y:S01]  /*24c0*/  IMAD.MOV.U32 R123, RZ, RZ, R135.reuse ;  /* 0x000000ffff7b7224 */ /* 0x100fe200078e0087 */
[----:B------:R-:W-:Y:S01]  /*24d0*/  ISETP.GT.AND P5, PT, R64, 0x21, PT ;  /* 0x000000214000780c */ /* 0x000fe20003fa4270 */
[--C-:B------:R-:W-:Y:S01]  /*24e0*/  IMAD.MOV.U32 R121, RZ, RZ, R135.reuse ;  /* 0x000000ffff797224 */ /* 0x100fe200078e0087 */
[----:B------:R-:W-:Y:S01]  /*24f0*/  FMNMX.FTZ R9, R10, R9, !PT ;  /* 0x000000090a097209 */ /* 0x000fe20007810000 */
[--C-:B------:R-:W-:Y:S02]  /*2500*/  IMAD.MOV.U32 R119, RZ, RZ, R135.reuse ;  /* 0x000000ffff777224 */ /* 0x100fe400078e0087 */
[----:B------:R-:W1:Y:S01]  /*2510*/  MUFU.TANH R26, R26 ;  /* 0x0000001a001a7308 */ /* 0x000e620000002400 */
[--C-:B------:R-:W-:Y:S02]  /*2520*/  IMAD.MOV.U32 R117, RZ, RZ, R135.reuse ;  /* 0x000000ffff757224 */ /* 0x100fe400078e0087 */
[----:B------:R-:W-:-:S02]  /*2530*/  IMAD.MOV.U32 R115, RZ, RZ, R135 ;  /* 0x000000ffff737224 */ /* 0x000fc400078e0087 */
[--C-:B------:R-:W-:Y:S02]  /*2540*/  IMAD.MOV.U32 R113, RZ, RZ, R135.reuse ;  /* 0x000000ffff717224 */ /* 0x100fe400078e0087 */
[--C-:B------:R-:W-:Y:S01]  /*2550*/  IMAD.MOV.U32 R111, RZ, RZ, R135.reuse ;  /* 0x000000ffff6f7224 */ /* 0x100fe200078e0087 */
[----:B------:R-:W2:Y:S01]  /*2560*/  MUFU.TANH R14, R14 ;  /* 0x0000000e000e7308 */ /* 0x000ea20000002400 */
[----:B0-----:R-:W-:Y:S01]  /*2570*/  FSEL R80, R13, -INF , P4 ;  /* 0xff8000000d507808 */ /* 0x001fe20002000000 */
[--C-:B------:R-:W-:Y:S01]  /*2580*/  IMAD.MOV.U32 R109, RZ, RZ, R135.reuse ;  /* 0x000000ffff6d7224 */ /* 0x100fe200078e0087 */
[----:B------:R-:W-:Y:S01]  /*2590*/  ISETP.GT.AND P4, PT, R64, 0x28, PT ;  /* 0x000000284000780c */ /* 0x000fe20003f84270 */
[--C-:B------:R-:W-:Y:S01]  /*25a0*/  IMAD.MOV.U32 R107, RZ, RZ, R135.reuse ;  /* 0x000000ffff6b7224 */ /* 0x100fe200078e0087 */
[----:B------:R-:W-:Y:S01]  /*25b0*/  FMNMX.FTZ R9, R80, R9, !PT ;  /* 0x0000000950097209 */ /* 0x000fe20007810000 */
[--C-:B------:R-:W-:Y:S02]  /*25c0*/  IMAD.MOV.U32 R105, RZ, RZ, R135.reuse ;  /* 0x000000ffff697224 */ /* 0x100fe400078e0087 */
[----:B------:R-:W0:Y:S01]  /*25d0*/  MUFU.TANH R29, R29 ;  /* 0x0000001d001d7308 */ /* 0x000e220000002400 */
[----:B-1----:R-:W-:Y:S01]  /*25e0*/  FSEL R26, R26, -INF , P5 ;  /* 0xff8000001a1a7808 */ /* 0x002fe20002800000 */
[----:B------:R-:W-:-:S02]  /*25f0*/  IMAD.MOV.U32 R103, RZ, RZ, R135 ;  /* 0x000000ffff677224 */ /* 0x000fc400078e0087 */
[--C-:B------:R-:W-:Y:S02]  /*2600*/  IMAD.MOV.U32 R101, RZ, RZ, R135.reuse ;  /* 0x000000ffff657224 */ /* 0x100fe400078e0087 */
[--C-:B------:R-:W-:Y:S02]  /*2610*/  IMAD.MOV.U32 R99, RZ, RZ, R135.reuse ;  /* 0x000000ffff637224 */ /* 0x100fe400078e0087 */
[----:B------:R-:W1:Y:S01]  /*2620*/  MUFU.TANH R21, R21 ;  /* 0x0000001500157308 */ /* 0x000e620000002400 */
[----:B--2---:R-:W-:Y:S01]  /*2630*/  FSEL R14, R14, -INF , P3 ;  /* 0xff8000000e0e7808 */ /* 0x004fe20001800000 */
[--C-:B------:R-:W-:Y:S01]  /*2640*/  IMAD.MOV.U32 R97, RZ, RZ, R135.reuse ;  /* 0x000000ffff617224 */ /* 0x100fe200078e0087 */
[----:B------:R-:W-:Y:S01]  /*2650*/  ISETP.GT.AND P3, PT, R64, 0x29, PT ;  /* 0x000000294000780c */ /* 0x000fe20003f64270 */
[--C-:B------:R-:W-:Y:S01]  /*2660*/  IMAD.MOV.U32 R95, RZ, RZ, R135.reuse ;  /* 0x000000ffff5f7224 */ /* 0x100fe200078e0087 */
[----:B------:R-:W-:Y:S01]  /*2670*/  FMNMX.FTZ R11, R14, R9, !PT ;  /* 0x000000090e0b7209 */ /* 0x000fe20007810000 */
[----:B------:R-:W-:-:S02]  /*2680*/  IMAD.MOV.U32 R93, RZ, RZ, R135 ;  /* 0x000000ffff5d7224 */ /* 0x000fc400078e0087 */
[----:B------:R-:W2:Y:S01]  /*2690*/  MUFU.TANH R30, R30 ;  /* 0x0000001e001e7308 */ /* 0x000ea20000002400 */
[----:B0-----:R-:W-:Y:S01]  /*26a0*/  FSEL R94, R29, -INF , P4 ;  /* 0xff8000001d5e7808 */ /* 0x001fe20002000000 */
[--C-:B------:R-:W-:Y:S02]  /*26b0*/  IMAD.MOV.U32 R91, RZ, RZ, R135.reuse ;  /* 0x000000ffff5b7224 */ /* 0x100fe400078e0087 */
[----:B------:R-:W-:-:S04]  /*26c0*/  IMAD.MOV.U32 R89, RZ, RZ, R135 ;  /* 0x000000ffff597224 */ /* 0x000fc800078e0087 */
[----:B------:R-:W0:Y:S01]  /*26d0*/  MUFU.TANH R24, R24 ;  /* 0x0000001800187308 */ /* 0x000e220000002400 */
[----:B-1----:R-:W-:Y:S01]  /*26e0*/  FSEL R92, R21, -INF , P2 ;  /* 0xff800000155c7808 */ /* 0x002fe20001000000 */
[----:B------:R-:W-:Y:S01]  /*26f0*/  FMUL.FTZ R21, R78, UR6 ;  /* 0x000000064e157c20 */ /* 0x000fe20008410000 */
[----:B------:R-:W-:Y:S02]  /*2700*/  ISETP.GT.AND P2, PT, R64, 0x30, PT ;  /* 0x000000304000780c */ /* 0x000fe40003f44270 */
[----:B------:R-:W-:-:S03]  /*2710*/  FMNMX.FTZ R11, R92, R11, !PT ;  /* 0x0000000b5c0b7209 */ /* 0x000fc60007810000 */
[----:B------:R-:W1:Y:S01]  /*2720*/  MUFU.TANH R33, R33 ;  /* 0x0000002100217308 */ /* 0x000e620000002400 */
[----:B--2---:R-:W-:-:S07]  /*2730*/  FSEL R30, R30, -INF , P3 ;  /* 0xff8000001e1e7808 */ /* 0x004fce0001800000 */
[----:B------:R2:W-:Y:S01]  /*2740*/  MUFU.TANH R3, R84 ;  /* 0x0000005400037308 */ /* 0x0005e20000002400 */
[----:B0-----:R-:W-:Y:S02]  /*2750*/  FSEL R24, R24, -INF , P1 ;  /* 0xff80000018187808 */ /* 0x001fe40000800000 */
[----:B------:R-:W-:Y:S02]  /*2760*/  ISETP.GT.AND P1, PT, R64, 0x31, PT ;  /* 0x000000314000780c */ /* 0x000fe40003f24270 */
[----:B------:R-:W-:-:S03]  /*2770*/  FMNMX.FTZ R13, R24, R11, !PT ;  /* 0x0000000b180d7209 */ /* 0x000fc60007810000 */
[----:B------:R-:W0:Y:S01]  /*2780*/  MUFU.TANH R27, R27 ;  /* 0x0000001b001b7308 */ /* 0x000e220000002400 */
[----:B--2---:R-:W-:Y:S01]  /*2790*/  FSEL R84, R25, -INF , P6 ;  /* 0xff80000019547808 */ /* 0x004fe20003000000 */
[----:B------:R-:W-:Y:S01]  /*27a0*/  FMUL.FTZ R25, R82, UR6 ;  /* 0x0000000652197c20 */ /* 0x000fe20008410000 */
[----:B-1----:R-:W-:Y:S01]  /*27b0*/  FSEL R96, R33, -INF , P2 ;  /* 0xff80000021607808 */ /* 0x002fe20001000000 */
[----:B------:R-:W-:Y:S01]  /*27c0*/  FMUL.FTZ R33, R83, UR6 ;  /* 0x0000000653217c20 */ /* 0x000fe20008410000 */
[----:B------:R-:W-:-:S03]  /*27d0*/  FMNMX.FTZ R67, R84, R67, !PT ;  /* 0x0000004354437209 */ /* 0x000fc60007810000 */
[----:B------:R-:W1:Y:S01]  /*27e0*/  MUFU.TANH R34, R34 ;  /* 0x0000002200227308 */ /* 0x000e620000002400 */
[----:B------:R-:W-:-:S04]  /*27f0*/  FMNMX.FTZ R67, R26, R67, !PT ;  /* 0x000000431a437209 */ /* 0x000fc80007810000 */
[----:B------:R-:W-:-:S03]  /*2800*/  FMNMX.FTZ R67, R94, R67, !PT ;  /* 0x000000435e437209 */ /* 0x000fc60007810000 */
[----:B------:R-:W2:Y:S01]  /*2810*/  MUFU.TANH R28, R28 ;  /* 0x0000001c001c7308 */ /* 0x000ea20000002400 */
[----:B------:R-:W-:Y:S02]  /*2820*/  FMNMX.FTZ R67, R30, R67, !PT ;  /* 0x000000431e437209 */ /* 0x000fe40007810000 */
[----:B0-----:R-:W-:Y:S02]  /*2830*/  FSEL R98, R27, -INF , P6 ;  /* 0xff8000001b627808 */ /* 0x001fe40003000000 */
[----:B------:R-:W-:Y:S02]  /*2840*/  ISETP.GT.AND P6, PT, R64, 0x38, PT ;  /* 0x000000384000780c */ /* 0x000fe40003fc4270 */
[----:B------:R-:W-:Y:S01]  /*2850*/  FMNMX.FTZ R67, R96, R67, !PT ;  /* 0x0000004360437209 */ /* 0x000fe20007810000 */
[----:B------:R-:W0:Y:S01]  /*2860*/  MUFU.TANH R37, R37 ;  /* 0x0000002500257308 */ /* 0x000e220000002400 */
[----:B-1----:R-:W-:Y:S02]  /*2870*/  FSEL R34, R34, -INF , P1 ;  /* 0xff80000022227808 */ /* 0x002fe40000800000 */
[----:B------:R-:W-:-:S02]  /*2880*/  FMNMX.FTZ R13, R98, R13, !PT ;  /* 0x0000000d620d7209 */ /* 0x000fc40007810000 */
        /* <DEDUP_REMOVED lines=9> */
[----:B-1----:R-:W-:Y:S01]  /*2920*/  FSEL R100, R31, -INF , P4 ;  /* 0xff8000001f647808 */ /* 0x002fe20002000000 */
[----:B------:R-:W-:Y:S01]  /*2930*/  FMUL.FTZ R31, R79, UR6 ;  /* 0x000000064f1f7c20 */ /* 0x000fe20008410000 */
[----:B------:R-:W-:Y:S02]  /*2940*/  ISETP.GT.AND P4, PT, R64, 0x40, PT ;  /* 0x000000404000780c */ /* 0x000fe40003f84270 */
[----:B------:R-:W-:-:S03]  /*2950*/  FMNMX.FTZ R13, R100, R13, !PT ;  /* 0x0000000d640d7209 */ /* 0x000fc60007810000 */
[----:B------:R-:W1:Y:S01]  /*2960*/  MUFU.TANH R41, R41 ;  /* 0x0000002900297308 */ /* 0x000e620000002400 */
[----:B--2---:R-:W-:-:S04]  /*2970*/  FSEL R104, R38, -INF , P5 ;  /* 0xff80000026687808 */ /* 0x004fc80002800000 */
[----:B------:R-:W-:-:S03]  /*2980*/  FMNMX.FTZ R67, R104, R67, !PT ;  /* 0x0000004368437209 */ /* 0x000fc60007810000 */
[----:B------:R-:W2:Y:S01]  /*2990*/  MUFU.TANH R35, R35 ;  /* 0x0000002300237308 */ /* 0x000ea20000002400 */
[----:B0-----:R-:W-:Y:S02]  /*29a0*/  FSEL R32, R32, -INF , P3 ;  /* 0xff80000020207808 */ /* 0x001fe40001800000 */
[----:B------:R-:W-:Y:S02]  /*29b0*/  ISETP.GT.AND P3, PT, R64, 0x41, PT ;  /* 0x000000414000780c */ /* 0x000fe40003f64270 */
[----:B------:R-:W-:-:S03]  /*29c0*/  FMNMX.FTZ R13, R32, R13, !PT ;  /* 0x0000000d200d7209 */ /* 0x000fc60007810000 */
[----:B------:R-:W0:Y:S01]  /*29d0*/  MUFU.TANH R42, R42 ;  /* 0x0000002a002a7308 */ /* 0x000e220000002400 */
[----:B-1----:R-:W-:Y:S01]  /*29e0*/  FSEL R106, R41, -INF , P4 ;  /* 0xff800000296a7808 */ /* 0x002fe20002000000 */
[----:B------:R-:W-:-:S03]  /*29f0*/  FMUL.FTZ R41, R86, UR6 ;  /* 0x0000000656297c20 */ /* 0x000fc60008410000 */
[----:B------:R-:W-:-:S03]  /*2a00*/  FMNMX.FTZ R67, R106, R67, !PT ;  /* 0x000000436a437209 */ /* 0x000fc60007810000 */
[----:B------:R-:W1:Y:S01]  /*2a10*/  MUFU.TANH R36, R36 ;  /* 0x0000002400247308 */ /* 0x000e620000002400 */
[----:B--2---:R-:W-:Y:S01]  /*2a20*/  FSEL R38, R35, -INF , P2 ;  /* 0xff80000023267808 */ /* 0x004fe20001000000 */
[----:B------:R-:W-:Y:S01]  /*2a30*/  FMUL.FTZ R35, R87, UR6 ;  /* 0x0000000657237c20 */ /* 0x000fe20008410000 */
[----:B------:R-:W-:Y:S02]  /*2a40*/  ISETP.GT.AND P2, PT, R64, 0x48, PT ;  /* 0x000000484000780c */ /* 0x000fe40003f44270 */
[----:B------:R-:W-:Y:S02]  /*2a50*/  FMNMX.FTZ R13, R38, R13, !PT ;  /* 0x0000000d260d7209 */ /* 0x000fe40007810000 */
[----:B------:R-:W-:Y:S01]  /*2a60*/  R2UR UR6, R0 ;  /* 0x00000000000672ca */ /* 0x000fe200000e0000 */
[----:B------:R-:W2:Y:S01]  /*2a70*/  MUFU.TANH R45, R45 ;  /* 0x0000002d002d7308 */ /* 0x000ea20000002400 */
[----:B0-----:R-:W-:-:S04]  /*2a80*/  FSEL R108, R42, -INF , P3 ;  /* 0xff8000002a6c7808 */ /* 0x001fc80001800000 */
[----:B------:R-:W-:-:S03]  /*2a90*/  FMNMX.FTZ R67, R108, R67, !PT ;  /* 0x000000436c437209 */ /* 0x000fc60007810000 */
[----:B------:R-:W0:Y:S01]  /*2aa0*/  MUFU.TANH R39, R39 ;  /* 0x0000002700277308 */ /* 0x000e220000002400 */
[----:B-1----:R-:W-:Y:S02]  /*2ab0*/  FSEL R36, R36, -INF , P1 ;  /* 0xff80000024247808 */ /* 0x002fe40000800000 */
[----:B------:R-:W-:Y:S01]  /*2ac0*/  ISETP.GT.AND P1, PT, R64, 0x49, PT ;  /* 0x000000494000780c */ /* 0x000fe20003f24270 */
[----:B------:R-:W-:Y:S01]  /*2ad0*/  UIADD3 UR6, UR6, 0x2d840, URZ ;  /* 0x0002d84006067890 */ /* 0x000fe2000fffe03f */
[----:B------:R-:W-:-:S03]  /*2ae0*/  FMNMX.FTZ R13, R36, R13, !PT ;  /* 0x0000000d240d7209 */ /* 0x000fc60007810000 */
[----:B------:R-:W1:Y:S01]  /*2af0*/  MUFU.TANH R46, R46 ;  /* 0x0000002e002e7308 */ /* 0x000e620000002400 */
[----:B--2---:R-:W-:Y:S01]  /*2b00*/  FSEL R110, R45, -INF , P2 ;  /* 0xff8000002d6e7808 */ /* 0x004fe20001000000 */
[----:B------:R-:W-:-:S03]  /*2b10*/  UPRMT UR6, UR42, 0x654, UR6 ;  /* 0x000006542a067896 */ /* 0x000fc60008000006 */
[----:B------:R-:W-:-:S03]  /*2b20*/  FMNMX.FTZ R67, R110, R67, !PT ;  /* 0x000000436e437209 */ /* 0x000fc60007810000 */
[----:B------:R-:W2:Y:S01]  /*2b30*/  MUFU.TANH R40, R40 ;  /* 0x0000002800287308 */ /* 0x000ea20000002400 */
[----:B0-----:R-:W-:Y:S02]  /*2b40*/  FSEL R42, R39, -INF , P6 ;  /* 0xff800000272a7808 */ /* 0x001fe40003000000 */
[----:B------:R-:W-:Y:S01]  /*2b50*/  ISETP.GT.AND P6, PT, R64, 0x50, PT ;  /* 0x000000504000780c */ /* 0x000fe20003fc4270 */
[----:B------:R-:W-:Y:S01]  /*2b60*/  SYNCS.ARRIVE.TRANS64.RED.A1T0 RZ, [UR6], RZ ;  /* 0x000000ffffff79a7 */ /* 0x000fe20008100406 */
[----:B------:R-:W-:-:S03]  /*2b70*/  FMNMX.FTZ R13, R42, R13, !PT ;  /* 0x0000000d2a0d7209 */ /* 0x000fc60007810000 */
        /* <DEDUP_REMOVED lines=69> */
[----:B------:R-:W-:Y:S02]  /*2fd0*/  FMNMX.FTZ R37, R62, R37, !PT ;  /* 0x000000253e257209 */ /* 0x000fe40007810000 */
[----:B------:R-:W-:Y:S01]  /*2fe0*/  FSEL R134, R3, -INF , P2 ;  /* 0xff80000003867808 */ /* 0x000fe20001000000 */
[----:B------:R-:W2:Y:S01]  /*2ff0*/  MUFU.TANH R7, R7 ;  /* 0x0000000700077308 */ /* 0x000ea20000002400 */
[----:B0-----:R-:W-:-:S04]  /*3000*/  FSEL R132, R65, -INF , P3 ;  /* 0xff80000041847808 */ /* 0x001fc80001800000 */
[----:B------:R-:W-:-:S03]  /*3010*/  FMNMX.FTZ R67, R132, R67, !PT ;  /* 0x0000004384437209 */ /* 0x000fc60007810000 */
[----:B------:R-:W-:Y:S01]  /*3020*/  MUFU.TANH R21, R21 ;  /* 0x0000001500157308 */ /* 0x000fe20000002400 */
[----:B-1----:R-:W-:Y:S02]  /*3030*/  FSEL R60, R60, -INF , P1 ;  /* 0xff8000003c3c7808 */ /* 0x002fe40000800000 */
[----:B------:R-:W-:Y:S02]  /*3040*/  ISETP.GT.AND P1, PT, R64, 0x79, PT ;  /* 0x000000794000780c */ /* 0x000fe40003f24270 */
[----:B------:R-:W-:Y:S02]  /*3050*/  FMNMX.FTZ R67, R134, R67, !PT ;  /* 0x0000004386437209 */ /* 0x000fe40007810000 */
[----:B------:R-:W-:Y:S01]  /*3060*/  FMNMX.FTZ R37, R60, R37, !PT ;  /* 0x000000253c257209 */ /* 0x000fe20007810000 */
[----:B------:R-:W-:Y:S01]  /*3070*/  MUFU.TANH R31, R31 ;  /* 0x0000001f001f7308 */ /* 0x000fe20000002400 */
[----:B--2---:R-:W-:-:S04]  /*3080*/  FSEL R64, R7, -INF , P1 ;  /* 0xff80000007407808 */ /* 0x004fc80000800000 */
        /* <DEDUP_REMOVED lines=9> */
[----:B0-----:R-:W-:-:S04]  /*3120*/  FMNMX.FTZ R47, R5, R47, !PT ;  /* 0x0000002f052f7209 */ /* 0x001fc80007810000 */
[C---:B------:R-:W-:Y:S01]  /*3130*/  FSETP.NEU.FTZ.AND P0, PT, R47.reuse, -INF , PT ;  /* 0xff8000002f00780b */ /* 0x040fe20003f1d000 */
[----:B------:R-:W-:-:S05]  /*3140*/  FMUL.FTZ R3, R47, R71 ;  /* 0x000000472f037220 */ /* 0x000fca0000410000 */
[----:B------:R-:W-:Y:S02]  /*3150*/  FSEL R3, R3, RZ, P0 ;  /* 0x000000ff03037208 */ /* 0x000fe40000000000 */
[----:B------:R-:W-:-:S03]  /*3160*/  ISETP.NE.AND P0, PT, R90, RZ, PT ;  /* 0x000000ff5a00720c */ /* 0x000fc60003f05270 */
[-CC-:B------:R-:W-:Y:S01]  /*3170*/  FFMA.FTZ R12, R12, R71.reuse, -R3.reuse ;  /* 0x000000470c0c7223 */ /* 0x180fe20000010803 */
[-CC-:B------:R-:W-:Y:S01]  /*3180*/  FFMA.FTZ R7, R68, R71.reuse, -R3.reuse ;  /* 0x0000004744077223 */ /* 0x180fe20000010803 */
[-CC-:B------:R-:W-:Y:S01]  /*3190*/  FFMA.FTZ R76, R76, R71.reuse, -R3.reuse ;  /* 0x000000474c4c7223 */ /* 0x180fe20000010803 */
[-CC-:B------:R-:W-:Y:S01]  /*31a0*/  FFMA.FTZ R68, R20, R71.reuse, -R3.reuse ;  /* 0x0000004714447223 */ /* 0x180fe20000010803 */
[----:B------:R0:W-:Y:S01]  /*31b0*/  MUFU.EX2 R9, R12 ;  /* 0x0000000c00097308 */ /* 0x0001e20000000800 */
[-CC-:B------:R-:W-:Y:S01]  /*31c0*/  FFMA.FTZ R20, R102, R71.reuse, -R3.reuse ;  /* 0x0000004766147223 */ /* 0x180fe20000010803 */
[----:B------:R-:W-:Y:S01]  /*31d0*/  FSEL R102, R31, -INF , P5 ;  /* 0xff8000001f667808 */ /* 0x000fe20002800000 */
[-CC-:B------:R-:W-:Y:S01]  /*31e0*/  FFMA.FTZ R31, R106, R71.reuse, -R3.reuse ;  /* 0x000000476a1f7223 */ /* 0x180fe20000010803 */
[----:B------:R-:W-:Y:S01]  /*31f0*/  FSEL R106, R33, -INF , P3 ;  /* 0xff800000216a7808 */ /* 0x000fe20001800000 */
[-CC-:B------:R-:W-:Y:S01]  /*3200*/  FFMA.FTZ R27, R84, R71.reuse, -R3.reuse ;  /* 0x00000047541b7223 */ /* 0x180fe20000010803 */
[-CC-:B------:R-:W-:Y:S01]  /*3210*/  FFMA.FTZ R84, R108, R71.reuse, -R3.reuse ;  /* 0x000000476c547223 */ /* 0x180fe20000010803 */
[----:B--2---:R-:W-:Y:S01]  /*3220*/  FSEL R108, R35, -INF , P1 ;  /* 0xff800000236c7808 */ /* 0x004fe20000800000 */
[----:B------:R1:W-:Y:S01]  /*3230*/  MUFU.EX2 R11, R76 ;  /* 0x0000004c000b7308 */ /* 0x0003e20000000800 */
[-CC-:B0-----:R-:W-:Y:S01]  /*3240*/  FFMA.FTZ R12, R96, R71.reuse, -R3.reuse ;  /* 0x00000047600c7223 */ /* 0x181fe20000010803 */
[----:B------:R-:W-:Y:S01]  /*3250*/  FSEL R96, R21, -INF , P6 ;  /* 0xff80000015607808 */ /* 0x000fe20003000000 */
[-CC-:B------:R-:W-:Y:S01]  /*3260*/  FFMA.FTZ R5, R66, R71.reuse, -R3.reuse ;  /* 0x0000004742057223 */ /* 0x180fe20000010803 */
[-CC-:B------:R-:W-:Y:S01]  /*3270*/  FFMA.FTZ R4, R4, R71.reuse, -R3.reuse ;  /* 0x0000004704047223 */ /* 0x180fe20000010803 */
[--C-:B------:R-:W-:Y:S01]  /*3280*/  FFMA.FTZ R66, R8, R71, -R3.reuse ;  /* 0x0000004708427223 */ /* 0x100fe20000010803 */
[----:B------:R-:W-:Y:S01]  /*3290*/  FMNMX.FTZ R37, R96, R37, !PT ;  /* 0x0000002560257209 */ /* 0x000fe20007810000 */
[-CC-:B------:R-:W-:Y:S01]  /*32a0*/  FFMA.FTZ R8, R72, R71.reuse, -R3.reuse ;  /* 0x0000004748087223 */ /* 0x180fe20000010803 */
[----:B------:R0:W-:Y:S01]  /*32b0*/  MUFU.EX2 R15, R20 ;  /* 0x00000014000f7308 */ /* 0x0001e20000000800 */
[-CC-:B-1----:R-:W-:Y:S01]  /*32c0*/  FFMA.FTZ R76, R30, R71.reuse, -R3.reuse ;  /* 0x000000471e4c7223 */ /* 0x182fe20000010803 */
[-CC-:B------:R-:W-:Y:S01]  /*32d0*/  FFMA.FTZ R30, R104, R71.reuse, -R3.reuse ;  /* 0x00000047681e7223 */ /* 0x180fe20000010803 */
[----:B------:R-:W-:Y:S01]  /*32e0*/  FSEL R104, R25, -INF , P4 ;  /* 0xff80000019687808 */ /* 0x000fe20002000000 */
[--C-:B------:R-:W-:Y:S01]  /*32f0*/  FFMA.FTZ R34, R34, R71, -R3.reuse ;  /* 0x0000004722227223 */ /* 0x100fe20000010803 */
[----:B------:R-:W-:Y:S01]  /*3300*/  FMNMX.FTZ R37, R102, R37, !PT ;  /* 0x0000002566257209 */ /* 0x000fe20007810000 */
[-CC-:B------:R-:W-:Y:S01]  /*3310*/  FFMA.FTZ R72, R26, R71.reuse, -R3.reuse ;  /* 0x000000471a487223 */ /* 0x180fe20000010803 */
[--C-:B------:R-:W-:Y:S01]  /*3320*/  FFMA.FTZ R29, R94, R71, -R3.reuse ;  /* 0x000000475e1d7223 */ /* 0x100fe20000010803 */
[----:B------:R-:W-:Y:S01]  /*3330*/  MUFU.EX2 R5, R5 ;  /* 0x0000000500057308 */ /* 0x000fe20000000800 */
[----:B------:R-:W-:Y:S01]  /*3340*/  FMNMX.FTZ R37, R104, R37, !PT ;  /* 0x0000002568257209 */ /* 0x000fe20007810000 */
[-CC-:B------:R-:W-:Y:S01]  /*3350*/  FFMA.FTZ R90, R112, R71.reuse, -R3.reuse ;  /* 0x00000047705a7223 */ /* 0x180fe20000010803 */
[-CC-:B------:R-:W-:Y:S01]  /*3360*/  FFMA.FTZ R26, R116, R71.reuse, -R3.reuse ;  /* 0x00000047741a7223 */ /* 0x180fe20000010803 */
[--C-:B------:R-:W-:Y:S01]  /*3370*/  FFMA.FTZ R25, R118, R71, -R3.reuse ;  /* 0x0000004776197223 */ /* 0x100fe20000010803 */
[----:B0-----:R-:W-:Y:S01]  /*3380*/  FMNMX.FTZ R20, R106, R37, !PT ;  /* 0x000000256a147209 */ /* 0x001fe20007810000 */
[-CC-:B------:R-:W-:Y:S01]  /*3390*/  FFMA.FTZ R37, R110, R71.reuse, -R3.reuse ;  /* 0x000000476e257223 */ /* 0x180fe20000010803 */
[-CC-:B------:R-:W-:Y:S01]  /*33a0*/  FFMA.FTZ R82, R124, R71.reuse, -R3.reuse ;  /* 0x000000477c527223 */ /* 0x180fe20000010803 */
[----:B------:R-:W0:Y:S01]  /*33b0*/  MUFU.EX2 R4, R4 ;  /* 0x0000000400047308 */ /* 0x000e220000000800 */
[----:B------:R-:W-:Y:S01]  /*33c0*/  FMNMX.FTZ R21, R41, R20, !PT ;  /* 0x0000001429157209 */ /* 0x000fe20007810000 */
[-CC-:B------:R-:W-:Y:S01]  /*33d0*/  FFMA.FTZ R35, R126, R71.reuse, -R3.reuse ;  /* 0x000000477e237223 */ /* 0x180fe20000010803 */
[-CC-:B------:R-:W-:Y:S01]  /*33e0*/  FFMA.FTZ R86, R128, R71.reuse, -R3.reuse ;  /* 0x0000004780567223 */ /* 0x180fe20000010803 */
[--C-:B------:R-:W-:Y:S01]  /*33f0*/  FFMA.FTZ R39, R130, R71, -R3.reuse ;  /* 0x0000004782277223 */ /* 0x100fe20000010803 */
[----:B------:R-:W-:Y:S01]  /*3400*/  FMNMX.FTZ R20, R108, R21, !PT ;  /* 0x000000156c147209 */ /* 0x000fe20007810000 */
[-CC-:B------:R-:W-:Y:S01]  /*3410*/  FFMA.FTZ R21, R114, R71.reuse, -R3.reuse ;  /* 0x0000004772157223 */ /* 0x180fe20000010803 */
[----:B------:R-:W-:Y:S01]  /*3420*/  FFMA.FTZ R94, R132, R71, -R3 ;  /* 0x00000047845e7223 */ /* 0x000fe20000010803 */
[----:B------:R-:W1:Y:S01]  /*3430*/  MUFU.EX2 R7, R7 ;  /* 0x0000000700077308 */ /* 0x000e620000000800 */
[--C-:B------:R-:W-:Y:S01]  /*3440*/  IMAD.MOV.U32 R132, RZ, RZ, R135.reuse ;  /* 0x000000ffff847224 */ /* 0x100fe200078e0087 */
[----:B------:R-:W2:Y:S01]  /*3450*/  SHFL.BFLY PT, R33, R20, 0x2, 0x1f ;  /* 0x0c401f0014217f89 */ /* 0x000ea200000e0000 */
[--C-:B------:R-:W-:Y:S01]  /*3460*/  IMAD.MOV.U32 R130, RZ, RZ, R135.reuse ;  /* 0x000000ffff827224 */ /* 0x100fe200078e0087 */
[-C--:B------:R-:W-:Y:S01]  /*3470*/  MOV R126, R135.reuse ;  /* 0x00000087007e7202 */ /* 0x080fe20000000f00 */
[--C-:B------:R-:W-:Y:S01]  /*3480*/  IMAD.MOV.U32 R128, RZ, RZ, R135.reuse ;  /* 0x000000ffff807224 */ /* 0x100fe200078e0087 */
[----:B------:R-:W-:Y:S01]  /*3490*/  MOV R118, R135 ;  /* 0x0000008700767202 */ /* 0x000fe20000000f00 */
[--C-:B------:R-:W-:Y:S01]  /*34a0*/  IMAD.MOV.U32 R124, RZ, RZ, R135.reuse ;  /* 0x000000ffff7c7224 */ /* 0x100fe200078e0087 */
[----:B------:R-:W3:Y:S01]  /*34b0*/  MUFU.EX2 R66, R66 ;  /* 0x0000004200427308 */ /* 0x000ee20000000800 */
[----:B------:R-:W-:-:S02]  /*34c0*/  IMAD.MOV.U32 R116, RZ, RZ, R135 ;  /* 0x000000ffff747224 */ /* 0x000fc400078e0087 */
[--C-:B------:R-:W-:Y:S02]  /*34d0*/  IMAD.MOV.U32 R114, RZ, RZ, R135.reuse ;  /* 0x000000ffff727224 */ /* 0x100fe400078e0087 */
[----:B------:R-:W-:-:S03]  /*34e0*/  IMAD.MOV.U32 R112, RZ, RZ, R135 ;  /* 0x000000ffff707224 */ /* 0x000fc600078e0087 */
[----:B------:R-:W-:Y:S08]  /*34f0*/  MUFU.EX2 R8, R8 ;  /* 0x0000000800087308 */ /* 0x000ff00000000800 */
[----:B------:R4:W-:Y:S01]  /*3500*/  MUFU.EX2 R13, R34 ;  /* 0x00000022000d7308 */ /* 0x0009e20000000800 */
[----:B--2---:R-:W-:Y:S01]  /*3510*/  FMNMX.FTZ R43, R20, R33, !PT ;  /* 0x00000021142b7209 */ /* 0x004fe20007810000 */
[-CC-:B------:R-:W-:Y:S01]  /*3520*/  FFMA.FTZ R33, R122, R71.reuse, -R3.reuse ;  /* 0x000000477a217223 */ /* 0x180fe20000010803 */
[----:B------:R-:W-:Y:S01]  /*3530*/  FFMA.FTZ R20, R134, R71, -R3 ;  /* 0x0000004786147223 */ /* 0x000fe20000010803 */
[----:B------:R-:W-:Y:S01]  /*3540*/  MOV R134, R135 ;  /* 0x0000008700867202 */ /* 0x000fe20000000f00 */
[----:B------:R-:W-:Y:S01]  /*3550*/  IMAD.MOV.U32 R122, RZ, RZ, R135 ;  /* 0x000000ffff7a7224 */ /* 0x000fe200078e0087 */
[----:B------:R-:W2:Y:S02]  /*3560*/  SHFL.BFLY PT, R78, R43, 0x1, 0x1f ;  /* 0x0c201f002b4e7f89 */ /* 0x000ea400000e0000 */
[----:B------:R-:W-:Y:S01]  /*3570*/  MUFU.EX2 R68, R68 ;  /* 0x0000004400447308 */ /* 0x000fe20000000800 */
[-CC-:B----4-:R-:W-:Y:S01]  /*3580*/  FFMA.FTZ R34, R120, R71.reuse, -R3.reuse ;  /* 0x0000004778227223 */ /* 0x190fe20000010803 */
[----:B------:R-:W-:Y:S01]  /*3590*/  FFMA.FTZ R3, R64, R71, -R3 ;  /* 0x0000004740037223 */ /* 0x000fe20000010803 */
[----:B------:R-:W-:-:S05]  /*35a0*/  IMAD.MOV.U32 R120, RZ, RZ, R135 ;  /* 0x000000ffff787224 */ /* 0x000fca00078e0087 */
[----:B------:R-:W-:Y:S08]  /*35b0*/  MUFU.EX2 R27, R27 ;  /* 0x0000001b001b7308 */ /* 0x000ff00000000800 */
[----:B------:R-:W-:Y:S01]  /*35c0*/  MUFU.EX2 R72, R72 ;  /* 0x0000004800487308 */ /* 0x000fe20000000800 */
[----:B--2---:R-:W-:-:S07]  /*35d0*/  FMNMX.FTZ R78, R43, R78, !PT ;  /* 0x0000004e2b4e7209 */ /* 0x004fce0007810000 */
[----:B------:R-:W-:Y:S01]  /*35e0*/  MUFU.EX2 R29, R29 ;  /* 0x0000001d001d7308 */ /* 0x000fe20000000800 */
[C---:B------:R-:W-:Y:S01]  /*35f0*/  FSETP.NEU.FTZ.AND P1, PT, R78.reuse, -INF , PT ;  /* 0xff8000004e00780b */ /* 0x040fe20003f3d000 */
[----:B------:R-:W-:-:S06]  /*3600*/  FMUL.FTZ R49, R78, R71 ;  /* 0x000000474e317220 */ /* 0x000fcc0000410000 */
[----:B------:R-:W-:Y:S01]  /*3610*/  MUFU.EX2 R76, R76 ;  /* 0x0000004c004c7308 */ /* 0x000fe20000000800 */
[----:B------:R-:W-:-:S05]  /*3620*/  FSEL R49, R49, RZ, P1 ;  /* 0x000000ff31317208 */ /* 0x000fca0000800000 */
[-CC-:B------:R-:W-:Y:S01]  /*3630*/  FFMA.FTZ R57, R70, R71.reuse, -R49.reuse ;  /* 0x0000004746397223 */ /* 0x180fe20000010831 */
[-CC-:B------:R-:W-:Y:S01]  /*3640*/  FFMA.FTZ R110, R6, R71.reuse, -R49.reuse ;  /* 0x00000047066e7223 */ /* 0x180fe20000010831 */
[-CC-:B------:R-:W-:Y:S01]  /*3650*/  FFMA.FTZ R61, R74, R71.reuse, -R49.reuse ;  /* 0x000000474a3d7223 */ /* 0x180fe20000010831 */
[-CC-:B------:R-:W-:Y:S01]  /*3660*/  FFMA.FTZ R10, R10, R71.reuse, -R49.reuse ;  /* 0x000000470a0a7223 */ /* 0x180fe20000010831 */
[-CC-:B------:R-:W-:Y:S01]  /*3670*/  FFMA.FTZ R43, R80, R71.reuse, -R49.reuse ;  /* 0x00000047502b7223 */ /* 0x180fe20000010831 */
[-CC-:B------:R-:W-:Y:S01]  /*3680*/  FFMA.FTZ R14, R14, R71.reuse, -R49.reuse ;  /* 0x000000470e0e7223 */ /* 0x180fe20000010831 */
[----:B------:R-:W-:Y:S01]  /*3690*/  MUFU.EX2 R57, R57 ;  /* 0x0000003900397308 */ /* 0x000fe20000000800 */
[-CC-:B------:R-:W-:Y:S01]  /*36a0*/  FFMA.FTZ R64, R24, R71.reuse, -R49.reuse ;  /* 0x0000004718407223 */ /* 0x180fe20000010831 */
[----:B0-----:R-:W-:Y:S01]  /*36b0*/  FADD.FTZ R6, R5, R4 ;  /* 0x0000000405067221 */ /* 0x001fe20000010000 */
[-CC-:B------:R-:W-:Y:S01]  /*36c0*/  FFMA.FTZ R24, R38, R71.reuse, -R49.reuse ;  /* 0x0000004726187223 */ /* 0x180fe20000010831 */
[-CC-:B------:R-:W-:Y:S01]  /*36d0*/  FFMA.FTZ R51, R92, R71.reuse, -R49.reuse ;  /* 0x000000475c337223 */ /* 0x180fe20000010831 */
[--C-:B------:R-:W-:Y:S01]  /*36e0*/  FFMA.FTZ R70, R28, R71, -R49.reuse ;  /* 0x000000471c467223 */ /* 0x100fe20000010831 */
[----:B-1----:R-:W-:Y:S01]  /*36f0*/  FADD.FTZ R65, R7, R6 ;  /* 0x0000000607417221 */ /* 0x002fe20000010000 */
[----:B---3--:R-:W-:Y:S01]  /*3700*/  F2FP.BF16.F32.PACK_AB R6, R66, R7 ;  /* 0x000000074206723e */ /* 0x008fe200000010ff */
[----:B------:R-:W0:Y:S01]  /*3710*/  MUFU.EX2 R110, R110 ;  /* 0x0000006e006e7308 */ /* 0x000e220000000800 */
[-C--:B------:R-:W-:Y:S01]  /*3720*/  FFMA.FTZ R28, R42, R71.reuse, -R49 ;  /* 0x000000472a1c7223 */ /* 0x080fe20000010831 */
[----:B------:R-:W-:Y:S01]  /*3730*/  FADD.FTZ R65, R66, R65 ;  /* 0x0000004142417221 */ /* 0x000fe20000010000 */
[-CC-:B------:R-:W-:Y:S01]  /*3740*/  FFMA.FTZ R53, R98, R71.reuse, -R49.reuse ;  /* 0x0000004762357223 */ /* 0x180fe20000010831 */
[-CC-:B------:R-:W-:Y:S01]  /*3750*/  FFMA.FTZ R55, R100, R71.reuse, -R49.reuse ;  /* 0x0000004764377223 */ /* 0x180fe20000010831 */
[-CC-:B------:R-:W-:Y:S01]  /*3760*/  FFMA.FTZ R32, R32, R71.reuse, -R49.reuse ;  /* 0x0000004720207223 */ /* 0x180fe20000010831 */
[-CC-:B------:R-:W-:Y:S01]  /*3770*/  FFMA.FTZ R45, R36, R71.reuse, -R49.reuse ;  /* 0x00000047242d7223 */ /* 0x180fe20000010831 */
[-CC-:B------:R-:W-:Y:S01]  /*3780*/  FFMA.FTZ R59, R40, R71.reuse, -R49.reuse ;  /* 0x00000047283b7223 */ /* 0x180fe20000010831 */
[----:B------:R-:W1:Y:S01]  /*3790*/  MUFU.EX2 R61, R61 ;  /* 0x0000003d003d7308 */ /* 0x000e620000000800 */
[--C-:B------:R-:W-:Y:S01]  /*37a0*/  FFMA.FTZ R36, R46, R71, -R49.reuse ;  /* 0x000000472e247223 */ /* 0x100fe20000010831 */
[----:B------:R-:W-:Y:S01]  /*37b0*/  F2FP.BF16.F32.PACK_AB R4, R4, R5 ;  /* 0x000000050404723e */ /* 0x000fe200000010ff */
[-CC-:B------:R-:W-:Y:S01]  /*37c0*/  FFMA.FTZ R63, R44, R71.reuse, -R49.reuse ;  /* 0x000000472c3f7223 */ /* 0x180fe20000010831 */
[-CC-:B------:R-:W-:Y:S01]  /*37d0*/  FFMA.FTZ R0, R50, R71.reuse, -R49.reuse ;  /* 0x0000004732007223 */ /* 0x180fe20000010831 */
[-CC-:B------:R-:W-:Y:S01]  /*37e0*/  FFMA.FTZ R54, R54, R71.reuse, -R49.reuse ;  /* 0x0000004736367223 */ /* 0x180fe20000010831 */
[-CC-:B------:R-:W-:Y:S01]  /*37f0*/  FFMA.FTZ R40, R58, R71.reuse, -R49.reuse ;  /* 0x000000473a287223 */ /* 0x180fe20000010831 */
[--C-:B------:R-:W-:Y:S01]  /*3800*/  FFMA.FTZ R56, R56, R71, -R49.reuse ;  /* 0x0000004738387223 */ /* 0x100fe20000010831 */
[----:B------:R-:W2:Y:S01]  /*3810*/  MUFU.EX2 R10, R10 ;  /* 0x0000000a000a7308 */ /* 0x000ea20000000800 */
[----:B0-----:R-:W-:Y:S01]  /*3820*/  FADD.FTZ R38, R57, R110 ;  /* 0x0000006e39267221 */ /* 0x001fe20000010000 */
[----:B------:R-:W-:Y:S01]  /*3830*/  F2FP.BF16.F32.PACK_AB R5, R110, R57 ;  /* 0x000000396e05723e */ /* 0x000fe200000010ff */
[-CC-:B------:R-:W-:Y:S01]  /*3840*/  FFMA.FTZ R44, R62, R71.reuse, -R49.reuse ;  /* 0x000000473e2c7223 */ /* 0x180fe20000010831 */
[-CC-:B------:R-:W-:Y:S01]  /*3850*/  FFMA.FTZ R60, R60, R71.reuse, -R49.reuse ;  /* 0x000000473c3c7223 */ /* 0x180fe20000010831 */
[-CC-:B------:R-:W-:Y:S01]  /*3860*/  FFMA.FTZ R96, R96, R71.reuse, -R49.reuse ;  /* 0x0000004760607223 */ /* 0x180fe20000010831 */
[-CC-:B------:R-:W-:Y:S01]  /*3870*/  FFMA.FTZ R102, R102, R71.reuse, -R49.reuse ;  /* 0x0000004766667223 */ /* 0x180fe20000010831 */
[-CC-:B------:R-:W-:Y:S01]  /*3880*/  FFMA.FTZ R104, R104, R71.reuse, -R49.reuse ;  /* 0x0000004768687223 */ /* 0x180fe20000010831 */
[----:B------:R-:W0:Y:S01]  /*3890*/  MUFU.EX2 R43, R43 ;  /* 0x0000002b002b7308 */ /* 0x000e220000000800 */
[----:B-1----:R-:W-:Y:S01]  /*38a0*/  FADD.FTZ R7, R61, R38 ;  /* 0x000000263d077221 */ /* 0x002fe20000010000 */
[-CC-:B------:R-:W-:Y:S01]  /*38b0*/  FFMA.FTZ R38, R48, R71.reuse, -R49.reuse ;  /* 0x0000004730267223 */ /* 0x180fe20000010831 */
[----:B------:R-:W-:Y:S01]  /*38c0*/  FFMA.FTZ R106, R106, R71, -R49 ;  /* 0x000000476a6a7223 */ /* 0x000fe20000010831 */
[----:B------:R-:W-:Y:S01]  /*38d0*/  MOV R110, R135 ;  /* 0x00000087006e7202 */ /* 0x000fe20000000f00 */
[----:B------:R-:W-:-:S02]  /*38e0*/  IMAD.MOV.U32 R100, RZ, RZ, R135 ;  /* 0x000000ffff647224 */ /* 0x000fc400078e0087 */
[----:B------:R-:W-:Y:S01]  /*38f0*/  IMAD.MOV.U32 R98, RZ, RZ, R135 ;  /* 0x000000ffff627224 */ /* 0x000fe200078e0087 */
[----:B------:R-:W1:Y:S01]  /*3900*/  MUFU.EX2 R14, R14 ;  /* 0x0000000e000e7308 */ /* 0x000e620000000800 */
[C---:B--2---:R-:W-:Y:S01]  /*3910*/  FADD.FTZ R42, R10.reuse, R7 ;  /* 0x000000070a2a7221 */ /* 0x044fe20000010000 */
[----:B------:R-:W-:Y:S01]  /*3920*/  F2FP.BF16.F32.PACK_AB R7, R10, R61 ;  /* 0x0000003d0a07723e */ /* 0x000fe200000010ff */
[----:B------:R-:W-:Y:S01]  /*3930*/  FADD.FTZ R10, R8, R65 ;  /* 0x00000041080a7221 */ /* 0x000fe20000010000 */
[----:B------:R-:W-:Y:S01]  /*3940*/  FFMA.FTZ R61, R52, R71, -R49 ;  /* 0x00000047343d7223 */ /* 0x000fe20000010831 */
[----:B------:R-:W-:Y:S02]  /*3950*/  IMAD.MOV.U32 R92, RZ, RZ, R135 ;  /* 0x000000ffff5c7224 */ /* 0x000fe400078e0087 */
[----:B------:R-:W-:Y:S01]  /*3960*/  FADD.FTZ R10, R9, R10 ;  /* 0x0000000a090a7221 */ /* 0x000fe20000010000 */
[----:B------:R-:W2:Y:S01]  /*3970*/  MUFU.EX2 R51, R51 ;  /* 0x0000003300337308 */ /* 0x000ea20000000800 */
[----:B0-----:R-:W-:Y:S01]  /*3980*/  FADD.FTZ R65, R43, R42 ;  /* 0x0000002a2b417221 */ /* 0x001fe20000010000 */
[----:B------:R0:W-:Y:S01]  /*3990*/  STSM.16.M88.4 [R16+0x21800], R4 ;  /* 0x0218000410007844 */ /* 0x0001e20000000200 */
[----:B------:R-:W-:-:S04]  /*39a0*/  FADD.FTZ R67, R11, R10 ;  /* 0x0000000a0b437221 */ /* 0x000fc80000010000 */
[----:B------:R-:W-:Y:S01]  /*39b0*/  FADD.FTZ R42, R68, R67 ;  /* 0x00000043442a7221 */ /* 0x000fe20000010000 */
[----:B------:R-:W3:Y:S01]  /*39c0*/  MUFU.EX2 R64, R64 ;  /* 0x0000004000407308 */ /* 0x000ee20000000800 */
[----:B-1----:R-:W-:Y:S02]  /*39d0*/  FADD.FTZ R10, R14, R65 ;  /* 0x000000410e0a7221 */ /* 0x002fe40000010000 */
[----:B------:R-:W-:-:S04]  /*39e0*/  FADD.FTZ R67, R27, R42 ;  /* 0x0000002a1b437221 */ /* 0x000fc80000010000 */
[----:B------:R-:W-:Y:S01]  /*39f0*/  FADD.FTZ R42, R72, R67 ;  /* 0x00000043482a7221 */ /* 0x000fe20000010000 */
[----:B------:R-:W1:Y:S01]  /*3a00*/  MUFU.EX2 R53, R53 ;  /* 0x0000003500357308 */ /* 0x000e620000000800 */
[----:B--2---:R-:W-:Y:S01]  /*3a10*/  FADD.FTZ R65, R51, R10 ;  /* 0x0000000a33417221 */ /* 0x004fe20000010000 */
[----:B0-----:R-:W-:Y:S01]  /*3a20*/  F2FP.BF16.F32.PACK_AB R4, R9, R8 ;  /* 0x000000080904723e */ /* 0x001fe200000010ff */
[----:B------:R-:W-:Y:S01]  /*3a30*/  FADD.FTZ R67, R29, R42 ;  /* 0x0000002a1d437221 */ /* 0x000fe20000010000 */
[----:B------:R-:W-:Y:S01]  /*3a40*/  F2FP.BF16.F32.PACK_AB R6, R68, R11 ;  /* 0x0000000b4406723e */ /* 0x000fe200000010ff */
[----:B------:R-:W-:Y:S01]  /*3a50*/  FFMA.FTZ R42, R41, R71, -R49 ;  /* 0x00000047292a7223 */ /* 0x000fe20000010831 */
[----:B------:R-:W-:Y:S01]  /*3a60*/  F2FP.BF16.F32.PACK_AB R5, R14, R43 ;  /* 0x0000002b0e05723e */ /* 0x000fe200000010ff */
[----:B------:R-:W-:Y:S01]  /*3a70*/  FADD.FTZ R67, R76, R67 ;  /* 0x000000434c437221 */ /* 0x000fe20000010000 */
[----:B------:R-:W0:Y:S01]  /*3a80*/  MUFU.EX2 R70, R70 ;  /* 0x0000004600467308 */ /* 0x000e220000000800 */
[C---:B---3--:R-:W-:Y:S01]  /*3a90*/  FADD.FTZ R10, R64.reuse, R65 ;  /* 0x00000041400a7221 */ /* 0x048fe20000010000 */
[----:B------:R-:W-:Y:S01]  /*3aa0*/  F2FP.BF16.F32.PACK_AB R7, R64, R51 ;  /* 0x000000334007723e */ /* 0x000fe200000010ff */
[----:B------:R-:W-:Y:S01]  /*3ab0*/  FFMA.FTZ R49, R108, R71, -R49 ;  /* 0x000000476c317223 */ /* 0x000fe20000010831 */
[----:B------:R-:W-:Y:S01]  /*3ac0*/  F2FP.BF16.F32.PACK_AB R8, R72, R27 ;  /* 0x0000001b4808723e */ /* 0x000fe200000010ff */
[----:B------:R-:W-:-:S02]  /*3ad0*/  IMAD.MOV.U32 R108, RZ, RZ, R135 ;  /* 0x000000ffff6c7224 */ /* 0x000fc400078e0087 */
[----:B------:R2:W-:Y:S01]  /*3ae0*/  STSM.16.M88.4 [R23], R4 ;  /* 0x0000000417007844 */ /* 0x0005e20000000200 */
[----:B------:R-:W3:Y:S01]  /*3af0*/  MUFU.EX2 R55, R55 ;  /* 0x0000003700377308 */ /* 0x000ee20000000800 */
[----:B-1----:R-:W-:-:S07]  /*3b00*/  FADD.FTZ R65, R53, R10 ;  /* 0x0000000a35417221 */ /* 0x002fce0000010000 */
[----:B------:R-:W1:Y:S01]  /*3b10*/  MUFU.EX2 R12, R12 ;  /* 0x0000000c000c7308 */ /* 0x000e620000000800 */
[----:B0-----:R-:W-:-:S07]  /*3b20*/  FADD.FTZ R10, R70, R65 ;  /* 0x00000041460a7221 */ /* 0x001fce0000010000 */
[----:B------:R-:W0:Y:S01]  /*3b30*/  MUFU.EX2 R32, R32 ;  /* 0x0000002000207308 */ /* 0x000e220000000800 */
[----:B---3--:R-:W-:-:S07]  /*3b40*/  FADD.FTZ R65, R55, R10 ;  /* 0x0000000a37417221 */ /* 0x008fce0000010000 */
[----:B------:R-:W3:Y:S01]  /*3b50*/  MUFU.EX2 R24, R24 ;  /* 0x0000001800187308 */ /* 0x000ee20000000800 */
[----:B-1----:R-:W-:Y:S01]  /*3b60*/  FADD.FTZ R10, R12, R67 ;  /* 0x000000430c0a7221 */ /* 0x002fe20000010000 */
[----:B------:R-:W-:-:S03]  /*3b70*/  F2FP.BF16.F32.PACK_AB R12, R13, R12 ;  /* 0x0000000c0d0c723e */ /* 0x000fc600000010ff */
[----:B------:R-:W-:-:S03]  /*3b80*/  FADD.FTZ R46, R13, R10 ;  /* 0x0000000a0d2e7221 */ /* 0x000fc60000010000 */
[----:B------:R-:W1:Y:S01]  /*3b90*/  MUFU.EX2 R45, R45 ;  /* 0x0000002d002d7308 */ /* 0x000e620000000800 */
[----:B0-----:R-:W-:-:S07]  /*3ba0*/  FADD.FTZ R65, R32, R65 ;  /* 0x0000004120417221 */ /* 0x001fce0000010000 */
[----:B------:R-:W0:Y:S01]  /*3bb0*/  MUFU.EX2 R30, R30 ;  /* 0x0000001e001e7308 */ /* 0x000e220000000800 */
[----:B---3--:R-:W-:Y:S01]  /*3bc0*/  FADD.FTZ R10, R24, R65 ;  /* 0x00000041180a7221 */ /* 0x008fe20000010000 */
[----:B------:R-:W-:-:S06]  /*3bd0*/  FADD.FTZ R65, R15, R46 ;  /* 0x0000002e0f417221 */ /* 0x000fcc0000010000 */
[----:B------:R-:W3:Y:S01]  /*3be0*/  MUFU.EX2 R28, R28 ;  /* 0x0000001c001c7308 */ /* 0x000ee20000000800 */
[----:B-1----:R-:W-:Y:S01]  /*3bf0*/  FADD.FTZ R9, R45, R10 ;  /* 0x0000000a2d097221 */ /* 0x002fe20000010000 */
[----:B------:R-:W-:-:S06]  /*3c00*/  F2FP.BF16.F32.PACK_AB R10, R76, R29 ;  /* 0x0000001d4c0a723e */ /* 0x000fcc00000010ff */
[----:B------:R-:W1:Y:S01]  /*3c10*/  MUFU.EX2 R31, R31 ;  /* 0x0000001f001f7308 */ /* 0x000e620000000800 */
[----:B0-----:R-:W-:-:S07]  /*3c20*/  FADD.FTZ R48, R30, R65 ;  /* 0x000000411e307221 */ /* 0x001fce0000010000 */
[----:B------:R-:W0:Y:S01]  /*3c30*/  MUFU.EX2 R59, R59 ;  /* 0x0000003b003b7308 */ /* 0x000e220000000800 */
[----:B---3--:R-:W-:-:S07]  /*3c40*/  FADD.FTZ R46, R28, R9 ;  /* 0x000000091c2e7221 */ /* 0x008fce0000010000 */
[----:B------:R-:W3:Y:S01]  /*3c50*/  MUFU.EX2 R84, R84 ;  /* 0x0000005400547308 */ /* 0x000ee20000000800 */
[----:B-1----:R-:W-:-:S07]  /*3c60*/  FADD.FTZ R9, R31, R48 ;  /* 0x000000301f097221 */ /* 0x002fce0000010000 */
[----:B------:R-:W1:Y:S01]  /*3c70*/  MUFU.EX2 R36, R36 ;  /* 0x0000002400247308 */ /* 0x000e620000000800 */
[----:B0-----:R-:W-:-:S07]  /*3c80*/  FADD.FTZ R11, R59, R46 ;  /* 0x0000002e3b0b7221 */ /* 0x001fce0000010000 */
[----:B------:R-:W0:Y:S01]  /*3c90*/  MUFU.EX2 R37, R37 ;  /* 0x0000002500257308 */ /* 0x000e220000000800 */
[----:B---3--:R-:W-:Y:S01]  /*3ca0*/  FADD.FTZ R46, R84, R9 ;  /* 0x00000009542e7221 */ /* 0x008fe20000010000 */
[----:B------:R-:W-:Y:S02]  /*3cb0*/  F2FP.BF16.F32.PACK_AB R9, R70, R53 ;  /* 0x000000354609723e */ /* 0x000fe400000010ff */
[----:B--2---:R-:W-:-:S04]  /*3cc0*/  F2FP.BF16.F32.PACK_AB R4, R84, R31 ;  /* 0x0000001f5404723e */ /* 0x004fc800000010ff */
[----:B------:R-:W2:Y:S01]  /*3cd0*/  MUFU.EX2 R63, R63 ;  /* 0x0000003f003f7308 */ /* 0x000ea20000000800 */
[----:B-1----:R-:W-:Y:S01]  /*3ce0*/  FADD.FTZ R14, R36, R11 ;  /* 0x0000000b240e7221 */ /* 0x002fe20000010000 */
[----:B------:R-:W-:-:S05]  /*3cf0*/  F2FP.BF16.F32.PACK_AB R11, R32, R55 ;  /* 0x00000037200b723e */ /* 0x000fca00000010ff */
[----:B------:R1:W-:Y:S01]  /*3d00*/  STSM.16.M88.4 [R18], R8 ;  /* 0x0000000812007844 */ /* 0x0003e20000000200 */
[----:B------:R-:W3:Y:S01]  /*3d10*/  MUFU.EX2 R90, R90 ;  /* 0x0000005a005a7308 */ /* 0x000ee20000000800 */
[----:B0-----:R-:W-:-:S07]  /*3d20*/  FADD.FTZ R51, R37, R46 ;  /* 0x0000002e25337221 */ /* 0x001fce0000010000 */
[----:B------:R-:W0:Y:S01]  /*3d30*/  MUFU.EX2 R0, R0 ;  /* 0x0000000000007308 */ /* 0x000e220000000800 */
[----:B--2---:R-:W-:-:S07]  /*3d40*/  FADD.FTZ R43, R63, R14 ;  /* 0x0000000e3f2b7221 */ /* 0x004fce0000010000 */
[----:B------:R-:W2:Y:S01]  /*3d50*/  MUFU.EX2 R21, R21 ;  /* 0x0000001500157308 */ /* 0x000ea20000000800 */
[C---:B---3--:R-:W-:Y:S01]  /*3d60*/  FADD.FTZ R14, R90.reuse, R51 ;  /* 0x000000335a0e7221 */ /* 0x048fe20000010000 */
[----:B------:R-:W-:Y:S01]  /*3d70*/  F2FP.BF16.F32.PACK_AB R6, R90, R37 ;  /* 0x000000255a06723e */ /* 0x000fe200000010ff */
[----:B------:R-:W-:-:S05]  /*3d80*/  IMAD.MOV.U32 R90, RZ, RZ, R135 ;  /* 0x000000ffff5a7224 */ /* 0x000fca00078e0087 */
[----:B------:R-:W3:Y:S01]  /*3d90*/  MUFU.EX2 R57, R54 ;  /* 0x0000003600397308 */ /* 0x000ee20000000800 */
[----:B0-----:R-:W-:-:S07]  /*3da0*/  FADD.FTZ R32, R0, R43 ;  /* 0x0000002b00207221 */ /* 0x001fce0000010000 */
[----:B------:R-:W0:Y:S01]  /*3db0*/  MUFU.EX2 R26, R26 ;  /* 0x0000001a001a7308 */ /* 0x000e220000000800 */
[----:B--2---:R-:W-:Y:S01]  /*3dc0*/  FADD.FTZ R43, R21, R14 ;  /* 0x0000000e152b7221 */ /* 0x004fe20000010000 */
[----:B------:R-:W-:Y:S02]  /*3dd0*/  F2FP.BF16.F32.PACK_AB R14, R30, R15 ;  /* 0x0000000f1e0e723e */ /* 0x000fe400000010ff */
[----:B------:R-:W-:-:S04]  /*3de0*/  F2FP.BF16.F32.PACK_AB R15, R59, R28 ;  /* 0x0000001c3b0f723e */ /* 0x000fc800000010ff */
[----:B------:R-:W2:Y:S01]  /*3df0*/  MUFU.EX2 R38, R38 ;  /* 0x0000002600267308 */ /* 0x000ea20000000800 */
[----:B---3--:R-:W-:-:S07]  /*3e00*/  FADD.FTZ R13, R57, R32 ;  /* 0x00000020390d7221 */ /* 0x008fce0000010000 */
[----:B------:R-:W3:Y:S01]  /*3e10*/  MUFU.EX2 R25, R25 ;  /* 0x0000001900197308 */ /* 0x000ee20000000800 */
[----:B0-----:R-:W-:-:S07]  /*3e20*/  FADD.FTZ R32, R26, R43 ;  /* 0x0000002b1a207221 */ /* 0x001fce0000010000 */
[----:B------:R-:W0:Y:S01]  /*3e30*/  MUFU.EX2 R61, R61 ;  /* 0x0000003d003d7308 */ /* 0x000e220000000800 */
[----:B--2---:R-:W-:Y:S01]  /*3e40*/  FADD.FTZ R30, R38, R13 ;  /* 0x0000000d261e7221 */ /* 0x004fe20000010000 */
[----:B------:R-:W-:-:S05]  /*3e50*/  F2FP.BF16.F32.PACK_AB R13, R45, R24 ;  /* 0x000000182d0d723e */ /* 0x000fca00000010ff */
[----:B------:R-:W-:Y:S01]  /*3e60*/  STSM.16.M88.4 [R17], R12 ;  /* 0x0000000c11007844 */ /* 0x000fe20000000200 */
[----:B------:R-:W1:Y:S01]  /*3e70*/  MUFU.EX2 R34, R34 ;  /* 0x0000002200227308 */ /* 0x000e620000000800 */
[----:B---3--:R-:W-:-:S07]  /*3e80*/  FADD.FTZ R7, R25, R32 ;  /* 0x0000002019077221 */ /* 0x008fce0000010000 */
[----:B------:R-:W2:Y:S01]  /*3e90*/  MUFU.EX2 R40, R40 ;  /* 0x0000002800287308 */ /* 0x000ea20000000800 */
[----:B0-----:R-:W-:-:S07]  /*3ea0*/  FADD.FTZ R5, R61, R30 ;  /* 0x0000001e3d057221 */ /* 0x001fce0000010000 */
[----:B------:R-:W0:Y:S01]  /*3eb0*/  MUFU.EX2 R33, R33 ;  /* 0x0000002100217308 */ /* 0x000e220000000800 */
[----:B-1----:R-:W-:Y:S01]  /*3ec0*/  FADD.FTZ R10, R34, R7 ;  /* 0x00000007220a7221 */ /* 0x002fe20000010000 */
[----:B------:R-:W-:-:S06]  /*3ed0*/  F2FP.BF16.F32.PACK_AB R7, R57, R0 ;  /* 0x000000003907723e */ /* 0x000fcc00000010ff */
[----:B------:R-:W1:Y:S01]  /*3ee0*/  MUFU.EX2 R41, R56 ;  /* 0x0000003800297308 */ /* 0x000e620000000800 */
[----:B--2---:R-:W-:Y:S01]  /*3ef0*/  FADD.FTZ R8, R40, R5 ;  /* 0x0000000528087221 */ /* 0x004fe20000010000 */
[----:B------:R-:W-:-:S05]  /*3f00*/  F2FP.BF16.F32.PACK_AB R5, R63, R36 ;  /* 0x000000243f05723e */ /* 0x000fca00000010ff */
[----:B------:R2:W-:Y:S01]  /*3f10*/  STSM.16.M88.4 [R16+0x27800], R4 ;  /* 0x0278000410007844 */ /* 0x0005e20000000200 */
[----:B------:R-:W3:Y:S01]  /*3f20*/  MUFU.EX2 R82, R82 ;  /* 0x0000005200527308 */ /* 0x000ee20000000800 */
[----:B0-----:R-:W-:-:S07]  /*3f30*/  FADD.FTZ R11, R33, R10 ;  /* 0x0000000a210b7221 */ /* 0x001fce0000010000 */
[----:B------:R-:W0:Y:S01]  /*3f40*/  MUFU.EX2 R44, R44 ;  /* 0x0000002c002c7308 */ /* 0x000e220000000800 */
[----:B-1----:R-:W-:Y:S01]  /*3f50*/  FADD.FTZ R9, R41, R8 ;  /* 0x0000000829097221 */ /* 0x002fe20000010000 */
[----:B--2---:R-:W-:-:S06]  /*3f60*/  F2FP.BF16.F32.PACK_AB R4, R26, R21 ;  /* 0x000000151a04723e */ /* 0x004fcc00000010ff */
[----:B------:R-:W1:Y:S01]  /*3f70*/  MUFU.EX2 R35, R35 ;  /* 0x0000002300237308 */ /* 0x000e620000000800 */
[----:B---3--:R-:W-:Y:S01]  /*3f80*/  FADD.FTZ R8, R82, R11 ;  /* 0x0000000b52087221 */ /* 0x008fe20000010000 */
[----:B------:R-:W-:Y:S02]  /*3f90*/  F2FP.BF16.F32.PACK_AB R6, R34, R25 ;  /* 0x000000192206723e */ /* 0x000fe400000010ff */
[----:B------:R-:W-:Y:S02]  /*3fa0*/  F2FP.BF16.F32.PACK_AB R5, R61, R38 ;  /* 0x000000263d05723e */ /* 0x000fe400000010ff */
[----:B------:R-:W-:Y:S02]  /*3fb0*/  F2FP.BF16.F32.PACK_AB R7, R41, R40 ;  /* 0x000000282907723e */ /* 0x000fe400000010ff */
[----:B------:R-:W2:Y:S01]  /*3fc0*/  MUFU.EX2 R27, R60 ;  /* 0x0000003c001b7308 */ /* 0x000ea20000000800 */
[----:B0-----:R-:W-:Y:S02]  /*3fd0*/  FADD.FTZ R0, R44, R9 ;  /* 0x000000092c007221 */ /* 0x001fe40000010000 */
[----:B------:R0:W-:Y:S05]  /*3fe0*/  STSM.16.M88.4 [R136], R4 ;  /* 0x0000000488007844 */ /* 0x0001ea0000000200 */
[----:B------:R-:W3:Y:S01]  /*3ff0*/  MUFU.EX2 R86, R86 ;  /* 0x0000005600567308 */ /* 0x000ee20000000800 */
[----:B-1----:R-:W-:-:S07]  /*4000*/  FADD.FTZ R9, R35, R8 ;  /* 0x0000000823097221 */ /* 0x002fce0000010000 */
[----:B------:R1:W4:Y:S01]  /*4010*/  MUFU.EX2 R29, R96 ;  /* 0x00000060001d7308 */ /* 0x0003220000000800 */
[----:B--2---:R-:W-:-:S07]  /*4020*/  FADD.FTZ R0, R27, R0 ;  /* 0x000000001b007221 */ /* 0x004fce0000010000 */
[----:B------:R-:W2:Y:S01]  /*4030*/  MUFU.EX2 R39, R39 ;  /* 0x0000002700277308 */ /* 0x000ea20000000800 */
[C---:B---3--:R-:W-:Y:S01]  /*4040*/  FADD.FTZ R8, R86.reuse, R9 ;  /* 0x0000000956087221 */ /* 0x048fe20000010000 */
[----:B------:R-:W-:Y:S01]  /*4050*/  F2FP.BF16.F32.PACK_AB R10, R86, R35 ;  /* 0x00000023560a723e */ /* 0x000fe200000010ff */
[----:B-1----:R-:W-:-:S05]  /*4060*/  IMAD.MOV.U32 R96, RZ, RZ, R135 ;  /* 0x000000ffff607224 */ /* 0x002fca00078e0087 */
[----:B------:R-:W1:Y:S01]  /*4070*/  MUFU.EX2 R102, R102 ;  /* 0x0000006600667308 */ /* 0x000e620000000800 */
[----:B----4-:R-:W-:-:S07]  /*4080*/  FADD.FTZ R9, R29, R0 ;  /* 0x000000001d097221 */ /* 0x010fce0000010000 */
[----:B------:R-:W3:Y:S01]  /*4090*/  MUFU.EX2 R94, R94 ;  /* 0x0000005e005e7308 */ /* 0x000ee20000000800 */
[----:B--2---:R-:W-:Y:S01]  /*40a0*/  FADD.FTZ R11, R39, R8 ;  /* 0x00000008270b7221 */ /* 0x004fe20000010000 */
[----:B------:R-:W-:-:S06]  /*40b0*/  F2FP.BF16.F32.PACK_AB R8, R82, R33 ;  /* 0x000000215208723e */ /* 0x000fcc00000010ff */
[----:B------:R-:W2:Y:S01]  /*40c0*/  MUFU.EX2 R104, R104 ;  /* 0x0000006800687308 */ /* 0x000ea20000000800 */
[----:B-1----:R-:W-:-:S07]  /*40d0*/  FADD.FTZ R9, R102, R9 ;  /* 0x0000000966097221 */ /* 0x002fce0000010000 */
[----:B------:R-:W-:Y:S01]  /*40e0*/  MUFU.EX2 R20, R20 ;  /* 0x0000001400147308 */ /* 0x000fe20000000800 */
[----:B---3--:R-:W-:Y:S01]  /*40f0*/  FADD.FTZ R21, R94, R11 ;  /* 0x0000000b5e157221 */ /* 0x008fe20000010000 */
[----:B------:R-:W-:Y:S02]  /*4100*/  F2FP.BF16.F32.PACK_AB R11, R102, R29 ;  /* 0x0000001d660b723e */ /* 0x000fe400000010ff */
[----:B------:R-:W-:Y:S02]  /*4110*/  F2FP.BF16.F32.PACK_AB R12, R94, R39 ;  /* 0x000000275e0c723e */ /* 0x000fe400000010ff */
[----:B------:R-:W-:Y:S02]  /*4120*/  MOV R102, R135 ;  /* 0x0000008700667202 */ /* 0x000fe40000000f00 */
[----:B------:R-:W1:Y:S01]  /*4130*/  MUFU.EX2 R3, R3 ;  /* 0x0000000300037308 */ /* 0x000e620000000800 */
[----:B--2---:R-:W-:Y:S01]  /*4140*/  FADD.FTZ R0, R104, R9 ;  /* 0x0000000968007221 */ /* 0x004fe20000010000 */
[----:B------:R-:W-:-:S02]  /*4150*/  F2FP.BF16.F32.PACK_AB R9, R27, R44 ;  /* 0x0000002c1b09723e */ /* 0x000fc400000010ff */
[----:B------:R-:W-:-:S03]  /*4160*/  MOV R94, R135 ;  /* 0x00000087005e7202 */ /* 0x000fc60000000f00 */
[----:B------:R2:W-:Y:S01]  /*4170*/  STSM.16.M88.4 [R18+0x6000], R8 ;  /* 0x0060000812007844 */ /* 0x0005e20000000200 */
[----:B------:R3:W4:Y:S08]  /*4180*/  MUFU.EX2 R31, R106 ;  /* 0x0000006a001f7308 */ /* 0x0007300000000800 */
[----:B------:R-:W-:Y:S01]  /*4190*/  MUFU.EX2 R42, R42 ;  /* 0x0000002a002a7308 */ /* 0x000fe20000000800 */
[----:B-1----:R-:W-:Y:S01]  /*41a0*/  F2FP.BF16.F32.PACK_AB R14, R3, R20 ;  /* 0x00000014030e723e */ /* 0x002fe200000010ff */
[----:B------:R-:W-:Y:S01]  /*41b0*/  FADD.FTZ R20, R20, R21 ;  /* 0x0000001514147221 */ /* 0x000fe20000010000 */
[----:B---3--:R-:W-:-:S03]  /*41c0*/  IMAD.MOV.U32 R106, RZ, RZ, R135 ;  /* 0x000000ffff6a7224 */ /* 0x008fc600078e0087 */
[----:B0-----:R-:W-:Y:S01]  /*41d0*/  FADD.FTZ R5, R3, R20 ;  /* 0x0000001403057221 */ /* 0x001fe20000010000 */
[----:B------:R-:W-:Y:S01]  /*41e0*/  VIADD R3, R88, 0xfffffffe ;  /* 0xfffffffe58037836 */ /* 0x000fe20000000000 */
[----:B------:R-:W0:Y:S01]  /*41f0*/  MUFU.EX2 R49, R49 ;  /* 0x0000003100317308 */ /* 0x000e220000000800 */
[C---:B----4-:R-:W-:Y:S01]  /*4200*/  F2FP.BF16.F32.PACK_AB R13, R31.reuse, R104 ;  /* 0x000000681f0d723e */ /* 0x050fe200000010ff */
[----:B------:R-:W-:Y:S01]  /*4210*/  FADD.FTZ R25, R31, R0 ;  /* 0x000000001f197221 */ /* 0x000fe20000010000 */
[--C-:B------:R-:W-:Y:S01]  /*4220*/  IMAD.MOV.U32 R104, RZ, RZ, R135.reuse ;  /* 0x000000ffff687224 */ /* 0x100fe200078e0087 */
[----:B------:R-:W-:Y:S01]  /*4230*/  ISETP.GE.AND P1, PT, R3, R22, PT ;  /* 0x000000160300720c */ /* 0x000fe20003f26270 */
[----:B------:R-:W-:Y:S01]  /*4240*/  IMAD.MOV.U32 R88, RZ, RZ, R135 ;  /* 0x000000ffff587224 */ /* 0x000fe200078e0087 */
[----:B0-----:R-:W-:Y:S01]  /*4250*/  F2FP.BF16.F32.PACK_AB R15, R49, R42 ;  /* 0x0000002a310f723e */ /* 0x001fe200000010ff */
[----:B------:R-:W-:-:S04]  /*4260*/  FADD.FTZ R42, R42, R25 ;  /* 0x000000192a2a7221 */ /* 0x000fc80000010000 */
[----:B------:R2:W-:Y:S01]  /*4270*/  STSM.16.M88.4 [R17+0x6000], R12 ;  /* 0x0060000c11007844 */ /* 0x0005e20000000200 */
[----:B------:R-:W-:Y:S01]  /*4280*/  FADD.FTZ R6, R49, R42 ;  /* 0x0000002a31067221 */ /* 0x000fe20000010000 */
[----:B------:R0:W-:Y:S06]  /*4290*/  MEMBAR.ALL.CTA ;  /* 0x0000000000007992 */ /* 0x0001ec0000008000 */
[----:B0-----:R-:W0:Y:S02]  /*42a0*/  FENCE.VIEW.ASYNC.S ;  /* 0x00000000000073c6 */ /* 0x001e240000000000 */
[----:B0-----:R-:W-:Y:S01]  /*42b0*/  NOP ;  /* 0x0000000000007918 */ /* 0x001fe20000000000 */
[----:B------:R-:W-:Y:S05]  /*42c0*/  @!P1 BRA `(.L_x_174) ;  /* 0x0000002800a09947 */ /* 0x000fea0003800000 */
[----:B------:R-:W-:Y:S01]  /*42d0*/  IMAD.MOV.U32 R4, RZ, RZ, R78 ;  /* 0x000000ffff047224 */ /* 0x000fe200078e004e */
[----:B------:R-:W-:Y:S01]  /*42e0*/  MOV R0, R47 ;  /* 0x0000002f00007202 */ /* 0x000fe20000000f00 */
[----:B------:R-:W-:Y:S01]  /*42f0*/  IMAD.MOV.U32 R7, RZ, RZ, R2 ;  /* 0x000000ffff077224 */ /* 0x000fe200078e0002 */
        /* <DEDUP_REMOVED lines=24> */
[----:B------:R-:W-:Y:S01]  /*4480*/  UMOV UR11, UR38 ;  /* 0x00000026000b7c82 */ /* 0x000fe20008000000 */
[----:B------:R-:W-:-:S05]  /*4490*/  ULDC UR10, c[0x0][0x9d8] ;  /* 0x00027600000a7ab9 */ /* 0x000fca0000000800 */
.L_x_185:
[----:B------:R-:W-:Y:S01]  /*44a0*/  ISETP.NE.AND P2, PT, RZ, UR40, PT ;  /* 0x00000028ff007c0c */ /* 0x000fe2000bf45270 */
[----:B------:R-:W-:-:S04]  /*44b0*/  UISETP.NE.AND UP0, UPT, UR11, 0x1, UPT ;  /* 0x000000010b00788c */ /* 0x000fc8000bf05270 */
[----:B------:R-:W-:-:S06]  /*44c0*/  USEL UR6, URZ, 0x1, UP0 ;  /* 0x000000013f067887 */ /* 0x000fcc0008000000 */
[----:B------:R-:W-:Y:S02]  /*44d0*/  LOP3.LUT R2, R7, UR6, RZ, 0x3c, !PT ;  /* 0x0000000607027c12 */ /* 0x000fe4000f8e3cff */
[----:B------:R-:W-:Y:S05]  /*44e0*/  @P2 BRA `(.L_x_175) ;  /* 0x0000000000342947 */ /* 0x000fea0003800000 */
[----:B------:R-:W-:Y:S05]  /*44f0*/  @!P0 BRA `(.L_x_176) ;  /* 0x0000000000048947 */ /* 0x000fea0003800000 */
[----:B------:R-:W-:Y:S01]  /*4500*/  BPT.TRAP 0x1 ;  /* 0x000000040000795c */ /* 0x000fe20000300000 */
.L_x_176:
[----:B------:R-:W-:Y:S01]  /*4510*/  UIADD3 UR6, UR11, 0x1, URZ ;  /* 0x000000010b067890 */ /* 0x000fe2000fffe03f */
[----:B--2---:R-:W-:-:S03]  /*4520*/  SHF.L.U32 R8, R2, 0x1f, RZ ;  /* 0x0000001f02087819 */ /* 0x004fc600000006ff */
[----:B------:R-:W-:-:S04]  /*4530*/  UISETP.NE.AND UP0, UPT, UR6, 0x2, UPT ;  /* 0x000000020600788c */ /* 0x000fc8000bf05270 */
[----:B------:R-:W-:-:S04]  /*4540*/  USEL UR6, UR6, URZ, UP0 ;  /* 0x0000003f06067287 */ /* 0x000fc80008000000 */
[----:B------:R-:W-:-:S09]  /*4550*/  ULEA UR6, UR6, UR41, 0x3 ;  /* 0x0000002906067291 */ /* 0x000fd2000f8e183f */
[----:B------:R0:W1:Y:S01]  /*4560*/  SYNCS.PHASECHK.TRANS64.TRYWAIT P1, [UR6+0x2d830], R8 ;  /* 0x02d83008ff0075a7 */ /* 0x0000620008020146 */
[----:B------:R-:W-:Y:S05]  /*4570*/  @!P0 BRA `(.L_x_177) ;  /* 0x0000000000048947 */ /* 0x000fea0003800000 */
[----:B------:R-:W-:Y:S01]  /*4580*/  BPT.TRAP 0x1 ;  /* 0x000000040000795c */ /* 0x000fe20000300000 */
.L_x_177:
[----:B-1----:R-:W-:Y:S05]  /*4590*/  @P1 BRA `(.L_x_175) ;  /* 0x0000000000081947 */ /* 0x002fea0003800000 */
[----:B------:R-:W1:Y:S02]  /*45a0*/  SYNCS.PHASECHK.TRANS64.TRYWAIT P1, [UR6+0x2d830], R8 ;  /* 0x02d83008ff0075a7 */ /* 0x000e640008020146 */
[----:B-1----:R-:W-:Y:S05]  /*45b0*/  @!P1 BRA `(.L_x_178) ;  /* 0x000000b000d89947 */ /* 0x002fea0003800000 */
.L_x_175:
[----:B-12---:R-:W1:Y:S01]  /*45c0*/  S2R R9, SR_TID.X ;  /* 0x0000000000097919 */ /* 0x006e620000002100 */
[----:B------:R-:W-:Y:S01]  /*45d0*/  UIADD3 UR38, UR11, 0x1, URZ ;  /* 0x000000010b267890 */ /* 0x000fe2000fffe03f */
[----:B------:R-:W-:Y:S01]  /*45e0*/  UMOV UR7, 0x80000020 ;  /* 0x8000002000077882 */ /* 0x000fe20000000000 */
[----:B------:R-:W-:Y:S02]  /*45f0*/  UMOV UR32, UR8 ;  /* 0x0000000800207c82 */ /* 0x000fe40008000000 */
[----:B------:R-:W-:Y:S01]  /*4600*/  UISETP.NE.AND UP0, UPT, UR38, 0x2, UPT ;  /* 0x000000022600788c */ /* 0x000fe2000bf05270 */
[----:B------:R-:W-:Y:S01]  /*4610*/  UMOV UR33, UR9 ;  /* 0x0000000900217c82 */ /* 0x000fe20008000000 */
[----:B------:R-:W-:Y:S02]  /*4620*/  UMOV UR35, 0x80000020 ;  /* 0x8000002000237882 */ /* 0x000fe40000000000 */
[----:B------:R-:W-:Y:S01]  /*4630*/  USEL UR38, UR38, URZ, UP0 ;  /* 0x0000003f26267287 */ /* 0x000fe20008000000 */
[----:B------:R-:W-:Y:S01]  /*4640*/  UMOV UR15, 0x80000020 ;  /* 0x80000020000f7882 */ /* 0x000fe20000000000 */
[----:B------:R-:W-:-:S02]  /*4650*/  UMOV UR19, 0x80000020 ;  /* 0x8000002000137882 */ /* 0x000fc40000000000 */
[----:B------:R-:W-:Y:S01]  /*4660*/  UIMAD UR6, UR38, 0x600, UR28 ;  /* 0x00000600260678a4 */ /* 0x000fe2000f8e021c */
[----:B------:R-:W-:Y:S01]  /*4670*/  UMOV UR23, 0x80000020 ;  /* 0x8000002000177882 */ /* 0x000fe20000000000 */
[----:B------:R-:W-:Y:S02]  /*4680*/  UMOV UR27, 0x80000020 ;  /* 0x80000020001b7882 */ /* 0x000fe40000000000 */
[----:B------:R-:W-:Y:S02]  /*4690*/  UIADD3 UR34, UR6, 0x2, URZ ;  /* 0x0000000206227890 */ /* 0x000fe4000fffe03f */
[----:B------:R-:W-:Y:S02]  /*46a0*/  UIADD3 UR14, UR6, 0x200, URZ ;  /* 0x00000200060e7890 */ /* 0x000fe4000fffe03f */
[----:B------:R-:W-:Y:S02]  /*46b0*/  UIADD3 UR18, UR6, 0x202, URZ ;  /* 0x0000020206127890 */ /* 0x000fe4000fffe03f */
[----:B------:R-:W-:-:S02]  /*46c0*/  UIADD3 UR22, UR6, 0x400, URZ ;  /* 0x0000040006167890 */ /* 0x000fc4000fffe03f */
[----:B------:R-:W-:Y:S01]  /*46d0*/  UIADD3 UR26, UR6, 0x402, URZ ;  /* 0x00000402061a7890 */ /* 0x000fe2000fffe03f */
[----:B-1----:R-:W-:-:S05]  /*46e0*/  SHF.R.U32.HI R9, RZ, 0x7, R9 ;  /* 0x00000007ff097819 */ /* 0x002fca0000011609 */
[----:B0-----:R-:W-:-:S05]  /*46f0*/  VIADD R8, R9, 0x8 ;  /* 0x0000000809087836 */ /* 0x001fca0000000000 */
[----:B------:R0:W-:Y:S06]  /*4700*/  BAR.SYNC.DEFER_BLOCKING R8, 0x100 ;  /* 0x000400080000751d */ /* 0x0001ec0000010000 */
[----:B------:R-:W-:-:S06]  /*4710*/  WARPGROUP.ARRIVE ;  /* 0x00000000000079c5 */ /* 0x000fcc0000000000 */
        /* <DEDUP_REMOVED lines=17> */
[----:B0-----:R-:W-:Y:S05]  /*4830*/  @P2 BRA `(.L_x_179) ;  /* 0x0000000000282947 */ /* 0x001fea0003800000 */
[----:B------:R-:W-:Y:S05]  /*4840*/  @!P0 BRA `(.L_x_180) ;  /* 0x0000000000048947 */ /* 0x000fea0003800000 */
[----:B------:R-:W-:Y:S01]  /*4850*/  BPT.TRAP 0x1 ;  /* 0x000000040000795c */ /* 0x000fe20000300000 */
.L_x_180:
[----:B------:R-:W-:Y:S01]  /*4860*/  ULEA UR6, UR11, UR41, 0x3 ;  /* 0x000000290b067291 */ /* 0x000fe2000f8e183f */
[----:B------:R-:W-:-:S08]  /*4870*/  SHF.L.U32 R7, R7, 0x1f, RZ ;  /* 0x0000001f07077819 */ /* 0x000fd000000006ff */
[----:B------:R0:W1:Y:S01]  /*4880*/  SYNCS.PHASECHK.TRANS64.TRYWAIT P1, [UR6+0x2d850], R7 ;  /* 0x02d85007ff0075a7 */ /* 0x0000620008020146 */
[----:B------:R-:W-:Y:S05]  /*4890*/  @!P0 BRA `(.L_x_181) ;  /* 0x0000000000048947 */ /* 0x000fea0003800000 */
[----:B------:R-:W-:Y:S01]  /*48a0*/  BPT.TRAP 0x1 ;  /* 0x000000040000795c */ /* 0x000fe20000300000 */
.L_x_181:
[----:B-1----:R-:W-:Y:S05]  /*48b0*/  @P1 BRA `(.L_x_179) ;  /* 0x0000000000081947 */ /* 0x002fea0003800000 */
[----:B------:R-:W1:Y:S02]  /*48c0*/  SYNCS.PHASECHK.TRANS64.TRYWAIT P1, [UR6+0x2d850], R7 ;  /* 0x02d85007ff0075a7 */ /* 0x000e640008020146 */
[----:B-1----:R-:W-:Y:S05]  /*48d0*/  @!P1 BRA `(.L_x_182) ;  /* 0x000000b000289947 */ /* 0x002fea0003800000 */
.L_x_179:
[----:B------:R-:W-:Y:S01]  /*48e0*/  UIADD3 UR6, UR41, 0x400, URZ ;  /* 0x0000040029067890 */ /* 0x000fe2000fffe03f */
[----:B------:R-:W-:Y:S01]  /*48f0*/  WARPGROUP.ARRIVE ;  /* 0x00000000000079c5 */ /* 0x000fe20000000000 */
[----:B------:R-:W-:-:S05]  /*4900*/  ULOP3.LUT UR7, UR39, 0x10000, URZ, 0xfc, !UPT ;  /* 0x0001000027077892 */ /* 0x000fca000f8efc3f */
[----:B------:R-:W1:Y:S01]  /*4910*/  S2R R9, SR_TID.X ;  /* 0x0000000000097919 */ /* 0x000e620000002100 */
[----:B------:R-:W-:Y:S01]  /*4920*/  USHF.R.U32.HI UR6, URZ, 0x4, UR6 ;  /* 0x000000043f067899 */ /* 0x000fe20008011606 */
[----:B------:R-:W-:Y:S01]  /*4930*/  UMOV UR33, 0x40000040 ;  /* 0x4000004000217882 */ /* 0x000fe20000000000 */
[----:B------:R-:W-:Y:S02]  /*4940*/  UMOV UR35, 0x80000020 ;  /* 0x8000002000237882 */ /* 0x000fe40000000000 */
[----:B------:R-:W-:Y:S01]  /*4950*/  ULOP3.LUT UR6, UR6, 0x3fff, URZ, 0xc0, !UPT ;  /* 0x00003fff06067892 */ /* 0x000fe2000f8ec03f */
[----:B------:R-:W-:-:S03]  /*4960*/  UMOV UR32, UR7 ;  /* 0x0000000700207c82 */ /* 0x000fc60008000000 */
        /* <DEDUP_REMOVED lines=8> */
[----:B-1----:R-:W-:Y:S02]  /*49f0*/  SHF.R.U32.HI R8, RZ, 0x7, R9 ;  /* 0x00000007ff087819 */ /* 0x002fe40000011609 */
[----:B------:R-:W-:-:S03]  /*4a00*/  ISETP.GE.U32.AND P1, PT, R9, 0x180, PT ;  /* 0x000001800900780c */ /* 0x000fc60003f26070 */
[----:B0-----:R-:W-:-:S05]  /*4a10*/  VIADD R7, R8, 0x9 ;  /* 0x0000000908077836 */ /* 0x001fca0000000000 */
[----:B------:R-:W-:Y:S01]  /*4a20*/  SEL R7, R7, 0x9, !P1 ;  /* 0x0000000907077807 */ /* 0x000fe20004800000 */
        /* <DEDUP_REMOVED lines=49> */
.L_x_183:
[----:B0-----:R-:W-:Y:S01]  /*4d40*/  FMUL.FTZ R7, R24, UR10 ;  /* 0x0000000a18077c20 */ /* 0x001fe20008410000 */
        /* <DEDUP_REMOVED lines=71> */
[----:B------:R-:W-:-:S04]  /*51c0*/  ULEA UR6, UR38, UR41, 0x3 ;  /* 0x0000002926067291 */ /* 0x000fc8000f8e183f */
[----:B------:R-:W-:Y:S02]  /*51d0*/  UIADD3 UR6, UR6, 0x2d840, URZ ;  /* 0x0002d84006067890 */ /* 0x000fe4000fffe03f */
[----:B------:R-:W0:Y:S01]  /*51e0*/  MUFU.TANH R28, R28 ;  /* 0x0000001c001c7308 */ /* 0x000e220000002400 */
[----:B-1----:R-:W-:Y:S01]  /*51f0*/  FMNMX.FTZ R48, R26, R45, !PT ;  /* 0x0000002d1a307209 */ /* 0x002fe20007810000 */
[----:B------:R-:W-:-:S06]  /*5200*/  UPRMT UR6, UR42, 0x654, UR6 ;  /* 0x000006542a067896 */ /* 0x000fcc0008000006 */
[----:B------:R-:W1:Y:S01]  /*5210*/  MUFU.TANH R29, R29 ;  /* 0x0000001d001d7308 */ /* 0x000e620000002400 */
[----:B--2---:R-:W-:Y:S02]  /*5220*/  FMNMX.FTZ R48, R27, R48, !PT ;  /* 0x000000301b307209 */ /* 0x004fe40007810000 */
[----:B------:R-:W-:Y:S05]  /*5230*/  SYNCS.ARRIVE.TRANS64.RED.A1T0 RZ, [UR6], RZ ;  /* 0x000000ffffff79a7 */ /* 0x000fea0008100406 */
        /* <DEDUP_REMOVED lines=26> */
[----:B------:R0:W3:Y:S01]  /*53e0*/  MUFU.TANH R49, R72 ;  /* 0x0000004800317308 */ /* 0x0000e20000002400 */
[----:B-1----:R-:W-:-:S07]  /*53f0*/  FMNMX.FTZ R61, R45, R61, !PT ;  /* 0x0000003d2d3d7209 */ /* 0x002fce0007810000 */
[----:B------:R1:W4:Y:S01]  /*5400*/  MUFU.TANH R52, R73 ;  /* 0x0000004900347308 */ /* 0x0003220000002400 */
[----:B--2---:R-:W-:Y:S01]  /*5410*/  FMNMX.FTZ R64, R48, R61, !PT ;  /* 0x0000003d30407209 */ /* 0x004fe20007810000 */
[----:B0-----:R-:W-:Y:S01]  /*5420*/  FMUL.FTZ R72, R75, UR10 ;  /* 0x0000000a4b487c20 */ /* 0x001fe20008410000 */
[----:B------:R-:W-:-:S05]  /*5430*/  FMUL.FTZ R75, R82, UR10 ;  /* 0x0000000a524b7c20 */ /* 0x000fca0008410000 */
[----:B------:R0:W2:Y:S01]  /*5440*/  MUFU.TANH R53, R76 ;  /* 0x0000004c00357308 */ /* 0x0000a20000002400 */
[----:B---3--:R-:W-:Y:S01]  /*5450*/  FMNMX.FTZ R64, R49, R64, !PT ;  /* 0x0000004031407209 */ /* 0x008fe20007810000 */
[----:B-1----:R-:W-:-:S06]  /*5460*/  FMUL.FTZ R73, R78, UR10 ;  /* 0x0000000a4e497c20 */ /* 0x002fcc0008410000 */
[----:B------:R1:W3:Y:S01]  /*5470*/  MUFU.TANH R56, R77 ;  /* 0x0000004d00387308 */ /* 0x0002e20000002400 */
[----:B----4-:R-:W-:Y:S01]  /*5480*/  FMNMX.FTZ R65, R52, R64, !PT ;  /* 0x0000004034417209 */ /* 0x010fe20007810000 */
[----:B0-----:R-:W-:-:S06]  /*5490*/  FMUL.FTZ R76, R83, UR10 ;  /* 0x0000000a534c7c20 */ /* 0x001fcc0008410000 */
[----:B------:R-:W0:Y:S01]  /*54a0*/  MUFU.TANH R57, R80 ;  /* 0x0000005000397308 */ /* 0x000e220000002400 */
[----:B--2---:R-:W-:Y:S01]  /*54b0*/  FMNMX.FTZ R65, R53, R65, !PT ;  /* 0x0000004135417209 */ /* 0x004fe20007810000 */
[----:B-1----:R-:W-:-:S06]  /*54c0*/  FMUL.FTZ R77, R86, UR10 ;  /* 0x0000000a564d7c20 */ /* 0x002fcc0008410000 */
[----:B------:R-:W1:Y:S01]  /*54d0*/  MUFU.TANH R60, R81 ;  /* 0x00000051003c7308 */ /* 0x000e620000002400 */
[----:B---3--:R-:W-:-:S07]  /*54e0*/  FMNMX.FTZ R65, R56, R65, !PT ;  /* 0x0000004138417209 */ /* 0x008fce0007810000 */
        /* <DEDUP_REMOVED lines=8> */
[----:B------:R-:W-:-:S04]  /*5570*/  FMUL.FTZ R65, R47, UR10 ;  /* 0x0000000a2f417c20 */ /* 0x000fc80008410000 */
[----:B------:R-:W0:Y:S02]  /*5580*/  SHFL.BFLY PT, R69, R68, 0x2, 0x1f ;  /* 0x0c401f0044457f89 */ /* 0x000e2400000e0000 */
[----:B------:R-:W3:Y:S08]  /*5590*/  MUFU.TANH R13, R13 ;  /* 0x0000000d000d7308 */ /* 0x000ef00000002400 */
[----:B------:R-:W4:Y:S08]  /*55a0*/  MUFU.TANH R14, R14 ;  /* 0x0000000e000e7308 */ /* 0x000f300000002400 */
[----:B------:R-:W5:Y:S01]  /*55b0*/  MUFU.TANH R21, R21 ;  /* 0x0000001500157308 */ /* 0x000f620000002400 */
[----:B0-----:R-:W-:-:S07]  /*55c0*/  FMNMX.FTZ R47, R68, R69, !PT ;  /* 0x00000045442f7209 */ /* 0x001fce0007810000 */
[----:B------:R-:W0:Y:S01]  /*55d0*/  MUFU.TANH R24, R24 ;  /* 0x0000001800187308 */ /* 0x000e220000002400 */
[----:B------:R-:W1:Y:S07]  /*55e0*/  SHFL.BFLY PT, R68, R47, 0x1, 0x1f ;  /* 0x0c201f002f447f89 */ /* 0x000e6e00000e0000 */
[----:B------:R-:W0:Y:S08]  /*55f0*/  MUFU.TANH R38, R38 ;  /* 0x0000002600267308 */ /* 0x000e300000002400 */
[----:B------:R-:W0:Y:S08]  /*5600*/  MUFU.TANH R39, R39 ;  /* 0x0000002700277308 */ /* 0x000e300000002400 */
[----:B------:R-:W0:Y:S01]  /*5610*/  MUFU.TANH R42, R42 ;  /* 0x0000002a002a7308 */ /* 0x000e220000002400 */
[----:B-1----:R-:W-:-:S02]  /*5620*/  FMNMX.FTZ R47, R47, R68, !PT ;  /* 0x000000442f2f7209 */ /* 0x002fc40007810000 */
[----:B------:R-:W-:-:S05]  /*5630*/  FMNMX.FTZ R68, R9, R4, !PT ;  /* 0x0000000409447209 */ /* 0x000fca0007810000 */
[----:B------:R-:W1:Y:S01]  /*5640*/  MUFU.TANH R43, R43 ;  /* 0x0000002b002b7308 */ /* 0x000e620000002400 */
[----:B--2---:R-:W-:Y:S01]  /*5650*/  FMNMX.FTZ R68, R10, R68, !PT ;  /* 0x000000440a447209 */ /* 0x004fe20007810000 */
[----:B------:R-:W-:-:S03]  /*5660*/  FADD.FTZ R80, -R47, R0 ;  /* 0x000000002f507221 */ /* 0x000fc60000010100 */
[----:B---3--:R-:W-:-:S03]  /*5670*/  FMNMX.FTZ R68, R13, R68, !PT ;  /* 0x000000440d447209 */ /* 0x008fc60007810000 */
[----:B------:R-:W2:Y:S01]  /*5680*/  MUFU.TANH R46, R46 ;  /* 0x0000002e002e7308 */ /* 0x000ea20000002400 */
[----:B----4-:R-:W-:-:S04]  /*5690*/  FMNMX.FTZ R68, R14, R68, !PT ;  /* 0x000000440e447209 */ /* 0x010fc80007810000 */
[----:B-----5:R-:W-:-:S03]  /*56a0*/  FMNMX.FTZ R68, R21, R68, !PT ;  /* 0x0000004415447209 */ /* 0x020fc60007810000 */
[----:B------:R-:W3:Y:S01]  /*56b0*/  MUFU.TANH R65, R65 ;  /* 0x0000004100417308 */ /* 0x000ee20000002400 */
[----:B0-----:R-:W-:-:S04]  /*56c0*/  FMNMX.FTZ R68, R24, R68, !PT ;  /* 0x0000004418447209 */ /* 0x001fc80007810000 */
[----:B------:R-:W-:-:S03]  /*56d0*/  FMNMX.FTZ R68, R38, R68, !PT ;  /* 0x0000004426447209 */ /* 0x000fc60007810000 */
[----:B------:R-:W0:Y:S01]  /*56e0*/  MUFU.TANH R50, R50 ;  /* 0x0000003200327308 */ /* 0x000e220000002400 */
[----:B------:R-:W-:-:S04]  /*56f0*/  FMNMX.FTZ R68, R39, R68, !PT ;  /* 0x0000004427447209 */ /* 0x000fc80007810000 */
[----:B------:R-:W-:-:S03]  /*5700*/  FMNMX.FTZ R69, R42, R68, !PT ;  /* 0x000000442a457209 */ /* 0x000fc60007810000 */
[----:B------:R-:W4:Y:S01]  /*5710*/  MUFU.TANH R51, R51 ;  /* 0x0000003300337308 */ /* 0x000f220000002400 */
[----:B-1----:R-:W-:-:S07]  /*5720*/  FMNMX.FTZ R69, R43, R69, !PT ;  /* 0x000000452b457209 */ /* 0x002fce0007810000 */
[----:B------:R-:W1:Y:S08]  /*5730*/  MUFU.TANH R54, R54 ;  /* 0x0000003600367308 */ /* 0x000e700000002400 */
[----:B------:R2:W-:Y:S08]  /*5740*/  MUFU.TANH R68, R70 ;  /* 0x0000004600447308 */ /* 0x0005f00000002400 */
[----:B------:R-:W5:Y:S01]  /*5750*/  MUFU.TANH R55, R55 ;  /* 0x0000003700377308 */ /* 0x000f620000002400 */
[----:B--2---:R-:W-:-:S04]  /*5760*/  FMNMX.FTZ R70, R46, R69, !PT ;  /* 0x000000452e467209 */ /* 0x004fc80007810000 */
[----:B---3--:R-:W-:-:S03]  /*5770*/  FMNMX.FTZ R70, R65, R70, !PT ;  /* 0x0000004641467209 */ /* 0x008fc60007810000 */
[----:B------:R-:W2:Y:S08]  /*5780*/  MUFU.TANH R58, R58 ;  /* 0x0000003a003a7308 */ /* 0x000eb00000002400 */
[----:B------:R0:W-:Y:S08]  /*5790*/  MUFU.TANH R69, R71 ;  /* 0x0000004700457308 */ /* 0x0001f00000002400 */
[----:B------:R-:W3:Y:S01]  /*57a0*/  MUFU.TANH R59, R59 ;  /* 0x0000003b003b7308 */ /* 0x000ee20000002400 */
[----:B0-----:R-:W-:-:S04]  /*57b0*/  FMNMX.FTZ R71, R50, R70, !PT ;  /* 0x0000004632477209 */ /* 0x001fc80007810000 */
[----:B----4-:R-:W-:-:S03]  /*57c0*/  FMNMX.FTZ R71, R51, R71, !PT ;  /* 0x0000004733477209 */ /* 0x010fc60007810000 */
[----:B------:R-:W0:Y:S01]  /*57d0*/  MUFU.TANH R62, R62 ;  /* 0x0000003e003e7308 */ /* 0x000e220000002400 */
[----:B-1----:R-:W-:-:S04]  /*57e0*/  FMNMX.FTZ R71, R54, R71, !PT ;  /* 0x0000004736477209 */ /* 0x002fc80007810000 */
[----:B-----5:R-:W-:-:S03]  /*57f0*/  FMNMX.FTZ R71, R55, R71, !PT ;  /* 0x0000004737477209 */ /* 0x020fc60007810000 */
[----:B------:R-:W1:Y:S01]  /*5800*/  MUFU.TANH R63, R63 ;  /* 0x0000003f003f7308 */ /* 0x000e620000002400 */
[----:B--2---:R-:W-:-:S04]  /*5810*/  FMNMX.FTZ R71, R58, R71, !PT ;  /* 0x000000473a477209 */ /* 0x004fc80007810000 */
[----:B---3--:R-:W-:-:S03]  /*5820*/  FMNMX.FTZ R71, R59, R71, !PT ;  /* 0x000000473b477209 */ /* 0x008fc60007810000 */
[----:B------:R-:W2:Y:S01]  /*5830*/  MUFU.TANH R66, R66 ;  /* 0x0000004200427308 */ /* 0x000ea20000002400 */
[----:B0-----:R-:W-:-:S07]  /*5840*/  FMNMX.FTZ R71, R62, R71, !PT ;  /* 0x000000473e477209 */ /* 0x001fce0007810000 */
[----:B------:R-:W0:Y:S01]  /*5850*/  MUFU.TANH R67, R67 ;  /* 0x0000004300437308 */ /* 0x000e220000002400 */
[----:B-1----:R-:W-:-:S07]  /*5860*/  FMNMX.FTZ R71, R63, R71, !PT ;  /* 0x000000473f477209 */ /* 0x002fce0007810000 */
[----:B------:R1:W3:Y:S01]  /*5870*/  MUFU.TANH R70, R74 ;  /* 0x0000004a00467308 */ /* 0x0002e20000002400 */
[----:B--2---:R-:W-:-:S07]  /*5880*/  FMNMX.FTZ R71, R66, R71, !PT ;  /* 0x0000004742477209 */ /* 0x004fce0007810000 */
[----:B------:R-:W2:Y:S01]  /*5890*/  MUFU.TANH R72, R72 ;  /* 0x0000004800487308 */ /* 0x000ea20000002400 */
[----:B0-----:R-:W-:Y:S01]  /*58a0*/  FMNMX.FTZ R71, R67, R71, !PT ;  /* 0x0000004743477209 */ /* 0x001fe20007810000 */
[----:B-1----:R-:W-:Y:S01]  /*58b0*/  FMUL.FTZ R74, R79, UR10 ;  /* 0x0000000a4f4a7c20 */ /* 0x002fe20008410000 */
[----:B------:R-:W-:Y:S02]  /*58c0*/  FMUL.FTZ R79, R87, UR10 ;  /* 0x0000000a574f7c20 */ /* 0x000fe40008410000 */
[----:B------:R-:W-:-:S03]  /*58d0*/  FMNMX.FTZ R71, R68, R71, !PT ;  /* 0x0000004744477209 */ /* 0x000fc60007810000 */
[----:B------:R-:W0:Y:S01]  /*58e0*/  MUFU.TANH R73, R73 ;  /* 0x0000004900497308 */ /* 0x000e220000002400 */
[----:B------:R-:W-:-:S04]  /*58f0*/  FMNMX.FTZ R71, R69, R71, !PT ;  /* 0x0000004745477209 */ /* 0x000fc80007810000 */
[----:B---3--:R-:W-:-:S03]  /*5900*/  FMNMX.FTZ R71, R70, R71, !PT ;  /* 0x0000004746477209 */ /* 0x008fc60007810000 */
        /* <DEDUP_REMOVED lines=9> */
[----:B0-----:R-:W-:-:S04]  /*59a0*/  FMNMX.FTZ R71, R76, R71, !PT ;  /* 0x000000474c477209 */ /* 0x001fc80007810000 */
[----:B-1----:R-:W-:-:S04]  /*59b0*/  FMNMX.FTZ R71, R77, R71, !PT ;  /* 0x000000474d477209 */ /* 0x002fc80007810000 */
[----:B--2---:R-:W-:-:S05]  /*59c0*/  FMNMX.FTZ R71, R79, R71, !PT ;  /* 0x000000474f477209 */ /* 0x004fca0007810000 */
[----:B------:R-:W0:Y:S02]  /*59d0*/  SHFL.BFLY PT, R78, R71, 0x2, 0x1f ;  /* 0x0c401f00474e7f89 */ /* 0x000e2400000e0000 */
[----:B0-----:R-:W-:-:S05]  /*59e0*/  FMNMX.FTZ R78, R71, R78, !PT ;  /* 0x0000004e474e7209 */ /* 0x001fca0007810000 */
[----:B------:R-:W0:Y:S02]  /*59f0*/  SHFL.BFLY PT, R71, R78, 0x1, 0x1f ;  /* 0x0c201f004e477f89 */ /* 0x000e2400000e0000 */
[----:B0-----:R-:W-:Y:S02]  /*5a00*/  FMNMX.FTZ R78, R78, R71, !PT ;  /* 0x000000474e4e7209 */ /* 0x001fe40007810000 */
[----:B------:R-:W0:Y:S03]  /*5a10*/  LDC R71, c[0x0][0x988] ;  /* 0x00026200ff477b82 */ /* 0x000e260000000800 */
[----:B------:R-:W-:Y:S01]  /*5a20*/  FADD.FTZ R81, -R78, R4 ;  /* 0x000000044e517221 */ /* 0x000fe20000010100 */
[-C--:B0-----:R-:W-:Y:S01]  /*5a30*/  FMUL.FTZ R0, R47, R71.reuse ;  /* 0x000000472f007220 */ /* 0x081fe20000410000 */
[-C--:B------:R-:W-:Y:S02]  /*5a40*/  FMUL.FTZ R4, R80, R71.reuse ;  /* 0x0000004750047220 */ /* 0x080fe40000410000 */
[-C--:B------:R-:W-:Y:S01]  /*5a50*/  FMUL.FTZ R81, R81, R71.reuse ;  /* 0x0000004751517220 */ /* 0x080fe20000410000 */
[-CC-:B------:R-:W-:Y:S01]  /*5a60*/  FFMA.FTZ R7, R7, R71.reuse, -R0.reuse ;  /* 0x0000004707077223 */ /* 0x180fe20000010800 */
        /* <DEDUP_REMOVED lines=30> */
[-C--:B------:R-:W-:Y:S01]  /*5c50*/  FFMA.FTZ R0, R64, R71.reuse, -R0 ;  /* 0x0000004740007223 */ /* 0x080fe20000010800 */
[-C--:B------:R-:W-:Y:S01]  /*5c60*/  FMUL.FTZ R64, R78, R71.reuse ;  /* 0x000000474e407220 */ /* 0x080fe20000410000 */
[----:B------:R-:W-:Y:S03]  /*5c70*/  MUFU.EX2 R4, R4 ;  /* 0x0000000400047308 */ /* 0x000fe60000000800 */
[-CC-:B------:R-:W-:Y:S01]  /*5c80*/  FFMA.FTZ R9, R9, R71.reuse, -R64.reuse ;  /* 0x0000004709097223 */ /* 0x180fe20000010840 */
[-CC-:B------:R-:W-:Y:S01]  /*5c90*/  FFMA.FTZ R10, R10, R71.reuse, -R64.reuse ;  /* 0x000000470a0a7223 */ /* 0x180fe20000010840 */
[-CC-:B------:R-:W-:Y:S01]  /*5ca0*/  FFMA.FTZ R13, R13, R71.reuse, -R64.reuse ;  /* 0x000000470d0d7223 */ /* 0x180fe20000010840 */
[-CC-:B------:R-:W-:Y:S01]  /*5cb0*/  FFMA.FTZ R14, R14, R71.reuse, -R64.reuse ;  /* 0x000000470e0e7223 */ /* 0x180fe20000010840 */
[-CC-:B------:R-:W-:Y:S01]  /*5cc0*/  FFMA.FTZ R21, R21, R71.reuse, -R64.reuse ;  /* 0x0000004715157223 */ /* 0x180fe20000010840 */
[----:B------:R-:W-:Y:S01]  /*5cd0*/  MUFU.EX2 R49, R81 ;  /* 0x0000005100317308 */ /* 0x000fe20000000800 */
[-CC-:B------:R-:W-:Y:S01]  /*5ce0*/  FFMA.FTZ R24, R24, R71.reuse, -R64.reuse ;  /* 0x0000004718187223 */ /* 0x180fe20000010840 */
[-CC-:B------:R-:W-:Y:S01]  /*5cf0*/  FFMA.FTZ R38, R38, R71.reuse, -R64.reuse ;  /* 0x0000004726267223 */ /* 0x180fe20000010840 */
[-CC-:B------:R-:W-:Y:S01]  /*5d00*/  FFMA.FTZ R39, R39, R71.reuse, -R64.reuse ;  /* 0x0000004727277223 */ /* 0x180fe20000010840 */
[-CC-:B------:R-:W-:Y:S01]  /*5d10*/  FFMA.FTZ R42, R42, R71.reuse, -R64.reuse ;  /* 0x000000472a2a7223 */ /* 0x180fe20000010840 */
[-CC-:B------:R-:W-:Y:S01]  /*5d20*/  FFMA.FTZ R43, R43, R71.reuse, -R64.reuse ;  /* 0x000000472b2b7223 */ /* 0x180fe20000010840 */
[-CC-:B------:R-:W-:Y:S01]  /*5d30*/  FFMA.FTZ R46, R46, R71.reuse, -R64.reuse ;  /* 0x000000472e2e7223 */ /* 0x180fe20000010840 */
[-CC-:B------:R-:W-:Y:S01]  /*5d40*/  FFMA.FTZ R65, R65, R71.reuse, -R64.reuse ;  /* 0x0000004741417223 */ /* 0x180fe20000010840 */
[----:B------:R-:W0:Y:S01]  /*5d50*/  MUFU.EX2 R7, R7 ;  /* 0x0000000700077308 */ /* 0x000e220000000800 */
[-CC-:B------:R-:W-:Y:S01]  /*5d60*/  FFMA.FTZ R50, R50, R71.reuse, -R64.reuse ;  /* 0x0000004732327223 */ /* 0x180fe20000010840 */
[-CC-:B------:R-:W-:Y:S01]  /*5d70*/  FFMA.FTZ R51, R51, R71.reuse, -R64.reuse ;  /* 0x0000004733337223 */ /* 0x180fe20000010840 */
[-CC-:B------:R-:W-:Y:S01]  /*5d80*/  FFMA.FTZ R54, R54, R71.reuse, -R64.reuse ;  /* 0x0000004736367223 */ /* 0x180fe20000010840 */
[-CC-:B------:R-:W-:Y:S01]  /*5d90*/  FFMA.FTZ R55, R55, R71.reuse, -R64.reuse ;  /* 0x0000004737377223 */ /* 0x180fe20000010840 */
[-CC-:B------:R-:W-:Y:S01]  /*5da0*/  FFMA.FTZ R58, R58, R71.reuse, -R64.reuse ;  /* 0x000000473a3a7223 */ /* 0x180fe20000010840 */
[-CC-:B------:R-:W-:Y:S01]  /*5db0*/  FFMA.FTZ R59, R59, R71.reuse, -R64.reuse ;  /* 0x000000473b3b7223 */ /* 0x180fe20000010840 */
[-CC-:B------:R-:W-:Y:S01]  /*5dc0*/  FFMA.FTZ R62, R62, R71.reuse, -R64.reuse ;  /* 0x000000473e3e7223 */ /* 0x180fe20000010840 */
[----:B------:R-:W1:Y:S01]  /*5dd0*/  MUFU.EX2 R9, R9 ;  /* 0x0000000900097308 */ /* 0x000e620000000800 */
[-CC-:B------:R-:W-:Y:S01]  /*5de0*/  FFMA.FTZ R63, R63, R71.reuse, -R64.reuse ;  /* 0x000000473f3f7223 */ /* 0x180fe20000010840 */
[-CC-:B------:R-:W-:Y:S01]  /*5df0*/  FFMA.FTZ R66, R66, R71.reuse, -R64.reuse ;  /* 0x0000004742427223 */ /* 0x180fe20000010840 */
[-CC-:B------:R-:W-:Y:S01]  /*5e00*/  FFMA.FTZ R67, R67, R71.reuse, -R64.reuse ;  /* 0x0000004743437223 */ /* 0x180fe20000010840 */
[-CC-:B------:R-:W-:Y:S01]  /*5e10*/  FFMA.FTZ R68, R68, R71.reuse, -R64.reuse ;  /* 0x0000004744447223 */ /* 0x180fe20000010840 */
[-CC-:B------:R-:W-:Y:S01]  /*5e20*/  FFMA.FTZ R69, R69, R71.reuse, -R64.reuse ;  /* 0x0000004745457223 */ /* 0x180fe20000010840 */
[-CC-:B------:R-:W-:Y:S01]  /*5e30*/  FFMA.FTZ R70, R70, R71.reuse, -R64.reuse ;  /* 0x0000004746467223 */ /* 0x180fe20000010840 */
[--C-:B------:R-:W-:Y:S01]  /*5e40*/  FFMA.FTZ R72, R72, R71, -R64.reuse ;  /* 0x0000004748487223 */ /* 0x100fe20000010840 */
[----:B------:R-:W2:Y:S01]  /*5e50*/  MUFU.EX2 R8, R8 ;  /* 0x0000000800087308 */ /* 0x000ea20000000800 */
[----:B0-----:R-:W-:Y:S01]  /*5e60*/  FFMA.FTZ R5, R4, R5, R7 ;  /* 0x0000000504057223 */ /* 0x001fe20000010007 */
[-CC-:B------:R-:W-:Y:S01]  /*5e70*/  FFMA.FTZ R73, R73, R71.reuse, -R64.reuse ;  /* 0x0000004749497223 */ /* 0x180fe20000010840 */
[-CC-:B------:R-:W-:Y:S01]  /*5e80*/  FFMA.FTZ R74, R74, R71.reuse, -R64.reuse ;  /* 0x000000474a4a7223 */ /* 0x180fe20000010840 */
[-CC-:B------:R-:W-:Y:S01]  /*5e90*/  FFMA.FTZ R75, R75, R71.reuse, -R64.reuse ;  /* 0x000000474b4b7223 */ /* 0x180fe20000010840 */
[-CC-:B------:R-:W-:Y:S01]  /*5ea0*/  FFMA.FTZ R76, R76, R71.reuse, -R64.reuse ;  /* 0x000000474c4c7223 */ /* 0x180fe20000010840 */
[-CC-:B------:R-:W-:Y:S01]  /*5eb0*/  FFMA.FTZ R77, R77, R71.reuse, -R64.reuse ;  /* 0x000000474d4d7223 */ /* 0x180fe20000010840 */
[----:B------:R-:W-:Y:S01]  /*5ec0*/  FFMA.FTZ R64, R79, R71, -R64 ;  /* 0x000000474f407223 */ /* 0x000fe20000010840 */
[----:B------:R-:W0:Y:S01]  /*5ed0*/  MUFU.EX2 R10, R10 ;  /* 0x0000000a000a7308 */ /* 0x000e220000000800 */
[----:B-1----:R-:W-:-:S07]  /*5ee0*/  FFMA.FTZ R6, R49, R6, R9 ;  /* 0x0000000631067223 */ /* 0x002fce0000010009 */
[----:B------:R-:W1:Y:S01]  /*5ef0*/  MUFU.EX2 R11, R11 ;  /* 0x0000000b000b7308 */ /* 0x000e620000000800 */
[----:B--2---:R-:W-:-:S07]  /*5f00*/  FADD.FTZ R5, R8, R5 ;  /* 0x0000000508057221 */ /* 0x004fce0000010000 */
[----:B------:R-:W2:Y:S01]  /*5f10*/  MUFU.EX2 R13, R13 ;  /* 0x0000000d000d7308 */ /* 0x000ea20000000800 */
[----:B0-----:R-:W-:-:S07]  /*5f20*/  FADD.FTZ R6, R10, R6 ;  /* 0x000000060a067221 */ /* 0x001fce0000010000 */
[----:B------:R-:W0:Y:S01]  /*5f30*/  MUFU.EX2 R12, R12 ;  /* 0x0000000c000c7308 */ /* 0x000e220000000800 */
[----:B-1----:R-:W-:-:S07]  /*5f40*/  FADD.FTZ R5, R11, R5 ;  /* 0x000000050b057221 */ /* 0x002fce0000010000 */
        /* <DEDUP_REMOVED lines=113> */
[----:B-1----:R-:W-:Y:S01]  /*6660*/  FADD.FTZ R6, R77, R6 ;  /* 0x000000064d067221 */ /* 0x002fe20000010000 */
[----:B--2---:R-:W-:-:S03]  /*6670*/  FADD.FTZ R5, R0, R5 ;  /* 0x0000000500057221 */ /* 0x004fc60000010000 */
[----:B0-----:R-:W-:Y:S01]  /*6680*/  FADD.FTZ R6, R64, R6 ;  /* 0x0000000640067221 */ /* 0x001fe20000010000 */
[----:B------:R-:W-:Y:S06]  /*6690*/  @!P0 BRA `(.L_x_184) ;  /* 0x0000000000048947 */ /* 0x000fec0003800000 */
[----:B------:R-:W-:Y:S01]  /*66a0*/  BPT.TRAP 0x1 ;  /* 0x000000040000795c */ /* 0x000fe20000300000 */
.L_x_184:
[----:B------:R-:W-:Y:S01]  /*66b0*/  ULEA UR6, UR11, UR41, 0x3 ;  /* 0x000000290b067291 */ /* 0x000fe2000f8e183f */
[----:B------:R-:W-:Y:S01]  /*66c0*/  F2FP.BF16.F32.PACK_AB R9, R10, R9 ;  /* 0x000000090a09723e */ /* 0x000fe200000010ff */
[-C--:B------:R-:W-:Y:S01]  /*66d0*/  FMUL.FTZ R88, R88, R4.reuse ;  /* 0x0000000458587220 */ /* 0x080fe20000410000 */
        /* <DEDUP_REMOVED lines=11> */
[----:B------:R-:W-:Y:S01]  /*6790*/  FMUL.FTZ R93, R93, R4 ;  /* 0x000000045d5d7220 */ /* 0x000fe20000410000 */
        /* <DEDUP_REMOVED lines=11> */
[----:B------:R-:W-:Y:S01]  /*6850*/  FMUL.FTZ R100, R100, R4 ;  /* 0x0000000464647220 */ /* 0x000fe20000410000 */
[----:B------:R-:W-:Y:S01]  /*6860*/  F2FP.BF16.F32.PACK_AB R29, R51, R50 ;  /* 0x00000032331d723e */ /* 0x000fe200000010ff */
[----:B------:R2:W-:Y:S01]  /*6870*/  STSM.16.M88.4 [R18], R24 ;  /* 0x0000001812007844 */ /* 0x0005e20000000200 */
[----:B------:R-:W-:Y:S01]  /*6880*/  F2FP.BF16.F32.PACK_AB R30, R34, R33 ;  /* 0x00000021221e723e */ /* 0x000fe200000010ff */
[----:B------:R-:W-:Y:S01]  /*6890*/  FMUL.FTZ R101, R101, R4 ;  /* 0x0000000465657220 */ /* 0x000fe20000410000 */
[----:B------:R-:W-:Y:S01]  /*68a0*/  F2FP.BF16.F32.PACK_AB R31, R55, R54 ;  /* 0x00000036371f723e */ /* 0x000fe200000010ff */
[----:B------:R-:W-:Y:S01]  /*68b0*/  FMUL.FTZ R104, R104, R4 ;  /* 0x0000000468687220 */ /* 0x000fe20000410000 */
[----:B------:R-:W-:Y:S01]  /*68c0*/  F2FP.BF16.F32.PACK_AB R80, R52, R80 ;  /* 0x000000503450723e */ /* 0x000fe200000010ff */
[----:B------:R-:W-:Y:S01]  /*68d0*/  FMUL.FTZ R105, R105, R4 ;  /* 0x0000000469697220 */ /* 0x000fe20000410000 */
[----:B------:R-:W-:Y:S01]  /*68e0*/  F2FP.BF16.F32.PACK_AB R81, R72, R70 ;  /* 0x000000464851723e */ /* 0x000fe200000010ff */
[----:B------:R3:W-:Y:S01]  /*68f0*/  STSM.16.M88.4 [R17], R28 ;  /* 0x0000001c11007844 */ /* 0x0007e20000000200 */
[----:B0-----:R-:W-:Y:S01]  /*6900*/  F2FP.BF16.F32.PACK_AB R8, R36, R35 ;  /* 0x000000232408723e */ /* 0x001fe200000010ff */
[----:B------:R-:W-:Y:S01]  /*6910*/  FMUL.FTZ R108, R108, R4 ;  /* 0x000000046c6c7220 */ /* 0x000fe20000410000 */
[----:B------:R-:W-:Y:S01]  /*6920*/  F2FP.BF16.F32.PACK_AB R9, R59, R58 ;  /* 0x0000003a3b09723e */ /* 0x000fe200000010ff */
[-C--:B------:R-:W-:Y:S01]  /*6930*/  FMUL.FTZ R109, R109, R4.reuse ;  /* 0x000000046d6d7220 */ /* 0x080fe20000410000 */
[----:B------:R-:W-:Y:S01]  /*6940*/  F2FP.BF16.F32.PACK_AB R10, R40, R37 ;  /* 0x00000025280a723e */ /* 0x000fe200000010ff */
[----:B------:R-:W-:Y:S01]  /*6950*/  FMUL.FTZ R112, R112, R4 ;  /* 0x0000000470707220 */ /* 0x000fe20000410000 */
[----:B------:R-:W-:Y:S01]  /*6960*/  F2FP.BF16.F32.PACK_AB R11, R63, R62 ;  /* 0x0000003e3f0b723e */ /* 0x000fe200000010ff */
[-C--:B------:R-:W-:Y:S01]  /*6970*/  FMUL.FTZ R113, R113, R4.reuse ;  /* 0x0000000471717220 */ /* 0x080fe20000410000 */
[----:B-1----:R-:W-:Y:S01]  /*6980*/  F2FP.BF16.F32.PACK_AB R12, R44, R41 ;  /* 0x000000292c0c723e */ /* 0x002fe200000010ff */
[----:B------:R-:W-:Y:S01]  /*6990*/  FMUL.FTZ R116, R116, R4 ;  /* 0x0000000474747220 */ /* 0x000fe20000410000 */
[----:B------:R-:W-:Y:S01]  /*69a0*/  F2FP.BF16.F32.PACK_AB R13, R67, R66 ;  /* 0x00000042430d723e */ /* 0x000fe200000010ff */
[----:B------:R3:W-:Y:S01]  /*69b0*/  STSM.16.M88.4 [R16+0x27800], R8 ;  /* 0x0278000810007844 */ /* 0x0007e20000000200 */
[----:B------:R-:W-:Y:S01]  /*69c0*/  F2FP.BF16.F32.PACK_AB R14, R48, R45 ;  /* 0x0000002d300e723e */ /* 0x000fe200000010ff */
[----:B------:R-:W-:Y:S01]  /*69d0*/  FMUL.FTZ R117, R117, R4 ;  /* 0x0000000475757220 */ /* 0x000fe20000410000 */
[----:B------:R-:W-:Y:S01]  /*69e0*/  F2FP.BF16.F32.PACK_AB R15, R69, R68 ;  /* 0x00000044450f723e */ /* 0x000fe200000010ff */
[-C--:B------:R-:W-:Y:S01]  /*69f0*/  FMUL.FTZ R120, R120, R4.reuse ;  /* 0x0000000478787220 */ /* 0x080fe20000410000 */
[----:B------:R-:W-:Y:S01]  /*6a00*/  F2FP.BF16.F32.PACK_AB R82, R56, R53 ;  /* 0x000000353852723e */ /* 0x000fe200000010ff */
[-C--:B------:R-:W-:Y:S01]  /*6a10*/  FMUL.FTZ R121, R121, R4.reuse ;  /* 0x0000000479797220 */ /* 0x080fe20000410000 */
[----:B------:R-:W-:Y:S01]  /*6a20*/  F2FP.BF16.F32.PACK_AB R83, R74, R73 ;  /* 0x000000494a53723e */ /* 0x000fe200000010ff */
[----:B------:R3:W-:Y:S01]  /*6a30*/  STSM.16.M88.4 [R136], R12 ;  /* 0x0000000c88007844 */ /* 0x0007e20000000200 */
[----:B--2---:R-:W-:Y:S01]  /*6a40*/  F2FP.BF16.F32.PACK_AB R24, R60, R57 ;  /* 0x000000393c18723e */ /* 0x004fe200000010ff */
[-C--:B------:R-:W-:Y:S01]  /*6a50*/  FMUL.FTZ R124, R124, R4.reuse ;  /* 0x000000047c7c7220 */ /* 0x080fe20000410000 */
[----:B------:R-:W-:Y:S01]  /*6a60*/  F2FP.BF16.F32.PACK_AB R25, R76, R75 ;  /* 0x0000004b4c19723e */ /* 0x000fe200000010ff */
[----:B------:R3:W-:Y:S01]  /*6a70*/  STSM.16.M88.4 [R18+0x6000], R80 ;  /* 0x0060005012007844 */ /* 0x0007e20000000200 */
[----:B------:R-:W-:Y:S01]  /*6a80*/  F2FP.BF16.F32.PACK_AB R26, R0, R61 ;  /* 0x0000003d001a723e */ /* 0x000fe200000010ff */
[-C--:B------:R-:W-:Y:S01]  /*6a90*/  FMUL.FTZ R125, R125, R4.reuse ;  /* 0x000000047d7d7220 */ /* 0x080fe20000410000 */
[----:B------:R-:W-:Y:S01]  /*6aa0*/  F2FP.BF16.F32.PACK_AB R27, R64, R77 ;  /* 0x0000004d401b723e */ /* 0x000fe200000010ff */
[----:B------:R-:W-:Y:S01]  /*6ab0*/  FMUL.FTZ R128, R128, R4 ;  /* 0x0000000480807220 */ /* 0x000fe20000410000 */
[----:B------:R-:W-:Y:S01]  /*6ac0*/  ISETP.GT.AND P1, PT, R3, R22, PT ;  /* 0x000000160300720c */ /* 0x000fe20003f24270 */
[-C--:B------:R-:W-:Y:S01]  /*6ad0*/  FMUL.FTZ R129, R129, R4.reuse ;  /* 0x0000000481817220 */ /* 0x080fe20000410000 */
[-C--:B------:R-:W-:Y:S01]  /*6ae0*/  FMUL.FTZ R132, R132, R4.reuse ;  /* 0x0000000484847220 */ /* 0x080fe20000410000 */
[----:B------:R3:W-:Y:S01]  /*6af0*/  STSM.16.M88.4 [R17+0x6000], R24 ;  /* 0x0060001811007844 */ /* 0x0007e20000000200 */
[----:B------:R-:W-:Y:S01]  /*6b00*/  FMUL.FTZ R133, R133, R4 ;  /* 0x0000000485857220 */ /* 0x000fe20000410000 */
[-C--:B------:R-:W-:Y:S01]  /*6b10*/  FMUL.FTZ R90, R90, R49.reuse ;  /* 0x000000315a5a7220 */ /* 0x080fe20000410000 */
[-C--:B------:R-:W-:Y:S01]  /*6b20*/  FMUL.FTZ R91, R91, R49.reuse ;  /* 0x000000315b5b7220 */ /* 0x080fe20000410000 */
[----:B------:R-:W-:Y:S01]  /*6b30*/  @!PT LDS RZ, [RZ] ;  /* 0x00000000fffff984 */ /* 0x000fe20000000800 */
[----:B------:R-:W-:Y:S01]  /*6b40*/  @!PT LDS RZ, [RZ] ;  /* 0x00000000fffff984 */ /* 0x000fe20000000800 */
[----:B------:R-:W-:Y:S01]  /*6b50*/  @!PT LDS RZ, [RZ] ;  /* 0x00000000fffff984 */ /* 0x000fe20000000800 */
[----:B------:R-:W-:Y:S01]  /*6b60*/  @!PT LDS RZ, [RZ] ;  /* 0x00000000fffff984 */ /* 0x000fe20000000800 */
[----:B------:R0:W-:Y:S06]  /*6b70*/  MEMBAR.ALL.CTA ;  /* 0x0000000000007992 */ /* 0x0001ec0000008000 */
[----:B0-----:R-:W0:Y:S01]  /*6b80*/  FENCE.VIEW.ASYNC.S ;  /* 0x00000000000073c6 */ /* 0x001e220000000000 */
        /* <DEDUP_REMOVED lines=22> */
[----:B------:R-:W-:-:S02]  /*6cf0*/  VIADD R3, R3, 0xffffffff ;  /* 0xffffffff03037836 */ /* 0x000fc40000000000 */
[----:B------:R-:W-:Y:S02]  /*6d00*/  IMAD.MOV.U32 R4, RZ, RZ, R78 ;  /* 0x000000ffff047224 */ /* 0x000fe400078e004e */
[----:B------:R-:W-:Y:S02]  /*6d10*/  IMAD.MOV.U32 R0, RZ, RZ, R47 ;  /* 0x000000ffff007224 */ /* 0x000fe400078e002f */
[----:B------:R-:W-:Y:S01]  /*6d20*/  IMAD.MOV.U32 R7, RZ, RZ, R2 ;  /* 0x000000ffff077224 */ /* 0x000fe200078e0002 */
[----:B0-----:R-:W-:Y:S01]  /*6d30*/  NOP ;  /* 0x0000000000007918 */ /* 0x001fe20000000000 */
[----:B---3--:R-:W-:Y:S05]  /*6d40*/  @P1 BRA `(.L_x_185) ;  /* 0xffffffd400d41947 */ /* 0x008fea000383ffff */
.L_x_174:
[----:B------:R-:W-:Y:S06]  /*6d50*/  BAR.ARV 0x8, 0x200 ;  /* 0x0208000000007b1d */ /* 0x000fec0000002000 */
[----:B------:R-:W-:Y:S05]  /*6d60*/  @!P0 BRA `(.L_x_186) ;  /* 0x0000000000048947 */ /* 0x000fea0003800000 */
[----:B------:R-:W-:Y:S01]  /*6d70*/  BPT.TRAP 0x1 ;  /* 0x000000040000795c */ /* 0x000fe20000300000 */
.L_x_186:
[----:B------:R-:W-:Y:S01]  /*6d80*/  ULEA UR4, UR38, UR41, 0x3 ;  /* 0x0000002926047291 */ /* 0x000fe2000f8e183f */
[----:B------:R-:W-:-:S08]  /*6d90*/  SHF.L.U32 R0, R2, 0x1f, RZ ;  /* 0x0000001f02007819 */ /* 0x000fd000000006ff */
[----:B------:R0:W1:Y:S01]  /*6da0*/  SYNCS.PHASECHK.TRANS64.TRYWAIT P1, [UR4+0x2d850], R0 ;  /* 0x02d85000ff0075a7 */ /* 0x0000620008020144 */
[----:B------:R-:W-:Y:S05]  /*6db0*/  @!P0 BRA `(.L_x_187) ;  /* 0x0000000000048947 */ /* 0x000fea0003800000 */
[----:B------:R-:W-:Y:S01]  /*6dc0*/  BPT.TRAP 0x1 ;  /* 0x000000040000795c */ /* 0x000fe20000300000 */
.L_x_187:
[----:B-1----:R-:W-:Y:S05]  /*6dd0*/  @P1 BRA `(.L_x_188) ;  /* 0x0000000000081947 */ /* 0x002fea0003800000 */
[----:B------:R-:W1:Y:S02]  /*6de0*/  SYNCS.PHASECHK.TRANS64.TRYWAIT P1, [UR4+0x2d850], R0 ;  /* 0x02d85000ff0075a7 */ /* 0x000e640008020144 */
[----:B-1----:R-:W-:Y:S05]  /*6df0*/  @!P1 BRA `(.L_x_189) ;  /* 0x0000008800f89947 */ /* 0x002fea0003800000 */
.L_x_188:
[----:B------:R-:W-:Y:S01]  /*6e00*/  UIADD3 UR41, UR41, 0x400, URZ ;  /* 0x0000040029297890 */ /* 0x000fe2000fffe03f */
[----:B------:R-:W-:Y:S01]  /*6e10*/  WARPGROUP.ARRIVE ;  /* 0x00000000000079c5 */ /* 0x000fe20000000000 */
[----:B------:R-:W-:Y:S01]  /*6e20*/  ULOP3.LUT UR39, UR39, 0x10000, URZ, 0xfc, !UPT ;  /* 0x0001000027277892 */ /* 0x000fe2000f8efc3f */
[----:B01----:R-:W0:Y:S01]  /*6e30*/  SHFL.BFLY PT, R0, R5, 0x2, 0x1f ;  /* 0x0c401f0005007f89 */ /* 0x003e2200000e0000 */
[----:B------:R-:W-:Y:S01]  /*6e40*/  USHF.R.U32.HI UR41, URZ, 0x4, UR41 ;  /* 0x000000043f297899 */ /* 0x000fe20008011629 */
[----:B------:R-:W-:Y:S01]  /*6e50*/  MOV R53, RZ ;  /* 0x000000ff00357202 */ /* 0x000fe20000000f00 */
[----:B------:R-:W-:Y:S01]  /*6e60*/  UMOV UR9, 0x40000040 ;  /* 0x4000004000097882 */ /* 0x000fe20000000000 */
[----:B------:R-:W-:Y:S01]  /*6e70*/  UMOV UR11, 0x80000020 ;  /* 0x80000020000b7882 */ /* 0x000fe20000000000 */
[----:B------:R-:W-:Y:S01]  /*6e80*/  ULOP3.LUT UR41, UR41, 0x3fff, URZ, 0xc0, !UPT ;  /* 0x00003fff29297892 */ /* 0x000fe2000f8ec03f */
[----:B------:R-:W1:Y:S01]  /*6e90*/  SHFL.BFLY PT, R3, R6, 0x2, 0x1f ;  /* 0x0c401f0006037f89 */ /* 0x000e6200000e0000 */
[----:B------:R-:W-:-:S02]  /*6ea0*/  UMOV UR8, UR39 ;  /* 0x0000002700087c82 */ /* 0x000fc40008000000 */
[----:B------:R-:W-:-:S04]  /*6eb0*/  ULOP3.LUT UR5, UR41, 0x2000000, URZ, 0xfc, !UPT ;  /* 0x0200000029057892 */ /* 0x000fc8000f8efc3f */
[----:B------:R-:W-:-:S07]  /*6ec0*/  UIMAD UR5, UR38, 0x600, UR5 ;  /* 0x00000600260578a4 */ /* 0x000fce000f8e0205 */
[----:B------:R-:W-:Y:S02]  /*6ed0*/  UMOV UR10, UR5 ;  /* 0x00000005000a7c82 */ /* 0x000fe40008000000 */
[----:B------:R-:W-:Y:S01]  /*6ee0*/  HGMMA.64x96x16.F32.BF16 R88, gdesc[UR8].tnspB, R88, gsb0 ;  /* 0x41600000085879f0 */ /* 0x000fe20008001858 */
[----:B------:R-:W-:Y:S01]  /*6ef0*/  UIADD3 UR8, UR39, 0x2, URZ ;  /* 0x0000000227087890 */ /* 0x000fe2000fffe03f */
[----:B0-----:R-:W-:Y:S01]  /*6f00*/  FADD.FTZ R0, R0, R5 ;  /* 0x0000000500007221 */ /* 0x001fe20000010000 */
[----:B------:R-:W-:Y:S01]  /*6f10*/  UIADD3 UR10, UR5, 0x40, URZ ;  /* 0x00000040050a7890 */ /* 0x000fe2000fffe03f */
[----:B------:R-:W-:Y:S01]  /*6f20*/  UMOV UR9, 0x40000040 ;  /* 0x4000004000097882 */ /* 0x000fe20000000000 */
[----:B------:R-:W-:Y:S01]  /*6f30*/  UMOV UR11, 0x80000020 ;  /* 0x80000020000b7882 */ /* 0x000fe20000000000 */
[----:B-1----:R-:W-:Y:S02]  /*6f40*/  FADD.FTZ R7, R3, R6 ;  /* 0x0000000603077221 */ /* 0x002fe40000010000 */
[----:B------:R-:W2:Y:S04]  /*6f50*/  SHFL.BFLY PT, R3, R0, 0x1, 0x1f ;  /* 0x0c201f0000037f89 */ /* 0x000ea800000e0000 */
[----:B------:R-:W0:Y:S01]  /*6f60*/  SHFL.BFLY PT, R4, R7, 0x1, 0x1f ;  /* 0x0c201f0007047f89 */ /* 0x000e2200000e0000 */
[----:B--2---:R-:W-:Y:S01]  /*6f70*/  FADD.FTZ R9, R0, R3 ;  /* 0x0000000300097221 */ /* 0x004fe20000010000 */
[----:B------:R-:W-:-:S02]  /*6f80*/  IMAD.MOV.U32 R0, RZ, RZ, -0x800000 ;  /* 0xff800000ff007424 */ /* 0x000fc400078e00ff */
[----:B------:R-:W-:Y:S02]  /*6f90*/  IMAD.MOV.U32 R3, RZ, RZ, -0x800000 ;  /* 0xff800000ff037424 */ /* 0x000fe400078e00ff */
[----:B0-----:R-:W-:Y:S01]  /*6fa0*/  FADD.FTZ R10, R7, R4 ;  /* 0x00000004070a7221 */ /* 0x001fe20000010000 */
[----:B------:R-:W-:Y:S01]  /*6fb0*/  FSETP.NE.FTZ.AND P1, PT, R9, RZ, PT ;  /* 0x000000ff0900720b */ /* 0x000fe20003f35000 */
[----:B------:R-:W-:-:S03]  /*6fc0*/  IMAD.MOV.U32 R4, RZ, RZ, RZ ;  /* 0x000000ffff047224 */ /* 0x000fc600078e00ff */
[----:B------:R-:W-:-:S09]  /*6fd0*/  FSETP.NE.FTZ.AND P2, PT, R10, RZ, PT ;  /* 0x000000ff0a00720b */ /* 0x000fd20003f55000 */
[----:B------:R-:W0:Y:S01]  /*6fe0*/  @P1 MUFU.LG2 R5, R9 ;  /* 0x0000000900051308 */ /* 0x000e220000000c00 */
[----:B------:R-:W-:-:S03]  /*6ff0*/  @P1 FMUL.FTZ R6, R71, 0.69314718246459960938 ;  /* 0x3f31721847061820 */ /* 0x000fc60000410000 */
[----:B------:R-:W-:-:S04]  /*7000*/  @P2 FMUL.FTZ R12, R71, 0.69314718246459960938 ;  /* 0x3f317218470c2820 */ /* 0x000fc80000410000 */
        /* <DEDUP_REMOVED lines=55> */
.L_x_190:
[----:B------:R-:W2:Y:S01]  /*7380*/  LDL.LU R5, [R1+0x8] ;  /* 0x0000080001057983 */ /* 0x000ea20000300800 */
[----:B------:R-:W-:Y:S01]  /*7390*/  UIADD3 UR4, UR4, 0x2d860, URZ ;  /* 0x0002d86004047890 */ /* 0x000fe2000fffe03f */
[-C--:B------:R-:W-:Y:S01]  /*73a0*/  FMUL.FTZ R20, R88, R53.reuse ;  /* 0x0000003558147220 */ /* 0x080fe20000410000 */
[----:B------:R-:W-:Y:S01]  /*73b0*/  UIADD3 UR38, UR38, 0x1, URZ ;  /* 0x0000000126267890 */ /* 0x000fe2000fffe03f */
[-C--:B------:R-:W-:Y:S01]  /*73c0*/  FMUL.FTZ R21, R89, R53.reuse ;  /* 0x0000003559157220 */ /* 0x080fe20000410000 */
[----:B------:R-:W-:Y:S01]  /*73d0*/  UPRMT UR4, UR42, 0x654, UR4 ;  /* 0x000006542a047896 */ /* 0x000fe20008000004 */
[-C--:B------:R-:W-:Y:S01]  /*73e0*/  FMUL.FTZ R32, R92, R53.reuse ;  /* 0x000000355c207220 */ /* 0x080fe20000410000 */
[----:B------:R-:W-:Y:S01]  /*73f0*/  UISETP.NE.AND UP0, UPT, UR38, 0x2, UPT ;  /* 0x000000022600788c */ /* 0x000fe2000bf05270 */
[-C--:B------:R-:W-:Y:S01]  /*7400*/  FMUL.FTZ R33, R93, R53.reuse ;  /* 0x000000355d217220 */ /* 0x080fe20000410000 */
[-C--:B------:R-:W-:Y:S01]  /*7410*/  FMUL.FTZ R34, R96, R53.reuse ;  /* 0x0000003560227220 */ /* 0x080fe20000410000 */
[-C--:B------:R-:W-:Y:S01]  /*7420*/  FMUL.FTZ R35, R97, R53.reuse ;  /* 0x0000003561237220 */ /* 0x080fe20000410000 */
[-C--:B------:R-:W-:Y:S01]  /*7430*/  FMUL.FTZ R36, R100, R53.reuse ;  /* 0x0000003564247220 */ /* 0x080fe20000410000 */
[-C--:B------:R-:W-:Y:S01]  /*7440*/  FMUL.FTZ R37, R101, R53.reuse ;  /* 0x0000003565257220 */ /* 0x080fe20000410000 */
[-C--:B------:R-:W-:Y:S01]  /*7450*/  FMUL.FTZ R38, R104, R53.reuse ;  /* 0x0000003568267220 */ /* 0x080fe20000410000 */
[----:B------:R-:W-:Y:S01]  /*7460*/  SYNCS.ARRIVE.TRANS64.RED.A1T0 RZ, [UR4], RZ ;  /* 0x000000ffffff79a7 */ /* 0x000fe20008100404 */
[----:B------:R-:W-:Y:S01]  /*7470*/  USEL UR4, URZ, 0x1, UP0 ;  /* 0x000000013f047887 */ /* 0x000fe20008000000 */
        /* <DEDUP_REMOVED lines=40> */
[----:B------:R-:W-:Y:S01]  /*7700*/  LOP3.LUT R2, R2, UR4, RZ, 0x3c, !PT ;  /* 0x0000000402027c12 */ /* 0x000fe2000f8e3cff */
[----:B------:R-:W-:Y:S01]  /*7710*/  USEL UR38, UR38, URZ, UP0 ;  /* 0x0000003f26267287 */ /* 0x000fe20008000000 */
[----:B--2---:R-:W-:-:S05]  /*7720*/  VIADD R5, R5, 0x1 ;  /* 0x0000000105057836 */ /* 0x004fca0000000000 */
[----:B------:R0:W-:Y:S06]  /*7730*/  STL [R1+0x8], R5 ;  /* 0x0000080501007387 */ /* 0x0001ec0000100800 */
.L_x_166:
[----:B------:R-:W1:Y:S08]  /*7740*/  S2UR UR42, SR_CgaCtaId ;  /* 0x00000000002a79c3 */ /* 0x000e700000008800 */
[----:B------:R-:W-:Y:S06]  /*7750*/  BAR.SYNC.DEFER_BLOCKING 0x5, 0x200 ;  /* 0x0148000000007b1d */ /* 0x000fec0000010000 */
[----:B------:R-:W-:Y:S01]  /*7760*/  UMOV UR41, 0x400 ;  /* 0x0000040000297882 */ /* 0x000fe20000000000 */
[----:B------:R-:W-:Y:S01]  /*7770*/  BSSY B0, `(.L_x_191) ;  /* 0x0000278000007945 */ /* 0x000fe20003800000 */
[----:B-1----:R-:W-:-:S09]  /*7780*/  ULEA UR41, UR42, UR41, 0x18 ;  /* 0x000000292a297291 */ /* 0x002fd2000f8ec03f */
[----:B0-----:R-:W0:Y:S01]  /*7790*/  LDS.128 R4, [UR41+0x2d8d0] ;  /* 0x02d8d029ff047984 */ /* 0x001e220008000c00 */
[----:B------:R-:W-:Y:S06]  /*77a0*/  BAR.ARV 0x4, 0x200 ;  /* 0x0108000000007b1d */ /* 0x000fec0000002000 */
[----:B------:R-:W-:Y:S05]  /*77b0*/  @P0 BRA `(.L_x_192) ;  /* 0x0000001c00300947 */ /* 0x000fea0003800000 */
[----:B------:R-:W2:Y:S01]  /*77c0*/  LDL R8, [R1+0x44] ;  /* 0x0000440001087983 */ /* 0x000ea20000100800 */
[----:B------:R-:W1:Y:S03]  /*77d0*/  S2UR UR6, SR_SWINHI ;  /* 0x00000000000679c3 */ /* 0x000e660000002f00 */
[----:B------:R-:W3:Y:S01]  /*77e0*/  LDL R86, [R1+0x40] ;  /* 0x0000400001567983 */ /* 0x000ee20000100800 */
[----:B------:R-:W-:Y:S01]  /*77f0*/  UMOV UR4, UR41 ;  /* 0x0000002900047c82 */ /* 0x000fe20008000000 */
[----:B-1----:R-:W-:Y:S01]  /*7800*/  UMOV UR5, UR6 ;  /* 0x0000000600057c82 */ /* 0x002fe20008000000 */
[----:B------:R-:W-:Y:S02]  /*7810*/  IMAD.U32 R76, RZ, RZ, UR4 ;  /* 0x00000004ff4c7e24 */ /* 0x000fe4000f8e00ff */
[----:B------:R-:W-:Y:S01]  /*7820*/  IMAD.U32 R77, RZ, RZ, UR5 ;  /* 0x00000005ff4d7e24 */ /* 0x000fe2000f8e00ff */
[----:B------:R-:W-:Y:S01]  /*7830*/  SHF.L.U64.HI R84, R138, 0x2, R156 ;  /* 0x000000028a547819 */ /* 0x000fe2000001029c */
[----:B------:R-:W-:Y:S01]  /*7840*/  ULDC.64 UR4, c[0x0][0xc08] ;  /* 0x0003020000047ab9 */ /* 0x000fe20000000a00 */
[----:B------:R-:W-:Y:S01]  /*7850*/  BAR.SYNC.DEFER_BLOCKING 0x1, 0x180 ;  /* 0x0046000000007b1d */ /* 0x000fe20000010000 */
[----:B--2---:R-:W-:-:S03]  /*7860*/  IMAD.WIDE R8, R8, 0x2, R76 ;  /* 0x0000000208087825 */ /* 0x004fc600078e024c */
[----:B------:R-:W-:-:S04]  /*7870*/  IADD3 R83, P1, R8, 0x6000, RZ ;  /* 0x0000600008537810 */ /* 0x000fc80007f3e0ff */
[----:B0-----:R-:W-:Y:S02]  /*7880*/  LOP3.LUT R4, R83, 0x180, RZ, 0xc0, !PT ;  /* 0x0000018053047812 */ /* 0x001fe400078ec0ff */
[----:B------:R-:W-:Y:S02]  /*7890*/  IADD3 R79, P3, R8, 0x3000, RZ ;  /* 0x00003000084f7810 */ /* 0x000fe40007f7e0ff */
[----:B------:R-:W-:Y:S02]  /*78a0*/  SHF.R.U64 R4, R4, 0x3, RZ ;  /* 0x0000000304047819 */ /* 0x000fe400000012ff */
[C---:B------:R-:W-:Y:S02]  /*78b0*/  IADD3 R85, P0, R8.reuse, 0x6020, RZ ;  /* 0x0000602008557810 */ /* 0x040fe40007f1e0ff */
[C---:B------:R-:W-:Y:S02]  /*78c0*/  IADD3 R31, P4, R8.reuse, 0x20, RZ ;  /* 0x00000020081f7810 */ /* 0x040fe40007f9e0ff */
[----:B------:R-:W-:-:S02]  /*78d0*/  LOP3.LUT R11, R8, 0x180, RZ, 0xc0, !PT ;  /* 0x00000180080b7812 */ /* 0x000fc400078ec0ff */
[----:B------:R-:W-:Y:S02]  /*78e0*/  LOP3.LUT R12, R4, R83, RZ, 0x3c, !PT ;  /* 0x00000053040c7212 */ /* 0x000fe400078e3cff */
[----:B------:R-:W-:Y:S02]  /*78f0*/  LOP3.LUT R22, R79, 0x180, RZ, 0xc0, !PT ;  /* 0x000001804f167812 */ /* 0x000fe400078ec0ff */
[----:B------:R-:W-:Y:S02]  /*7900*/  LOP3.LUT R10, R85, 0x180, RZ, 0xc0, !PT ;  /* 0x00000180550a7812 */ /* 0x000fe400078ec0ff */
[----:B------:R-:W-:Y:S02]  /*7910*/  LOP3.LUT R4, R31, 0x180, RZ, 0xc0, !PT ;  /* 0x000001801f047812 */ /* 0x000fe400078ec0ff */
[----:B------:R-:W-:Y:S02]  /*7920*/  IADD3 R81, P2, R8, 0x3020, RZ ;  /* 0x0000302008517810 */ /* 0x000fe40007f5e0ff */
[----:B------:R-:W-:-:S02]  /*7930*/  SHF.R.U64 R11, R11, 0x3, RZ ;  /* 0x000000030b0b7819 */ /* 0x000fc400000012ff */
[----:B------:R-:W-:Y:S02]  /*7940*/  SHF.R.U64 R22, R22, 0x3, RZ ;  /* 0x0000000316167819 */ /* 0x000fe400000012ff */
[----:B------:R-:W-:Y:S02]  /*7950*/  SHF.R.U64 R10, R10, 0x3, RZ ;  /* 0x000000030a0a7819 */ /* 0x000fe400000012ff */
[----:B------:R-:W-:Y:S02]  /*7960*/  SHF.R.U64 R4, R4, 0x3, RZ ;  /* 0x0000000304047819 */ /* 0x000fe400000012ff */
[----:B------:R-:W-:Y:S02]  /*7970*/  LOP3.LUT R8, R11, R8, RZ, 0x3c, !PT ;  /* 0x000000080b087212 */ /* 0x000fe400078e3cff */
[----:B------:R-:W-:Y:S01]  /*7980*/  LOP3.LUT R14, R81, 0x180, RZ, 0xc0, !PT ;  /* 0x00000180510e7812 */ /* 0x000fe200078ec0ff */
[--C-:B------:R-:W-:Y:S01]  /*7990*/  IMAD.X R27, RZ, RZ, R9.reuse, P0 ;  /* 0x000000ffff1b7224 */ /* 0x100fe200000e0609 */
[----:B------:R-:W-:Y:S01]  /*79a0*/  LOP3.LUT R28, R22, R79, RZ, 0x3c, !PT ;  /* 0x0000004f161c7212 */ /* 0x000fe200078e3cff */
[--C-:B------:R-:W-:Y:S01]  /*79b0*/  IMAD.X R25, RZ, RZ, R9.reuse, P4 ;  /* 0x000000ffff197224 */ /* 0x100fe200020e0609 */
[----:B------:R-:W-:Y:S01]  /*79c0*/  LOP3.LUT R26, R10, R85, RZ, 0x3c, !PT ;  /* 0x000000550a1a7212 */ /* 0x000fe200078e3cff */
[----:B------:R-:W0:Y:S01]  /*79d0*/  LDC.64 R78, c[0x0][0xc00] ;  /* 0x00030000ff4e7b82 */ /* 0x000e220000000a00 */
[----:B------:R-:W-:Y:S01]  /*79e0*/  LOP3.LUT R24, R4, R31, RZ, 0x3c, !PT ;  /* 0x0000001f04187212 */ /* 0x000fe200078e3cff */
[--C-:B------:R-:W-:Y:S01]  /*79f0*/  IMAD.X R15, RZ, RZ, R9.reuse, P2 ;  /* 0x000000ffff0f7224 */ /* 0x100fe200010e0609 */
[-C--:B------:R-:W-:Y:S01]  /*7a00*/  IADD3.X R13, RZ, R9.reuse, RZ, P1, !PT ;  /* 0x00000009ff0d7210 */ /* 0x080fe20000ffe4ff */
[----:B------:R-:W-:Y:S01]  /*7a10*/  IMAD.X R29, RZ, RZ, R9, P3 ;  /* 0x000000ffff1d7224 */ /* 0x000fe200018e0609 */
[----:B------:R-:W-:-:S02]  /*7a20*/  MOV R30, R8 ;  /* 0x00000008001e7202 */ /* 0x000fc40000000f00 */
[----:B------:R-:W-:Y:S02]  /*7a30*/  SHF.R.U64 R14, R14, 0x3, RZ ;  /* 0x000000030e0e7819 */ /* 0x000fe400000012ff */
[----:B------:R-:W-:Y:S02]  /*7a40*/  F2FP.BF16.F32.PACK_AB R8, R21, R20 ;  /* 0x000000141508723e */ /* 0x000fe400000010ff */
[----:B------:R-:W-:Y:S02]  /*7a50*/  F2FP.BF16.F32.PACK_AB R9, R55, R54 ;  /* 0x000000363709723e */ /* 0x000fe400000010ff */
[----:B------:R-:W-:Y:S02]  /*7a60*/  F2FP.BF16.F32.PACK_AB R10, R33, R32 ;  /* 0x00000020210a723e */ /* 0x000fe400000010ff */
[----:B------:R-:W-:Y:S02]  /*7a70*/  F2FP.BF16.F32.PACK_AB R11, R57, R56 ;  /* 0x00000038390b723e */ /* 0x000fe400000010ff */
[----:B------:R-:W-:-:S02]  /*7a80*/  MOV R22, R26 ;  /* 0x0000001a00167202 */ /* 0x000fc40000000f00 */
[----:B------:R-:W-:Y:S02]  /*7a90*/  MOV R82, R24 ;  /* 0x0000001800527202 */ /* 0x000fe40000000f00 */
[----:B------:R-:W-:Y:S02]  /*7aa0*/  LOP3.LUT R14, R14, R81, RZ, 0x3c, !PT ;  /* 0x000000510e0e7212 */ /* 0x000fe400078e3cff */
[----:B------:R-:W-:Y:S02]  /*7ab0*/  F2FP.BF16.F32.PACK_AB R24, R35, R34 ;  /* 0x000000222318723e */ /* 0x000fe400000010ff */
[----:B------:R-:W-:Y:S02]  /*7ac0*/  F2FP.BF16.F32.PACK_AB R25, R59, R58 ;  /* 0x0000003a3b19723e */ /* 0x000fe400000010ff */
[----:B------:R-:W-:Y:S02]  /*7ad0*/  F2FP.BF16.F32.PACK_AB R26, R37, R36 ;  /* 0x00000024251a723e */ /* 0x000fe400000010ff */
[----:B------:R-:W-:Y:S01]  /*7ae0*/  F2FP.BF16.F32.PACK_AB R27, R61, R60 ;  /* 0x0000003c3d1b723e */ /* 0x000fe200000010ff */
[----:B------:R1:W-:Y:S01]  /*7af0*/  STSM.16.M88.4 [R30], R8 ;  /* 0x000000081e007844 */ /* 0x0003e20000000200 */
[----:B------:R-:W-:-:S02]  /*7b00*/  MOV R4, R28 ;  /* 0x0000001c00047202 */ /* 0x000fc40000000f00 */
[----:B------:R-:W-:Y:S02]  /*7b10*/  F2FP.BF16.F32.PACK_AB R28, R39, R38 ;  /* 0x00000026271c723e */ /* 0x000fe400000010ff */
[----:B------:R-:W-:Y:S02]  /*7b20*/  F2FP.BF16.F32.PACK_AB R29, R63, R62 ;  /* 0x0000003e3f1d723e */ /* 0x000fe400000010ff */
[----:B------:R-:W-:Y:S01]  /*7b30*/  F2FP.BF16.F32.PACK_AB R31, R65, R64 ;  /* 0x00000040411f723e */ /* 0x000fe200000010ff */
[----:B------:R2:W-:Y:S01]  /*7b40*/  STSM.16.M88.4 [R82], R24 ;  /* 0x0000001852007844 */ /* 0x0005e20000000200 */
[----:B------:R-:W-:Y:S02]  /*7b50*/  MOV R80, R12 ;  /* 0x0000000c00507202 */ /* 0x000fe40000000f00 */
[----:B------:R-:W-:Y:S02]  /*7b60*/  MOV R81, R14 ;  /* 0x0000000e00517202 */ /* 0x000fe40000000f00 */
[----:B------:R-:W-:-:S02]  /*7b70*/  F2FP.BF16.F32.PACK_AB R12, R47, R46 ;  /* 0x0000002e2f0c723e */ /* 0x000fc400000010ff */
[----:B-1----:R-:W-:Y:S02]  /*7b80*/  F2FP.BF16.F32.PACK_AB R30, R41, R40 ;  /* 0x00000028291e723e */ /* 0x002fe400000010ff */
[----:B------:R-:W-:Y:S02]  /*7b90*/  F2FP.BF16.F32.PACK_AB R8, R43, R42 ;  /* 0x0000002a2b08723e */ /* 0x000fe400000010ff */
[----:B------:R-:W-:Y:S02]  /*7ba0*/  F2FP.BF16.F32.PACK_AB R9, R67, R66 ;  /* 0x000000424309723e */ /* 0x000fe400000010ff */
[----:B------:R-:W-:Y:S02]  /*7bb0*/  F2FP.BF16.F32.PACK_AB R10, R45, R44 ;  /* 0x0000002c2d0a723e */ /* 0x000fe400000010ff */
[----:B------:R-:W-:Y:S02]  /*7bc0*/  F2FP.BF16.F32.PACK_AB R11, R69, R68 ;  /* 0x00000044450b723e */ /* 0x000fe400000010ff */
[----:B------:R-:W-:-:S02]  /*7bd0*/  F2FP.BF16.F32.PACK_AB R13, R71, R70 ;  /* 0x00000046470d723e */ /* 0x000fc400000010ff */
[----:B------:R-:W-:Y:S02]  /*7be0*/  F2FP.BF16.F32.PACK_AB R14, R49, R48 ;  /* 0x00000030310e723e */ /* 0x000fe400000010ff */
[----:B------:R-:W-:Y:S02]  /*7bf0*/  F2FP.BF16.F32.PACK_AB R15, R73, R72 ;  /* 0x00000048490f723e */ /* 0x000fe400000010ff */
[----:B--2---:R-:W-:Y:S02]  /*7c00*/  F2FP.BF16.F32.PACK_AB R24, R51, R50 ;  /* 0x000000323318723e */ /* 0x004fe400000010ff */
[----:B------:R-:W-:Y:S02]  /*7c10*/  F2FP.BF16.F32.PACK_AB R25, R75, R74 ;  /* 0x0000004a4b19723e */ /* 0x000fe400000010ff */
[----:B------:R-:W-:Y:S02]  /*7c20*/  F2FP.BF16.F32.PACK_AB R26, R53, R52 ;  /* 0x00000034351a723e */ /* 0x000fe400000010ff */
[----:B------:R-:W-:Y:S01]  /*7c30*/  F2FP.BF16.F32.PACK_AB R27, R135, R134 ;  /* 0x00000086871b723e */ /* 0x000fe200000010ff */
[----:B------:R1:W-:Y:S04]  /*7c40*/  STSM.16.M88.4 [R4], R28 ;  /* 0x0000001c04007844 */ /* 0x0003e80000000200 */
[----:B------:R2:W-:Y:S04]  /*7c50*/  STSM.16.M88.4 [R81], R8 ;  /* 0x0000000851007844 */ /* 0x0005e80000000200 */
[----:B------:R-:W-:Y:S04]  /*7c60*/  STSM.16.M88.4 [R80], R12 ;  /* 0x0000000c50007844 */ /* 0x000fe80000000200 */
[----:B------:R4:W-:Y:S01]  /*7c70*/  STSM.16.M88.4 [R22], R24 ;  /* 0x0000001816007844 */ /* 0x0009e20000000200 */
[----:B0-----:R-:W-:Y:S01]  /*7c80*/  ISETP.NE.U32.AND P0, PT, R78, RZ, PT ;  /* 0x000000ff4e00720c */ /* 0x001fe20003f05070 */
[----:B------:R-:W-:-:S03]  /*7c90*/  IMAD.SHL.U32 R83, R138, 0x4, RZ ;  /* 0x000000048a537824 */ /* 0x000fc600078e00ff */
[----:B------:R-:W-:Y:S01]  /*7ca0*/  ISETP.NE.AND.EX P0, PT, R79, RZ, PT, P0 ;  /* 0x000000ff4f00720c */ /* 0x000fe20003f05300 */
[----:B------:R-:W-:Y:S01]  /*7cb0*/  BAR.SYNC.DEFER_BLOCKING 0x1, 0x180 ;  /* 0x0046000000007b1d */ /* 0x000fe20000010000 */
[----:B-1----:R-:W-:Y:S01]  /*7cc0*/  IADD3 R28, P1, R83, R78, RZ ;  /* 0x0000004e531c7210 */ /* 0x002fe20007f3e0ff */
[----:B------:R-:W-:-:S04]  /*7cd0*/  IMAD.MOV.U32 R4, RZ, RZ, RZ ;  /* 0x000000ffff047224 */ /* 0x000fc800078e00ff */
[----:B------:R-:W-:Y:S02]  /*7ce0*/  IMAD.X R29, R84, 0x1, R79, P1 ;  /* 0x00000001541d7824 */ /* 0x000fe400008e064f */
[----:B--2---:R-:W0:Y:S08]  /*7cf0*/  LDC R11, c[0x0][0xad4] ;  /* 0x0002b500ff0b7b82 */ /* 0x004e300000000800 */
[----:B----4-:R-:W1:Y:S08]  /*7d00*/  LDC R22, c[0x0][0xbe8] ;  /* 0x0002fa00ff167b82 */ /* 0x010e700000000800 */
[----:B------:R-:W2:Y:S01]  /*7d10*/  LDC.64 R14, c[0x0][0xba8] ;  /* 0x0002ea00ff0e7b82 */ /* 0x000ea20000000a00 */
[----:B------:R-:W4:Y:S01]  /*7d20*/  @P0 LDG.E R4, desc[UR36][R28.64] ;  /* 0x000000241c040981 */ /* 0x000f22000c1e1900 */
[----:B------:R-:W-:-:S04]  /*7d30*/  ISETP.NE.U32.AND P1, PT, RZ, UR4, PT ;  /* 0x00000004ff007c0c */ /* 0x000fc8000bf25070 */
[----:B------:R-:W-:-:S13]  /*7d40*/  ISETP.NE.AND.EX P1, PT, RZ, UR5, PT, P1 ;  /* 0x00000005ff007c0c */ /* 0x000fda000bf25310 */
[----:B------:R-:W-:-:S04]  /*7d50*/  @P1 IADD3 R8, P2, R83, UR4, RZ ;  /* 0x0000000453081c10 */ /* 0x000fc8000ff5e0ff */
[----:B------:R-:W-:Y:S02]  /*7d60*/  @P1 IADD3.X R9, R84, UR5, RZ, P2, !PT ;  /* 0x0000000554091c10 */ /* 0x000fe400097fe4ff */
[----:B------:R-:W-:Y:S01]  /*7d70*/  ISETP.NE.AND P2, PT, R140, RZ, PT ;  /* 0x000000ff8c00720c */ /* 0x000fe20003f45270 */
[----:B------:R-:W-:-:S03]  /*7d80*/  ULDC UR4, c[0x0][0xa88] ;  /* 0x0002a20000047ab9 */ /* 0x000fc60000000800 */
[----:B0-----:R-:W-:Y:S01]  /*7d90*/  SEL R11, R140, R11, P2 ;  /* 0x0000000b8c0b7207 */ /* 0x001fe20001000000 */
[----:B------:R-:W-:Y:S01]  /*7da0*/  IMAD.U32 R31, RZ, RZ, UR4 ;  /* 0x00000004ff1f7e24 */ /* 0x000fe2000f8e00ff */
[----:B------:R-:W-:Y:S02]  /*7db0*/  MOV R24, 0x9b8 ;  /* 0x000009b800187802 */ /* 0x000fe40000000f00 */
[----:B------:R-:W-:Y:S02]  /*7dc0*/  ISETP.GT.AND P3, PT, R11, 0x1, PT ;  /* 0x000000010b00780c */ /* 0x000fe40003f64270 */
[----:B-1----:R-:W-:Y:S01]  /*7dd0*/  ISETP.NE.AND P4, PT, R22, 0x1, PT ;  /* 0x000000011600780c */ /* 0x002fe20003f85270 */
[----:B------:R0:W5:Y:S01]  /*7de0*/  @P1 LDG.E R31, desc[UR36][R8.64] ;  /* 0x00000024081f1981 */ /* 0x000162000c1e1900 */
[----:B------:R-:W-:-:S04]  /*7df0*/  SEL R24, R24, 0x978, P3 ;  /* 0x0000097818187807 */ /* 0x000fc80001800000 */
[----:B------:R-:W1:Y:S08]  /*7e00*/  LDC.64 R10, c[0x0][R24+0x218] ;  /* 0x00008600180a7b82 */ /* 0x000e700000000a00 */
[----:B0-----:R-:W0:Y:S01]  /*7e10*/  LDC.64 R8, c[0x0][R24+0x220] ;  /* 0x0000880018087b82 */ /* 0x001e220000000a00 */
[----:B------:R-:W-:-:S07]  /*7e20*/  ISETP.NE.U32.AND P2, PT, R78, RZ, PT ;  /* 0x000000ff4e00720c */ /* 0x000fce0003f45070 */
[----:B------:R-:W4:Y:S01]  /*7e30*/  @P4 LDC R26, c[0x0][0xbec] ;  /* 0x0002fb00ff1a4b82 */ /* 0x000f220000000800 */
[----:B------:R-:W-:-:S04]  /*7e40*/  ISETP.NE.AND.EX P2, PT, R79, RZ, PT, P2 ;  /* 0x000000ff4f00720c */ /* 0x000fc80003f45320 */
[----:B------:R-:W-:-:S03]  /*7e50*/  SEL R138, R138, RZ, !P2 ;  /* 0x000000ff8a8a7207 */ /* 0x000fc60005000000 */
[----:B------:R-:W4:Y:S01]  /*7e60*/  @P4 LDC R85, c[0x0][0xbf0] ;  /* 0x0002fc00ff554b82 */ /* 0x000f220000000800 */
[----:B------:R-:W-:-:S07]  /*7e70*/  SEL R25, R156, RZ, !P2 ;  /* 0x000000ff9c197207 */ /* 0x000fce0005000000 */
[----:B------:R3:W2:Y:S01]  /*7e80*/  LDC.64 R12, c[0x0][R24+0x228] ;  /* 0x00008a00180c7b82 */ /* 0x0006a20000000a00 */
[-C--:B0-----:R-:W-:Y:S02]  /*7e90*/  IMAD R9, R9, R138.reuse, RZ ;  /* 0x0000008a09097224 */ /* 0x081fe400078e02ff */
[----:B-1----:R-:W-:Y:S02]  /*7ea0*/  IMAD R81, R11, R139, RZ ;  /* 0x0000008b0b517224 */ /* 0x002fe400078e02ff */
[----:B------:R-:W-:Y:S02]  /*7eb0*/  IMAD R83, R8, R25, R9 ;  /* 0x0000001908537224 */ /* 0x000fe400078e0209 */
[----:B------:R-:W-:Y:S01]  /*7ec0*/  IMAD.WIDE.U32 R10, R10, R139, RZ ;  /* 0x0000008b0a0a7225 */ /* 0x000fe200078e00ff */
[----:B---3--:R-:W0:Y:S03]  /*7ed0*/  LDC.64 R24, c[0x0][R24+0x210] ;  /* 0x0000840018187b82 */ /* 0x008e260000000a00 */
[----:B------:R-:W-:-:S04]  /*7ee0*/  IMAD.WIDE.U32 R8, R8, R138, RZ ;  /* 0x0000008a08087225 */ /* 0x000fc800078e00ff */
[----:B------:R-:W-:Y:S01]  /*7ef0*/  IMAD R27, R141, 0xc0, R86 ;  /* 0x000000c08d1b7824 */ /* 0x000fe200078e0256 */
[----:B------:R-:W-:Y:S01]  /*7f00*/  SEL R79, R155, RZ, P3 ;  /* 0x000000ff9b4f7207 */ /* 0x000fe20001800000 */
[----:B------:R-:W-:Y:S01]  /*7f10*/  IMAD.IADD R83, R9, 0x1, R83 ;  /* 0x0000000109537824 */ /* 0x000fe200078e0253 */
[----:B--2---:R-:W1:Y:S01]  /*7f20*/  @!P3 LDC R14, c[0x0][0xb50] ;  /* 0x0002d400ff0ebb82 */ /* 0x004e620000000800 */
[----:B------:R-:W-:Y:S02]  /*7f30*/  IMAD.MOV.U32 R9, RZ, RZ, R27 ;  /* 0x000000ffff097224 */ /* 0x000fe400078e001b */
[----:B------:R-:W-:Y:S02]  /*7f40*/  IMAD.IADD R11, R11, 0x1, R81 ;  /* 0x000000010b0b7824 */ /* 0x000fe400078e0251 */
[-C--:B------:R-:W-:Y:S02]  /*7f50*/  IMAD R81, R13, R79.reuse, RZ ;  /* 0x0000004f0d517224 */ /* 0x080fe400078e02ff */
[----:B------:R-:W-:Y:S01]  /*7f60*/  IMAD.WIDE.U32 R12, R12, R79, RZ ;  /* 0x0000004f0c0c7225 */ /* 0x000fe200078e00ff */
[----:B------:R-:W2:Y:S03]  /*7f70*/  @!P3 LDC R15, c[0x0][0xb54] ;  /* 0x0002d500ff0fbb82 */ /* 0x000ea60000000800 */
[----:B------:R-:W-:Y:S01]  /*7f80*/  IMAD.IADD R81, R13, 0x1, R81 ;  /* 0x000000010d517824 */ /* 0x000fe200078e0251 */
[--C-:B----4-:R-:W-:Y:S01]  /*7f90*/  IADD3 R10, P2, P5, R8, R10, R4.reuse ;  /* 0x0000000a080a7210 */ /* 0x110fe20007d5e004 */
[----:B------:R-:W-:Y:S01]  /*7fa0*/  @P4 IMAD.HI.U32 R8, R27, R26, RZ ;  /* 0x0000001a1b084227 */ /* 0x000fe200078e00ff */
[----:B------:R-:W-:-:S04]  /*7fb0*/  SHF.R.S32.HI R78, RZ, 0x1f, R4 ;  /* 0x0000001fff4e7819 */ /* 0x000fc80000011404 */
[----:B------:R-:W-:Y:S02]  /*7fc0*/  @P4 SHF.R.U32.HI R9, RZ, R85, R8 ;  /* 0x00000055ff094219 */ /* 0x000fe40000011608 */
[----:B------:R-:W-:-:S03]  /*7fd0*/  IADD3.X R11, R83, R11, R78, P2, P5 ;  /* 0x0000000b530b7210 */ /* 0x000fc600017ea44e */
[--C-:B------:R-:W-:Y:S01]  /*7fe0*/  IMAD.MOV R26, RZ, RZ, -R9.reuse ;  /* 0x000000ffff1a7224 */ /* 0x100fe200078e0a09 */
[----:B------:R-:W-:Y:S02]  /*7ff0*/  IADD3 R12, P2, P5, R9, R10, R12 ;  /* 0x0000000a090c7210 */ /* 0x000fe40007d5e00c */
[----:B------:R-:W-:Y:S01]  /*8000*/  SHF.R.S32.HI R8, RZ, 0x1f, R9 ;  /* 0x0000001fff087819 */ /* 0x000fe20000011409 */
[----:B------:R-:W-:-:S03]  /*8010*/  IMAD R9, R22, R26, R27 ;  /* 0x0000001a16097224 */ /* 0x000fc600078e021b */
[----:B------:R-:W-:Y:S01]  /*8020*/  IADD3.X R13, R8, R11, R81, P2, P5 ;  /* 0x0000000b080d7210 */ /* 0x000fe200017ea451 */
[-C--:B0-----:R-:W-:Y:S01]  /*8030*/  IMAD R8, R25, R9.reuse, RZ ;  /* 0x0000000919087224 */ /* 0x081fe200078e02ff */
[----:B------:R-:W-:Y:S01]  /*8040*/  SHF.R.S32.HI R11, RZ, 0x1f, R9 ;  /* 0x0000001fff0b7819 */ /* 0x000fe20000011409 */
[----:B------:R-:W-:-:S04]  /*8050*/  IMAD.WIDE.U32 R12, R24, R9, R12 ;  /* 0x00000009180c7225 */ /* 0x000fc800078e000c */
[----:B------:R-:W-:Y:S01]  /*8060*/  IMAD R11, R24, R11, R8 ;  /* 0x0000000b180b7224 */ /* 0x000fe200078e0208 */
[----:B-1----:R-:W-:-:S03]  /*8070*/  LEA R14, P2, R12, R14, 0x2 ;  /* 0x0000000e0c0e7211 */ /* 0x002fc600078410ff */
[----:B------:R-:W-:-:S05]  /*8080*/  IMAD.IADD R8, R13, 0x1, R11 ;  /* 0x000000010d087824 */ /* 0x000fca00078e020b */
[----:B--2---:R-:W-:Y:S01]  /*8090*/  LEA.HI.X R15, R12, R15, R8, 0x2, P2 ;  /* 0x0000000f0c0f7211 */ /* 0x004fe200010f1408 */
[----:B------:R-:W-:Y:S06]  /*80a0*/  @P1 BRA `(.L_x_193) ;  /* 0x0000000000101947 */ /* 0x000fec0003800000 */
[----:B------:R-:W-:Y:S05]  /*80b0*/  @!P0 BRA `(.L_x_193) ;  /* 0x00000000000c8947 */ /* 0x000fea0003800000 */
[----:B------:R-:W2:Y:S04]  /*80c0*/  LDG.E R8, desc[UR36][R28.64] ;  /* 0x000000241c087981 */ /* 0x000ea8000c1e1900 */
[----:B-----5:R-:W2:Y:S02]  /*80d0*/  LDG.E R31, desc[UR36][R28.64+0x4] ;  /* 0x000004241c1f7981 */ /* 0x020ea4000c1e1900 */
[----:B--2---:R-:W-:-:S07]  /*80e0*/  IMAD.IADD R31, R31, 0x1, -R8 ;  /* 0x000000011f1f7824 */ /* 0x004fce00078e0a08 */
.L_x_193:
[----:B------:R-:W2:Y:S01]  /*80f0*/  LDL R13, [R1+0x3c] ;  /* 0x00003c00010d7983 */ /* 0x000ea20000100800 */
[----:B------:R-:W0:Y:S03]  /*8100*/  S2R R8, SR_TID.X ;  /* 0x0000000000087919 */ /* 0x000e260000002100 */
[----:B------:R-:W-:Y:S04]  /*8110*/  SHFL.IDX PT, R9, R15, RZ, 0x1c1f ;  /* 0x001c1fff0f097589 */ /* 0x000fe800000e0000 */
[----:B------:R-:W-:Y:S04]  /*8120*/  SHFL.IDX PT, R10, R14, 0x1, 0x1c1f ;  /* 0x003c1f000e0a7f89 */ /* 0x000fe800000e0000 */
[----:B------:R-:W-:Y:S01]  /*8130*/  SHFL.IDX PT, R11, R15, 0x1, 0x1c1f ;  /* 0x003c1f000f0b7f89 */ /* 0x000fe200000e0000 */
[----:B0-----:R-:W-:-:S04]  /*8140*/  IADD3 R24, R8, -0x80, RZ ;  /* 0xffffff8008187810 */ /* 0x001fc80007ffe0ff */
[----:B------:R-:W-:-:S04]  /*8150*/  SHF.R.S32.HI R12, RZ, 0x1f, R24 ;  /* 0x0000001fff0c7819 */ /* 0x000fc80000011418 */
[----:B------:R-:W-:-:S04]  /*8160*/  LEA.HI R12, R12, R24, RZ, 0x7 ;  /* 0x000000180c0c7211 */ /* 0x000fc800078f38ff */
[----:B------:R-:W-:Y:S01]  /*8170*/  LOP3.LUT R12, R12, 0xffffff80, RZ, 0xc0, !PT ;  /* 0xffffff800c0c7812 */ /* 0x000fe200078ec0ff */
[----:B------:R-:W0:Y:S04]  /*8180*/  SHFL.IDX PT, R8, R14, RZ, 0x1c1f ;  /* 0x001c1fff0e087589 */ /* 0x000e2800000e0000 */
[----:B------:R-:W-:Y:S02]  /*8190*/  IMAD.IADD R12, R24, 0x1, -R12 ;  /* 0x00000001180c7824 */ /* 0x000fe400078e0a0c */
[----:B-----5:R-:W-:-:S03]  /*81a0*/  IMAD R79, R31, R22, RZ ;  /* 0x000000161f4f7224 */ /* 0x020fc600078e02ff */
[----:B------:R-:W-:Y:S01]  /*81b0*/  LOP3.LUT P0, RZ, R12, 0x3, RZ, 0xc0, !PT ;  /* 0x000000030cff7812 */ /* 0x000fe2000780c0ff */
[----:B--2---:R-:W-:-:S04]  /*81c0*/  IMAD R24, R141, 0xc0, R13 ;  /* 0x000000c08d187824 */ /* 0x004fc800078e020d */
[C---:B------:R-:W-:Y:S01]  /*81d0*/  VIADD R12, R24.reuse, 0x8 ;  /* 0x00000008180c7836 */ /* 0x040fe20000000000 */
[----:B------:R-:W-:-:S04]  /*81e0*/  ISETP.GE.OR P1, PT, R24, R79, P0 ;  /* 0x0000004f1800720c */ /* 0x000fc80000726670 */
[-C--:B------:R-:W-:Y:S02]  /*81f0*/  ISETP.GE.OR P0, PT, R12, R79.reuse, P0 ;  /* 0x0000004f0c00720c */ /* 0x080fe40000706670 */
[----:B------:R-:W-:-:S07]  /*8200*/  ISETP.GE.AND P2, PT, R24, R79, PT ;  /* 0x0000004f1800720c */ /* 0x000fce0003f46270 */
[----:B0-----:R0:W-:Y:S04]  /*8210*/  @!P1 ST.E desc[UR36][R8.64], R0 ;  /* 0x0000000008009985 */ /* 0x0011e8000c101924 */
[----:B------:R0:W-:Y:S01]  /*8220*/  @!P0 ST.E desc[UR36][R10.64], R3 ;  /* 0x000000030a008985 */ /* 0x0001e2000c101924 */
[----:B------:R-:W-:Y:S01]  /*8230*/  ISETP.GE.AND P0, PT, R12, R79, PT ;  /* 0x0000004f0c00720c */ /* 0x000fe20003f06270 */
[----:B------:R-:W-:-:S12]  /*8240*/  @P3 BRA `(.L_x_194) ;  /* 0x0000000800103947 */ /* 0x000fd80003800000 */
[----:B------:R-:W1:Y:S01]  /*8250*/  S2R R13, SR_TID.X ;  /* 0x00000000000d7919 */ /* 0x000e620000002100 */
[----:B------:R-:W2:Y:S01]  /*8260*/  @P4 LDC R43, c[0x0][0xbec] ;  /* 0x0002fb00ff2b4b82 */ /* 0x000ea20000000800 */
[----:B------:R-:W-:-:S07]  /*8270*/  ULDC.64 UR4, c[0x0][0xaa0] ;  /* 0x0002a80000047ab9 */ /* 0x000fce0000000a00 */
[----:B------:R-:W3:Y:S01]  /*8280*/  @P4 LDC R45, c[0x0][0xbf0] ;  /* 0x0002fc00ff2d4b82 */ /* 0x000ee20000000800 */
[----:B------:R-:W-:Y:S01]  /*8290*/  SHF.R.S32.HI R41, RZ, 0x1f, R138 ;  /* 0x0000001fff297819 */ /* 0x000fe2000001148a */
[----:B------:R-:W-:Y:S01]  /*82a0*/  ULDC.64 UR6, c[0x0][0xa80] ;  /* 0x0002a00000067ab9 */ /* 0x000fe20000000a00 */
[----:B-1----:R-:W-:-:S05]  /*82b0*/  VIADD R81, R13, 0xffffff80 ;  /* 0xffffff800d517836 */ /* 0x002fca0000000000 */
[----:B------:R-:W-:-:S04]  /*82c0*/  SHF.R.S32.HI R80, RZ, 0x1f, R81 ;  /* 0x0000001fff507819 */ /* 0x000fc80000011451 */
[----:B------:R-:W-:-:S04]  /*82d0*/  LEA.HI R80, R80, R81, RZ, 0x2 ;  /* 0x0000005150507211 */ /* 0x000fc800078f10ff */
[----:B------:R-:W-:-:S05]  /*82e0*/  SHF.R.S32.HI R80, RZ, 0x2, R80 ;  /* 0x00000002ff507819 */ /* 0x000fca0000011450 */
[----:B0-----:R-:W-:-:S04]  /*82f0*/  IMAD R3, R80, 0x20, R137 ;  /* 0x0000002050037824 */ /* 0x001fc800078e0289 */
[----:B------:R-:W-:Y:S01]  /*8300*/  IMAD.WIDE R76, R3, 0x2, R76 ;  /* 0x00000002034c7825 */ /* 0x000fe200078e024c */
[----:B------:R-:W-:Y:S02]  /*8310*/  SHF.R.S32.HI R40, RZ, 0x1f, R81 ;  /* 0x0000001fff287819 */ /* 0x000fe40000011451 */
[----:B------:R-:W-:Y:S01]  /*8320*/  IADD3 R3, P5, R76, 0x7800, RZ ;  /* 0x000078004c037810 */ /* 0x000fe20007fbe0ff */
[----:B------:R-:W-:Y:S01]  /*8330*/  IMAD.WIDE.U32 R20, R4, UR4, RZ ;  /* 0x0000000404147c25 */ /* 0x000fe2000f8e00ff */
[----:B------:R-:W-:Y:S02]  /*8340*/  IADD3 R13, P0, R76, 0x1800, RZ ;  /* 0x000018004c0d7810 */ /* 0x000fe40007f1e0ff */
[----:B------:R-:W-:Y:S01]  /*8350*/  LOP3.LUT R0, R3, 0x180, RZ, 0xc0, !PT ;  /* 0x0000018003007812 */ /* 0x000fe200078ec0ff */
[----:B------:R-:W-:Y:S01]  /*8360*/  IMAD.X R37, RZ, RZ, R77, P5 ;  /* 0x000000ffff257224 */ /* 0x000fe200028e064d */
[----:B------:R-:W-:Y:S02]  /*8370*/  LEA.HI R40, R40, R81, RZ, 0x2 ;  /* 0x0000005128287211 */ /* 0x000fe400078f10ff */
[----:B------:R-:W-:-:S02]  /*8380*/  SHF.R.U64 R0, R0, 0x3, RZ ;  /* 0x0000000300007819 */ /* 0x000fc400000012ff */
[----:B------:R-:W-:Y:S02]  /*8390*/  LOP3.LUT R40, R40, 0xfffffffc, RZ, 0xc0, !PT ;  /* 0xfffffffc28287812 */ /* 0x000fe400078ec0ff */
[----:B------:R-:W-:Y:S01]  /*83a0*/  LOP3.LUT R36, R0, R3, RZ, 0x3c, !PT ;  /* 0x0000000300247212 */ /* 0x000fe200078e3cff */
[----:B------:R-:W-:Y:S01]  /*83b0*/  IMAD R3, R78, UR4, RZ ;  /* 0x000000044e037c24 */ /* 0x000fe2000f8e02ff */
[C---:B------:R-:W-:Y:S01]  /*83c0*/  IADD3 R25, P1, R76.reuse, 0x3000, RZ ;  /* 0x000030004c197810 */ /* 0x040fe20007f3e0ff */
[----:B------:R-:W-:Y:S01]  /*83d0*/  IMAD.IADD R40, R81, 0x1, -R40 ;  /* 0x0000000151287824 */ /* 0x000fe200078e0a28 */
[----:B------:R-:W-:Y:S01]  /*83e0*/  IADD3 R29, P2, R76, 0x4800, RZ ;  /* 0x000048004c1d7810 */ /* 0x000fe20007f5e0ff */
[----:B------:R-:W-:Y:S01]  /*83f0*/  IMAD R3, R4, UR5, R3 ;  /* 0x0000000504037c24 */ /* 0x000fe2000f8e0203 */
[----:B------:R-:W-:Y:S01]  /*8400*/  ULDC.64 UR4, c[0x0][0xae8] ;  /* 0x0002ba0000047ab9 */ /* 0x000fe20000000a00 */
[----:B------:R-:W-:Y:S01]  /*8410*/  IMAD R0, R40, 0x60, R80 ;  /* 0x0000006028007824 */ /* 0x000fe200078e0250 */
[----:B------:R-:W-:Y:S01]  /*8420*/  IADD3 R33, P3, R76, 0x6000, RZ ;  /* 0x000060004c217810 */ /* 0x000fe20007f7e0ff */
[----:B------:R-:W-:Y:S01]  /*8430*/  IMAD.IADD R21, R21, 0x1, R3 ;  /* 0x0000000115157824 */ /* 0x000fe200078e0203 */
[----:B------:R-:W-:Y:S01]  /*8440*/  LOP3.LUT R12, R13, 0x180, RZ, 0xc0, !PT ;  /* 0x000001800d0c7812 */ /* 0x000fe200078ec0ff */
[----:B------:R-:W-:Y:S01]  /*8450*/  IMAD R4, R141, 0xc0, R0 ;  /* 0x000000c08d047824 */ /* 0x000fe200078e0200 */
[----:B------:R-:W-:Y:S01]  /*8460*/  LOP3.LUT R24, R25, 0x180, RZ, 0xc0, !PT ;  /* 0x0000018019187812 */ /* 0x000fe200078ec0ff */
[----:B------:R-:W-:Y:S01]  /*8470*/  IMAD.WIDE.U32 R20, R139, UR4, R20 ;  /* 0x000000048b147c25 */ /* 0x000fe2000f8e0014 */
[----:B------:R-:W-:Y:S01]  /*8480*/  LOP3.LUT R28, R29, 0x180, RZ, 0xc0, !PT ;  /* 0x000001801d1c7812 */ /* 0x000fe200078ec0ff */
[----:B------:R-:W5:Y:S01]  /*8490*/  LD.E.128 R36, desc[UR36][R36.64] ;  /* 0x0000002424247980 */ /* 0x000f62000c101d00 */
[----:B------:R-:W-:Y:S01]  /*84a0*/  LOP3.LUT R32, R33, 0x180, RZ, 0xc0, !PT ;  /* 0x0000018021207812 */ /* 0x000fe200078ec0ff */
[----:B--2---:R-:W-:Y:S01]  /*84b0*/  @P4 IMAD.HI.U32 R0, R4, R43, RZ ;  /* 0x0000002b04004227 */ /* 0x004fe200078e00ff */
[----:B------:R-:W-:-:S02]  /*84c0*/  LOP3.LUT R9, R76, 0x180, RZ, 0xc0, !PT ;  /* 0x000001804c097812 */ /* 0x000fc400078ec0ff */
[----:B------:R-:W-:Y:S01]  /*84d0*/  SHF.R.U64 R12, R12, 0x3, RZ ;  /* 0x000000030c0c7819 */ /* 0x000fe200000012ff */
[----:B------:R-:W-:Y:S01]  /*84e0*/  IMAD R21, R139, UR5, R21 ;  /* 0x000000058b157c24 */ /* 0x000fe2000f8e0215 */
[----:B------:R-:W-:Y:S01]  /*84f0*/  ULDC.64 UR4, c[0x0][0xaf0] ;  /* 0x0002bc0000047ab9 */ /* 0x000fe20000000a00 */
[----:B------:R-:W-:Y:S01]  /*8500*/  IMAD.MOV.U32 R3, RZ, RZ, R4 ;  /* 0x000000ffff037224 */ /* 0x000fe200078e0004 */
[----:B---3--:R-:W-:Y:S01]  /*8510*/  @P4 SHF.R.U32.HI R3, RZ, R45, R0 ;  /* 0x0000002dff034219 */ /* 0x008fe20000011600 */
[----:B------:R-:W-:Y:S01]  /*8520*/  IMAD R41, R41, UR4, RZ ;  /* 0x0000000429297c24 */ /* 0x000fe2000f8e02ff */
[----:B------:R-:W-:Y:S02]  /*8530*/  SHF.R.U64 R24, R24, 0x3, RZ ;  /* 0x0000000318187819 */ /* 0x000fe400000012ff */
[----:B------:R-:W-:Y:S01]  /*8540*/  SHF.R.S32.HI R0, RZ, 0x1f, R3 ;  /* 0x0000001fff007819 */ /* 0x000fe20000011403 */
[----:B------:R-:W-:Y:S01]  /*8550*/  IMAD R41, R138, UR5, R41 ;  /* 0x000000058a297c24 */ /* 0x000fe2000f8e0229 */
[----:B------:R-:W-:Y:S01]  /*8560*/  SHF.R.U64 R28, R28, 0x3, RZ ;  /* 0x000000031c1c7819 */ /* 0x000fe200000012ff */
[----:B------:R-:W-:Y:S01]  /*8570*/  IMAD.WIDE.U32 R138, R138, UR4, R20 ;  /* 0x000000048a8a7c25 */ /* 0x000fe2000f8e0014 */
[----:B------:R-:W-:Y:S01]  /*8580*/  SHF.R.U64 R32, R32, 0x3, RZ ;  /* 0x0000000320207819 */ /* 0x000fe200000012ff */
[----:B------:R-:W-:Y:S01]  /*8590*/  ULDC.64 UR4, c[0x0][0xae0] ;  /* 0x0002b80000047ab9 */ /* 0x000fe20000000a00 */
[----:B------:R-:W-:Y:S01]  /*85a0*/  SHF.R.U64 R9, R9, 0x3, RZ ;  /* 0x0000000309097819 */ /* 0x000fe200000012ff */
[----:B------:R-:W-:Y:S01]  /*85b0*/  IMAD.MOV R21, RZ, RZ, -R3 ;  /* 0x000000ffff157224 */ /* 0x000fe200078e0a03 */
[----:B------:R-:W-:Y:S01]  /*85c0*/  LOP3.LUT R12, R12, R13, RZ, 0x3c, !PT ;  /* 0x0000000d0c0c7212 */ /* 0x000fe200078e3cff */
[----:B------:R-:W-:Y:S01]  /*85d0*/  IMAD.IADD R139, R139, 0x1, R41 ;  /* 0x000000018b8b7824 */ /* 0x000fe200078e0229 */
[----:B------:R-:W-:Y:S01]  /*85e0*/  LOP3.LUT R24, R24, R25, RZ, 0x3c, !PT ;  /* 0x0000001918187212 */ /* 0x000fe200078e3cff */
[----:B------:R-:W-:Y:S01]  /*85f0*/  IMAD R0, R0, UR4, RZ ;  /* 0x0000000400007c24 */ /* 0x000fe2000f8e02ff */
[----:B------:R-:W-:Y:S01]  /*8600*/  LOP3.LUT R28, R28, R29, RZ, 0x3c, !PT ;  /* 0x0000001d1c1c7212 */ /* 0x000fe200078e3cff */
[----:B------:R-:W-:Y:S01]  /*8610*/  IMAD R41, R22, R21, R4 ;  /* 0x0000001516297224 */ /* 0x000fe200078e0204 */
[----:B------:R-:W-:Y:S01]  /*8620*/  LOP3.LUT R32, R32, R33, RZ, 0x3c, !PT ;  /* 0x0000002120207212 */ /* 0x000fe200078e3cff */
[--C-:B------:R-:W-:Y:S01]  /*8630*/  IMAD.X R13, RZ, RZ, R77.reuse, P0 ;  /* 0x000000ffff0d7224 */ /* 0x100fe200000e064d */
[----:B------:R-:W-:Y:S01]  /*8640*/  IADD3.X R33, RZ, R77, RZ, P3, !PT ;  /* 0x0000004dff217210 */ /* 0x000fe20001ffe4ff */
[--C-:B------:R-:W-:Y:S01]  /*8650*/  IMAD.X R25, RZ, RZ, R77.reuse, P1 ;  /* 0x000000ffff197224 */ /* 0x100fe200008e064d */
[----:B------:R-:W-:Y:S01]  /*8660*/  LOP3.LUT R76, R9, R76, RZ, 0x3c, !PT ;  /* 0x0000004c094c7212 */ /* 0x000fe200078e3cff */
[----:B------:R-:W-:-:S02]  /*8670*/  IMAD.X R29, RZ, RZ, R77, P2 ;  /* 0x000000ffff1d7224 */ /* 0x000fc400010e064d */
[C---:B------:R-:W-:Y:S01]  /*8680*/  IMAD R43, R3.reuse, UR5, R0 ;  /* 0x00000005032b7c24 */ /* 0x040fe2000f8e0200 */
[----:B------:R-:W-:Y:S01]  /*8690*/  SHF.R.S32.HI R0, RZ, 0x1f, R41 ;  /* 0x0000001fff007819 */ /* 0x000fe20000011429 */
[----:B------:R0:W5:Y:S01]  /*86a0*/  LD.E.128 R8, desc[UR36][R76.64] ;  /* 0x000000244c087980 */ /* 0x000162000c101d00 */
[----:B------:R-:W-:Y:S01]  /*86b0*/  IMAD.WIDE.U32 R20, R3, UR4, R138 ;  /* 0x0000000403147c25 */ /* 0x000fe2000f8e008a */
[----:B------:R-:W-:Y:S02]  /*86c0*/  ULDC.64 UR4, c[0x0][0xad8] ;  /* 0x0002b60000047ab9 */ /* 0x000fe40000000a00 */
[----:B------:R-:W5:Y:S01]  /*86d0*/  LD.E.128 R12, desc[UR36][R12.64] ;  /* 0x000000240c0c7980 */ /* 0x000f62000c101d00 */
[----:B------:R-:W-:-:S03]  /*86e0*/  IMAD R0, R0, UR4, RZ ;  /* 0x0000000400007c24 */ /* 0x000fc6000f8e02ff */
[----:B------:R-:W5:Y:S04]  /*86f0*/  LD.E.128 R24, desc[UR36][R24.64] ;  /* 0x0000002418187980 */ /* 0x000f68000c101d00 */
[----:B------:R-:W5:Y:S04]  /*8700*/  LD.E.128 R28, desc[UR36][R28.64] ;  /* 0x000000241c1c7980 */ /* 0x000f68000c101d00 */
[----:B------:R-:W5:Y:S01]  /*8710*/  LD.E.128 R32, desc[UR36][R32.64] ;  /* 0x0000002420207980 */ /* 0x000f62000c101d00 */
[----:B------:R-:W-:Y:S01]  /*8720*/  @!PT LDS RZ, [RZ] ;  /* 0x00000000fffff984 */ /* 0x000fe20000000800 */
[----:B------:R-:W-:Y:S01]  /*8730*/  @!PT LDS RZ, [RZ] ;  /* 0x00000000fffff984 */ /* 0x000fe20000000800 */
[----:B------:R-:W-:Y:S01]  /*8740*/  @!PT LDS RZ, [RZ] ;  /* 0x00000000fffff984 */ /* 0x000fe20000000800 */
[----:B------:R-:W-:Y:S01]  /*8750*/  @!PT LDS RZ, [RZ] ;  /* 0x00000000fffff984 */ /* 0x000fe20000000800 */
[----:B------:R1:W-:Y:S06]  /*8760*/  MEMBAR.ALL.CTA ;  /* 0x0000000000007992 */ /* 0x0003ec0000008000 */
[----:B-1----:R-:W1:Y:S01]  /*8770*/  FENCE.VIEW.ASYNC.S ;  /* 0x00000000000073c6 */ /* 0x002e620000000000 */
[----:B------:R-:W-:-:S02]  /*8780*/  IMAD.IADD R21, R21, 0x1, R43 ;  /* 0x0000000115157824 */ /* 0x000fc400078e022b */
[----:B------:R-:W-:Y:S02]  /*8790*/  IMAD R3, R41, UR5, R0 ;  /* 0x0000000529037c24 */ /* 0x000fe4000f8e0200 */
[----:B------:R-:W-:Y:S02]  /*87a0*/  IMAD R0, R141, 0xc0, R80 ;  /* 0x000000c08d007824 */ /* 0x000fe400078e0250 */
[----:B------:R-:W-:Y:S01]  /*87b0*/  IMAD.WIDE.U32 R20, R41, UR4, R20 ;  /* 0x0000000429147c25 */ /* 0x000fe2000f8e0014 */
[----:B------:R-:W-:Y:S02]  /*87c0*/  UIADD3 UR4, UR41, 0x2d820, URZ ;  /* 0x0002d82029047890 */ /* 0x000fe4000fffe03f */
[----:B------:R-:W-:Y:S02]  /*87d0*/  ISETP.GE.AND P0, PT, R0, R79, PT ;  /* 0x0000004f0000720c */ /* 0x000fe40003f06270 */
[----:B------:R-:W-:Y:S01]  /*87e0*/  UPRMT UR4, URZ, 0x654, UR4 ;  /* 0x000006543f047896 */ /* 0x000fe20008000004 */
[----:B------:R-:W-:-:S02]  /*87f0*/  IADD3 R3, R21, R3, RZ ;  /* 0x0000000315037210 */ /* 0x000fc40007ffe0ff */
[----:B------:R-:W-:-:S04]  /*8800*/  LEA R4, P1, R20, UR6, 0x1 ;  /* 0x0000000614047c11 */ /* 0x000fc8000f8208ff */
[----:B------:R-:W-:Y:S01]  /*8810*/  LEA.HI.X R3, R20, UR7, R3, 0x1, P1 ;  /* 0x0000000714037c11 */ /* 0x000fe200088f0c03 */
[----:B-1----:R0:W1:Y:S01]  /*8820*/  SHFL.IDX PT, R40, R4, RZ, 0x1c1f ;  /* 0x001c1fff04287589 */ /* 0x00206200000e0000 */
[----:B------:R-:W-:Y:S01]  /*8830*/  BSSY B1, `(.L_x_195) ;  /* 0x0000012000017945 */ /* 0x000fe20003800000 */
[----:B------:R-:W-:Y:S02]  /*8840*/  SYNCS.ARRIVE.TRANS64.RED.A1T0 RZ, [UR4], RZ ;  /* 0x000000ffffff79a7 */ /* 0x000fe40008100404 */
[----:B------:R0:W2:Y:S01]  /*8850*/  SHFL.IDX PT, R41, R3, RZ, 0x1c1f ;  /* 0x001c1fff03297589 */ /* 0x0000a200000e0000 */
[----:B------:R-:W-:Y:S02]  /*8860*/  SHF.R.S32.HI R46, RZ, 0x1f, R143 ;  /* 0x0000001fff2e7819 */ /* 0x000fe4000001148f */
[----:B------:R-:W-:Y:S01]  /*8870*/  SHF.R.S32.HI R47, RZ, 0x1f, R142 ;  /* 0x0000001fff2f7819 */ /* 0x000fe2000001148e */
[----:B------:R-:W-:Y:S06]  /*8880*/  @P0 BRA `(.L_x_196) ;  /* 0x0000000000300947 */ /* 0x000fec0003800000 */
[----:B------:R-:W-:Y:S02]  /*8890*/  ULDC UR4, c[0x0][0xac8] ;  /* 0x0002b20000047ab9 */ /* 0x000fe40000000800 */
[----:B------:R-:W-:Y:S02]  /*88a0*/  ISETP.GE.AND P1, PT, R142, UR4, PT ;  /* 0x000000048e007c0c */ /* 0x000fe4000bf26270 */
[----:B------:R-:W-:Y:S02]  /*88b0*/  ISETP.GE.AND P2, PT, R143, UR4, PT ;  /* 0x000000048f007c0c */ /* 0x000fe4000bf46270 */
[----:B------:R-:W-:-:S09]  /*88c0*/  ISETP.GE.AND P0, PT, R137, UR4, PT ;  /* 0x0000000489007c0c */ /* 0x000fd2000bf06270 */
[CC--:B-1----:R-:W-:Y:S02]  /*88d0*/  @!P1 LEA R42, P3, R142.reuse, R40.reuse, 0x1 ;  /* 0x000000288e2a9211 */ /* 0x0c2fe400078608ff */
[----:B------:R-:W-:Y:S02]  /*88e0*/  @!P2 LEA R44, P4, R143, R40, 0x1 ;  /* 0x000000288f2ca211 */ /* 0x000fe400078808ff */
[----:B--2---:R-:W-:Y:S01]  /*88f0*/  @!P0 IMAD.WIDE R20, R137, 0x2, R40 ;  /* 0x0000000289148825 */ /* 0x004fe200078e0228 */
[-C--:B------:R-:W-:Y:S02]  /*8900*/  @!P1 LEA.HI.X R43, R142, R41.reuse, R47, 0x1, P3 ;  /* 0x000000298e2b9211 */ /* 0x080fe400018f0c2f */
[----:B------:R-:W-:Y:S02]  /*8910*/  @!P2 LEA.HI.X R45, R143, R41, R46, 0x1, P4 ;  /* 0x000000298f2da211 */ /* 0x000fe400020f0c2e */
[----:B-----5:R3:W-:Y:S04]  /*8920*/  @!P0 ST.E.128 desc[UR36][R20.64], R8 ;  /* 0x0000000814008985 */ /* 0x0207e8000c101d24 */
[----:B------:R3:W-:Y:S04]  /*8930*/  @!P1 ST.E.128 desc[UR36][R42.64], R24 ;  /* 0x000000182a009985 */ /* 0x0007e8000c101d24 */
[----:B------:R3:W-:Y:S02]  /*8940*/  @!P2 ST.E.128 desc[UR36][R44.64], R32 ;  /* 0x000000202c00a985 */ /* 0x0007e4000c101d24 */
.L_x_196:
[----:B------:R-:W-:Y:S05]  /*8950*/  BSYNC B1 ;  /* 0x0000000000017941 */ /* 0x000fea0003800000 */
.L_x_195:
[----:B------:R-:W-:Y:S01]  /*8960*/  VIADD R0, R0, 0x60 ;  /* 0x0000006000007836 */ /* 0x000fe20000000000 */
[----:B---3-5:R3:W4:Y:S04]  /*8970*/  SHFL.IDX PT, R11, R3, 0x1, 0x1c1f ;  /* 0x003c1f00030b7f89 */ /* 0x02872800000e0000 */
[----:B------:R-:W-:Y:S01]  /*8980*/  ISETP.GE.AND P0, PT, R0, R79, PT ;  /* 0x0000004f0000720c */ /* 0x000fe20003f06270 */
[----:B------:R3:W0:-:S12]  /*8990*/  SHFL.IDX PT, R10, R4, 0x1, 0x1c1f ;  /* 0x003c1f00040a7f89 */ /* 0x00061800000e0000 */
[----:B---3--:R-:W-:Y:S05]  /*89a0*/  @P0 BRA `(.L_x_197) ;  /* 0x0000001400500947 */ /* 0x008fea0003800000 */
[----:B------:R-:W-:Y:S02]  /*89b0*/  ULDC UR4, c[0x0][0xac8] ;  /* 0x0002b20000047ab9 */ /* 0x000fe40000000800 */
[----:B------:R-:W-:Y:S02]  /*89c0*/  ISETP.GE.AND P2, PT, R142, UR4, PT ;  /* 0x000000048e007c0c */ /* 0x000fe4000bf46270 */
[----:B------:R-:W-:-:S11]  /*89d0*/  ISETP.GE.AND P1, PT, R137, UR4, PT ;  /* 0x0000000489007c0c */ /* 0x000fd6000bf26270 */
[C---:B0-----:R-:W-:Y:S02]  /*89e0*/  @!P2 LEA R20, P0, R142.reuse, R10, 0x1 ;  /* 0x0000000a8e14a211 */ /* 0x041fe400078008ff */
[----:B----4-:R-:W-:Y:S02]  /*89f0*/  @!P1 IMAD.WIDE R8, R137, 0x2, R10 ;  /* 0x0000000289089825 */ /* 0x010fe400078e020a */
[----:B------:R-:W-:Y:S02]  /*8a00*/  @!P2 LEA.HI.X R21, R142, R11, R47, 0x1, P0 ;  /* 0x0000000b8e15a211 */ /* 0x000fe400000f0c2f */
[----:B------:R-:W-:Y:S01]  /*8a10*/  ISETP.GE.AND P0, PT, R143, UR4, PT ;  /* 0x000000048f007c0c */ /* 0x000fe2000bf06270 */
[----:B------:R0:W-:Y:S04]  /*8a20*/  @!P1 ST.E.128 desc[UR36][R8.64], R12 ;  /* 0x0000000c08009985 */ /* 0x0001e8000c101d24 */
[----:B------:R0:W-:Y:S08]  /*8a30*/  @!P2 ST.E.128 desc[UR36][R20.64], R28 ;  /* 0x0000001c1400a985 */ /* 0x0001f0000c101d24 */
[----:B------:R-:W-:Y:S05]  /*8a40*/  @P0 BRA `(.L_x_197) ;  /* 0x0000001400280947 */ /* 0x000fea0003800000 */
[----:B0-----:R-:W-:-:S04]  /*8a50*/  LEA R8, P0, R143, R10, 0x1 ;  /* 0x0000000a8f087211 */ /* 0x001fc800078008ff */
[----:B------:R-:W-:-:S05]  /*8a60*/  LEA.HI.X R9, R143, R11, R46, 0x1, P0 ;  /* 0x0000000b8f097211 */ /* 0x000fca00000f0c2e */
[----:B------:R0:W-:Y:S01]  /*8a70*/  ST.E.128 desc[UR36][R8.64], R36 ;  /* 0x0000002408007985 */ /* 0x0001e2000c101d24 */
[----:B------:R-:W-:Y:S05]  /*8a80*/  BRA `(.L_x_197) ;  /* 0x0000001400187947 */ /* 0x000fea0003800000 */
.L_x_194:
[----:B0-----:R-:W0:Y:S01]  /*8a90*/  @P4 LDC R0, c[0x0][0xbec] ;  /* 0x0002fb00ff004b82 */ /* 0x001e220000000800 */
[----:B------:R-:W-:Y:S01]  /*8aa0*/  ULDC.64 UR4, c[0x0][0xb08] ;  /* 0x0002c20000047ab9 */ /* 0x000fe20000000a00 */
[----:B------:R-:W-:Y:S01]  /*8ab0*/  ULDC.64 UR6, c[0x0][0xb30] ;  /* 0x0002cc0000067ab9 */ /* 0x000fe20000000a00 */
[----:B------:R-:W-:Y:S01]  /*8ac0*/  IMAD R3, R78, UR4, RZ ;  /* 0x000000044e037c24 */ /* 0x000fe2000f8e02ff */
[----:B------:R-:W-:Y:S01]  /*8ad0*/  BSSY B1, `(.L_x_198) ;  /* 0x0000065000017945 */ /* 0x000fe20003800000 */
[C---:B------:R-:W-:Y:S01]  /*8ae0*/  IMAD.WIDE.U32 R8, R4.reuse, UR4, RZ ;  /* 0x0000000404087c25 */ /* 0x040fe2000f8e00ff */
[----:B------:R-:W-:Y:S02]  /*8af0*/  SHF.R.S32.HI R28, RZ, 0x1f, R144 ;  /* 0x0000001fff1c7819 */ /* 0x000fe40000011490 */
[----:B------:R-:W1:Y:S01]  /*8b00*/  @P4 LDC R13, c[0x0][0xbf0] ;  /* 0x0002fc00ff0d4b82 */ /* 0x000e620000000800 */
[----:B------:R-:W-:Y:S01]  /*8b10*/  IMAD R3, R4, UR5, R3 ;  /* 0x0000000504037c24 */ /* 0x000fe2000f8e0203 */
[----:B------:R-:W-:Y:S01]  /*8b20*/  ULDC.64 UR4, c[0x0][0xb38] ;  /* 0x0002ce0000047ab9 */ /* 0x000fe20000000a00 */
[----:B------:R-:W-:-:S02]  /*8b30*/  SHF.R.S32.HI R29, RZ, 0x1f, R145 ;  /* 0x0000001fff1d7819 */ /* 0x000fc40000011491 */
[----:B------:R-:W-:Y:S01]  /*8b40*/  IMAD.IADD R9, R9, 0x1, R3 ;  /* 0x0000000109097824 */ /* 0x000fe200078e0203 */
[----:B------:R-:W-:Y:S02]  /*8b50*/  SHF.R.S32.HI R3, RZ, 0x1f, R138 ;  /* 0x0000001fff037819 */ /* 0x000fe4000001148a */
[----:B------:R-:W-:Y:S01]  /*8b60*/  SHF.R.S32.HI R30, RZ, 0x1f, R146 ;  /* 0x0000001fff1e7819 */ /* 0x000fe20000011492 */
[C---:B------:R-:W-:Y:S01]  /*8b70*/  IMAD.WIDE.U32 R8, R139.reuse, UR4, R8 ;  /* 0x000000048b087c25 */ /* 0x040fe2000f8e0008 */
[----:B------:R-:W-:Y:S02]  /*8b80*/  SHF.R.S32.HI R31, RZ, 0x1f, R147 ;  /* 0x0000001fff1f7819 */ /* 0x000fe40000011493 */
[----:B------:R-:W-:Y:S01]  /*8b90*/  SHF.R.S32.HI R76, RZ, 0x1f, R148 ;  /* 0x0000001fff4c7819 */ /* 0x000fe20000011494 */
[----:B------:R-:W-:Y:S01]  /*8ba0*/  IMAD R9, R139, UR5, R9 ;  /* 0x000000058b097c24 */ /* 0x000fe2000f8e0209 */
[----:B------:R-:W-:Y:S01]  /*8bb0*/  ULDC.64 UR4, c[0x0][0xb40] ;  /* 0x0002d00000047ab9 */ /* 0x000fe20000000a00 */
[----:B------:R-:W-:Y:S01]  /*8bc0*/  SHF.R.S32.HI R77, RZ, 0x1f, R149 ;  /* 0x0000001fff4d7819 */ /* 0x000fe20000011495 */
[----:B------:R-:W-:Y:S01]  /*8bd0*/  IMAD R3, R3, UR4, RZ ;  /* 0x0000000403037c24 */ /* 0x000fe2000f8e02ff */
[----:B------:R-:W-:Y:S01]  /*8be0*/  SHF.R.S32.HI R79, RZ, 0x1f, R150 ;  /* 0x0000001fff4f7819 */ /* 0x000fe20000011496 */
[----:B0-----:R-:W-:Y:S01]  /*8bf0*/  @P4 IMAD.HI.U32 R0, R27, R0, RZ ;  /* 0x000000001b004227 */ /* 0x001fe200078e00ff */
[----:B------:R-:W-:-:S02]  /*8c00*/  SHF.R.S32.HI R80, RZ, 0x1f, R151 ;  /* 0x0000001fff507819 */ /* 0x000fc40000011497 */
[----:B------:R-:W-:Y:S01]  /*8c10*/  SHF.R.S32.HI R81, RZ, 0x1f, R152 ;  /* 0x0000001fff517819 */ /* 0x000fe20000011498 */
[C---:B------:R-:W-:Y:S01]  /*8c20*/  IMAD R11, R138.reuse, UR5, R3 ;  /* 0x000000058a0b7c24 */ /* 0x040fe2000f8e0203 */
[----:B------:R-:W-:Y:S01]  /*8c30*/  SHF.R.S32.HI R82, RZ, 0x1f, R153 ;  /* 0x0000001fff527819 */ /* 0x000fe20000011499 */
[----:B------:R-:W-:Y:S01]  /*8c40*/  IMAD.WIDE.U32 R8, R138, UR4, R8 ;  /* 0x000000048a087c25 */ /* 0x000fe2000f8e0008 */
[----:B------:R-:W-:Y:S01]  /*8c50*/  ULDC.64 UR4, c[0x0][0xb48] ;  /* 0x0002d20000047ab9 */ /* 0x000fe20000000a00 */
[----:B------:R-:W-:Y:S02]  /*8c60*/  SHF.R.S32.HI R83, RZ, 0x1f, R154 ;  /* 0x0000001fff537819 */ /* 0x000fe4000001149a */
[----:B------:R-:W-:Y:S01]  /*8c70*/  IMAD.MOV.U32 R3, RZ, RZ, R27 ;  /* 0x000000ffff037224 */ /* 0x000fe200078e001b */
[----:B-1----:R-:W-:Y:S01]  /*8c80*/  @P4 SHF.R.U32.HI R3, RZ, R13, R0 ;  /* 0x0000000dff034219 */ /* 0x002fe20000011600 */
[----:B------:R-:W-:-:S03]  /*8c90*/  IMAD.IADD R9, R9, 0x1, R11 ;  /* 0x0000000109097824 */ /* 0x000fc600078e020b */
[--C-:B------:R-:W-:Y:S01]  /*8ca0*/  SHF.R.S32.HI R0, RZ, 0x1f, R3.reuse ;  /* 0x0000001fff007819 */ /* 0x100fe20000011403 */
[----:B------:R-:W-:Y:S02]  /*8cb0*/  IMAD.MOV R11, RZ, RZ, -R3 ;  /* 0x000000ffff0b7224 */ /* 0x000fe400078e0a03 */
[----:B------:R-:W-:Y:S01]  /*8cc0*/  IMAD.WIDE.U32 R8, R155, UR4, R8 ;  /* 0x000000049b087c25 */ /* 0x000fe2000f8e0008 */
[----:B------:R-:W-:-:S03]  /*8cd0*/  UIADD3 UR4, UR41, 0x2d820, URZ ;  /* 0x0002d82029047890 */ /* 0x000fc6000fffe03f */
[----:B------:R-:W-:Y:S01]  /*8ce0*/  IMAD R11, R22, R11, R27 ;  /* 0x0000000b160b7224 */ /* 0x000fe200078e021b */
[----:B------:R-:W-:Y:S01]  /*8cf0*/  UPRMT UR4, URZ, 0x654, UR4 ;  /* 0x000006543f047896 */ /* 0x000fe20008000004 */
[----:B------:R-:W-:Y:S02]  /*8d00*/  IMAD R0, R0, UR6, RZ ;  /* 0x0000000600007c24 */ /* 0x000fe4000f8e02ff */
[----:B------:R-:W-:Y:S02]  /*8d10*/  IMAD R9, R155, UR5, R9 ;  /* 0x000000059b097c24 */ /* 0x000fe4000f8e0209 */
[C---:B------:R-:W-:Y:S01]  /*8d20*/  IMAD R13, R3.reuse, UR7, R0 ;  /* 0x00000007030d7c24 */ /* 0x040fe2000f8e0200 */
[----:B------:R-:W-:Y:S01]  /*8d30*/  SHF.R.S32.HI R0, RZ, 0x1f, R11 ;  /* 0x0000001fff007819 */ /* 0x000fe2000001140b */
[----:B------:R-:W-:Y:S01]  /*8d40*/  IMAD.WIDE.U32 R8, R3, UR6, R8 ;  /* 0x0000000603087c25 */ /* 0x000fe2000f8e0008 */
[----:B------:R-:W-:Y:S01]  /*8d50*/  ULDC.64 UR6, c[0x0][0xb28] ;  /* 0x0002ca0000067ab9 */ /* 0x000fe20000000a00 */
[----:B------:R-:W-:Y:S02]  /*8d60*/  SYNCS.ARRIVE.TRANS64.RED.A1T0 RZ, [UR4], RZ ;  /* 0x000000ffffff79a7 */ /* 0x000fe40008100404 */
[----:B------:R-:W-:-:S02]  /*8d70*/  IMAD R0, R0, UR6, RZ ;  /* 0x0000000600007c24 */ /* 0x000fc4000f8e02ff */
[----:B------:R-:W-:Y:S02]  /*8d80*/  IMAD.IADD R9, R9, 0x1, R13 ;  /* 0x0000000109097824 */ /* 0x000fe400078e020d */
[C---:B------:R-:W-:Y:S02]  /*8d90*/  IMAD R3, R11.reuse, UR7, R0 ;  /* 0x000000070b037c24 */ /* 0x040fe4000f8e0200 */
[----:B------:R-:W-:Y:S01]  /*8da0*/  IMAD.WIDE.U32 R8, R11, UR6, R8 ;  /* 0x000000060b087c25 */ /* 0x000fe2000f8e0008 */
[----:B------:R-:W-:-:S03]  /*8db0*/  ULDC.64 UR6, c[0x0][0xb00] ;  /* 0x0002c00000067ab9 */ /* 0x000fc60000000a00 */
[----:B------:R-:W-:Y:S01]  /*8dc0*/  IMAD.IADD R3, R9, 0x1, R3 ;  /* 0x0000000109037824 */ /* 0x000fe200078e0203 */
[----:B------:R-:W-:-:S04]  /*8dd0*/  LEA R0, P1, R8, UR6, 0x2 ;  /* 0x0000000608007c11 */ /* 0x000fc8000f8210ff */
[----:B------:R-:W-:Y:S02]  /*8de0*/  LEA.HI.X R3, R8, UR7, R3, 0x2, P1 ;  /* 0x0000000708037c11 */ /* 0x000fe400088f1403 */
[----:B------:R0:W1:Y:S04]  /*8df0*/  SHFL.IDX PT, R8, R0, RZ, 0x1c1f ;  /* 0x001c1fff00087589 */ /* 0x00006800000e0000 */
[----:B------:R0:W2:Y:S01]  /*8e00*/  SHFL.IDX PT, R9, R3, RZ, 0x1c1f ;  /* 0x001c1fff03097589 */ /* 0x0000a200000e0000 */
[----:B------:R-:W-:Y:S05]  /*8e10*/  @P2 BRA `(.L_x_199) ;  /* 0x0000000000c02947 */ /* 0x000fea0003800000 */
[----:B------:R-:W-:Y:S02]  /*8e20*/  ULDC UR4, c[0x0][0xac8] ;  /* 0x0002b20000047ab9 */ /* 0x000fe40000000800 */
[----:B------:R-:W-:Y:S02]  /*8e30*/  ISETP.GE.AND P3, PT, R154, UR4, PT ;  /* 0x000000049a007c0c */ /* 0x000fe4000bf66270 */
[----:B------:R-:W-:Y:S02]  /*8e40*/  ISETP.GE.AND P1, PT, R157, UR4, PT ;  /* 0x000000049d007c0c */ /* 0x000fe4000bf26270 */
[----:B------:R-:W-:Y:S02]  /*8e50*/  ISETP.GE.AND P4, PT, R153, UR4, PT ;  /* 0x0000000499007c0c */ /* 0x000fe4000bf86270 */
[----:B------:R-:W-:-:S07]  /*8e60*/  ISETP.GE.AND P2, PT, R152, UR4, PT ;  /* 0x0000000498007c0c */ /* 0x000fce000bf46270 */
[CC--:B-1----:R-:W-:Y:S02]  /*8e70*/  @!P3 LEA R12, P5, R154.reuse, R8.reuse, 0x2 ;  /* 0x000000089a0cb211 */ /* 0x0c2fe400078a10ff */
[----:B--2---:R-:W-:Y:S02]  /*8e80*/  @!P1 IMAD.WIDE R10, R157, 0x4, R8 ;  /* 0x000000049d0a9825 */ /* 0x004fe400078e0208 */
[----:B------:R-:W-:Y:S02]  /*8e90*/  @!P3 LEA.HI.X R13, R154, R9, R83, 0x2, P5 ;  /* 0x000000099a0db211 */ /* 0x000fe400028f1453 */
[----:B------:R-:W-:Y:S01]  /*8ea0*/  ISETP.GE.AND P5, PT, R151, UR4, PT ;  /* 0x0000000497007c0c */ /* 0x000fe2000bfa6270 */
[----:B------:R1:W-:Y:S01]  /*8eb0*/  @!P1 ST.E.64 desc[UR36][R10.64], R20 ;  /* 0x000000140a009985 */ /* 0x0003e2000c101b24 */
[-C--:B------:R-:W-:Y:S02]  /*8ec0*/  @!P4 LEA R14, P1, R153, R8.reuse, 0x2 ;  /* 0x00000008990ec211 */ /* 0x080fe400078210ff */
[----:B------:R-:W-:Y:S01]  /*8ed0*/  @!P2 LEA R24, P6, R152, R8, 0x2 ;  /* 0x000000089818a211 */ /* 0x000fe200078c10ff */
[----:B------:R2:W-:Y:S01]  /*8ee0*/  @!P3 ST.E.64 desc[UR36][R12.64], R32 ;  /* 0x000000200c00b985 */ /* 0x0005e2000c101b24 */
[----:B------:R-:W-:-:S02]  /*8ef0*/  ISETP.GE.AND P3, PT, R150, UR4, PT ;  /* 0x0000000496007c0c */ /* 0x000fc4000bf66270 */
[-C--:B------:R-:W-:Y:S02]  /*8f00*/  @!P4 LEA.HI.X R15, R153, R9.reuse, R82, 0x2, P1 ;  /* 0x00000009990fc211 */ /* 0x080fe400008f1452 */
[----:B------:R-:W-:Y:S02]  /*8f10*/  ISETP.GE.AND P1, PT, R149, UR4, PT ;  /* 0x0000000495007c0c */ /* 0x000fe4000bf26270 */
[----:B------:R-:W-:Y:S01]  /*8f20*/  @!P2 LEA.HI.X R25, R152, R9, R81, 0x2, P6 ;  /* 0x000000099819a211 */ /* 0x000fe200030f1451 */
[----:B------:R3:W-:Y:S01]  /*8f30*/  @!P4 ST.E.64 desc[UR36][R14.64], R34 ;  /* 0x000000220e00c985 */ /* 0x0007e2000c101b24 */
[----:B------:R-:W-:-:S03]  /*8f40*/  @!P5 LEA R26, P4, R151, R8, 0x2 ;  /* 0x00000008971ad211 */ /* 0x000fc600078810ff */
[----:B------:R4:W-:Y:S01]  /*8f50*/  @!P2 ST.E.64 desc[UR36][R24.64], R36 ;  /* 0x000000241800a985 */ /* 0x0009e2000c101b24 */
[----:B------:R-:W-:Y:S02]  /*8f60*/  ISETP.GE.AND P2, PT, R148, UR4, PT ;  /* 0x0000000494007c0c */ /* 0x000fe4000bf46270 */
[-C--:B------:R-:W-:Y:S02]  /*8f70*/  @!P5 LEA.HI.X R27, R151, R9.reuse, R80, 0x2, P4 ;  /* 0x00000009971bd211 */ /* 0x080fe400020f1450 */
[CC--:B-1----:R-:W-:Y:S02]  /*8f80*/  @!P3 LEA R10, P6, R150.reuse, R8.reuse, 0x2 ;  /* 0x00000008960ab211 */ /* 0x0c2fe400078c10ff */
[----:B--2---:R-:W-:Y:S01]  /*8f90*/  @!P1 LEA R12, P4, R149, R8, 0x2 ;  /* 0x00000008950c9211 */ /* 0x004fe200078810ff */
[----:B------:R-:W-:Y:S01]  /*8fa0*/  @!P5 ST.E.64 desc[UR36][R26.64], R38 ;  /* 0x000000261a00d985 */ /* 0x000fe2000c101b24 */
[----:B------:R-:W-:Y:S02]  /*8fb0*/  @!P3 LEA.HI.X R11, R150, R9, R79, 0x2, P6 ;  /* 0x00000009960bb211 */ /* 0x000fe400030f144f */
[----:B------:R-:W-:-:S02]  /*8fc0*/  ISETP.GE.AND P5, PT, R147, UR4, PT ;  /* 0x0000000493007c0c */ /* 0x000fc4000bfa6270 */
[-C--:B------:R-:W-:Y:S01]  /*8fd0*/  @!P1 LEA.HI.X R13, R149, R9.reuse, R77, 0x2, P4 ;  /* 0x00000009950d9211 */ /* 0x080fe200020f144d */
[----:B------:R1:W-:Y:S01]  /*8fe0*/  @!P3 ST.E.64 desc[UR36][R10.64], R40 ;  /* 0x000000280a00b985 */ /* 0x0003e2000c101b24 */
[----:B------:R-:W-:Y:S02]  /*8ff0*/  ISETP.GE.AND P4, PT, R146, UR4, PT ;  /* 0x0000000492007c0c */ /* 0x000fe4000bf86270 */
[----:B---3--:R-:W-:Y:S01]  /*9000*/  @!P2 LEA R14, P6, R148, R8, 0x2 ;  /* 0x00000008940ea211 */ /* 0x008fe200078c10ff */
[----:B------:R3:W-:Y:S01]  /*9010*/  @!P1 ST.E.64 desc[UR36][R12.64], R42 ;  /* 0x0000002a0c009985 */ /* 0x0007e2000c101b24 */
[----:B------:R-:W-:Y:S02]  /*9020*/  ISETP.GE.AND P3, PT, R145, UR4, PT ;  /* 0x0000000491007c0c */ /* 0x000fe4000bf66270 */
[----:B------:R-:W-:Y:S02]  /*9030*/  ISETP.GE.AND P1, PT, R144, UR4, PT ;  /* 0x0000000490007c0c */ /* 0x000fe4000bf26270 */
[----:B------:R-:W-:-:S02]  /*9040*/  @!P2 LEA.HI.X R15, R148, R9, R76, 0x2, P6 ;  /* 0x00000009940fa211 */ /* 0x000fc400030f144c */
[----:B------:R-:W-:-:S03]  /*9050*/  @!P5 LEA R20, P6, R147, R8, 0x2 ;  /* 0x000000089314d211 */ /* 0x000fc600078c10ff */
[----:B------:R3:W-:Y:S01]  /*9060*/  @!P2 ST.E.64 desc[UR36][R14.64], R44 ;  /* 0x0000002c0e00a985 */ /* 0x0007e2000c101b24 */
[CC--:B----4-:R-:W-:Y:S02]  /*9070*/  @!P4 LEA R24, P2, R146.reuse, R8.reuse, 0x2 ;  /* 0x000000089218c211 */ /* 0x0d0fe400078410ff */
[-C--:B------:R-:W-:Y:S02]  /*9080*/  @!P5 LEA.HI.X R21, R147, R9.reuse, R31, 0x2, P6 ;  /* 0x000000099315d211 */ /* 0x080fe400030f141f */
[CC--:B-1----:R-:W-:Y:S02]  /*9090*/  @!P3 LEA R10, P6, R145.reuse, R8.reuse, 0x2 ;  /* 0x00000008910ab211 */ /* 0x0c2fe400078c10ff */
[-C--:B------:R-:W-:Y:S01]  /*90a0*/  @!P4 LEA.HI.X R25, R146, R9.reuse, R30, 0x2, P2 ;  /* 0x000000099219c211 */ /* 0x080fe200010f141e */
[----:B------:R3:W-:Y:S01]  /*90b0*/  @!P5 ST.E.64 desc[UR36][R20.64], R46 ;  /* 0x0000002e1400d985 */ /* 0x0007e2000c101b24 */
[C---:B------:R-:W-:Y:S02]  /*90c0*/  @!P1 LEA R8, P2, R144.reuse, R8, 0x2 ;  /* 0x0000000890089211 */ /* 0x040fe400078410ff */
[-C--:B------:R-:W-:Y:S01]  /*90d0*/  @!P3 LEA.HI.X R11, R145, R9.reuse, R29, 0x2, P6 ;  /* 0x00000009910bb211 */ /* 0x080fe200030f141d */
[----:B------:R3:W-:Y:S01]  /*90e0*/  @!P4 ST.E.64 desc[UR36][R24.64], R48 ;  /* 0x000000301800c985 */ /* 0x0007e2000c101b24 */
[----:B------:R-:W-:-:S03]  /*90f0*/  @!P1 LEA.HI.X R9, R144, R9, R28, 0x2, P2 ;  /* 0x0000000990099211 */ /* 0x000fc600010f141c */
[----:B------:R3:W-:Y:S04]  /*9100*/  @!P3 ST.E.64 desc[UR36][R10.64], R50 ;  /* 0x000000320a00b985 */ /* 0x0007e8000c101b24 */
[----:B------:R3:W-:Y:S02]  /*9110*/  @!P1 ST.E.64 desc[UR36][R8.64], R52 ;  /* 0x0000003408009985 */ /* 0x0007e4000c101b24 */
.L_x_199:
[----:B------:R-:W-:Y:S05]  /*9120*/  BSYNC B1 ;  /* 0x0000000000017941 */ /* 0x000fea0003800000 */
.L_x_198:
[----:B---3--:R3:W4:Y:S04]  /*9130*/  SHFL.IDX PT, R11, R3, 0x1, 0x1c1f ;  /* 0x003c1f00030b7f89 */ /* 0x00872800000e0000 */
[----:B------:R3:W0:Y:S01]  /*9140*/  SHFL.IDX PT, R10, R0, 0x1, 0x1c1f ;  /* 0x003c1f00000a7f89 */ /* 0x00062200000e0000 */
[----:B------:R-:W-:Y:S05]  /*9150*/  @P0 BRA `(.L_x_197) ;  /* 0x0000000c00640947 */ /* 0x000fea0003800000 */
[----:B------:R-:W-:Y:S02]  /*9160*/  ULDC UR4, c[0x0][0xac8] ;  /* 0x0002b20000047ab9 */ /* 0x000fe40000000800 */
[----:B------:R-:W-:Y:S02]  /*9170*/  ISETP.GE.AND P5, PT, R154, UR4, PT ;  /* 0x000000049a007c0c */ /* 0x000fe4000bfa6270 */
[----:B------:R-:W-:Y:S02]  /*9180*/  ISETP.GE.AND P1, PT, R157, UR4, PT ;  /* 0x000000049d007c0c */ /* 0x000fe4000bf26270 */
[----:B------:R-:W-:Y:S02]  /*9190*/  ISETP.GE.AND P3, PT, R153, UR4, PT ;  /* 0x0000000499007c0c */ /* 0x000fe4000bf66270 */
[----:B------:R-:W-:Y:S02]  /*91a0*/  ISETP.GE.AND P2, PT, R152, UR4, PT ;  /* 0x0000000498007c0c */ /* 0x000fe4000bf46270 */
[----:B------:R-:W-:-:S05]  /*91b0*/  ISETP.GE.AND P4, PT, R151, UR4, PT ;  /* 0x0000000497007c0c */ /* 0x000fca000bf86270 */
[CC--:B0-----:R-:W-:Y:S02]  /*91c0*/  @!P5 LEA R12, P0, R154.reuse, R10.reuse, 0x2 ;  /* 0x0000000a9a0cd211 */ /* 0x0c1fe400078010ff */
[----:B-12-4-:R-:W-:Y:S02]  /*91d0*/  @!P1 IMAD.WIDE R8, R157, 0x4, R10 ;  /* 0x000000049d089825 */ /* 0x016fe400078e020a */
[----:B------:R-:W-:Y:S02]  /*91e0*/  @!P5 LEA.HI.X R13, R154, R11, R83, 0x2, P0 ;  /* 0x0000000b9a0dd211 */ /* 0x000fe400000f1453 */
[-C--:B------:R-:W-:Y:S01]  /*91f0*/  @!P3 LEA R14, P0, R153, R10.reuse, 0x2 ;  /* 0x0000000a990eb211 */ /* 0x080fe200078010ff */
[----:B------:R0:W-:Y:S01]  /*9200*/  @!P1 ST.E.64 desc[UR36][R8.64], R54 ;  /* 0x0000003608009985 */ /* 0x0001e2000c101b24 */
[----:B------:R-:W-:Y:S02]  /*9210*/  ISETP.GE.AND P1, PT, R150, UR4, PT ;  /* 0x0000000496007c0c */ /* 0x000fe4000bf26270 */
[-C--:B------:R-:W-:Y:S01]  /*9220*/  @!P4 LEA R24, P6, R151, R10.reuse, 0x2 ;  /* 0x0000000a9718c211 */ /* 0x080fe200078c10ff */
[----:B------:R1:W-:Y:S01]  /*9230*/  @!P5 ST.E.64 desc[UR36][R12.64], R56 ;  /* 0x000000380c00d985 */ /* 0x0003e2000c101b24 */
[----:B------:R-:W-:-:S02]  /*9240*/  @!P2 LEA R20, P5, R152, R10, 0x2 ;  /* 0x0000000a9814a211 */ /* 0x000fc400078a10ff */
[-C--:B------:R-:W-:Y:S02]  /*9250*/  @!P3 LEA.HI.X R15, R153, R11.reuse, R82, 0x2, P0 ;  /* 0x0000000b990fb211 */ /* 0x080fe400000f1452 */
[-C--:B------:R-:W-:Y:S02]  /*9260*/  @!P2 LEA.HI.X R21, R152, R11.reuse, R81, 0x2, P5 ;  /* 0x0000000b9815a211 */ /* 0x080fe400028f1451 */
[----:B------:R-:W-:Y:S01]  /*9270*/  ISETP.GE.AND P0, PT, R149, UR4, PT ;  /* 0x0000000495007c0c */ /* 0x000fe2000bf06270 */
[----:B------:R-:W-:Y:S01]  /*9280*/  @!P3 ST.E.64 desc[UR36][R14.64], R58 ;  /* 0x0000003a0e00b985 */ /* 0x000fe2000c101b24 */
[----:B------:R-:W-:Y:S02]  /*9290*/  @!P4 LEA.HI.X R25, R151, R11, R80, 0x2, P6 ;  /* 0x0000000b9719c211 */ /* 0x000fe400030f1450 */
[----:B0-----:R-:W-:Y:S01]  /*92a0*/  @!P1 LEA R8, P5, R150, R10, 0x2 ;  /* 0x0000000a96089211 */ /* 0x001fe200078a10ff */
[----:B------:R0:W-:Y:S01]  /*92b0*/  @!P2 ST.E.64 desc[UR36][R20.64], R60 ;  /* 0x0000003c1400a985 */ /* 0x0001e2000c101b24 */
[----:B------:R-:W-:-:S02]  /*92c0*/  ISETP.GE.AND P3, PT, R147, UR4, PT ;  /* 0x0000000493007c0c */ /* 0x000fc4000bf66270 */
[----:B------:R-:W-:Y:S01]  /*92d0*/  ISETP.GE.AND P2, PT, R146, UR4, PT ;  /* 0x0000000492007c0c */ /* 0x000fe2000bf46270 */
[----:B------:R2:W-:Y:S01]  /*92e0*/  @!P4 ST.E.64 desc[UR36][R24.64], R62 ;  /* 0x0000003e1800c985 */ /* 0x0005e2000c101b24 */
[----:B------:R-:W-:Y:S02]  /*92f0*/  ISETP.GE.AND P4, PT, R148, UR4, PT ;  /* 0x0000000494007c0c */ /* 0x000fe4000bf86270 */
[-C--:B------:R-:W-:Y:S02]  /*9300*/  @!P1 LEA.HI.X R9, R150, R11.reuse, R79, 0x2, P5 ;  /* 0x0000000b96099211 */ /* 0x080fe400028f144f */
[----:B------:R-:W-:Y:S02]  /*9310*/  ISETP.GE.AND P5, PT, R145, UR4, PT ;  /* 0x0000000491007c0c */ /* 0x000fe4000bfa6270 */
[C---:B-1----:R-:W-:Y:S01]  /*9320*/  @!P0 LEA R12, P6, R149.reuse, R10, 0x2 ;  /* 0x0000000a950c8211 */ /* 0x042fe200078c10ff */
[----:B------:R1:W-:Y:S03]  /*9330*/  @!P1 ST.E.64 desc[UR36][R8.64], R64 ;  /* 0x0000004008009985 */ /* 0x0003e6000c101b24 */
[----:B------:R-:W-:-:S02]  /*9340*/  @!P0 LEA.HI.X R13, R149, R11, R77, 0x2, P6 ;  /* 0x0000000b950d8211 */ /* 0x000fc400030f144d */
[-C--:B0-----:R-:W-:Y:S02]  /*9350*/  @!P3 LEA R20, P6, R147, R10.reuse, 0x2 ;  /* 0x0000000a9314b211 */ /* 0x081fe400078c10ff */
[-C--:B------:R-:W-:Y:S01]  /*9360*/  @!P4 LEA R14, P1, R148, R10.reuse, 0x2 ;  /* 0x0000000a940ec211 */ /* 0x080fe200078210ff */
[----:B------:R1:W-:Y:S01]  /*9370*/  @!P0 ST.E.64 desc[UR36][R12.64], R66 ;  /* 0x000000420c008985 */ /* 0x0003e2000c101b24 */
[-C--:B--2---:R-:W-:Y:S02]  /*9380*/  @!P2 LEA R24, P0, R146, R10.reuse, 0x2 ;  /* 0x0000000a9218a211 */ /* 0x084fe400078010ff */
[-C--:B------:R-:W-:Y:S02]  /*9390*/  @!P4 LEA.HI.X R15, R148, R11.reuse, R76, 0x2, P1 ;  /* 0x0000000b940fc211 */ /* 0x080fe400008f144c */
[----:B------:R-:W-:Y:S02]  /*93a0*/  @!P5 LEA R26, P1, R145, R10, 0x2 ;  /* 0x0000000a911ad211 */ /* 0x000fe400078210ff */
[-C--:B------:R-:W-:Y:S01]  /*93b0*/  @!P3 LEA.HI.X R21, R147, R11.reuse, R31, 0x2, P6 ;  /* 0x0000000b9315b211 */ /* 0x080fe200030f141f */
[----:B------:R1:W-:Y:S01]  /*93c0*/  @!P4 ST.E.64 desc[UR36][R14.64], R68 ;  /* 0x000000440e00c985 */ /* 0x0003e2000c101b24 */
[----:B------:R-:W-:-:S02]  /*93d0*/  @!P2 LEA.HI.X R25, R146, R11, R30, 0x2, P0 ;  /* 0x0000000b9219a211 */ /* 0x000fc400000f141e */
[----:B------:R-:W-:Y:S01]  /*93e0*/  @!P5 LEA.HI.X R27, R145, R11, R29, 0x2, P1 ;  /* 0x0000000b911bd211 */ /* 0x000fe200008f141d */
[----:B------:R1:W-:Y:S01]  /*93f0*/  @!P3 ST.E.64 desc[UR36][R20.64], R70 ;  /* 0x000000461400b985 */ /* 0x0003e2000c101b24 */
[----:B------:R-:W-:-:S03]  /*9400*/  ISETP.GE.AND P0, PT, R144, UR4, PT ;  /* 0x0000000490007c0c */ /* 0x000fc6000bf06270 */
[----:B------:R1:W-:Y:S04]  /*9410*/  @!P2 ST.E.64 desc[UR36][R24.64], R72 ;  /* 0x000000481800a985 */ /* 0x0003e8000c101b24 */
[----:B------:R1:W-:Y:S06]  /*9420*/  @!P5 ST.E.64 desc[UR36][R26.64], R74 ;  /* 0x0000004a1a00d985 */ /* 0x0003ec000c101b24 */
[----:B------:R-:W-:Y:S05]  /*9430*/  @P0 BRA `(.L_x_197) ;  /* 0x0000000800ac0947 */ /* 0x000fea0003800000 */
[----:B-1----:R-:W-:-:S04]  /*9440*/  LEA R8, P0, R144, R10, 0x2 ;  /* 0x0000000a90087211 */ /* 0x002fc800078010ff */
[----:B------:R-:W-:-:S05]  /*9450*/  LEA.HI.X R9, R144, R11, R28, 0x2, P0 ;  /* 0x0000000b90097211 */ /* 0x000fca00000f141c */
[----:B------:R0:W-:Y:S01]  /*9460*/  ST.E.64 desc[UR36][R8.64], R134 ;  /* 0x0000008608007985 */ /* 0x0001e2000c101b24 */
[----:B------:R-:W-:Y:S05]  /*9470*/  BRA `(.L_x_197) ;  /* 0x00000008009c7947 */ /* 0x000fea0003800000 */
.L_x_192:
[----:B------:R-:W1:Y:S01]  /*9480*/  LDC.64 R10, c[0x0][0xc00] ;  /* 0x00030000ff0a7b82 */ /* 0x000e620000000a00 */
[----:B------:R-:W-:Y:S01]  /*9490*/  ULDC.64 UR4, c[0x0][0xc08] ;  /* 0x0003020000047ab9 */ /* 0x000fe20000000a00 */
[----:B------:R-:W-:Y:S02]  /*94a0*/  MOV R3, RZ ;  /* 0x000000ff00037202 */ /* 0x000fe40000000f00 */
[----:B------:R-:W-:-:S04]  /*94b0*/  ISETP.NE.U32.AND P0, PT, RZ, UR4, PT ;  /* 0x00000004ff007c0c */ /* 0x000fc8000bf05070 */
[----:B------:R-:W-:Y:S01]  /*94c0*/  ISETP.NE.AND.EX P1, PT, RZ, UR5, PT, P0 ;  /* 0x00000005ff007c0c */ /* 0x000fe2000bf25300 */
[----:B------:R-:W2:Y:S01]  /*94d0*/  LDC.64 R8, c[0x0][0xc00] ;  /* 0x00030000ff087b82 */ /* 0x000ea20000000a00 */
[----:B-1----:R-:W-:-:S04]  /*94e0*/  ISETP.NE.U32.AND P0, PT, R10, RZ, PT ;  /* 0x000000ff0a00720c */ /* 0x002fc80003f05070 */
[----:B------:R-:W-:-:S07]  /*94f0*/  ISETP.NE.AND.EX P0, PT, R11, RZ, PT, P0 ;  /* 0x000000ff0b00720c */ /* 0x000fce0003f05300 */
[----:B------:R-:W1:Y:S01]  /*9500*/  @P1 LDC.64 R10, c[0x0][0xc08] ;  /* 0x00030200ff0a1b82 */ /* 0x000e620000000a00 */
[----:B------:R-:W-:Y:S01]  /*9510*/  ULDC UR4, c[0x0][0xa88] ;  /* 0x0002a20000047ab9 */ /* 0x000fe20000000800 */
[----:B--2---:R-:W-:-:S04]  /*9520*/  IMAD.WIDE R12, R138, 0x4, R8 ;  /* 0x000000048a0c7825 */ /* 0x004fc800078e0208 */
[----:B------:R-:W-:Y:S01]  /*9530*/  IMAD.U32 R0, RZ, RZ, UR4 ;  /* 0x00000004ff007e24 */ /* 0x000fe2000f8e00ff */
[----:B------:R2:W5:Y:S01]  /*9540*/  @P0 LDG.E R3, desc[UR36][R12.64] ;  /* 0x000000240c030981 */ /* 0x000562000c1e1900 */
[----:B0-----:R-:W0:Y:S01]  /*9550*/  S2R R4, SR_TID.X ;  /* 0x0000000000047919 */ /* 0x001e220000002100 */
[----:B-1----:R-:W-:-:S05]  /*9560*/  @P1 IMAD.WIDE R8, R138, 0x4, R10 ;  /* 0x000000048a081825 */ /* 0x002fca00078e020a */
[----:B------:R2:W5:Y:S01]  /*9570*/  @P1 LDG.E R0, desc[UR36][R8.64] ;  /* 0x0000002408001981 */ /* 0x000562000c1e1900 */
[----:B------:R-:W-:-:S13]  /*9580*/  ISETP.NE.AND P2, PT, R140, RZ, PT ;  /* 0x000000ff8c00720c */ /* 0x000fda0003f45270 */
[----:B------:R-:W1:Y:S01]  /*9590*/  @!P2 LDC R140, c[0x0][0xad4] ;  /* 0x0002b500ff8cab82 */ /* 0x000e620000000800 */
[----:B0-----:R-:W-:-:S05]  /*95a0*/  VIADD R30, R4, 0xffffff80 ;  /* 0xffffff80041e7836 */ /* 0x001fca0000000000 */
[----:B------:R-:W-:Y:S02]  /*95b0*/  ISETP.GT.AND P3, PT, R30, 0xbf, PT ;  /* 0x000000bf1e00780c */ /* 0x000fe40003f64270 */
[----:B-1----:R-:W-:Y:S01]  /*95c0*/  ISETP.GT.AND P2, PT, R140, 0x1, PT ;  /* 0x000000018c00780c */ /* 0x002fe20003f44270 */
[----:B--2---:R-:W-:-:S12]  /*95d0*/  @P1 BRA `(.L_x_200) ;  /* 0x0000000000101947 */ /* 0x004fd80003800000 */
[----:B------:R-:W-:Y:S05]  /*95e0*/  @!P0 BRA `(.L_x_200) ;  /* 0x00000000000c8947 */ /* 0x000fea0003800000 */
[----:B------:R-:W2:Y:S04]  /*95f0*/  LDG.E R9, desc[UR36][R12.64] ;  /* 0x000000240c097981 */ /* 0x000ea8000c1e1900 */
[----:B-----5:R-:W2:Y:S02]  /*9600*/  LDG.E R0, desc[UR36][R12.64+0x4] ;  /* 0x000004240c007981 */ /* 0x020ea4000c1e1900 */
[----:B--2---:R-:W-:-:S07]  /*9610*/  IMAD.IADD R0, R0, 0x1, -R9 ;  /* 0x0000000100007824 */ /* 0x004fce00078e0a09 */
.L_x_200:
[----:B------:R-:W-:Y:S01]  /*9620*/  BSSY B1, `(.L_x_201) ;  /* 0x0000036000017945 */ /* 0x000fe20003800000 */
[----:B------:R-:W-:Y:S02]  /*9630*/  SEL R31, R138, RZ, !P0 ;  /* 0x000000ff8a1f7207 */ /* 0x000fe40004000000 */
[----:B------:R-:W-:Y:S02]  /*9640*/  SEL R156, R156, RZ, !P0 ;  /* 0x000000ff9c9c7207 */ /* 0x000fe40004000000 */
[----:B-----5:R-:W-:Y:S01]  /*9650*/  SHF.R.S32.HI R26, RZ, 0x1f, R3 ;  /* 0x0000001fff1a7819 */ /* 0x020fe20000011403 */
[----:B------:R-:W-:Y:S06]  /*9660*/  @P3 BRA `(.L_x_202) ;  /* 0x0000000000c43947 */ /* 0x000fec0003800000 */
[----:B------:R-:W0:Y:S01]  /*9670*/  LDC R33, c[0x0][0xbe8] ;  /* 0x0002fa00ff217b82 */ /* 0x000e220000000800 */
[----:B------:R-:W-:-:S04]  /*9680*/  IMAD R4, R141, 0xc0, R4 ;  /* 0x000000c08d047824 */ /* 0x000fc800078e0204 */
[----:B------:R-:W-:Y:S02]  /*9690*/  VIADD R28, R4, 0xffffff80 ;  /* 0xffffff80041c7836 */ /* 0x000fe40000000000 */
[----:B0-----:R-:W-:-:S05]  /*96a0*/  IMAD R8, R0, R33, RZ ;  /* 0x0000002100087224 */ /* 0x001fca00078e02ff */
[----:B------:R-:W-:-:S13]  /*96b0*/  ISETP.GE.AND P0, PT, R28, R8, PT ;  /* 0x000000081c00720c */ /* 0x000fda0003f06270 */
[----:B------:R-:W-:Y:S05]  /*96c0*/  @P0 BRA `(.L_x_202) ;  /* 0x0000000000ac0947 */ /* 0x000fea0003800000 */
[----:B------:R-:W-:Y:S01]  /*96d0*/  ISETP.NE.AND P1, PT, R33, 0x1, PT ;  /* 0x000000012100780c */ /* 0x000fe20003f25270 */
[----:B------:R-:W-:Y:S01]  /*96e0*/  IMAD.MOV.U32 R22, RZ, RZ, 0x9b8 ;  /* 0x000009b8ff167424 */ /* 0x000fe200078e00ff */
[----:B------:R-:W-:Y:S01]  /*96f0*/  ISETP.GT.AND P0, PT, R140, 0x1, PT ;  /* 0x000000018c00780c */ /* 0x000fe20003f04270 */
[----:B------:R-:W0:Y:S01]  /*9700*/  LDC.64 R8, c[0x0][0xba8] ;  /* 0x0002ea00ff087b82 */ /* 0x000e220000000a00 */
[----:B------:R-:W-:Y:S02]  /*9710*/  IMAD.MOV.U32 R27, RZ, RZ, R28 ;  /* 0x000000ffff1b7224 */ /* 0x000fe400078e001c */
[----:B------:R-:W-:Y:S02]  /*9720*/  SEL R22, R22, 0x978, P0 ;  /* 0x0000097816167807 */ /* 0x000fe40000000000 */
[----:B------:R-:W-:-:S03]  /*9730*/  SEL R155, R155, RZ, P0 ;  /* 0x000000ff9b9b7207 */ /* 0x000fc60000000000 */
[----:B------:R-:W1:Y:S08]  /*9740*/  LDC.64 R20, c[0x0][R22+0x220] ;  /* 0x0000880016147b82 */ /* 0x000e700000000a00 */
[----:B------:R-:W2:Y:S08]  /*9750*/  @P1 LDC R25, c[0x0][0xbec] ;  /* 0x0002fb00ff191b82 */ /* 0x000eb00000000800 */
[----:B------:R-:W3:Y:S08]  /*9760*/  LDC.64 R14, c[0x0][R22+0x218] ;  /* 0x00008600160e7b82 */ /* 0x000ef00000000a00 */
[----:B------:R-:W4:Y:S01]  /*9770*/  @P1 LDC R35, c[0x0][0xbf0] ;  /* 0x0002fc00ff231b82 */ /* 0x000f220000000800 */
[----:B-1----:R-:W-:-:S04]  /*9780*/  IMAD R21, R21, R31, RZ ;  /* 0x0000001f15157224 */ /* 0x002fc800078e02ff */
[----:B------:R-:W-:-:S03]  /*9790*/  IMAD R21, R20, R156, R21 ;  /* 0x0000009c14157224 */ /* 0x000fc600078e0215 */
[----:B------:R-:W1:Y:S01]  /*97a0*/  LDC.64 R12, c[0x0][R22+0x228] ;  /* 0x00008a00160c7b82 */ /* 0x000e620000000a00 */
[----:B--2---:R-:W-:-:S04]  /*97b0*/  @P1 IMAD.HI.U32 R4, R28, R25, RZ ;  /* 0x000000191c041227 */ /* 0x004fc800078e00ff */
[----:B------:R-:W-:-:S03]  /*97c0*/  IMAD.WIDE.U32 R24, R20, R31, RZ ;  /* 0x0000001f14187225 */ /* 0x000fc600078e00ff */
[----:B------:R-:W2:Y:S01]  /*97d0*/  LDC.64 R10, c[0x0][R22+0x210] ;  /* 0x00008400160a7b82 */ /* 0x000ea20000000a00 */
[-C--:B---3--:R-:W-:Y:S02]  /*97e0*/  IMAD R29, R15, R139.reuse, RZ ;  /* 0x0000008b0f1d7224 */ /* 0x088fe400078e02ff */
[----:B------:R-:W-:-:S04]  /*97f0*/  IMAD.WIDE.U32 R14, R14, R139, RZ ;  /* 0x0000008b0e0e7225 */ /* 0x000fc800078e00ff */
[----:B------:R-:W-:Y:S01]  /*9800*/  IMAD.IADD R29, R15, 0x1, R29 ;  /* 0x000000010f1d7824 */ /* 0x000fe200078e021d */
[----:B----4-:R-:W-:Y:S01]  /*9810*/  @P1 SHF.R.U32.HI R27, RZ, R35, R4 ;  /* 0x00000023ff1b1219 */ /* 0x010fe20000011604 */
[----:B------:R-:W-:Y:S01]  /*9820*/  IMAD.IADD R4, R25, 0x1, R21 ;  /* 0x0000000119047824 */ /* 0x000fe200078e0215 */
[----:B0-----:R-:W0:Y:S01]  /*9830*/  @!P0 LDC R8, c[0x0][0xb50] ;  /* 0x0002d400ff088b82 */ /* 0x001e220000000800 */
[----:B------:R-:W-:Y:S02]  /*9840*/  IADD3 R14, P1, P3, R24, R14, R3 ;  /* 0x0000000e180e7210 */ /* 0x000fe40007b3e003 */
[----:B------:R-:W-:Y:S02]  /*9850*/  IADD3 R15, -R27, RZ, RZ ;  /* 0x000000ff1b0f7210 */ /* 0x000fe40007ffe1ff */
[----:B------:R-:W-:Y:S01]  /*9860*/  IADD3.X R4, R4, R29, R26, P1, P3 ;  /* 0x0000001d04047210 */ /* 0x000fe20000fe641a */
[-C--:B-1----:R-:W-:Y:S02]  /*9870*/  IMAD R21, R13, R155.reuse, RZ ;  /* 0x0000009b0d157224 */ /* 0x082fe400078e02ff */
[----:B------:R-:W-:Y:S01]  /*9880*/  IMAD.WIDE.U32 R12, R12, R155, RZ ;  /* 0x0000009b0c0c7225 */ /* 0x000fe200078e00ff */
[----:B------:R-:W1:Y:S03]  /*9890*/  @!P0 LDC R9, c[0x0][0xb54] ;  /* 0x0002d500ff098b82 */ /* 0x000e660000000800 */
[----:B------:R-:W-:Y:S01]  /*98a0*/  IMAD.IADD R21, R13, 0x1, R21 ;  /* 0x000000010d157824 */ /* 0x000fe200078e0215 */
[----:B------:R-:W-:Y:S01]  /*98b0*/  IADD3 R12, P0, P1, R27, R14, R12 ;  /* 0x0000000e1b0c7210 */ /* 0x000fe2000791e00c */
[----:B------:R-:W-:Y:S01]  /*98c0*/  IMAD R15, R33, R15, R28 ;  /* 0x0000000f210f7224 */ /* 0x000fe200078e021c */
[----:B------:R-:W-:-:S04]  /*98d0*/  SHF.R.S32.HI R27, RZ, 0x1f, R27 ;  /* 0x0000001fff1b7819 */ /* 0x000fc8000001141b */
[----:B------:R-:W-:Y:S01]  /*98e0*/  IADD3.X R13, R27, R4, R21, P0, P1 ;  /* 0x000000041b0d7210 */ /* 0x000fe200007e2415 */
[----:B--2---:R-:W-:Y:S01]  /*98f0*/  IMAD R4, R11, R15, RZ ;  /* 0x0000000f0b047224 */ /* 0x004fe200078e02ff */
[----:B------:R-:W-:-:S05]  /*9900*/  SHF.R.S32.HI R21, RZ, 0x1f, R15 ;  /* 0x0000001fff157819 */ /* 0x000fca000001140f */
[C---:B------:R-:W-:Y:S02]  /*9910*/  IMAD R21, R10.reuse, R21, R4 ;  /* 0x000000150a157224 */ /* 0x040fe400078e0204 */
[----:B------:R-:W-:-:S04]  /*9920*/  IMAD.WIDE.U32 R10, R10, R15, R12 ;  /* 0x0000000f0a0a7225 */ /* 0x000fc800078e000c */
[----:B------:R-:W-:Y:S01]  /*9930*/  IMAD.IADD R4, R11, 0x1, R21 ;  /* 0x000000010b047824 */ /* 0x000fe200078e0215 */
[----:B0-----:R-:W-:Y:S01]  /*9940*/  LEA R8, P0, R10, R8, 0x2 ;  /* 0x000000080a087211 */ /* 0x001fe200078010ff */
[----:B------:R-:W-:-:S03]  /*9950*/  IMAD.MOV.U32 R11, RZ, RZ, -0x800000 ;  /* 0xff800000ff0b7424 */ /* 0x000fc600078e00ff */
[----:B-1----:R-:W-:-:S05]  /*9960*/  LEA.HI.X R9, R10, R9, R4, 0x2, P0 ;  /* 0x000000090a097211 */ /* 0x002fca00000f1404 */
[----:B------:R0:W-:Y:S04]  /*9970*/  STG.E desc[UR36][R8.64], R11 ;  /* 0x0000000b08007986 */ /* 0x0001e8000c101924 */
.L_x_202:
[----:B------:R-:W-:Y:S05]  /*9980*/  BSYNC B1 ;  /* 0x0000000000017941 */ /* 0x000fea0003800000 */
.L_x_201:
[----:B------:R-:W-:Y:S05]  /*9990*/  @P2 BRA `(.L_x_197) ;  /* 0x0000000400542947 */ /* 0x000fea0003800000 */
[----:B------:R-:W1:Y:S01]  /*99a0*/  LDC R15, c[0x0][0xbe8] ;  /* 0x0002fa00ff0f7b82 */ /* 0x000e620000000800 */
[--C-:B------:R-:W-:Y:S01]  /*99b0*/  SHF.R.S32.HI R10, RZ, 0x1f, R30.reuse ;  /* 0x0000001fff0a7819 */ /* 0x100fe2000001141e */
[----:B------:R-:W-:Y:S01]  /*99c0*/  ULDC.64 UR4, c[0x0][0xaa0] ;  /* 0x0002a80000047ab9 */ /* 0x000fe20000000a00 */
[----:B------:R-:W-:Y:S01]  /*99d0*/  SHF.R.S32.HI R14, RZ, 0x1f, R30 ;  /* 0x0000001fff0e7819 */ /* 0x000fe2000001141e */
[----:B------:R-:W-:Y:S01]  /*99e0*/  IMAD R4, R26, UR4, RZ ;  /* 0x000000041a047c24 */ /* 0x000fe2000f8e02ff */
[-C--:B------:R-:W-:Y:S01]  /*99f0*/  LEA.HI R10, R10, R30.reuse, RZ, 0x2 ;  /* 0x0000001e0a0a7211 */ /* 0x080fe200078f10ff */
[C---:B0-----:R-:W-:Y:S01]  /*9a00*/  IMAD.WIDE.U32 R8, R3.reuse, UR4, RZ ;  /* 0x0000000403087c25 */ /* 0x041fe2000f8e00ff */
[----:B------:R-:W-:Y:S01]  /*9a10*/  LEA.HI R14, R14, R30, RZ, 0x2 ;  /* 0x0000001e0e0e7211 */ /* 0x000fe200078f10ff */
[----:B------:R-:W-:Y:S01]  /*9a20*/  ULDC.64 UR6, c[0x0][0xaf0] ;  /* 0x0002bc0000067ab9 */ /* 0x000fe20000000a00 */
[----:B------:R-:W-:Y:S01]  /*9a30*/  LOP3.LUT R10, R10, 0xfffffffc, RZ, 0xc0, !PT ;  /* 0xfffffffc0a0a7812 */ /* 0x000fe200078ec0ff */
[----:B------:R-:W-:Y:S01]  /*9a40*/  IMAD R11, R3, UR5, R4 ;  /* 0x00000005030b7c24 */ /* 0x000fe2000f8e0204 */
[----:B------:R-:W-:Y:S01]  /*9a50*/  SHF.R.S32.HI R14, RZ, 0x2, R14 ;  /* 0x00000002ff0e7819 */ /* 0x000fe2000001140e */
[----:B------:R-:W-:Y:S01]  /*9a60*/  ULDC.64 UR4, c[0x0][0xae8] ;  /* 0x0002ba0000047ab9 */ /* 0x000fe20000000a00 */
[----:B------:R-:W-:Y:S01]  /*9a70*/  BSSY B1, `(.L_x_203) ;  /* 0x0000036000017945 */ /* 0x000fe20003800000 */
[----:B------:R-:W-:Y:S01]  /*9a80*/  IMAD.IADD R10, R30, 0x1, -R10 ;  /* 0x000000011e0a7824 */ /* 0x000fe200078e0a0a */
[----:B------:R-:W-:Y:S01]  /*9a90*/  SHF.R.S32.HI R22, RZ, 0x1f, R143 ;  /* 0x0000001fff167819 */ /* 0x000fe2000001148f */
[----:B------:R-:W-:Y:S01]  /*9aa0*/  IMAD.IADD R9, R9, 0x1, R11 ;  /* 0x0000000109097824 */ /* 0x000fe200078e020b */
[----:B------:R-:W-:Y:S01]  /*9ab0*/  SHF.R.S32.HI R24, RZ, 0x1f, R142 ;  /* 0x0000001fff187819 */ /* 0x000fe2000001148e */
[----:B------:R-:W-:-:S02]  /*9ac0*/  IMAD R4, R10, 0x60, R14 ;  /* 0x000000600a047824 */ /* 0x000fc400078e020e */
[----:B------:R-:W-:Y:S01]  /*9ad0*/  IMAD.WIDE.U32 R8, R139, UR4, R8 ;  /* 0x000000048b087c25 */ /* 0x000fe2000f8e0008 */
[----:B-1----:R-:W-:-:S03]  /*9ae0*/  ISETP.NE.AND P0, PT, R15, 0x1, PT ;  /* 0x000000010f00780c */ /* 0x002fc60003f05270 */
[----:B------:R-:W-:Y:S02]  /*9af0*/  IMAD R12, R141, 0xc0, R4 ;  /* 0x000000c08d0c7824 */ /* 0x000fe400078e0204 */
[----:B------:R-:W-:Y:S02]  /*9b00*/  IMAD R10, R156, UR6, RZ ;  /* 0x000000069c0a7c24 */ /* 0x000fe4000f8e02ff */
[----:B------:R-:W-:Y:S02]  /*9b10*/  IMAD.MOV.U32 R3, RZ, RZ, R12 ;  /* 0x000000ffff037224 */ /* 0x000fe400078e000c */
[----:B------:R-:W-:Y:S01]  /*9b20*/  IMAD R9, R139, UR5, R9 ;  /* 0x000000058b097c24 */ /* 0x000fe2000f8e0209 */
[----:B------:R-:W-:Y:S01]  /*9b30*/  ULDC.64 UR4, c[0x0][0xae0] ;  /* 0x0002b80000047ab9 */ /* 0x000fe20000000a00 */
[----:B------:R-:W-:Y:S02]  /*9b40*/  IMAD.WIDE.U32 R8, R31, UR6, R8 ;  /* 0x000000061f087c25 */ /* 0x000fe4000f8e0008 */
[----:B------:R-:W0:Y:S08]  /*9b50*/  @P0 LDC R13, c[0x0][0xbec] ;  /* 0x0002fb00ff0d0b82 */ /* 0x000e300000000800 */
[----:B------:R-:W1:Y:S01]  /*9b60*/  @P0 LDC R21, c[0x0][0xbf0] ;  /* 0x0002fc00ff150b82 */ /* 0x000e620000000800 */
[----:B0-----:R-:W-:-:S04]  /*9b70*/  @P0 IMAD.HI.U32 R4, R12, R13, RZ ;  /* 0x0000000d0c040227 */ /* 0x001fc800078e00ff */
[----:B------:R-:W-:Y:S01]  /*9b80*/  IMAD R13, R31, UR7, R10 ;  /* 0x000000071f0d7c24 */ /* 0x000fe2000f8e020a */
[----:B-1----:R-:W-:-:S03]  /*9b90*/  @P0 SHF.R.U32.HI R3, RZ, R21, R4 ;  /* 0x00000015ff030219 */ /* 0x002fc60000011604 */
[----:B------:R-:W-:Y:S01]  /*9ba0*/  IMAD.IADD R9, R9, 0x1, R13 ;  /* 0x0000000109097824 */ /* 0x000fe200078e020d */
[C---:B------:R-:W-:Y:S01]  /*9bb0*/  IADD3 R11, -R3.reuse, RZ, RZ ;  /* 0x000000ff030b7210 */ /* 0x040fe20007ffe1ff */
[----:B------:R-:W-:Y:S01]  /*9bc0*/  IMAD.WIDE.U32 R8, R3, UR4, R8 ;  /* 0x0000000403087c25 */ /* 0x000fe2000f8e0008 */
[----:B------:R-:W-:-:S03]  /*9bd0*/  SHF.R.S32.HI R4, RZ, 0x1f, R3 ;  /* 0x0000001fff047819 */ /* 0x000fc60000011403 */
[----:B------:R-:W-:Y:S02]  /*9be0*/  IMAD R11, R15, R11, R12 ;  /* 0x0000000b0f0b7224 */ /* 0x000fe400078e020c */
[----:B------:R-:W-:Y:S02]  /*9bf0*/  IMAD R4, R4, UR4, RZ ;  /* 0x0000000404047c24 */ /* 0x000fe4000f8e02ff */
[----:B------:R-:W-:Y:S02]  /*9c00*/  IMAD R15, R0, R15, RZ ;  /* 0x0000000f000f7224 */ /* 0x000fe400078e02ff */
[----:B------:R-:W-:Y:S01]  /*9c10*/  IMAD R13, R3, UR5, R4 ;  /* 0x00000005030d7c24 */ /* 0x000fe2000f8e0204 */
[----:B------:R-:W-:Y:S01]  /*9c20*/  SHF.R.S32.HI R4, RZ, 0x1f, R11 ;  /* 0x0000001fff047819 */ /* 0x000fe2000001140b */
[----:B------:R-:W-:Y:S01]  /*9c30*/  ULDC.64 UR4, c[0x0][0xad8] ;  /* 0x0002b60000047ab9 */ /* 0x000fe20000000a00 */
[----:B------:R-:W-:Y:S02]  /*9c40*/  IMAD R0, R141, 0xc0, R14 ;  /* 0x000000c08d007824 */ /* 0x000fe400078e020e */
[----:B------:R-:W-:-:S02]  /*9c50*/  IMAD.IADD R9, R9, 0x1, R13 ;  /* 0x0000000109097824 */ /* 0x000fc400078e020d */
[----:B------:R-:W-:Y:S01]  /*9c60*/  IMAD R4, R4, UR4, RZ ;  /* 0x0000000404047c24 */ /* 0x000fe2000f8e02ff */
[----:B------:R-:W-:Y:S01]  /*9c70*/  ISETP.GE.AND P0, PT, R0, R15, PT ;  /* 0x0000000f0000720c */ /* 0x000fe20003f06270 */
[----:B------:R-:W-:-:S04]  /*9c80*/  IMAD.WIDE.U32 R8, R11, UR4, R8 ;  /* 0x000000040b087c25 */ /* 0x000fc8000f8e0008 */
[----:B------:R-:W-:Y:S01]  /*9c90*/  IMAD R3, R11, UR5, R4 ;  /* 0x000000050b037c24 */ /* 0x000fe2000f8e0204 */
[----:B------:R-:W-:Y:S02]  /*9ca0*/  ULDC.64 UR4, c[0x0][0xa80] ;  /* 0x0002a00000047ab9 */ /* 0x000fe40000000a00 */
[----:B------:R-:W-:Y:S01]  /*9cb0*/  LEA R4, P1, R8, UR4, 0x1 ;  /* 0x0000000408047c11 */ /* 0x000fe2000f8208ff */
[----:B------:R-:W-:-:S05]  /*9cc0*/  IMAD.IADD R3, R9, 0x1, R3 ;  /* 0x0000000109037824 */ /* 0x000fca00078e0203 */
[----:B------:R-:W-:Y:S02]  /*9cd0*/  LEA.HI.X R3, R8, UR5, R3, 0x1, P1 ;  /* 0x0000000508037c11 */ /* 0x000fe400088f0c03 */
[----:B------:R0:W1:Y:S04]  /*9ce0*/  SHFL.IDX PT, R8, R4, RZ, 0x1c1f ;  /* 0x001c1fff04087589 */ /* 0x00006800000e0000 */
[----:B------:R0:W2:Y:S01]  /*9cf0*/  SHFL.IDX PT, R9, R3, RZ, 0x1c1f ;  /* 0x001c1fff03097589 */ /* 0x0000a200000e0000 */
[----:B------:R-:W-:Y:S05]  /*9d00*/  @P0 BRA `(.L_x_204) ;  /* 0x0000000000300947 */ /* 0x000fea0003800000 */
        /* <DEDUP_REMOVED lines=9> */
[----:B------:R3:W-:Y:S04]  /*9da0*/  @!P2 ST.E.128 desc[UR36][R10.64], RZ ;  /* 0x000000ff0a00a985 */ /* 0x0007e8000c101d24 */
[----:B------:R3:W-:Y:S04]  /*9db0*/  @!P3 ST.E.128 desc[UR36][R12.64], RZ ;  /* 0x000000ff0c00b985 */ /* 0x0007e8000c101d24 */
[----:B------:R3:W-:Y:S02]  /*9dc0*/  @!P4 ST.E.128 desc[UR36][R20.64], RZ ;  /* 0x000000ff1400c985 */ /* 0x0007e4000c101d24 */
.L_x_204:
[----:B------:R-:W-:Y:S05]  /*9dd0*/  BSYNC B1 ;  /* 0x0000000000017941 */ /* 0x000fea0003800000 */
.L_x_203:
[----:B------:R-:W-:Y:S01]  /*9de0*/  VIADD R0, R0, 0x60 ;  /* 0x0000006000007836 */ /* 0x000fe20000000000 */
[----:B--2---:R2:W4:Y:S04]  /*9df0*/  SHFL.IDX PT, R9, R3, 0x1, 0x1c1f ;  /* 0x003c1f0003097f89 */ /* 0x00452800000e0000 */
[----:B------:R-:W-:Y:S01]  /*9e00*/  ISETP.GE.AND P0, PT, R0, R15, PT ;  /* 0x0000000f0000720c */ /* 0x000fe20003f06270 */
[----:B-1----:R2:W1:-:S12]  /*9e10*/  SHFL.IDX PT, R8, R4, 0x1, 0x1c1f ;  /* 0x003c1f0004087f89 */ /* 0x00245800000e0000 */
[----:B--2---:R-:W-:Y:S05]  /*9e20*/  @P0 BRA `(.L_x_197) ;  /* 0x0000000000300947 */ /* 0x004fea0003800000 */
[----:B------:R-:W-:Y:S02]  /*9e30*/  ULDC UR4, c[0x0][0xac8] ;  /* 0x0002b20000047ab9 */ /* 0x000fe40000000800 */
[----:B------:R-:W-:Y:S02]  /*9e40*/  ISETP.GE.AND P3, PT, R142, UR4, PT ;  /* 0x000000048e007c0c */ /* 0x000fe4000bf66270 */
[----:B------:R-:W-:Y:S02]  /*9e50*/  ISETP.GE.AND P4, PT, R143, UR4, PT ;  /* 0x000000048f007c0c */ /* 0x000fe4000bf86270 */
[----:B------:R-:W-:-:S09]  /*9e60*/  ISETP.GE.AND P2, PT, R137, UR4, PT ;  /* 0x0000000489007c0c */ /* 0x000fd2000bf46270 */
[CC--:B-1-3--:R-:W-:Y:S02]  /*9e70*/  @!P3 LEA R12, P0, R142.reuse, R8.reuse, 0x1 ;  /* 0x000000088e0cb211 */ /* 0x0cafe400078008ff */
[----:B------:R-:W-:Y:S02]  /*9e80*/  @!P4 LEA R14, P1, R143, R8, 0x1 ;  /* 0x000000088f0ec211 */ /* 0x000fe400078208ff */
[----:B----4-:R-:W-:Y:S01]  /*9e90*/  @!P2 IMAD.WIDE R10, R137, 0x2, R8 ;  /* 0x00000002890aa825 */ /* 0x010fe200078e0208 */
[-C--:B------:R-:W-:Y:S02]  /*9ea0*/  @!P3 LEA.HI.X R13, R142, R9.reuse, R24, 0x1, P0 ;  /* 0x000000098e0db211 */ /* 0x080fe400000f0c18 */
[----:B------:R-:W-:Y:S02]  /*9eb0*/  @!P4 LEA.HI.X R15, R143, R9, R22, 0x1, P1 ;  /* 0x000000098f0fc211 */ /* 0x000fe400008f0c16 */
[----:B------:R2:W-:Y:S04]  /*9ec0*/  @!P2 ST.E.128 desc[UR36][R10.64], RZ ;  /* 0x000000ff0a00a985 */ /* 0x0005e8000c101d24 */
[----:B------:R2:W-:Y:S04]  /*9ed0*/  @!P3 ST.E.128 desc[UR36][R12.64], RZ ;  /* 0x000000ff0c00b985 */ /* 0x0005e8000c101d24 */
[----:B------:R2:W-:Y:S02]  /*9ee0*/  @!P4 ST.E.128 desc[UR36][R14.64], RZ ;  /* 0x000000ff0e00c985 */ /* 0x0005e4000c101d24 */
.L_x_197:
[----:B------:R-:W-:Y:S05]  /*9ef0*/  BSYNC B0 ;  /* 0x0000000000007941 */ /* 0x000fea0003800000 */
.L_x_191:
[----:B------:R-:W-:Y:S02]  /*9f00*/  ULDC UR4, c[0x0][0xc3c] ;  /* 0x00030f0000047ab9 */ /* 0x000fe40000000800 */
[----:B------:R-:W-:-:S13]  /*9f10*/  ISETP.GE.AND P0, PT, R7, UR4, PT ;  /* 0x0000000407007c0c */ /* 0x000fda000bf06270 */
[----:B------:R-:W-:Y:S05]  /*9f20*/  @!P0 BRA `(.L_x_205) ;  /* 0xffffff7000408947 */ /* 0x000fea000383ffff */
[----:B------:R-:W-:Y:S05]  /*9f30*/  EXIT ;  /* 0x000000000000794d */ /* 0x000fea0003800000 */
.L_x_162:
[----:B------:R-:W-:-:S08]  /*9f40*/  NOP ;  /* 0x0000000000007918 */ /* 0x000fd00000000000 */
[----:B------:R-:W0:-:S00]  /*9f50*/  USETMAXREG.DEALLOC.CTAPOOL 0x20 ;  /* 0x00000020000079c8 */ /* 0x000e0000080e0500 */
[----:B0-----:R-:W-:Y:S02]  /*9f60*/  LOP3.LUT R0, R0, 0x3, RZ, 0xc0, !PT ;  /* 0x0000000300007812 */ /* 0x001fe400078ec0ff */
[----:B------:R-:W-:-:S04]  /*9f70*/  LOP3.LUT R16, R16, 0xffffffbf, RZ, 0xc0, !PT ;  /* 0xffffffbf10107812 */ /* 0x000fc800078ec0ff */
[----:B------:R-:W0:Y:S02]  /*9f80*/  SHFL.IDX PT, R0, R0, RZ, 0x1f ;  /* 0x00001fff00007589 */ /* 0x000e2400000e0000 */
[----:B0-----:R-:W-:Y:S01]  /*9f90*/  ISETP.NE.AND P0, PT, R0, RZ, PT ;  /* 0x000000ff0000720c */ /* 0x001fe20003f05270 */
[----:B------:R-:W-:-:S12]  /*9fa0*/  IMAD.MOV.U32 R0, RZ, RZ, RZ ;  /* 0x000000ffff007224 */ /* 0x000fd800078e00ff */
[----:B------:R-:W-:Y:S01]  /*9fb0*/  @P0 LOP3.LUT R16, R16, 0x40, RZ, 0xfc, !PT ;  /* 0x0000004010100812 */ /* 0x000fe200078efcff */
[----:B------:R-:W-:Y:S06]  /*9fc0*/  @!P0 BRA `(.L_x_206) ;  /* 0x00000000001c8947 */ /* 0x000fec0003800000 */
[----:B------:R-:W0:Y:S08]  /*9fd0*/  S2UR UR5, SR_CgaCtaId ;  /* 0x00000000000579c3 */ /* 0x000e300000008800 */
[----:B------:R-:W-:Y:S06]  /*9fe0*/  BAR.SYNC.DEFER_BLOCKING 0x5, 0x200 ;  /* 0x0148000000007b1d */ /* 0x000fec0000010000 */
[----:B------:R-:W-:-:S02]  /*9ff0*/  UMOV UR4, 0x400 ;  /* 0x0000040000047882 */ /* 0x000fc40000000000 */
[----:B0-----:R-:W-:-:S09]  /*a000*/  ULEA UR4, UR5, UR4, 0x18 ;  /* 0x0000000405047291 */ /* 0x001fd2000f8ec03f */
[----:B------:R-:W1:Y:S01]  /*a010*/  LDS.128 R24, [UR4+0x2d8d0] ;  /* 0x02d8d004ff187984 */ /* 0x000e620008000c00 */
[----:B------:R-:W-:Y:S06]  /*a020*/  BAR.ARV 0x4, 0x200 ;  /* 0x0108000000007b1d */ /* 0x000fec0000002000 */
[----:B------:R-:W-:Y:S05]  /*a030*/  BRA `(.L_x_207) ;  /* 0x0000000800907947 */ /* 0x000fea0003800000 */
.L_x_206:
[----:B------:R-:W0:Y:S01]  /*a040*/  S2R R2, SR_TID.X ;  /* 0x0000000000027919 */ /* 0x000e220000002100 */
[----:B------:R-:W-:Y:S01]  /*a050*/  ULDC UR4, c[0x0][0xc3c] ;  /* 0x00030f0000047ab9 */ /* 0x000fe20000000800 */
[----:B------:R-:W-:Y:S01]  /*a060*/  IMAD.MOV.U32 R9, RZ, RZ, RZ ;  /* 0x000000ffff097224 */ /* 0x000fe200078e00ff */
[----:B------:R-:W1:Y:S01]  /*a070*/  S2UR UR6, SR_CTAID.X ;  /* 0x00000000000679c3 */ /* 0x000e620000002500 */
[----:B------:R-:W-:Y:S01]  /*a080*/  ULDC UR5, c[0x0][0xc38] ;  /* 0x00030e0000057ab9 */ /* 0x000fe20000000800 */
[----:B0-----:R-:W-:-:S04]  /*a090*/  LOP3.LUT R7, R2, 0x1f, RZ, 0xc0, !PT ;  /* 0x0000001f02077812 */ /* 0x001fc800078ec0ff */
[----:B------:R-:W-:-:S04]  /*a0a0*/  ISETP.NE.AND P0, PT, R7, 0x1f, PT ;  /* 0x0000001f0700780c */ /* 0x000fc80003f05270 */
[----:B------:R-:W-:-:S13]  /*a0b0*/  ISETP.GE.OR P1, PT, R7, UR4, !P0 ;  /* 0x0000000407007c0c */ /* 0x000fda000c726670 */
[----:B------:R-:W0:Y:S08]  /*a0c0*/  @!P1 LDC.64 R4, c[0x0][0xc80] ;  /* 0x00032000ff049b82 */ /* 0x000e300000000a00 */
[----:B------:R-:W2:Y:S01]  /*a0d0*/  @!P1 LDC.64 R2, c[0x0][0xc78] ;  /* 0x00031e00ff029b82 */ /* 0x000ea20000000a00 */
[----:B0-----:R-:W-:-:S05]  /*a0e0*/  @!P1 IMAD.WIDE.U32 R4, R7, 0x4, R4 ;  /* 0x0000000407049825 */ /* 0x001fca00078e0004 */
[----:B------:R-:W3:Y:S01]  /*a0f0*/  @!P1 LDG.E R0, desc[UR36][R4.64] ;  /* 0x0000002404009981 */ /* 0x000ee2000c1e1900 */
[----:B--2---:R-:W-:-:S05]  /*a100*/  @!P1 IMAD.WIDE.U32 R2, R7, 0x4, R2 ;  /* 0x0000000407029825 */ /* 0x004fca00078e0002 */
[----:B------:R-:W3:Y:S01]  /*a110*/  @!P1 LDG.E R9, desc[UR36][R2.64] ;  /* 0x0000002402099981 */ /* 0x000ee2000c1e1900 */
[C---:B------:R-:W-:Y:S02]  /*a120*/  ISETP.NE.AND P1, PT, R7.reuse, RZ, PT ;  /* 0x000000ff0700720c */ /* 0x040fe40003f25270 */
[C---:B------:R-:W-:Y:S02]  /*a130*/  ISETP.GE.U32.AND P2, PT, R7.reuse, 0x2, PT ;  /* 0x000000020700780c */ /* 0x040fe40003f46070 */
[C---:B------:R-:W-:Y:S02]  /*a140*/  ISETP.GE.U32.AND P3, PT, R7.reuse, 0x4, PT ;  /* 0x000000040700780c */ /* 0x040fe40003f66070 */
[C---:B------:R-:W-:Y:S02]  /*a150*/  ISETP.GE.U32.AND P4, PT, R7.reuse, 0x8, PT ;  /* 0x000000080700780c */ /* 0x040fe40003f86070 */
[----:B------:R-:W-:Y:S01]  /*a160*/  ISETP.GE.U32.AND P5, PT, R7, 0x10, PT ;  /* 0x000000100700780c */ /* 0x000fe20003fa6070 */
[----:B------:R-:W-:Y:S01]  /*a170*/  UMOV UR4, URZ ;  /* 0x0000003f00047c82 */ /* 0x000fe20008000000 */
[----:B---3--:R-:W-:-:S05]  /*a180*/  IMAD R6, R0, R9, RZ ;  /* 0x0000000900067224 */ /* 0x008fca00078e02ff */
[----:B------:R-:W0:Y:S02]  /*a190*/  SHFL.UP PT, R8, R6, 0x1, RZ ;  /* 0x0420000006087989 */ /* 0x000e2400000e00ff */
[----:B0-----:R-:W-:-:S05]  /*a1a0*/  SEL R11, R8, RZ, P1 ;  /* 0x000000ff080b7207 */ /* 0x001fca0000800000 */
[----:B------:R-:W-:-:S05]  /*a1b0*/  IMAD.IADD R11, R6, 0x1, R11 ;  /* 0x00000001060b7824 */ /* 0x000fca00078e020b */
[----:B------:R-:W0:Y:S02]  /*a1c0*/  SHFL.UP PT, R8, R11, 0x2, RZ ;  /* 0x044000000b087989 */ /* 0x000e2400000e00ff */
[----:B0-----:R-:W-:-:S04]  /*a1d0*/  SEL R8, R8, RZ, P2 ;  /* 0x000000ff08087207 */ /* 0x001fc80001000000 */
[----:B------:R-:W-:-:S05]  /*a1e0*/  IADD3 R8, R11, R8, RZ ;  /* 0x000000080b087210 */ /* 0x000fca0007ffe0ff */
[----:B------:R-:W0:Y:S02]  /*a1f0*/  SHFL.UP PT, R4, R8, 0x4, RZ ;  /* 0x0480000008047989 */ /* 0x000e2400000e00ff */
[----:B0-----:R-:W-:-:S05]  /*a200*/  SEL R3, R4, RZ, P3 ;  /* 0x000000ff04037207 */ /* 0x001fca0001800000 */
[----:B------:R-:W-:-:S05]  /*a210*/  IMAD.IADD R3, R8, 0x1, R3 ;  /* 0x0000000108037824 */ /* 0x000fca00078e0203 */
[----:B------:R-:W0:Y:S02]  /*a220*/  SHFL.UP PT, R2, R3, 0x8, RZ ;  /* 0x0500000003027989 */ /* 0x000e2400000e00ff */
[----:B0-----:R-:W-:-:S05]  /*a230*/  SEL R2, R2, RZ, P4 ;  /* 0x000000ff02027207 */ /* 0x001fca0002000000 */
[----:B------:R-:W-:-:S05]  /*a240*/  IMAD.IADD R4, R3, 0x1, R2 ;  /* 0x0000000103047824 */ /* 0x000fca00078e0202 */
[----:B------:R-:W0:Y:S02]  /*a250*/  SHFL.UP PT, R2, R4, 0x10, RZ ;  /* 0x0600000004027989 */ /* 0x000e2400000e00ff */
[----:B0-----:R-:W-:-:S05]  /*a260*/  SEL R5, R2, RZ, P5 ;  /* 0x000000ff02057207 */ /* 0x001fca0002800000 */
[----:B------:R-:W-:-:S05]  /*a270*/  IMAD.IADD R2, R4, 0x1, R5 ;  /* 0x0000000104027824 */ /* 0x000fca00078e0205 */
[----:B------:R-:W0:Y:S02]  /*a280*/  SHFL.IDX PT, R6, R2, 0x1f, 0x1f ;  /* 0x03e01f0002067f89 */ /* 0x000e2400000e0000 */
[----:B0-----:R-:W-:-:S05]  /*a290*/  IMAD R6, R6, UR5, RZ ;  /* 0x0000000506067c24 */ /* 0x001fca000f8e02ff */
[----:B-1----:R-:W-:Y:S01]  /*a2a0*/  ISETP.GT.AND P6, PT, R6, UR6, PT ;  /* 0x0000000606007c0c */ /* 0x002fe2000bfc4270 */
[----:B------:R-:W-:-:S12]  /*a2b0*/  IMAD.MOV.U32 R3, RZ, RZ, R6 ;  /* 0x000000ffff037224 */ /* 0x000fd800078e0006 */
[----:B------:R-:W-:Y:S05]  /*a2c0*/  @P6 BRA `(.L_x_208) ;  /* 0x0000000000986947 */ /* 0x000fea0003800000 */
[----:B------:R-:W-:Y:S01]  /*a2d0*/  IMAD.MOV.U32 R6, RZ, RZ, R3 ;  /* 0x000000ffff067224 */ /* 0x000fe200078e0003 */
[----:B------:R-:W-:Y:S01]  /*a2e0*/  UMOV UR4, URZ ;  /* 0x0000003f00047c82 */ /* 0x000fe20008000000 */
[----:B------:R-:W-:-:S05]  /*a2f0*/  ULDC UR5, c[0x0][0xc38] ;  /* 0x00030e0000057ab9 */ /* 0x000fca0000000800 */
.L_x_210:
[----:B------:R-:W0:Y:S01]  /*a300*/  LDC R0, c[0x0][0xc3c] ;  /* 0x00030f00ff007b82 */ /* 0x000e220000000800 */
[----:B------:R-:W-:-:S06]  /*a310*/  UIADD3 UR4, UR4, 0x1f, URZ ;  /* 0x0000001f04047890 */ /* 0x000fcc000fffe03f */
[----:B0-----:R-:W-:-:S13]  /*a320*/  ISETP.LE.AND P6, PT, R0, UR4, PT ;  /* 0x0000000400007c0c */ /* 0x001fda000bfc3270 */
[----:B------:R-:W-:Y:S05]  /*a330*/  @P6 BRA `(.L_x_209) ;  /* 0x0000000400a46947 */ /* 0x000fea0003800000 */
[----:B------:R-:W-:-:S05]  /*a340*/  VIADD R9, R7, UR4 ;  /* 0x0000000407097c36 */ /* 0x000fca0008000000 */
[----:B------:R-:W-:Y:S01]  /*a350*/  ISETP.GE.OR P6, PT, R9, R0, !P0 ;  /* 0x000000000900720c */ /* 0x000fe200047c6670 */
[----:B------:R-:W-:-:S12]  /*a360*/  IMAD.MOV.U32 R0, RZ, RZ, RZ ;  /* 0x000000ffff007224 */ /* 0x000fd800078e00ff */
[----:B------:R-:W0:Y:S08]  /*a370*/  @!P6 LDC.64 R4, c[0x0][0xc80] ;  /* 0x00032000ff04eb82 */ /* 0x000e300000000a00 */
[----:B------:R-:W1:Y:S01]  /*a380*/  @!P6 LDC.64 R2, c[0x0][0xc78] ;  /* 0x00031e00ff02eb82 */ /* 0x000e620000000a00 */
[----:B0-----:R-:W-:-:S05]  /*a390*/  @!P6 IMAD.WIDE R4, R9, 0x4, R4 ;  /* 0x000000040904e825 */ /* 0x001fca00078e0204 */
[----:B------:R-:W2:Y:S01]  /*a3a0*/  @!P6 LDG.E R0, desc[UR36][R4.64] ;  /* 0x000000240400e981 */ /* 0x000ea2000c1e1900 */
[----:B-1----:R-:W-:Y:S01]  /*a3b0*/  @!P6 IMAD.WIDE R2, R9, 0x4, R2 ;  /* 0x000000040902e825 */ /* 0x002fe200078e0202 */
[----:B------:R-:W-:-:S06]  /*a3c0*/  MOV R9, RZ ;  /* 0x000000ff00097202 */ /* 0x000fcc0000000f00 */
[----:B------:R-:W2:Y:S02]  /*a3d0*/  @!P6 LDG.E R9, desc[UR36][R2.64] ;  /* 0x000000240209e981 */ /* 0x000ea4000c1e1900 */
[----:B--2---:R-:W-:-:S05]  /*a3e0*/  IMAD R13, R0, R9, RZ ;  /* 0x00000009000d7224 */ /* 0x004fca00078e02ff */
        /* <DEDUP_REMOVED lines=16> */
[----:B0-----:R-:W-:-:S04]  /*a4f0*/  IMAD R3, R4, UR5, RZ ;  /* 0x0000000504037c24 */ /* 0x001fc8000f8e02ff */
[----:B------:R-:W-:-:S05]  /*a500*/  IMAD.IADD R6, R3, 0x1, R6 ;  /* 0x0000000103067824 */ /* 0x000fca00078e0206 */
[----:B------:R-:W-:-:S13]  /*a510*/  ISETP.GT.AND P6, PT, R6, UR6, PT ;  /* 0x0000000606007c0c */ /* 0x000fda000bfc4270 */
[----:B------:R-:W-:Y:S05]  /*a520*/  @!P6 BRA `(.L_x_210) ;  /* 0xfffffffc0074e947 */ /* 0x000fea000383ffff */
.L_x_208:
[----:B------:R-:W-:Y:S02]  /*a530*/  IMAD.IADD R11, R6, 0x1, -R3 ;  /* 0x00000001060b7824 */ /* 0x000fe400078e0a03 */
[----:B------:R-:W-:Y:S02]  /*a540*/  IMAD.MOV.U32 R24, RZ, RZ, RZ ;  /* 0x000000ffff187224 */ /* 0x000fe400078e00ff */
[----:B------:R-:W-:-:S05]  /*a550*/  IMAD R3, R2, UR5, R11 ;  /* 0x0000000502037c24 */ /* 0x000fca000f8e020b */
[----:B------:R-:W-:-:S13]  /*a560*/  ISETP.GT.AND P0, PT, R3, UR6, PT ;  /* 0x0000000603007c0c */ /* 0x000fda000bf04270 */
[----:B------:R-:W-:-:S04]  /*a570*/  VOTE.ANY R5, PT, !P0 ;  /* 0x0000000000057806 */ /* 0x000fc800040e0100 */
[----:B------:R-:W0:Y:S01]  /*a580*/  POPC R27, R5 ;  /* 0x00000005001b7309 */ /* 0x000e220000000000 */
[----:B------:R-:W-:Y:S01]  /*a590*/  ISETP.NE.AND P0, PT, R5, RZ, PT ;  /* 0x000000ff0500720c */ /* 0x000fe20003f05270 */
[----:B0-----:R-:W0:Y:S04]  /*a5a0*/  SHFL.IDX PT, R0, R0, R27, 0x1f ;  /* 0x00001f1b00007589 */ /* 0x001e2800000e0000 */
[----:B------:R-:W1:Y:S01]  /*a5b0*/  SHFL.IDX PT, R9, R9, R27, 0x1f ;  /* 0x00001f1b09097589 */ /* 0x000e6200000e0000 */
[----:B0-----:R-:W-:-:S04]  /*a5c0*/  IABS R4, R0 ;  /* 0x0000000000047213 */ /* 0x001fc80000000000 */
[----:B------:R-:W0:Y:S01]  /*a5d0*/  I2F.RP R6, R4 ;  /* 0x0000000400067306 */ /* 0x000e220000209400 */
[----:B-1----:R-:W-:-:S07]  /*a5e0*/  IABS R8, R9 ;  /* 0x0000000900087213 */ /* 0x002fce0000000000 */
[----:B0-----:R-:W0:Y:S02]  /*a5f0*/  MUFU.RCP R6, R6 ;  /* 0x0000000600067308 */ /* 0x001e240000001000 */
[----:B0-----:R-:W-:-:S06]  /*a600*/  IADD3 R3, R6, 0xffffffe, RZ ;  /* 0x0ffffffe06037810 */ /* 0x001fcc0007ffe0ff */
[----:B------:R-:W0:Y:S02]  /*a610*/  F2I.FTZ.U32.TRUNC.NTZ R3, R3 ;  /* 0x0000000300037305 */ /* 0x000e24000021f000 */
[----:B0-----:R-:W-:Y:S01]  /*a620*/  IMAD.MOV R13, RZ, RZ, -R3 ;  /* 0x000000ffff0d7224 */ /* 0x001fe200078e0a03 */
[----:B------:R-:W-:Y:S06]  /*a630*/  @!P0 BRA `(.L_x_211) ;  /* 0x0000000000088947 */ /* 0x000fec0003800000 */
[----:B------:R-:W-:-:S05]  /*a640*/  VIADD R5, R27, 0xffffffff ;  /* 0xffffffff1b057836 */ /* 0x000fca0000000000 */
[----:B------:R0:W1:Y:S02]  /*a650*/  SHFL.IDX PT, R24, R2, R5, 0x1f ;  /* 0x00001f0502187589 */ /* 0x00006400000e0000 */
.L_x_211:
[----:B-1----:R-:W-:Y:S02]  /*a660*/  IMAD R24, R24, UR5, R11 ;  /* 0x0000000518187c24 */ /* 0x002fe4000f8e020b */
[----:B------:R-:W-:Y:S02]  /*a670*/  IMAD R11, R13, R4, RZ ;  /* 0x000000040d0b7224 */ /* 0x000fe400078e02ff */
[----:B0-----:R-:W-:Y:S01]  /*a680*/  IMAD.MOV.U32 R2, RZ, RZ, RZ ;  /* 0x000000ffff027224 */ /* 0x001fe200078e00ff */
[----:B------:R-:W-:Y:S01]  /*a690*/  IADD3 R25, -R24, UR6, RZ ;  /* 0x0000000618197c10 */ /* 0x000fe2000fffe1ff */
[----:B------:R-:W-:Y:S01]  /*a6a0*/  IMAD.MOV.U32 R5, RZ, RZ, R8 ;  /* 0x000000ffff057224 */ /* 0x000fe200078e0008 */
[----:B------:R-:W-:Y:S01]  /*a6b0*/  IABS R8, R0 ;  /* 0x0000000000087213 */ /* 0x000fe20000000000 */
[----:B------:R-:W-:Y:S01]  /*a6c0*/  IMAD.HI.U32 R2, R3, R11, R2 ;  /* 0x0000000b03027227 */ /* 0x000fe200078e0002 */
[----:B------:R-:W-:Y:S01]  /*a6d0*/  IABS R3, R25 ;  /* 0x0000001900037213 */ /* 0x000fe20000000000 */
[----:B------:R-:W0:Y:S02]  /*a6e0*/  I2F.RP R6, R5 ;  /* 0x0000000500067306 */ /* 0x000e240000209400 */
[----:B------:R-:W-:-:S02]  /*a6f0*/  IMAD.MOV R8, RZ, RZ, -R8 ;  /* 0x000000ffff087224 */ /* 0x000fc400078e0a08 */
[----:B------:R-:W-:-:S04]  /*a700*/  IMAD.HI.U32 R2, R2, R3, RZ ;  /* 0x0000000302027227 */ /* 0x000fc800078e00ff */
[----:B------:R-:W-:Y:S02]  /*a710*/  IMAD R3, R2, R8, R3 ;  /* 0x0000000802037224 */ /* 0x000fe400078e0203 */
[----:B------:R-:W-:-:S03]  /*a720*/  VIADD R27, R27, UR4 ;  /* 0x000000041b1b7c36 */ /* 0x000fc60008000000 */
[----:B------:R-:W-:Y:S01]  /*a730*/  ISETP.GT.U32.AND P1, PT, R4, R3, PT ;  /* 0x000000030400720c */ /* 0x000fe20003f24070 */
[----:B0-----:R-:W0:-:S12]  /*a740*/  MUFU.RCP R6, R6 ;  /* 0x0000000600067308 */ /* 0x001e180000001000 */
[----:B------:R-:W-:Y:S02]  /*a750*/  @!P1 IMAD.IADD R3, R3, 0x1, -R4 ;  /* 0x0000000103039824 */ /* 0x000fe400078e0a04 */
[----:B------:R-:W-:Y:S01]  /*a760*/  @!P1 VIADD R2, R2, 0x1 ;  /* 0x0000000102029836 */ /* 0x000fe20000000000 */
[----:B------:R-:W-:Y:S02]  /*a770*/  ISETP.NE.AND P1, PT, R0, RZ, PT ;  /* 0x000000ff0000720c */ /* 0x000fe40003f25270 */
[----:B------:R-:W-:Y:S02]  /*a780*/  ISETP.GE.U32.AND P0, PT, R3, R4, PT ;  /* 0x000000040300720c */ /* 0x000fe40003f06070 */
[----:B0-----:R-:W-:Y:S02]  /*a790*/  IADD3 R8, R6, 0xffffffe, RZ ;  /* 0x0ffffffe06087810 */ /* 0x001fe40007ffe0ff */
[----:B------:R-:W-:Y:S02]  /*a7a0*/  LOP3.LUT R4, R25, R0, RZ, 0x3c, !PT ;  /* 0x0000000019047212 */ /* 0x000fe400078e3cff */
[----:B------:R0:W1:Y:S02]  /*a7b0*/  F2I.FTZ.U32.TRUNC.NTZ R3, R8 ;  /* 0x0000000800037305 */ /* 0x000064000021f000 */
[----:B------:R-:W-:-:S05]  /*a7c0*/  ISETP.GE.AND P2, PT, R4, RZ, PT ;  /* 0x000000ff0400720c */ /* 0x000fca0003f46270 */
[----:B------:R-:W-:Y:S01]  /*a7d0*/  @P0 VIADD R2, R2, 0x1 ;  /* 0x0000000102020836 */ /* 0x000fe20000000000 */
[----:B0-----:R-:W-:-:S03]  /*a7e0*/  IABS R8, R9 ;  /* 0x0000000900087213 */ /* 0x001fc60000000000 */
[----:B------:R-:W-:Y:S02]  /*a7f0*/  IMAD.MOV.U32 R6, RZ, RZ, R2 ;  /* 0x000000ffff067224 */ /* 0x000fe400078e0002 */
[----:B------:R-:W-:Y:S02]  /*a800*/  IMAD.MOV R8, RZ, RZ, -R8 ;  /* 0x000000ffff087224 */ /* 0x000fe400078e0a08 */
[----:B-1----:R-:W-:Y:S02]  /*a810*/  IMAD.MOV R2, RZ, RZ, -R3 ;  /* 0x000000ffff027224 */ /* 0x002fe400078e0a03 */
[----:B------:R-:W-:Y:S01]  /*a820*/  @!P2 IMAD.MOV R6, RZ, RZ, -R6 ;  /* 0x000000ffff06a224 */ /* 0x000fe200078e0a06 */
[----:B------:R-:W-:Y:S01]  /*a830*/  @!P1 LOP3.LUT R6, RZ, R0, RZ, 0x33, !PT ;  /* 0x00000000ff069212 */ /* 0x000fe200078e33ff */
[----:B------:R-:W-:Y:S02]  /*a840*/  IMAD R11, R2, R5, RZ ;  /* 0x00000005020b7224 */ /* 0x000fe400078e02ff */
[----:B------:R-:W-:Y:S01]  /*a850*/  IMAD.MOV.U32 R2, RZ, RZ, RZ ;  /* 0x000000ffff027224 */ /* 0x000fe200078e00ff */
[-C--:B------:R-:W-:Y:S01]  /*a860*/  IABS R4, R6.reuse ;  /* 0x0000000600047213 */ /* 0x080fe20000000000 */
[----:B------:R-:W-:-:S02]  /*a870*/  IMAD R0, R0, R6, RZ ;  /* 0x0000000600007224 */ /* 0x000fc400078e02ff */
[----:B------:R-:W-:Y:S01]  /*a880*/  IMAD.HI.U32 R2, R3, R11, R2 ;  /* 0x0000000b03027227 */ /* 0x000fe200078e0002 */
[----:B------:R-:W-:Y:S02]  /*a890*/  MOV R3, R4 ;  /* 0x0000000400037202 */ /* 0x000fe40000000f00 */
[----:B------:R-:W-:Y:S01]  /*a8a0*/  IADD3 R25, R25, -R0, RZ ;  /* 0x8000000019197210 */ /* 0x000fe20007ffe0ff */
[----:B------:R-:W-:Y:S02]  /*a8b0*/  IMAD.MOV.U32 R4, RZ, RZ, R8 ;  /* 0x000000ffff047224 */ /* 0x000fe400078e0008 */
[----:B------:R-:W-:-:S04]  /*a8c0*/  IMAD.HI.U32 R2, R2, R3, RZ ;  /* 0x0000000302027227 */ /* 0x000fc800078e00ff */
[----:B------:R-:W-:Y:S01]  /*a8d0*/  IMAD R4, R2, R4, R3 ;  /* 0x0000000402047224 */ /* 0x000fe200078e0203 */
[----:B------:R-:W-:-:S04]  /*a8e0*/  LOP3.LUT R3, R6, R9, RZ, 0x3c, !PT ;  /* 0x0000000906037212 */ /* 0x000fc800078e3cff */
[----:B------:R-:W-:Y:S02]  /*a8f0*/  ISETP.GT.U32.AND P1, PT, R5, R4, PT ;  /* 0x000000040500720c */ /* 0x000fe40003f24070 */
[----:B------:R-:W-:-:S11]  /*a900*/  ISETP.GE.AND P2, PT, R3, RZ, PT ;  /* 0x000000ff0300720c */ /* 0x000fd60003f46270 */
[----:B------:R-:W-:Y:S02]  /*a910*/  @!P1 IMAD.IADD R4, R4, 0x1, -R5 ;  /* 0x0000000104049824 */ /* 0x000fe400078e0a05 */
[----:B------:R-:W-:Y:S01]  /*a920*/  @!P1 VIADD R2, R2, 0x1 ;  /* 0x0000000102029836 */ /* 0x000fe20000000000 */
[----:B------:R-:W-:Y:S02]  /*a930*/  ISETP.NE.AND P1, PT, R9, RZ, PT ;  /* 0x000000ff0900720c */ /* 0x000fe40003f25270 */
[----:B------:R-:W-:-:S13]  /*a940*/  ISETP.GE.U32.AND P0, PT, R4, R5, PT ;  /* 0x000000050400720c */ /* 0x000fda0003f06070 */
[----:B------:R-:W-:-:S04]  /*a950*/  @P0 VIADD R2, R2, 0x1 ;  /* 0x0000000102020836 */ /* 0x000fc80000000000 */
[----:B------:R-:W-:Y:S01]  /*a960*/  @!P2 IMAD.MOV R2, RZ, RZ, -R2 ;  /* 0x000000ffff02a224 */ /* 0x000fe200078e0a02 */
[----:B------:R-:W-:-:S05]  /*a970*/  @!P1 LOP3.LUT R2, RZ, R9, RZ, 0x33, !PT ;  /* 0x00000009ff029212 */ /* 0x000fca00078e33ff */
[----:B------:R-:W-:-:S04]  /*a980*/  IMAD.MOV R26, RZ, RZ, -R2 ;  /* 0x000000ffff1a7224 */ /* 0x000fc800078e0a02 */
[C---:B------:R-:W-:Y:S02]  /*a990*/  IMAD R26, R9.reuse, R26, R6 ;  /* 0x0000001a091a7224 */ /* 0x040fe400078e0206 */
[----:B------:R-:W-:-:S04]  /*a9a0*/  IMAD R9, R9, 0x1000000, R2 ;  /* 0x0100000009097824 */ /* 0x000fc800078e0202 */
[----:B------:R-:W-:Y:S01]  /*a9b0*/  IMAD R26, R26, 0x10000, R9 ;  /* 0x000100001a1a7824 */ /* 0x000fe200078e0209 */
[----:B------:R-:W-:Y:S06]  /*a9c0*/  BRA `(.L_x_212) ;  /* 0x0000000000147947 */ /* 0x000fec0003800000 */
.L_x_209:
[----:B------:R-:W-:Y:S01]  /*a9d0*/  ULDC UR4, c[0x0][0xc3c] ;  /* 0x00030f0000047ab9 */ /* 0x000fe20000000800 */
[----:B------:R-:W-:Y:S02]  /*a9e0*/  IMAD.MOV.U32 R25, RZ, RZ, RZ ;  /* 0x000000ffff197224 */ /* 0x000fe400078e00ff */
[----:B------:R-:W-:Y:S02]  /*a9f0*/  IMAD.U32 R24, RZ, RZ, UR6 ;  /* 0x00000006ff187e24 */ /* 0x000fe4000f8e00ff */
[----:B------:R-:W-:Y:S02]  /*aa00*/  IMAD.MOV.U32 R26, RZ, RZ, RZ ;  /* 0x000000ffff1a7224 */ /* 0x000fe400078e00ff */
[----:B------:R-:W-:-:S07]  /*aa10*/  IMAD.U32 R27, RZ, RZ, UR4 ;  /* 0x00000004ff1b7e24 */ /* 0x000fce000f8e00ff */
.L_x_212:
[----:B------:R-:W-:-:S13]  /*aa20*/  ISETP.NE.AND P0, PT, R7, RZ, PT ;  /* 0x000000ff0700720c */ /* 0x000fda0003f05270 */
[----:B------:R-:W0:Y:S01]  /*aa30*/  @!P0 S2R R3, SR_CgaCtaId ;  /* 0x0000000000038919 */ /* 0x000e220000008800 */
[----:B------:R-:W-:-:S04]  /*aa40*/  @!P0 MOV R0, 0x400 ;  /* 0x0000040000008802 */ /* 0x000fc80000000f00 */
[----:B0-----:R-:W-:-:S05]  /*aa50*/  @!P0 LEA R0, R3, R0, 0x18 ;  /* 0x0000000003008211 */ /* 0x001fca00078ec0ff */
[----:B------:R0:W-:Y:S01]  /*aa60*/  @!P0 STS.128 [R0+0x2d8d0], R24 ;  /* 0x02d8d01800008388 */ /* 0x0001e20000000c00 */
[----:B------:R-:W-:Y:S06]  /*aa70*/  BAR.ARV 0x5, 0x200 ;  /* 0x0148000000007b1d */ /* 0x000fec0000002000 */
.L_x_207:
[----:B------:R2:W-:Y:S01]  /*aa80*/  STL [R1+0x3c], RZ ;  /* 0x00003cff01007387 */ /* 0x0005e20000100800 */
[----:B------:R-:W-:Y:S01]  /*aa90*/  ULDC UR4, c[0x0][0xc3c] ;  /* 0x00030f0000047ab9 */ /* 0x000fe20000000800 */
[----:B------:R-:W-:Y:S01]  /*aaa0*/  IMAD.MOV.U32 R29, RZ, RZ, 0x1 ;  /* 0x00000001ff1d7424 */ /* 0x000fe200078e00ff */
[----:B-1----:R-:W-:Y:S02]  /*aab0*/  ISETP.GE.AND P0, PT, R27, UR4, PT ;  /* 0x000000041b007c0c */ /* 0x002fe4000bf06270 */
[----:B------:R-:W-:-:S11]  /*aac0*/  MOV R22, RZ ;  /* 0x000000ff00167202 */ /* 0x000fd60000000f00 */
[----:B--2---:R-:W-:Y:S05]  /*aad0*/  @P0 BRA `(.L_x_213) ;  /* 0x00000048007c0947 */ /* 0x004fea0003800000 */
[----:B------:R-:W2:Y:S01]  /*aae0*/  LDL R6, [R1+0x20] ;  /* 0x0000200001067983 */ /* 0x000ea20000100800 */
[----:B------:R-:W0:Y:S01]  /*aaf0*/  S2R R3, SR_TID.X ;  /* 0x0000000000037919 */ /* 0x000e220000002100 */
[----:B------:R-:W1:Y:S01]  /*ab00*/  S2UR UR5, SR_CgaCtaId ;  /* 0x00000000000579c3 */ /* 0x000e620000008800 */
[----:B------:R-:W-:Y:S01]  /*ab10*/  UMOV UR4, 0x400 ;  /* 0x0000040000047882 */ /* 0x000fe20000000000 */
[C---:B0-----:R-:W-:Y:S01]  /*ab20*/  IMAD.SHL.U32 R0, R3.reuse, 0x8, RZ ;  /* 0x0000000803007824 */ /* 0x041fe200078e00ff */
[C---:B------:R-:W-:Y:S01]  /*ab30*/  LOP3.LUT R5, R3.reuse, 0x7f, RZ, 0xc0, !PT ;  /* 0x0000007f03057812 */ /* 0x040fe200078ec0ff */
[----:B------:R-:W-:-:S03]  /*ab40*/  IMAD.SHL.U32 R4, R3, 0x20, RZ ;  /* 0x0000002003047824 */ /* 0x000fc600078e00ff */
[----:B------:R-:W-:Y:S01]  /*ab50*/  LOP3.LUT R2, R0, 0xd8, RZ, 0xc0, !PT ;  /* 0x000000d800027812 */ /* 0x000fe200078ec0ff */
[----:B-1----:R-:W-:-:S03]  /*ab60*/  ULEA UR4, UR5, UR4, 0x18 ;  /* 0x0000000405047291 */ /* 0x002fc6000f8ec03f */
[----:B------:R-:W-:Y:S02]  /*ab70*/  LOP3.LUT R3, R2, 0x18, R3, 0x78, !PT ;  /* 0x0000001802037812 */ /* 0x000fe400078e7803 */
[----:B------:R-:W-:Y:S01]  /*ab80*/  SHF.R.U32.HI R5, RZ, 0x2, R5 ;  /* 0x00000002ff057819 */ /* 0x000fe20000011605 */
[----:B------:R-:W-:Y:S01]  /*ab90*/  IMAD.U32 R17, RZ, RZ, UR4 ;  /* 0x00000004ff117e24 */ /* 0x000fe2000f8e00ff */
[----:B------:R-:W-:Y:S01]  /*aba0*/  BSSY B8, `(.L_x_213) ;  /* 0x0000492000087945 */ /* 0x000fe20003800000 */
[----:B------:R-:W-:Y:S02]  /*abb0*/  IMAD.MOV.U32 R29, RZ, RZ, 0x1 ;  /* 0x00000001ff1d7424 */ /* 0x000fe400078e00ff */
[----:B------:R-:W-:Y:S01]  /*abc0*/  IMAD.MOV.U32 R22, RZ, RZ, RZ ;  /* 0x000000ffff167224 */ /* 0x000fe200078e00ff */
[----:B------:R-:W-:Y:S01]  /*abd0*/  ULDC UR38, c[0x0][0xc] ;  /* 0x0000030000267ab9 */ /* 0x000fe20000000800 */
[----:B--2---:R-:W-:Y:S02]  /*abe0*/  LOP3.LUT R2, R6, 0x2, RZ, 0xfc, !PT ;  /* 0x0000000206027812 */ /* 0x004fe400078efcff */
[----:B------:R-:W-:-:S03]  /*abf0*/  LOP3.LUT R6, R4, 0x60, RZ, 0xc0, !PT ;  /* 0x0000006004067812 */ /* 0x000fc600078ec0ff */
[----:B------:R0:W-:Y:S01]  /*ac00*/  STL [R1+0x48], R2 ;  /* 0x0000480201007387 */ /* 0x0001e20000100800 */
[----:B------:R-:W-:Y:S02]  /*ac10*/  LOP3.LUT R4, R0, 0x18, RZ, 0xc0, !PT ;  /* 0x0000001800047812 */ /* 0x000fe400078ec0ff */
[----:B0-----:R-:W-:Y:S02]  /*ac20*/  LOP3.LUT R2, R3, 0x320, R0, 0xf8, !PT ;  /* 0x0000032003027812 */ /* 0x001fe400078ef800 */
[----:B------:R-:W-:-:S03]  /*ac30*/  LOP3.LUT R0, R5, R6, RZ, 0xfc, !PT ;  /* 0x0000000605007212 */ /* 0x000fc600078efcff */
[----:B------:R-:W-:Y:S01]  /*ac40*/  IMAD R0, R2, 0x2, R17 ;  /* 0x0000000202007824 */ /* 0x000fe200078e0211 */
[----:B------:R0:W-:Y:S04]  /*ac50*/  STL [R1+0x3c], RZ ;  /* 0x00003cff01007387 */ /* 0x0001e80000100800 */
[----:B------:R0:W-:Y:S01]  /*ac60*/  STL [R1+0x1c], R0 ;  /* 0x00001c0001007387 */ /* 0x0001e20000100800 */
[C---:B------:R-:W-:Y:S02]  /*ac70*/  LOP3.LUT R5, R4.reuse, 0x20, RZ, 0xfc, !PT ;  /* 0x0000002004057812 */ /* 0x040fe400078efcff */
[----:B------:R-:W-:-:S07]  /*ac80*/  LOP3.LUT R3, R4, 0x40, RZ, 0xfc, !PT ;  /* 0x0000004004037812 */ /* 0x000fce00078efcff */
.L_x_274:
[----:B------:R-:W1:Y:S02]  /*ac90*/  LDC.64 R2, c[0x0][0xc88] ;  /* 0x00032200ff027b82 */ /* 0x000e640000000a00 */
[----:B-1----:R-:W-:-:S05]  /*aca0*/  IMAD.WIDE R2, R27, 0x4, R2 ;  /* 0x000000041b027825 */ /* 0x002fca00078e0202 */
[----:B0-----:R-:W0:Y:S01]  /*acb0*/  LDG.E R28, desc[UR36][R2.64] ;  /* 0x00000024021c7981 */ /* 0x001e22000c1e1900 */
[----:B------:R-:W-:Y:S05]  /*acc0*/  YIELD ;  /* 0x0000000000007946 */ /* 0x000fea0003800000 */
[----:B------:R-:W-:Y:S01]  /*acd0*/  ULDC.64 UR4, c[0x0][0xa28] ;  /* 0x00028a0000047ab9 */ /* 0x000fe20000000a00 */
[----:B------:R-:W-:Y:S01]  /*ace0*/  IMAD.MOV.U32 R6, RZ, RZ, RZ ;  /* 0x000000ffff067224 */ /* 0x000fe200078e00ff */
[----:B------:R-:W-:Y:S01]  /*acf0*/  ISETP.NE.U32.AND P0, PT, RZ, UR4, PT ;  /* 0x00000004ff007c0c */ /* 0x000fe2000bf05070 */
[----:B------:R-:W-:-:S03]  /*ad00*/  ULDC.64 UR6, c[0x0][0xa18] ;  /* 0x0002860000067ab9 */ /* 0x000fc60000000a00 */
[----:B------:R-:W-:Y:S02]  /*ad10*/  ISETP.NE.AND.EX P0, PT, RZ, UR5, PT, P0 ;  /* 0x00000005ff007c0c */ /* 0x000fe4000bf05300 */
[----:B0-----:R-:W-:-:S11]  /*ad20*/  SHF.R.S32.HI R0, RZ, 0x1f, R28 ;  /* 0x0000001fff007819 */ /* 0x001fd6000001141c */
[C---:B------:R-:W-:Y:S02]  /*ad30*/  @P0 LEA R2, P1, R28.reuse, UR4, 0x2 ;  /* 0x000000041c020c11 */ /* 0x040fe4000f8210ff */
[C---:B------:R-:W-:Y:S01]  /*ad40*/  SHF.L.U32 R18, R28.reuse, 0x2, RZ ;  /* 0x000000021c127819 */ /* 0x040fe200000006ff */
[----:B------:R0:W-:Y:S01]  /*ad50*/  STL [R1+0x28], R0 ;  /* 0x0000280001007387 */ /* 0x0001e20000100800 */
[----:B------:R-:W-:Y:S01]  /*ad60*/  @P0 LEA.HI.X R3, R28, UR5, R0, 0x2, P1 ;  /* 0x000000051c030c11 */ /* 0x000fe200088f1400 */
[----:B------:R-:W-:-:S04]  /*ad70*/  ULDC.64 UR4, c[0x0][0xa00] ;  /* 0x0002800000047ab9 */ /* 0x000fc80000000a00 */
[----:B--2---:R1:W2:Y:S01]  /*ad80*/  @P0 LDG.E R6, desc[UR36][R2.64] ;  /* 0x0000002402060981 */ /* 0x0042a2000c1e1900 */
[----:B------:R-:W-:Y:S02]  /*ad90*/  ISETP.NE.U32.AND P0, PT, RZ, UR4, PT ;  /* 0x00000004ff007c0c */ /* 0x000fe4000bf05070 */
[----:B------:R-:W-:Y:S01]  /*ada0*/  SHF.L.U64.HI R19, R28, 0x2, R0 ;  /* 0x000000021c137819 */ /* 0x000fe20000010200 */
[----:B0-----:R-:W-:Y:S01]  /*adb0*/  IMAD.MOV.U32 R0, RZ, RZ, RZ ;  /* 0x000000ffff007224 */ /* 0x001fe200078e00ff */
[----:B------:R-:W-:Y:S02]  /*adc0*/  ISETP.NE.AND.EX P2, PT, RZ, UR5, PT, P0 ;  /* 0x00000005ff007c0c */ /* 0x000fe4000bf45300 */
[----:B------:R-:W-:Y:S02]  /*add0*/  ISETP.NE.U32.AND P0, PT, RZ, UR6, PT ;  /* 0x00000006ff007c0c */ /* 0x000fe4000bf05070 */
[----:B------:R-:W-:Y:S02]  /*ade0*/  LOP3.LUT R16, R16, 0xffffffdf, RZ, 0xc0, !PT ;  /* 0xffffffdf10107812 */ /* 0x000fe400078ec0ff */
[----:B------:R-:W-:-:S02]  /*adf0*/  ISETP.NE.AND.EX P0, PT, RZ, UR7, PT, P0 ;  /* 0x00000007ff007c0c */ /* 0x000fc4000bf05300 */
[----:B-1----:R-:W-:-:S04]  /*ae00*/  IADD3 R2, P1, R18, UR4, RZ ;  /* 0x0000000412027c10 */ /* 0x002fc8000ff3e0ff */
[----:B------:R-:W-:Y:S01]  /*ae10*/  IADD3.X R3, R19, UR5, RZ, P1, !PT ;  /* 0x0000000513037c10 */ /* 0x000fe20008ffe4ff */
[----:B------:R-:W-:Y:S01]  /*ae20*/  ULDC.64 UR4, c[0x0][0x418] ;  /* 0x0001060000047ab9 */ /* 0x000fe20000000a00 */
[----:B------:R-:W-:-:S03]  /*ae30*/  @P2 LOP3.LUT R16, R16, 0x20, RZ, 0xfc, !PT ;  /* 0x0000002010102812 */ /* 0x000fc600078efcff */
[----:B------:R-:W3:Y:S02]  /*ae40*/  @P2 LDG.E R0, desc[UR36][R2.64] ;  /* 0x0000002402002981 */ /* 0x000ee4000c1e1900 */
[----:B------:R-:W-:-:S04]  /*ae50*/  @P0 IADD3 R4, P1, R18, UR6, RZ ;  /* 0x0000000612040c10 */ /* 0x000fc8000ff3e0ff */
[----:B------:R-:W-:-:S05]  /*ae60*/  @P0 IADD3.X R5, R19, UR7, RZ, P1, !PT ;  /* 0x0000000713050c10 */ /* 0x000fca0008ffe4ff */
[----:B------:R-:W4:Y:S01]  /*ae70*/  @P0 LDG.E R4, desc[UR36][R4.64] ;  /* 0x0000002404040981 */ /* 0x000f22000c1e1900 */
[----:B------:R-:W-:-:S03]  /*ae80*/  UISETP.NE.U32.AND UP0, UPT, UR4, URZ, UPT ;  /* 0x0000003f0400728c */ /* 0x000fc6000bf05070 */
[----:B------:R-:W-:Y:S01]  /*ae90*/  ULDC UR4, c[0x0][0x424] ;  /* 0x0001090000047ab9 */ /* 0x000fe20000000800 */
[----:B------:R-:W-:-:S03]  /*aea0*/  UISETP.NE.AND.EX UP0, UPT, UR5, URZ, UPT, UP0 ;  /* 0x0000003f0500728c */ /* 0x000fc6000bf05300 */
[----:B------:R-:W-:Y:S01]  /*aeb0*/  ULDC UR5, c[0x0][0x2f0] ;  /* 0x0000bc0000057ab9 */ /* 0x000fe20000000800 */
[----:B------:R-:W-:-:S04]  /*aec0*/  USEL UR4, UR4, 0x1, UP0 ;  /* 0x0000000104047887 */ /* 0x000fc80008000000 */
[----:B------:R-:W-:Y:S01]  /*aed0*/  UIMAD UR4, UR4, UR5, URZ ;  /* 0x00000005040472a4 */ /* 0x000fe2000f8e023f */
[----:B---3--:R0:W-:Y:S04]  /*aee0*/  STL [R1], R0 ;  /* 0x0000000001007387 */ /* 0x0081e80000100800 */
[----:B--2---:R1:W-:Y:S01]  /*aef0*/  STL [R1+0x14], R6 ;  /* 0x0000140601007387 */ /* 0x0043e20000100800 */
[----:B0-----:R-:W-:-:S03]  /*af00*/  IMAD.U32 R0, RZ, RZ, UR4 ;  /* 0x00000004ff007e24 */ /* 0x001fc6000f8e00ff */
[----:B----4-:R1:W-:Y:S01]  /*af10*/  @P0 STL [R1+0x30], R4 ;  /* 0x0000300401000387 */ /* 0x0103e20000100800 */
[----:B------:R-:W-:Y:S05]  /*af20*/  @P0 BRA `(.L_x_214) ;  /* 0x0000000000200947 */ /* 0x000fea0003800000 */
[----:B------:R-:W-:Y:S02]  /*af30*/  ULDC UR4, c[0x0][0x288] ;  /* 0x0000a20000047ab9 */ /* 0x000fe40000000800 */
[----:B-1----:R-:W-:-:S05]  /*af40*/  IMAD.U32 R4, RZ, RZ, UR4 ;  /* 0x00000004ff047e24 */ /* 0x002fca000f8e00ff */
[----:B------:R0:W-:Y:S01]  /*af50*/  STL [R1+0x30], R4 ;  /* 0x0000300401007387 */ /* 0x0001e20000100800 */
[----:B------:R-:W-:Y:S05]  /*af60*/  @!P2 BRA `(.L_x_214) ;  /* 0x000000000010a947 */ /* 0x000fea0003800000 */
[----:B0-----:R-:W2:Y:S04]  /*af70*/  LDG.E R4, desc[UR36][R2.64] ;  /* 0x0000002402047981 */ /* 0x001ea8000c1e1900 */
[----:B------:R-:W2:Y:S02]  /*af80*/  LDG.E R2, desc[UR36][R2.64+0x4] ;  /* 0x0000042402027981 */ /* 0x000ea4000c1e1900 */
[----:B--2---:R-:W-:-:S05]  /*af90*/  IMAD.IADD R2, R2, 0x1, -R4 ;  /* 0x0000000102027824 */ /* 0x004fca00078e0a04 */
[----:B------:R2:W-:Y:S02]  /*afa0*/  STL [R1+0x30], R2 ;  /* 0x0000300201007387 */ /* 0x0005e40000100800 */
.L_x_214:
[----:B01----:R-:W-:Y:S01]  /*afb0*/  IMAD.MOV.U32 R4, RZ, RZ, R28 ;  /* 0x000000ffff047224 */ /* 0x003fe200078e001c */
[----:B------:R-:W-:Y:S02]  /*afc0*/  ULDC.64 UR4, c[0x0][0xa20] ;  /* 0x0002880000047ab9 */ /* 0x000fe40000000a00 */
[----:B------:R-:W-:Y:S02]  /*afd0*/  ISETP.NE.U32.AND P0, PT, RZ, UR4, PT ;  /* 0x00000004ff007c0c */ /* 0x000fe4000bf05070 */
[----:B------:R0:W-:Y:S02]  /*afe0*/  STL [R1+0x4], R4 ;  /* 0x0000040401007387 */ /* 0x0001e40000100800 */
[----:B------:R-:W-:-:S13]  /*aff0*/  ISETP.NE.AND.EX P0, PT, RZ, UR5, PT, P0 ;  /* 0x00000005ff007c0c */ /* 0x000fda000bf05300 */
[----:B0-----:R-:W-:Y:S05]  /*b000*/  @!P0 BRA `(.L_x_215) ;  /* 0x0000000000108947 */ /* 0x001fea0003800000 */
[----:B--2---:R-:W-:-:S04]  /*b010*/  IADD3 R2, P0, R18, UR4, RZ ;  /* 0x0000000412027c10 */ /* 0x004fc8000ff1e0ff */
[----:B------:R-:W-:-:S05]  /*b020*/  IADD3.X R3, R19, UR5, RZ, P0, !PT ;  /* 0x0000000513037c10 */ /* 0x000fca00087fe4ff */
[----:B------:R0:W5:Y:S01]  /*b030*/  LDG.E R0, desc[UR36][R2.64] ;  /* 0x0000002402007981 */ /* 0x000162000c1e1900 */
[----:B------:R-:W-:Y:S05]  /*b040*/  BRA `(.L_x_216) ;  /* 0x0000000000247947 */ /* 0x000fea0003800000 */
.L_x_215:
[----:B------:R-:W-:Y:S02]  /*b050*/  ULDC.64 UR4, c[0x0][0xa08] ;  /* 0x0002820000047ab9 */ /* 0x000fe40000000a00 */
[----:B------:R-:W-:-:S04]  /*b060*/  ISETP.NE.U32.AND P0, PT, RZ, UR4, PT ;  /* 0x00000004ff007c0c */ /* 0x000fc8000bf05070 */
[----:B------:R-:W-:-:S13]  /*b070*/  ISETP.NE.AND.EX P0, PT, RZ, UR5, PT, P0 ;  /* 0x00000005ff007c0c */ /* 0x000fda000bf05300 */
[----:B------:R-:W-:Y:S05]  /*b080*/  @!P0 BRA `(.L_x_216) ;  /* 0x0000000000148947 */ /* 0x000fea0003800000 */
[----:B--2---:R-:W0:Y:S02]  /*b090*/  LDC.64 R2, c[0x0][0xa08] ;  /* 0x00028200ff027b82 */ /* 0x004e240000000a00 */
[----:B0-----:R-:W-:-:S05]  /*b0a0*/  IMAD.WIDE R2, R4, 0x4, R2 ;  /* 0x0000000404027825 */ /* 0x001fca00078e0202 */
[----:B------:R-:W2:Y:S04]  /*b0b0*/  LDG.E R0, desc[UR36][R2.64] ;  /* 0x0000002402007981 */ /* 0x000ea8000c1e1900 */
[----:B------:R-:W2:Y:S02]  /*b0c0*/  LDG.E R2, desc[UR36][R2.64+0x4] ;  /* 0x0000042402027981 */ /* 0x000ea4000c1e1900 */
[----:B--2---:R-:W-:-:S07]  /*b0d0*/  IMAD.IADD R0, R2, 0x1, -R0 ;  /* 0x0000000102007824 */ /* 0x004fce00078e0a00 */
.L_x_216:
[----:B0----5:R-:W-:Y:S01]  /*b0e0*/  IMAD.IADD R3, R0, 0x1, -R6 ;  /* 0x0000000100037824 */ /* 0x021fe200078e0a06 */
[C---:B--2---:R-:W-:Y:S01]  /*b0f0*/  LOP3.LUT R2, R26.reuse, 0xff000000, RZ, 0xc0, !PT ;  /* 0xff0000001a027812 */ /* 0x044fe200078ec0ff */
[----:B------:R-:W-:Y:S01]  /*b100*/  BSSY B0, `(.L_x_217) ;  /* 0x0000029000007945 */ /* 0x000fe20003800000 */
[----:B------:R-:W-:Y:S02]  /*b110*/  LOP3.LUT R4, R26, 0xff0000, RZ, 0xc0, !PT ;  /* 0x00ff00001a047812 */ /* 0x000fe400078ec0ff */
[----:B------:R0:W-:Y:S01]  /*b120*/  STL [R1+0xc], R3 ;  /* 0x00000c0301007387 */ /* 0x0001e20000100800 */
[C---:B------:R-:W-:Y:S02]  /*b130*/  ISETP.GE.AND P0, PT, R3.reuse, 0x1, PT ;  /* 0x000000010300780c */ /* 0x040fe40003f06270 */
[----:B------:R-:W-:Y:S02]  /*b140*/  SHF.R.U32.HI R2, RZ, 0x8, R2 ;  /* 0x00000008ff027819 */ /* 0x000fe40000011602 */
[----:B------:R-:W-:-:S02]  /*b150*/  IADD3 R0, R3, 0x7f, RZ ;  /* 0x0000007f03007810 */ /* 0x000fc40007ffe0ff */
[----:B------:R-:W-:Y:S02]  /*b160*/  LEA.HI R4, R4, R2, RZ, 0x10 ;  /* 0x0000000204047211 */ /* 0x000fe400078f80ff */
[----:B------:R-:W-:-:S04]  /*b170*/  SHF.R.S32.HI R2, RZ, 0x1f, R0 ;  /* 0x0000001fff027819 */ /* 0x000fc80000011400 */
[----:B------:R-:W-:Y:S01]  /*b180*/  LEA.HI R0, R2, R0, RZ, 0x7 ;  /* 0x0000000002007211 */ /* 0x000fe200078f38ff */
[----:B------:R-:W-:-:S03]  /*b190*/  IMAD.MOV.U32 R2, RZ, RZ, RZ ;  /* 0x000000ffff027224 */ /* 0x000fc600078e00ff */
[----:B------:R-:W-:Y:S01]  /*b1a0*/  SHF.R.S32.HI R0, RZ, 0x7, R0 ;  /* 0x00000007ff007819 */ /* 0x000fe20000011400 */
[----:B0-----:R-:W-:Y:S06]  /*b1b0*/  @!P0 BRA `(.L_x_218) ;  /* 0x0000000000748947 */ /* 0x001fec0003800000 */
[----:B------:R-:W-:-:S04]  /*b1c0*/  SHF.R.U32.HI R5, RZ, 0x10, R4 ;  /* 0x00000010ff057819 */ /* 0x000fc80000011604 */
[----:B------:R-:W-:-:S13]  /*b1d0*/  ISETP.NE.AND P0, PT, R5, RZ, PT ;  /* 0x000000ff0500720c */ /* 0x000fda0003f05270 */
[----:B------:R-:W0:Y:S02]  /*b1e0*/  @!P0 LDC R5, c[0x0][0x9f0] ;  /* 0x00027c00ff058b82 */ /* 0x000e240000000800 */
[----:B0-----:R-:W-:Y:S02]  /*b1f0*/  IABS R7, R5 ;  /* 0x0000000500077213 */ /* 0x001fe40000000000 */
[----:B------:R-:W-:Y:S02]  /*b200*/  IADD3 R6, R5, -0x1, R0 ;  /* 0xffffffff05067810 */ /* 0x000fe40007ffe000 */
[----:B------:R-:W0:Y:S08]  /*b210*/  I2F.RP R2, R7 ;  /* 0x0000000700027306 */ /* 0x000e300000209400 */
[----:B0-----:R-:W0:Y:S02]  /*b220*/  MUFU.RCP R2, R2 ;  /* 0x0000000200027308 */ /* 0x001e240000001000 */
[----:B0-----:R-:W-:-:S06]  /*b230*/  VIADD R2, R2, 0xffffffe ;  /* 0x0ffffffe02027836 */ /* 0x001fcc0000000000 */
[----:B------:R0:W1:Y:S02]  /*b240*/  F2I.FTZ.U32.TRUNC.NTZ R3, R2 ;  /* 0x0000000200037305 */ /* 0x000064000021f000 */
[----:B0-----:R-:W-:-:S04]  /*b250*/  LOP3.LUT R2, R6, R5, RZ, 0x3c, !PT ;  /* 0x0000000506027212 */ /* 0x001fc800078e3cff */
[----:B------:R-:W-:Y:S01]  /*b260*/  ISETP.GE.AND P2, PT, R2, RZ, PT ;  /* 0x000000ff0200720c */ /* 0x000fe20003f46270 */
[----:B-1----:R-:W-:-:S04]  /*b270*/  IMAD.MOV R2, RZ, RZ, -R3 ;  /* 0x000000ffff027224 */ /* 0x002fc800078e0a03 */
[----:B------:R-:W-:Y:S02]  /*b280*/  IMAD R8, R2, R7, RZ ;  /* 0x0000000702087224 */ /* 0x000fe400078e02ff */
[----:B------:R-:W-:-:S04]  /*b290*/  IMAD.MOV.U32 R2, RZ, RZ, RZ ;  /* 0x000000ffff027224 */ /* 0x000fc800078e00ff */
[----:B------:R-:W-:Y:S01]  /*b2a0*/  IMAD.HI.U32 R8, R3, R8, R2 ;  /* 0x0000000803087227 */ /* 0x000fe200078e0002 */
[----:B------:R-:W-:Y:S02]  /*b2b0*/  IABS R2, R6 ;  /* 0x0000000600027213 */ /* 0x000fe40000000000 */
[----:B------:R-:W-:-:S03]  /*b2c0*/  IABS R3, R5 ;  /* 0x0000000500037213 */ /* 0x000fc60000000000 */
[----:B------:R-:W-:-:S04]  /*b2d0*/  IMAD.HI.U32 R8, R8, R2, RZ ;  /* 0x0000000208087227 */ /* 0x000fc800078e00ff */
[----:B------:R-:W-:-:S04]  /*b2e0*/  IMAD.MOV R3, RZ, RZ, -R3 ;  /* 0x000000ffff037224 */ /* 0x000fc800078e0a03 */
[----:B------:R-:W-:-:S05]  /*b2f0*/  IMAD R2, R8, R3, R2 ;  /* 0x0000000308027224 */ /* 0x000fca00078e0202 */
[----:B------:R-:W-:-:S13]  /*b300*/  ISETP.GT.U32.AND P1, PT, R7, R2, PT ;  /* 0x000000020700720c */ /* 0x000fda0003f24070 */
[----:B------:R-:W-:Y:S02]  /*b310*/  @!P1 IMAD.IADD R2, R2, 0x1, -R7 ;  /* 0x0000000102029824 */ /* 0x000fe400078e0a07 */
[----:B------:R-:W-:Y:S01]  /*b320*/  @!P1 VIADD R8, R8, 0x1 ;  /* 0x0000000108089836 */ /* 0x000fe20000000000 */
[----:B------:R-:W-:Y:S02]  /*b330*/  ISETP.NE.AND P1, PT, R5, RZ, PT ;  /* 0x000000ff0500720c */ /* 0x000fe40003f25270 */
[----:B------:R-:W-:-:S13]  /*b340*/  ISETP.GE.U32.AND P0, PT, R2, R7, PT ;  /* 0x000000070200720c */ /* 0x000fda0003f06070 */
[----:B------:R-:W-:-:S05]  /*b350*/  @P0 IADD3 R8, R8, 0x1, RZ ;  /* 0x0000000108080810 */ /* 0x000fca0007ffe0ff */
[----:B------:R-:W-:-:S04]  /*b360*/  IMAD.MOV.U32 R2, RZ, RZ, R8 ;  /* 0x000000ffff027224 */ /* 0x000fc800078e0008 */
[----:B------:R-:W-:Y:S01]  /*b370*/  @!P2 IMAD.MOV R2, RZ, RZ, -R2 ;  /* 0x000000ffff02a224 */ /* 0x000fe200078e0a02 */
[----:B------:R-:W-:-:S07]  /*b380*/  @!P1 LOP3.LUT R2, RZ, R5, RZ, 0x33, !PT ;  /* 0x00000005ff029212 */ /* 0x000fce00078e33ff */
.L_x_218:
[----:B------:R-:W-:Y:S05]  /*b390*/  BSYNC B0 ;  /* 0x0000000000007941 */ /* 0x000fea0003800000 */
.L_x_217:
[----:B------:R-:W-:Y:S01]  /*b3a0*/  LOP3.LUT R4, R4, 0xff, RZ, 0xc0, !PT ;  /* 0x000000ff04047812 */ /* 0x000fe200078ec0ff */
[----:B------:R-:W-:Y:S04]  /*b3b0*/  BSSY B7, `(.L_x_219) ;  /* 0x000034e000077945 */ /* 0x000fe80003800000 */
[----:B------:R-:W-:-:S05]  /*b3c0*/  IMAD R3, R4, R2, RZ ;  /* 0x0000000204037224 */ /* 0x000fca00078e02ff */
[----:B------:R-:W-:Y:S01]  /*b3d0*/  VIADDMNMX R0, R3, R2, R0, PT ;  /* 0x0000000203007246 */ /* 0x000fe20003800100 */
[----:B------:R0:W-:Y:S03]  /*b3e0*/  STL [R1+0x10], R3 ;  /* 0x0000100301007387 */ /* 0x0001e60000100800 */
[----:B------:R-:W-:Y:S01]  /*b3f0*/  ISETP.GT.AND P0, PT, R0, R3, PT ;  /* 0x000000030000720c */ /* 0x000fe20003f04270 */
[----:B------:R0:W-:-:S12]  /*b400*/  STL [R1+0x34], R0 ;  /* 0x0000340001007387 */ /* 0x0001d80000100800 */
[----:B0-----:R-:W-:Y:S05]  /*b410*/  @P0 BRA `(.L_x_220) ;  /* 0x0000000000440947 */ /* 0x001fea0003800000 */
[----:B------:R-:W0:Y:S02]  /*b420*/  S2R R3, SR_TID.X ;  /* 0x0000000000037919 */ /* 0x000e240000002100 */
[----:B0-----:R-:W-:-:S04]  /*b430*/  LOP3.LUT R3, R3, 0x7f, RZ, 0xc0, !PT ;  /* 0x0000007f03037812 */ /* 0x001fc800078ec0ff */
[----:B------:R-:W-:-:S13]  /*b440*/  ISETP.NE.AND P0, PT, R3, RZ, PT ;  /* 0x000000ff0300720c */ /* 0x000fda0003f05270 */
[----:B------:R-:W-:Y:S05]  /*b450*/  @P0 BRA `(.L_x_221) ;  /* 0x00000034000c0947 */ /* 0x000fea0003800000 */
[----:B------:R-:W0:Y:S01]  /*b460*/  S2R R5, SR_LANEID ;  /* 0x0000000000057919 */ /* 0x000e220000000000 */
[----:B------:R-:W-:Y:S01]  /*b470*/  VOTEU.ANY UR4, UPT, PT ;  /* 0x0000000000047886 */ /* 0x000fe200038e0100 */
[----:B------:R-:W1:Y:S01]  /*b480*/  LDC.64 R2, c[0x0][0xc60] ;  /* 0x00031800ff027b82 */ /* 0x000e620000000a00 */
[----:B------:R-:W0:Y:S02]  /*b490*/  FLO.U32 R0, UR4 ;  /* 0x0000000400007d00 */ /* 0x000e2400080e0000 */
[----:B0-----:R-:W-:-:S06]  /*b4a0*/  ISETP.EQ.U32.AND P0, PT, R0, R5, PT ;  /* 0x000000050000720c */ /* 0x001fcc0003f02070 */
[----:B------:R-:W1:Y:S07]  /*b4b0*/  POPC R5, UR4 ;  /* 0x0000000400057d09 */ /* 0x000e6e0008000000 */
[----:B-1----:R-:W2:Y:S01]  /*b4c0*/  @P0 ATOMG.E.ADD.STRONG.GPU PT, R3, desc[UR36][R2.64], R5 ;  /* 0x00000005020309a8 */ /* 0x002ea200081ee1e4 */
[----:B------:R-:W0:Y:S02]  /*b4d0*/  S2R R4, SR_LTMASK ;  /* 0x0000000000047919 */ /* 0x000e240000003900 */
[----:B0-----:R-:W-:-:S04]  /*b4e0*/  LOP3.LUT R4, R4, UR4, RZ, 0xc0, !PT ;  /* 0x0000000404047c12 */ /* 0x001fc8000f8ec0ff */
[----:B------:R-:W0:Y:S01]  /*b4f0*/  POPC R7, R4 ;  /* 0x0000000400077309 */ /* 0x000e220000000000 */
[----:B--2---:R-:W0:Y:S02]  /*b500*/  SHFL.IDX PT, R0, R3, R0, 0x1f ;  /* 0x00001f0003007589 */ /* 0x004e2400000e0000 */
[----:B0-----:R-:W-:Y:S01]  /*b510*/  IADD3 R24, R0, UR38, R7 ;  /* 0x0000002600187c10 */ /* 0x001fe2000fffe007 */
[----:B------:R-:W-:Y:S06]  /*b520*/  BRA `(.L_x_221) ;  /* 0x0000003000d87947 */ /* 0x000fec0003800000 */
.L_x_220:
[----:B------:R-:W-:Y:S01]  /*b530*/  VIADD R0, R17, 0x15400 ;  /* 0x0001540011007836 */ /* 0x000fe20000000000 */
[----:B------:R-:W-:Y:S04]  /*b540*/  BSSY B6, `(.L_x_222) ;  /* 0x0000013000067945 */ /* 0x000fe80003800000 */
[----:B------:R-:W-:-:S13]  /*b550*/  LOP3.LUT P0, RZ, R0, 0x1bf, RZ, 0xc0, !PT ;  /* 0x000001bf00ff7812 */ /* 0x000fda000780c0ff */
[----:B------:R-:W-:Y:S05]  /*b560*/  @!P0 BRA `(.L_x_223) ;  /* 0x0000000000408947 */ /* 0x000fea0003800000 */
[----:B------:R-:W-:Y:S01]  /*b570*/  MOV R2, 0x0 ;  /* 0x0000000000027802 */ /* 0x000fe20000000f00 */
[----:B------:R-:W-:Y:S01]  /*b580*/  ULDC.64 UR6, c[0x4][0x88] ;  /* 0x0100220000067ab9 */ /* 0x000fe20000000a00 */
[----:B------:R-:W-:Y:S01]  /*b590*/  ULDC.64 UR8, c[0x4][0x90] ;  /* 0x0100240000087ab9 */ /* 0x000fe20000000a00 */
[----:B------:R-:W-:Y:S01]  /*b5a0*/  ULDC.64 UR4, c[0x4][0x8] ;  /* 0x0100020000047ab9 */ /* 0x000fe20000000a00 */
[----:B------:R-:W-:Y:S01]  /*b5b0*/  IMAD.U32 R4, RZ, RZ, UR6 ;  /* 0x00000006ff047e24 */ /* 0x000fe2000f8e00ff */
[----:B------:R-:W-:Y:S01]  /*b5c0*/  MOV R10, UR4 ;  /* 0x00000004000a7c02 */ /* 0x000fe20008000f00 */
[----:B------:R-:W0:Y:S01]  /*b5d0*/  LDC.64 R2, c[0x4][R2] ;  /* 0x0100000002027b82 */ /* 0x000e220000000a00 */
[----:B------:R-:W-:Y:S02]  /*b5e0*/  IMAD.U32 R5, RZ, RZ, UR7 ;  /* 0x00000007ff057e24 */ /* 0x000fe4000f8e00ff */
[----:B------:R-:W-:Y:S02]  /*b5f0*/  IMAD.U32 R6, RZ, RZ, UR8 ;  /* 0x00000008ff067e24 */ /* 0x000fe4000f8e00ff */
[----:B------:R-:W-:-:S02]  /*b600*/  IMAD.U32 R7, RZ, RZ, UR9 ;  /* 0x00000009ff077e24 */ /* 0x000fc4000f8e00ff */
[----:B------:R-:W-:Y:S02]  /*b610*/  IMAD.U32 R11, RZ, RZ, UR5 ;  /* 0x00000005ff0b7e24 */ /* 0x000fe4000f8e00ff */
[----:B------:R-:W-:Y:S02]  /*b620*/  IMAD.MOV.U32 R8, RZ, RZ, 0x70 ;  /* 0x00000070ff087424 */ /* 0x000fe400078e00ff */
[----:B------:R-:W-:Y:S02]  /*b630*/  IMAD.MOV.U32 R12, RZ, RZ, 0x1 ;  /* 0x00000001ff0c7424 */ /* 0x000fe400078e00ff */
[----:B------:R-:W-:-:S07]  /*b640*/  IMAD.MOV.U32 R13, RZ, RZ, RZ ;  /* 0x000000ffff0d7224 */ /* 0x000fce00078e00ff */
[----:B------:R-:W-:-:S07]  /*b650*/  LEPC R20, `(.L_x_223) ;  /* 0x000000001014794e */ /* 0x000fce0000000000 */
[----:B0-----:R-:W-:Y:S05]  /*b660*/  CALL.ABS.NOINC R2 ;  /* 0x0000000002007343 */ /* 0x001fea0003c00000 */
.L_x_223:
[----:B------:R-:W-:Y:S05]  /*b670*/  BSYNC B6 ;  /* 0x0000000000067941 */ /* 0x000fea0003800000 */
.L_x_222:
        /* <DEDUP_REMOVED lines=8> */
[----:B------:R0:W1:Y:S01]  /*b700*/  LDC.64 R2, c[0x4][R23] ;  /* 0x0100000017027b82 */ /* 0x0000620000000a00 */
[----:B------:R-:W-:Y:S01]  /*b710*/  IMAD.U32 R4, RZ, RZ, UR6 ;  /* 0x00000006ff047e24 */ /* 0x000fe2000f8e00ff */
[----:B------:R-:W-:Y:S01]  /*b720*/  MOV R6, UR8 ;  /* 0x0000000800067c02 */ /* 0x000fe20008000f00 */
[----:B------:R-:W-:Y:S02]  /*b730*/  IMAD.U32 R5, RZ, RZ, UR7 ;  /* 0x00000007ff057e24 */ /* 0x000fe4000f8e00ff */
[----:B------:R-:W-:Y:S02]  /*b740*/  IMAD.U32 R7, RZ, RZ, UR9 ;  /* 0x00000009ff077e24 */ /* 0x000fe4000f8e00ff */
[----:B------:R-:W-:-:S02]  /*b750*/  IMAD.U32 R10, RZ, RZ, UR4 ;  /* 0x00000004ff0a7e24 */ /* 0x000fc4000f8e00ff */
[----:B------:R-:W-:Y:S02]  /*b760*/  IMAD.U32 R11, RZ, RZ, UR5 ;  /* 0x00000005ff0b7e24 */ /* 0x000fe4000f8e00ff */
[----:B------:R-:W-:Y:S02]  /*b770*/  IMAD.MOV.U32 R8, RZ, RZ, 0x70 ;  /* 0x00000070ff087424 */ /* 0x000fe400078e00ff */
[----:B------:R-:W-:Y:S02]  /*b780*/  IMAD.MOV.U32 R12, RZ, RZ, 0x1 ;  /* 0x00000001ff0c7424 */ /* 0x000fe400078e00ff */
[----:B0-----:R-:W-:-:S07]  /*b790*/  IMAD.MOV.U32 R13, RZ, RZ, RZ ;  /* 0x000000ffff0d7224 */ /* 0x001fce00078e00ff */
[----:B------:R-:W-:-:S07]  /*b7a0*/  LEPC R20, `(.L_x_226) ;  /* 0x000000001014794e */ /* 0x000fce0000000000 */
[----:B-1----:R-:W-:Y:S05]  /*b7b0*/  CALL.ABS.NOINC R2 ;  /* 0x0000000002007343 */ /* 0x002fea0003c00000 */
.L_x_226:
[----:B------:R0:W1:Y:S01]  /*b7c0*/  LDC.64 R2, c[0x4][R23] ;  /* 0x0100000017027b82 */ /* 0x0000620000000a00 */
[----:B------:R-:W-:Y:S01]  /*b7d0*/  ULDC.64 UR6, c[0x4][0x88] ;  /* 0x0100220000067ab9 */ /* 0x000fe20000000a00 */
[----:B------:R-:W-:Y:S01]  /*b7e0*/  ULDC.64 UR8, c[0x4][0x90] ;  /* 0x0100240000087ab9 */ /* 0x000fe20000000a00 */
[----:B------:R-:W-:Y:S01]  /*b7f0*/  ULDC.64 UR4, c[0x4][0x18] ;  /* 0x0100060000047ab9 */ /* 0x000fe20000000a00 */
        /* <DEDUP_REMOVED lines=11> */
.L_x_225:
[----:B------:R-:W-:Y:S05]  /*b8b0*/  BSYNC B6 ;  /* 0x0000000000067941 */ /* 0x000fea0003800000 */
.L_x_224:
[----:B------:R0:W2:Y:S01]  /*b8c0*/  LDL R20, [R1+0x4] ;  /* 0x0000040001147983 */ /* 0x0000a20000100800 */
[----:B------:R-:W-:Y:S01]  /*b8d0*/  ULDC.64 UR4, c[0x0][0x9f8] ;  /* 0x00027e0000047ab9 */ /* 0x000fe20000000a00 */
[----:B------:R-:W1:Y:S01]  /*b8e0*/  LDC R5, c[0x0][0x430] ;  /* 0x00010c00ff057b82 */ /* 0x000e620000000800 */
[----:B------:R-:W-:Y:S01]  /*b8f0*/  ISETP.NE.U32.AND P0, PT, RZ, UR4, PT ;  /* 0x00000004ff007c0c */ /* 0x000fe2000bf05070 */
[----:B------:R-:W3:Y:S03]  /*b900*/  LDL R2, [R1+0x34] ;  /* 0x0000340001027983 */ /* 0x000ee60000100800 */
[----:B------:R-:W-:Y:S01]  /*b910*/  ISETP.NE.AND.EX P0, PT, RZ, UR5, PT, P0 ;  /* 0x00000005ff007c0c */ /* 0x000fe2000bf05300 */
[----:B------:R-:W4:Y:S04]  /*b920*/  LDL R4, [R1+0xc] ;  /* 0x00000c0001047983 */ /* 0x000f280000100800 */
[----:B------:R-:W4:Y:S04]  /*b930*/  LDL R21, [R1+0x14] ;  /* 0x0000140001157983 */ /* 0x000f280000100800 */
[----:B------:R-:W4:Y:S04]  /*b940*/  LDL R9, [R1+0x48] ;  /* 0x0000480001097983 */ /* 0x000f280000100800 */
[----:B------:R-:W-:Y:S01]  /*b950*/  @P0 IADD3 R18, P1, R18, UR4, RZ ;  /* 0x0000000412120c10 */ /* 0x000fe2000ff3e0ff */
[----:B------:R-:W0:Y:S01]  /*b960*/  S2R R23, SR_TID.X ;  /* 0x0000000000177919 */ /* 0x000e220000002100 */
[----:B------:R-:W-:Y:S01]  /*b970*/  LOP3.LUT R16, R16, 0xffffffef, RZ, 0xc0, !PT ;  /* 0xffffffef10107812 */ /* 0x000fe200078ec0ff */
[----:B------:R-:W-:Y:S01]  /*b980*/  ULDC UR4, c[0x0][0x2f4] ;  /* 0x0000bd0000047ab9 */ /* 0x000fe20000000800 */
[----:B------:R-:W-:-:S02]  /*b990*/  @P0 IADD3.X R19, R19, UR5, RZ, P1, !PT ;  /* 0x0000000513130c10 */ /* 0x000fc40008ffe4ff */
[----:B-1----:R-:W-:-:S13]  /*b9a0*/  ISETP.NE.AND P2, PT, R5, 0x1, PT ;  /* 0x000000010500780c */ /* 0x002fda0003f45270 */
[----:B------:R-:W1:Y:S01]  /*b9b0*/  @P2 LDC R3, c[0x0][0x434] ;  /* 0x00010d00ff032b82 */ /* 0x000e620000000800 */
[----:B--2---:R-:W2:Y:S01]  /*b9c0*/  @P0 LDG.E R20, desc[UR36][R18.64] ;  /* 0x0000002412140981 */ /* 0x004ea2000c1e1900 */
[C---:B0-----:R-:W-:Y:S02]  /*b9d0*/  LOP3.LUT R0, R23.reuse, 0x7f, RZ, 0xc0, !PT ;  /* 0x0000007f17007812 */ /* 0x041fe400078ec0ff */
[----:B------:R-:W-:Y:S01]  /*b9e0*/  SHF.L.U32 R6, R23, 0x5, RZ ;  /* 0x0000000517067819 */ /* 0x000fe200000006ff */
[----:B---3--:R-:W-:-:S03]  /*b9f0*/  VIADD R23, R2, 0xffffffff ;  /* 0xffffffff02177836 */ /* 0x008fc60000000000 */
[----:B------:R-:W0:Y:S01]  /*ba00*/  @P2 LDC R2, c[0x0][0x438] ;  /* 0x00010e00ff022b82 */ /* 0x000e220000000800 */
[----:B------:R-:W-:Y:S01]  /*ba10*/  SHF.R.U32.HI R0, RZ, 0x2, R0 ;  /* 0x00000002ff007819 */ /* 0x000fe20000011600 */
[----:B------:R-:W-:Y:S01]  /*ba20*/  IMAD.SHL.U32 R8, R23, 0x80, RZ ;  /* 0x0000008017087824 */ /* 0x000fe200078e00ff */
[----:B------:R-:W-:-:S04]  /*ba30*/  LOP3.LUT R6, R6, 0x60, RZ, 0xc0, !PT ;  /* 0x0000006006067812 */ /* 0x000fc800078ec0ff */
[----:B------:R-:W-:Y:S02]  /*ba40*/  LOP3.LUT R0, R8, R0, R6, 0xfe, !PT ;  /* 0x0000000008007212 */ /* 0x000fe400078efe06 */
[----:B------:R-:W-:-:S04]  /*ba50*/  @P2 LOP3.LUT R16, R16, 0x10, RZ, 0xfc, !PT ;  /* 0x0000001010102812 */ /* 0x000fc800078efcff */
[----:B------:R-:W-:Y:S01]  /*ba60*/  LOP3.LUT R16, R16, 0xfffffff7, RZ, 0xc0, !PT ;  /* 0xfffffff710107812 */ /* 0x000fe200078ec0ff */
[----:B------:R-:W-:Y:S01]  /*ba70*/  UMOV UR5, 0xffffffff ;  /* 0xffffffff00057882 */ /* 0x000fe20000000000 */
[----:B--2---:R-:W-:Y:S01]  /*ba80*/  @P0 STL [R1+0x4], R20 ;  /* 0x0000041401000387 */ /* 0x004fe20000100800 */
[C---:B----4-:R-:W-:Y:S01]  /*ba90*/  ISETP.GE.AND P0, PT, R0.reuse, R4, PT ;  /* 0x000000040000720c */ /* 0x050fe20003f06270 */
[----:B------:R-:W-:-:S04]  /*baa0*/  IMAD.IADD R0, R0, 0x1, R21 ;  /* 0x0000000100007824 */ /* 0x000fc800078e0215 */
[----:B-1----:R-:W-:-:S04]  /*bab0*/  @P2 IMAD.HI.U32 R3, R0, R3, RZ ;  /* 0x0000000300032227 */ /* 0x002fc800078e00ff */
[----:B------:R-:W-:Y:S01]  /*bac0*/  IMAD.MOV.U32 R6, RZ, RZ, R0 ;  /* 0x000000ffff067224 */ /* 0x000fe200078e0000 */
[----:B0-----:R-:W-:-:S03]  /*bad0*/  @P2 SHF.R.U32.HI R6, RZ, R2, R3 ;  /* 0x00000002ff062219 */ /* 0x001fc60000011603 */
[----:B------:R-:W0:Y:S02]  /*bae0*/  @!P0 LDC.64 R2, c[0x0][0x428] ;  /* 0x00010a00ff028b82 */ /* 0x000e240000000a00 */
[----:B------:R-:W-:-:S04]  /*baf0*/  IMAD.MOV R4, RZ, RZ, -R6 ;  /* 0x000000ffff047224 */ /* 0x000fc800078e0a06 */
[----:B------:R-:W-:Y:S01]  /*bb00*/  IMAD R4, R5, R4, R0 ;  /* 0x0000000405047224 */ /* 0x000fe200078e0200 */
[----:B------:R-:W-:Y:S02]  /*bb10*/  SHF.R.S32.HI R5, RZ, 0x1f, R20 ;  /* 0x0000001fff057819 */ /* 0x000fe40000011414 */
[----:B------:R-:W-:-:S03]  /*bb20*/  @!P0 SHF.R.S32.HI R7, RZ, 0x1f, R6 ;  /* 0x0000001fff078819 */ /* 0x000fc60000011406 */
[----:B------:R1:W-:Y:S01]  /*bb30*/  STL [R1+0x18], R5 ;  /* 0x0000180501007387 */ /* 0x0003e20000100800 */
[-C--:B0-----:R-:W-:Y:S02]  /*bb40*/  @!P0 IMAD R0, R5, R2.reuse, RZ ;  /* 0x0000000205008224 */ /* 0x081fe400078e02ff */
[----:B-1----:R-:W0:Y:S01]  /*bb50*/  S2R R5, SR_TID.X ;  /* 0x0000000000057919 */ /* 0x002e220000002100 */
[----:B------:R-:W-:-:S04]  /*bb60*/  @!P0 IMAD.WIDE.U32 R6, R20, R2, R6 ;  /* 0x0000000214068225 */ /* 0x000fc800078e0006 */
[----:B------:R-:W-:Y:S02]  /*bb70*/  @!P0 IMAD R0, R20, R3, R0 ;  /* 0x0000000314008224 */ /* 0x000fe400078e0200 */
[----:B------:R-:W1:Y:S02]  /*bb80*/  @!P0 LDC.64 R2, c[0x0][0x418] ;  /* 0x00010600ff028b82 */ /* 0x000e640000000a00 */
[----:B------:R-:W-:Y:S01]  /*bb90*/  @!P0 IMAD.IADD R0, R7, 0x1, R0 ;  /* 0x0000000107008824 */ /* 0x000fe200078e0200 */
[----:B------:R-:W-:Y:S02]  /*bba0*/  ISETP.NE.AND P2, PT, R9, 0x3, PT ;  /* 0x000000030900780c */ /* 0x000fe40003f45270 */
[C---:B-1----:R-:W-:Y:S02]  /*bbb0*/  @!P0 LEA R2, P1, R6.reuse, R2, 0x2 ;  /* 0x0000000206028211 */ /* 0x042fe400078210ff */
[----:B0-----:R-:W-:Y:S02]  /*bbc0*/  SHF.L.U32 R5, R5, 0x3, RZ ;  /* 0x0000000305057819 */ /* 0x001fe400000006ff */
[----:B------:R-:W-:Y:S01]  /*bbd0*/  @!P0 LEA.HI.X R3, R6, R3, R0, 0x2, P1 ;  /* 0x0000000306038211 */ /* 0x000fe200008f1400 */
[----:B------:R-:W-:Y:S01]  /*bbe0*/  IMAD.MOV.U32 R0, RZ, RZ, RZ ;  /* 0x000000ffff007224 */ /* 0x000fe200078e00ff */
[----:B------:R-:W-:-:S05]  /*bbf0*/  LOP3.LUT R5, R5, 0x18, RZ, 0xc0, !PT ;  /* 0x0000001805057812 */ /* 0x000fca00078ec0ff */
[----:B------:R0:W5:Y:S01]  /*bc00*/  @!P0 LDG.E R0, desc[UR36][R2.64] ;  /* 0x0000002402008981 */ /* 0x000162000c1e1900 */
[C---:B------:R-:W-:Y:S02]  /*bc10*/  ISETP.GE.AND P0, PT, R5.reuse, UR4, PT ;  /* 0x0000000405007c0c */ /* 0x040fe4000bf06270 */
[----:B------:R-:W-:Y:S02]  /*bc20*/  @P2 LOP3.LUT R16, R16, 0x8, RZ, 0xfc, !PT ;  /* 0x0000000810102812 */ /* 0x000fe400078efcff */
[C---:B------:R-:W-:Y:S02]  /*bc30*/  LOP3.LUT R9, R5.reuse, 0x20, RZ, 0xfc, !PT ;  /* 0x0000002005097812 */ /* 0x040fe400078efcff */
[----:B------:R-:W-:Y:S02]  /*bc40*/  LOP3.LUT R16, R16, 0xfffffffb, RZ, 0xc0, !PT ;  /* 0xfffffffb10107812 */ /* 0x000fe400078ec0ff */
[----:B------:R-:W-:Y:S02]  /*bc50*/  LOP3.LUT R5, R5, 0x40, RZ, 0xfc, !PT ;  /* 0x0000004005057812 */ /* 0x000fe400078efcff */
[----:B------:R-:W-:-:S03]  /*bc60*/  ISETP.GE.AND P1, PT, R9, UR4, PT ;  /* 0x0000000409007c0c */ /* 0x000fc6000bf26270 */
[----:B------:R-:W-:Y:S02]  /*bc70*/  @P0 LOP3.LUT R16, R16, 0x4, RZ, 0xfc, !PT ;  /* 0x0000000410100812 */ /* 0x000fe400078efcff */
[----:B------:R-:W-:Y:S02]  /*bc80*/  ISETP.GE.AND P0, PT, R5, UR4, PT ;  /* 0x0000000405007c0c */ /* 0x000fe4000bf06270 */
[----:B------:R-:W-:-:S04]  /*bc90*/  LOP3.LUT R16, R16, 0xfffffffe, RZ, 0xc0, !PT ;  /* 0xfffffffe10107812 */ /* 0x000fc800078ec0ff */
[----:B------:R-:W-:-:S04]  /*bca0*/  LOP3.LUT R16, R16, 0xfffffffd, RZ, 0xc0, !PT ;  /* 0xfffffffd10107812 */ /* 0x000fc800078ec0ff */
[----:B------:R-:W-:-:S04]  /*bcb0*/  @P1 LOP3.LUT R16, R16, 0x2, RZ, 0xfc, !PT ;  /* 0x0000000210101812 */ /* 0x000fc800078efcff */
[----:B------:R-:W-:Y:S01]  /*bcc0*/  @P0 LOP3.LUT R16, R16, 0x1, RZ, 0xfc, !PT ;  /* 0x0000000110100812 */ /* 0x000fe200078efcff */
[----:B0-----:R-:W-:Y:S06]  /*bcd0*/  BRA.DIV UR5, `(.L_x_227) ;  /* 0x0000003e05587947 */ /* 0x001fec000b800000 */
.L_x_291:
[----:B------:R-:W-:Y:S01]  /*bce0*/  LOP3.LUT R26, R26, 0xffff, RZ, 0xc0, !PT ;  /* 0x0000ffff1a1a7812 */ /* 0x000fe200078ec0ff */
[----:B------:R-:W-:Y:S06]  /*bcf0*/  @!P2 BRA `(.L_x_228) ;  /* 0x000000000004a947 */ /* 0x000fec0003800000 */
[----:B------:R-:W-:Y:S01]  /*bd00*/  BPT.TRAP 0x1 ;  /* 0x000000040000795c */ /* 0x000fe20000300000 */
.L_x_228:
[----:B------:R-:W-:Y:S01]  /*bd10*/  SHF.R.S32.HI R5, RZ, 0x1f, R4 ;  /* 0x0000001fff057819 */ /* 0x000fe20000011404 */
[----:B------:R-:W-:Y:S01]  /*bd20*/  ULDC.64 UR4, c[0x0][0x328] ;  /* 0x0000ca0000047ab9 */ /* 0x000fe20000000a00 */
[----:B------:R-:W-:Y:S01]  /*bd30*/  ULDC.64 UR6, c[0x0][0x318] ;  /* 0x0000c60000067ab9 */ /* 0x000fe20000000a00 */
[----:B------:R-:W-:Y:S01]  /*bd40*/  IMAD.WIDE.U32 R2, R4, UR4, RZ ;  /* 0x0000000404027c25 */ /* 0x000fe2000f8e00ff */
[----:B------:R-:W-:Y:S03]  /*bd50*/  BSSY B0, `(.L_x_229) ;  /* 0x0000013000007945 */ /* 0x000fe60003800000 */
[----:B------:R-:W-:-:S04]  /*bd60*/  IMAD R6, R5, UR4, RZ ;  /* 0x0000000405067c24 */ /* 0x000fc8000f8e02ff */
[----:B------:R-:W-:Y:S01]  /*bd70*/  IMAD R6, R4, UR5, R6 ;  /* 0x0000000504067c24 */ /* 0x000fe2000f8e0206 */
[----:B------:R-:W-:-:S03]  /*bd80*/  ULDC.64 UR4, c[0x0][0x338] ;  /* 0x0000ce0000047ab9 */ /* 0x000fc60000000a00 */
[----:B------:R-:W-:Y:S01]  /*bd90*/  IMAD.IADD R3, R3, 0x1, R6 ;  /* 0x0000000103037824 */ /* 0x000fe200078e0206 */
[----:B-----5:R-:W-:Y:S01]  /*bda0*/  SHF.R.S32.HI R6, RZ, 0x1f, R0 ;  /* 0x0000001fff067819 */ /* 0x020fe20000011400 */
[----:B------:R-:W-:-:S04]  /*bdb0*/  IMAD.WIDE.U32 R2, R0, UR4, R2 ;  /* 0x0000000400027c25 */ /* 0x000fc8000f8e0002 */
[----:B------:R-:W-:-:S04]  /*bdc0*/  IMAD R7, R6, UR4, RZ ;  /* 0x0000000406077c24 */ /* 0x000fc8000f8e02ff */
[----:B------:R-:W-:Y:S01]  /*bdd0*/  IMAD R7, R0, UR5, R7 ;  /* 0x0000000500077c24 */ /* 0x000fe2000f8e0207 */
[----:B------:R-:W-:-:S03]  /*bde0*/  ULDC.64 UR4, c[0x0][0x330] ;  /* 0x0000cc0000047ab9 */ /* 0x000fc60000000a00 */
[----:B------:R-:W-:Y:S02]  /*bdf0*/  IMAD.IADD R3, R3, 0x1, R7 ;  /* 0x0000000103037824 */ /* 0x000fe400078e0207 */
[----:B------:R-:W-:-:S04]  /*be00*/  IMAD.WIDE.U32 R2, R26, UR4, R2 ;  /* 0x000000041a027c25 */ /* 0x000fc8000f8e0002 */
[----:B------:R-:W-:Y:S01]  /*be10*/  IMAD R19, R26, UR5, R3 ;  /* 0x000000051a137c24 */ /* 0x000fe2000f8e0203 */
[C---:B------:R-:W-:Y:S02]  /*be20*/  LEA R18, P0, R2.reuse, UR6, 0x1 ;  /* 0x0000000602127c11 */ /* 0x040fe4000f8008ff */
[----:B------:R-:W-:Y:S02]  /*be30*/  SHF.L.U32 R3, R29, 0x1f, RZ ;  /* 0x0000001f1d037819 */ /* 0x000fe400000006ff */
[----:B------:R-:W-:Y:S01]  /*be40*/  LEA.HI.X R19, R2, UR7, R19, 0x1, P0 ;  /* 0x0000000702137c11 */ /* 0x000fe200080f0c13 */
[----:B------:R-:W-:-:S07]  /*be50*/  IMAD R2, R22, 0x8, R17 ;  /* 0x0000000816027824 */ /* 0x000fce00078e0211 */
[----:B------:R-:W0:Y:S02]  /*be60*/  SYNCS.PHASECHK.TRANS64.TRYWAIT P0, [R2+URZ+0x2d840], R3 ;  /* 0x02d84003020075a7 */ /* 0x000e24000800017f */
[----:B0-----:R-:W-:Y:S05]  /*be70*/  @!P0 BRA `(.L_x_230) ;  /* 0x0000003c00248947 */ /* 0x001fea0003800000 */
.L_x_292:
[----:B------:R-:W-:Y:S05]  /*be80*/  BSYNC B0 ;  /* 0x0000000000007941 */ /* 0x000fea0003800000 */
.L_x_229:
[----:B------:R-:W2:Y:S01]  /*be90*/  LDL R12, [R1+0xc] ;  /* 0x00000c00010c7983 */ /* 0x000ea20000100800 */
[----:B------:R-:W-:Y:S01]  /*bea0*/  ULDC.64 UR4, c[0x0][0x300] ;  /* 0x0000c00000047ab9 */ /* 0x000fe20000000a00 */
[----:B------:R-:W-:Y:S01]  /*beb0*/  ULDC.64 UR6, c[0x0][0x2e8] ;  /* 0x0000ba0000067ab9 */ /* 0x000fe20000000a00 */
[----:B------:R-:W-:Y:S01]  /*bec0*/  IMAD R5, R5, UR4, RZ ;  /* 0x0000000405057c24 */ /* 0x000fe2000f8e02ff */
[----:B------:R-:W1:Y:S01]  /*bed0*/  S2R R7, SR_TID.X ;  /* 0x0000000000077919 */ /* 0x000e620000002100 */
[----:B------:R-:W-:Y:S02]  /*bee0*/  LOP3.LUT P4, RZ, R16, 0x4, RZ, 0xc0, !PT ;  /* 0x0000000410ff7812 */ /* 0x000fe4000788c0ff */
[C---:B0-----:R-:W-:Y:S01]  /*bef0*/  IMAD R3, R4.reuse, UR5, R5 ;  /* 0x0000000504037c24 */ /* 0x041fe2000f8e0205 */
[----:B------:R-:W0:Y:S01]  /*bf00*/  S2R R9, SR_TID.X ;  /* 0x0000000000097919 */ /* 0x000e220000002100 */
[----:B------:R-:W-:Y:S01]  /*bf10*/  IMAD.WIDE.U32 R4, R4, UR4, RZ ;  /* 0x0000000404047c25 */ /* 0x000fe2000f8e00ff */
[----:B------:R-:W-:Y:S01]  /*bf20*/  ULDC.64 UR4, c[0x0][0x310] ;  /* 0x0000c40000047ab9 */ /* 0x000fe20000000a00 */
[----:B------:R-:W-:-:S02]  /*bf30*/  LOP3.LUT P3, RZ, R16, 0x2, RZ, 0xc0, !PT ;  /* 0x0000000210ff7812 */ /* 0x000fc4000786c0ff */
[----:B------:R-:W-:Y:S01]  /*bf40*/  IMAD.IADD R5, R5, 0x1, R3 ;  /* 0x0000000105057824 */ /* 0x000fe200078e0203 */
[----:B------:R-:W-:Y:S01]  /*bf50*/  LOP3.LUT P2, RZ, R16, 0x1, RZ, 0xc0, !PT ;  /* 0x0000000110ff7812 */ /* 0x000fe2000784c0ff */
[----:B------:R-:W-:Y:S02]  /*bf60*/  IMAD R6, R6, UR4, RZ ;  /* 0x0000000406067c24 */ /* 0x000fe4000f8e02ff */
[----:B------:R-:W-:-:S04]  /*bf70*/  IMAD.WIDE.U32 R4, R0, UR4, R4 ;  /* 0x0000000400047c25 */ /* 0x000fc8000f8e0004 */
[----:B------:R-:W-:Y:S01]  /*bf80*/  IMAD R0, R0, UR5, R6 ;  /* 0x0000000500007c24 */ /* 0x000fe2000f8e0206 */
[----:B------:R-:W-:-:S03]  /*bf90*/  ULDC.64 UR4, c[0x0][0x308] ;  /* 0x0000c20000047ab9 */ /* 0x000fc60000000a00 */
[----:B------:R-:W-:Y:S02]  /*bfa0*/  IMAD.IADD R5, R5, 0x1, R0 ;  /* 0x0000000105057824 */ /* 0x000fe400078e0200 */
[----:B------:R-:W-:Y:S01]  /*bfb0*/  IMAD.WIDE.U32 R4, R26, UR4, R4 ;  /* 0x000000041a047c25 */ /* 0x000fe2000f8e0004 */
[----:B------:R-:W-:-:S03]  /*bfc0*/  UMOV UR4, 0xffffffff ;  /* 0xffffffff00047882 */ /* 0x000fc60000000000 */
[----:B------:R-:W-:Y:S01]  /*bfd0*/  IMAD R6, R26, UR5, R5 ;  /* 0x000000051a067c24 */ /* 0x000fe2000f8e0205 */
[C---:B------:R-:W-:Y:S02]  /*bfe0*/  LEA R0, P0, R4.reuse, UR6, 0x1 ;  /* 0x0000000604007c11 */ /* 0x040fe4000f8008ff */
[----:B-1----:R-:W-:Y:S02]  /*bff0*/  LOP3.LUT R11, R7, 0x7f, RZ, 0xc0, !PT ;  /* 0x0000007f070b7812 */ /* 0x002fe400078ec0ff */
[----:B------:R-:W-:Y:S01]  /*c000*/  LEA.HI.X R6, R4, UR7, R6, 0x1, P0 ;  /* 0x0000000704067c11 */ /* 0x000fe200080f0c06 */
[C---:B0-----:R-:W-:Y:S01]  /*c010*/  IMAD.SHL.U32 R7, R9.reuse, 0x8, RZ ;  /* 0x0000000809077824 */ /* 0x041fe200078e00ff */
[----:B------:R-:W-:Y:S01]  /*c020*/  SHF.R.U32.HI R11, RZ, 0x2, R11 ;  /* 0x00000002ff0b7819 */ /* 0x000fe2000001160b */
[----:B------:R-:W-:-:S03]  /*c030*/  IMAD.SHL.U32 R10, R9, 0x8, RZ ;  /* 0x00000008090a7824 */ /* 0x000fc600078e00ff */
[----:B------:R-:W-:-:S04]  /*c040*/  LOP3.LUT R7, R7, 0xd8, RZ, 0xc0, !PT ;  /* 0x000000d807077812 */ /* 0x000fc800078ec0ff */
[----:B------:R-:W-:Y:S02]  /*c050*/  LOP3.LUT R7, R7, 0x18, R9, 0x78, !PT ;  /* 0x0000001807077812 */ /* 0x000fe400078e7809 */
[----:B------:R-:W-:Y:S02]  /*c060*/  SHF.L.U32 R9, R9, 0x3, RZ ;  /* 0x0000000309097819 */ /* 0x000fe400000006ff */
[----:B------:R-:W-:Y:S02]  /*c070*/  LOP3.LUT R7, R7, 0x320, R10, 0xf8, !PT ;  /* 0x0000032007077812 */ /* 0x000fe400078ef80a */
[----:B------:R-:W-:-:S03]  /*c080*/  LOP3.LUT R9, R9, 0x18, RZ, 0xc0, !PT ;  /* 0x0000001809097812 */ /* 0x000fc600078ec0ff */
[----:B------:R-:W-:Y:S01]  /*c090*/  IMAD R7, R22, 0x3000, R7 ;  /* 0x0000300016077824 */ /* 0x000fe200078e0207 */
[----:B--2---:R-:W-:-:S04]  /*c0a0*/  IADD3 R3, -R11, R12, -R8 ;  /* 0x0000000c0b037210 */ /* 0x004fc80007ffe908 */
[----:B------:R-:W-:Y:S01]  /*c0b0*/  ISETP.GE.AND P0, PT, R3, 0x1, PT ;  /* 0x000000010300780c */ /* 0x000fe20003f06270 */
[----:B------:R-:W-:-:S12]  /*c0c0*/  BRA.DIV UR4, `(.L_x_231) ;  /* 0x0000003a04a47947 */ /* 0x000fd8000b800000 */
[----:B------:R-:W0:Y:S01]  /*c0d0*/  SHFL.IDX PT, R5, R0, RZ, 0x1c1f ;  /* 0x001c1fff00057589 */ /* 0x000e2200000e0000 */
[----:B------:R-:W-:-:S03]  /*c0e0*/  @P0 IMAD R8, R7, 0x2, R17 ;  /* 0x0000000207080824 */ /* 0x000fc600078e0211 */
[----:B------:R-:W1:Y:S01]  /*c0f0*/  SHFL.IDX PT, R4, R6, RZ, 0x1c1f ;  /* 0x001c1fff06047589 */ /* 0x000e6200000e0000 */
[----:B0-----:R-:W-:-:S05]  /*c100*/  @P0 LEA R5, P1, R9, R5, 0x1 ;  /* 0x0000000509050211 */ /* 0x001fca00078208ff */
[----:B-1----:R-:W-:Y:S01]  /*c110*/  @P0 IMAD.X R4, RZ, RZ, R4, P1 ;  /* 0x000000ffff040224 */ /* 0x002fe200008e0604 */
[----:B------:R-:W-:-:S04]  /*c120*/  ISETP.GE.AND P1, PT, R3, 0x21, PT ;  /* 0x000000210300780c */ /* 0x000fc80003f26270 */
[----:B------:R-:W-:-:S04]  /*c130*/  @P0 LOP3.LUT R5, R5, R4, RZ, 0x3c, !PT ;  /* 0x0000000405050212 */ /* 0x000fc800078e3cff */
[----:B------:R-:W-:-:S04]  /*c140*/  @P0 LOP3.LUT R4, R5, R4, RZ, 0x3c, !PT ;  /* 0x0000000405040212 */ /* 0x000fc800078e3cff */
[----:B------:R-:W-:-:S05]  /*c150*/  @P0 LOP3.LUT R5, R5, R4, RZ, 0x3c, !PT ;  /* 0x0000000405050212 */ /* 0x000fca00078e3cff */
[----:B------:R-:W-:Y:S01]  /*c160*/  @!PT LDS RZ, [RZ] ;  /* 0x00000000fffff984 */ /* 0x000fe20000000800 */
[----:B------:R-:W-:Y:S04]  /*c170*/  @P0 LDGSTS.E.BYPASS.LTC128B.128 [R8+0x15400], desc[UR36][R4.64], !P4 ;  /* 0x1540000004080fae */ /* 0x000fe8000e101d64 */
[----:B------:R-:W-:Y:S04]  /*c180*/  @P0 LDGSTS.E.BYPASS.LTC128B.128 [R8+0x17400], desc[UR36][R4.64+0x40], !P3 ;  /* 0x1740004004080fae */ /* 0x000fe8000d901d64 */
[----:B------:R0:W-:Y:S04]  /*c190*/  @P0 LDGSTS.E.BYPASS.LTC128B.128 [R8+0x19400], desc[UR36][R4.64+0x80], !P2 ;  /* 0x1940008004080fae */ /* 0x0001e8000d101d64 */
[----:B0-----:R-:W0:Y:S01]  /*c1a0*/  SHFL.IDX PT, R5, R0, 0x1, 0x1c1f ;  /* 0x003c1f0000057f89 */ /* 0x001e2200000e0000 */
[----:B------:R-:W-:-:S03]  /*c1b0*/  @P1 IMAD R8, R7, 0x2, R17 ;  /* 0x0000000207081824 */ /* 0x000fc600078e0211 */
[----:B------:R-:W1:Y:S01]  /*c1c0*/  SHFL.IDX PT, R4, R6, 0x1, 0x1c1f ;  /* 0x003c1f0006047f89 */ /* 0x000e6200000e0000 */
[----:B0-----:R-:W-:-:S05]  /*c1d0*/  @P1 LEA R5, P0, R9, R5, 0x1 ;  /* 0x0000000509051211 */ /* 0x001fca00078008ff */
[----:B-1----:R-:W-:-:S05]  /*c1e0*/  @P1 IMAD.X R4, RZ, RZ, R4, P0 ;  /* 0x000000ffff041224 */ /* 0x002fca00000e0604 */
[----:B------:R-:W-:-:S04]  /*c1f0*/  @P1 LOP3.LUT R5, R5, R4, RZ, 0x3c, !PT ;  /* 0x0000000405051212 */ /* 0x000fc800078e3cff */
[----:B------:R-:W-:-:S04]  /*c200*/  @P1 LOP3.LUT R4, R5, R4, RZ, 0x3c, !PT ;  /* 0x0000000405041212 */ /* 0x000fc800078e3cff */
[----:B------:R-:W-:-:S05]  /*c210*/  @P1 LOP3.LUT R5, R5, R4, RZ, 0x3c, !PT ;  /* 0x0000000405051212 */ /* 0x000fca00078e3cff */
[----:B------:R-:W-:Y:S04]  /*c220*/  @P1 LDGSTS.E.BYPASS.LTC128B.128 [R8+0x15c00], desc[UR36][R4.64], !P4 ;  /* 0x15c0000004081fae */ /* 0x000fe8000e101d64 */
[----:B------:R-:W-:Y:S04]  /*c230*/  @P1 LDGSTS.E.BYPASS.LTC128B.128 [R8+0x17c00], desc[UR36][R4.64+0x40], !P3 ;  /* 0x17c0004004081fae */ /* 0x000fe8000d901d64 */
[----:B------:R0:W-:Y:S01]  /*c240*/  @P1 LDGSTS.E.BYPASS.LTC128B.128 [R8+0x19c00], desc[UR36][R4.64+0x80], !P2 ;  /* 0x19c0008004081fae */ /* 0x0001e2000d101d64 */
[----:B------:R-:W-:-:S03]  /*c250*/  ISETP.GE.AND P1, PT, R3, 0x41, PT ;  /* 0x000000410300780c */ /* 0x000fc60003f26270 */
[----:B0-----:R-:W0:Y:S10]  /*c260*/  SHFL.IDX PT, R5, R0, 0x2, 0x1c1f ;  /* 0x005c1f0000057f89 */ /* 0x001e3400000e0000 */
[----:B------:R-:W-:Y:S01]  /*c270*/  @P1 IMAD R8, R7, 0x2, R17 ;  /* 0x0000000207081824 */ /* 0x000fe200078e0211 */
[----:B------:R-:W1:Y:S04]  /*c280*/  SHFL.IDX PT, R4, R6, 0x2, 0x1c1f ;  /* 0x005c1f0006047f89 */ /* 0x000e6800000e0000 */
[----:B------:R-:W2:Y:S04]  /*c290*/  SHFL.IDX PT, R6, R6, 0x3, 0x1c1f ;  /* 0x007c1f0006067f89 */ /* 0x000ea800000e0000 */
[----:B------:R-:W3:Y:S01]  /*c2a0*/  SHFL.IDX PT, R0, R0, 0x3, 0x1c1f ;  /* 0x007c1f0000007f89 */ /* 0x000ee200000e0000 */
[----:B0-----:R-:W-:-:S05]  /*c2b0*/  @P1 LEA R5, P0, R9, R5, 0x1 ;  /* 0x0000000509051211 */ /* 0x001fca00078008ff */
[----:B-1----:R-:W-:-:S05]  /*c2c0*/  @P1 IMAD.X R4, RZ, RZ, R4, P0 ;  /* 0x000000ffff041224 */ /* 0x002fca00000e0604 */
[----:B------:R-:W-:-:S04]  /*c2d0*/  @P1 LOP3.LUT R5, R5, R4, RZ, 0x3c, !PT ;  /* 0x0000000405051212 */ /* 0x000fc800078e3cff */
[----:B------:R-:W-:-:S04]  /*c2e0*/  @P1 LOP3.LUT R4, R5, R4, RZ, 0x3c, !PT ;  /* 0x0000000405041212 */ /* 0x000fc800078e3cff */
[----:B------:R-:W-:-:S05]  /*c2f0*/  @P1 LOP3.LUT R5, R5, R4, RZ, 0x3c, !PT ;  /* 0x0000000405051212 */ /* 0x000fca00078e3cff */
[----:B------:R1:W-:Y:S04]  /*c300*/  @P1 LDGSTS.E.BYPASS.LTC128B.128 [R8+0x16400], desc[UR36][R4.64], !P4 ;  /* 0x1640000004081fae */ /* 0x0003e8000e101d64 */
[----:B------:R1:W-:Y:S04]  /*c310*/  @P1 LDGSTS.E.BYPASS.LTC128B.128 [R8+0x18400], desc[UR36][R4.64+0x40], !P3 ;  /* 0x1840004004081fae */ /* 0x0003e8000d901d64 */
[----:B--23--:R1:W-:Y:S02]  /*c320*/  @P1 LDGSTS.E.BYPASS.LTC128B.128 [R8+0x1a400], desc[UR36][R4.64+0x80], !P2 ;  /* 0x1a40008004081fae */ /* 0x00c3e4000d101d64 */
.L_x_302:
[----:B------:R-:W-:-:S13]  /*c330*/  ISETP.GE.AND P0, PT, R3, 0x61, PT ;  /* 0x000000610300780c */ /* 0x000fda0003f06270 */
[----:B01----:R-:W-:Y:S02]  /*c340*/  @P0 LEA R4, P1, R9, R0, 0x1 ;  /* 0x0000000009040211 */ /* 0x003fe400078208ff */
[----:B------:R-:W-:-:S03]  /*c350*/  @P0 LEA R7, R7, R17, 0x1 ;  /* 0x0000001107070211 */ /* 0x000fc600078e08ff */
[----:B------:R-:W-:-:S05]  /*c360*/  @P0 IMAD.X R5, RZ, RZ, R6, P1 ;  /* 0x000000ffff050224 */ /* 0x000fca00008e0606 */
[----:B------:R-:W-:Y:S01]  /*c370*/  @!PT LDS RZ, [RZ] ;  /* 0x00000000fffff984 */ /* 0x000fe20000000800 */
[----:B------:R-:W-:Y:S01]  /*c380*/  @!PT LDS RZ, [RZ] ;  /* 0x00000000fffff984 */ /* 0x000fe20000000800 */
[----:B------:R-:W-:Y:S01]  /*c390*/  @!PT LDS RZ, [RZ] ;  /* 0x00000000fffff984 */ /* 0x000fe20000000800 */
[----:B------:R0:W-:Y:S04]  /*c3a0*/  @P0 LDGSTS.E.BYPASS.LTC128B.128 [R7+0x16c00], desc[UR36][R4.64], !P4 ;  /* 0x16c0000004070fae */ /* 0x0001e8000e101d64 */
[----:B------:R0:W-:Y:S04]  /*c3b0*/  @P0 LDGSTS.E.BYPASS.LTC128B.128 [R7+0x18c00], desc[UR36][R4.64+0x40], !P3 ;  /* 0x18c0004004070fae */ /* 0x0001e8000d901d64 */
[----:B------:R0:W-:Y:S01]  /*c3c0*/  @P0 LDGSTS.E.BYPASS.LTC128B.128 [R7+0x1ac00], desc[UR36][R4.64+0x80], !P2 ;  /* 0x1ac0008004070fae */ /* 0x0001e2000d101d64 */
[----:B------:R-:W-:Y:S01]  /*c3d0*/  PLOP3.LUT P0, PT, PT, PT, PT, 0x80, 0x0 ;  /* 0x000000000000781c */ /* 0x000fe20003f0f070 */
[----:B------:R-:W-:-:S12]  /*c3e0*/  NOP ;  /* 0x0000000000007918 */ /* 0x000fd80000000000 */
.L_x_232:
[----:B------:R-:W-:Y:S02]  /*c3f0*/  PLOP3.LUT P1, PT, P1, P0, PT, 0xa2, 0x0 ;  /* 0x000000000000781c */ /* 0x000fe40000f21472 */
[----:B------:R-:W-:-:S08]  /*c400*/  @P0 R2UR P1, UR4, R2 ;  /* 0x00000000020402ca */ /* 0x000fd00000020000 */
[----:B------:R-:W-:-:S05]  /*c410*/  @P0 PLOP3.LUT P0, PT, P1, PT, PT, 0x80, 0x0 ;  /* 0x000000000000081c */ /* 0x000fca0000f0f070 */
[----:B------:R-:W-:Y:S01]  /*c420*/  @!P1 SYNCS.ARRIVE.TRANS64.RED.A0T1 RZ, [UR4+0x2d830], RZ ;  /* 0x02d830ffffff99a7 */ /* 0x000fe20008200404 */
[----:B------:R-:W-:Y:S07]  /*c430*/  @!P1 ARRIVES.LDGSTSBAR.64.TRANSCNT [UR4+0x2d830] ;  /* 0x02d83000ff0099b0 */ /* 0x000fee0008000a84 */
[----:B------:R-:W-:Y:S05]  /*c440*/  @P0 BRA.U.ANY `(.L_x_232) ;  /* 0xfffffffd00e80947 */ /* 0x000fea000393ffff */
[----:B------:R-:W-:Y:S01]  /*c450*/  NOP ;  /* 0x0000000000007918 */ /* 0x000fe20000000000 */
[----:B------:R-:W2:Y:S02]  /*c460*/  LDL R0, [R1+0x48] ;  /* 0x0000480001007983 */ /* 0x000ea40000100800 */
[----:B--2---:R-:W-:-:S13]  /*c470*/  ISETP.NE.AND P2, PT, R0, 0x3, PT ;  /* 0x000000030000780c */ /* 0x004fda0003f45270 */
[----:B------:R-:W-:Y:S05]  /*c480*/  @!P2 BRA `(.L_x_233) ;  /* 0x000000000004a947 */ /* 0x000fea0003800000 */
[----:B------:R-:W-:Y:S01]  /*c490*/  BPT.TRAP 0x1 ;  /* 0x000000040000795c */ /* 0x000fe20000300000 */
.L_x_233:
[----:B0-----:R0:W5:Y:S01]  /*c4a0*/  LDL.LU R4, [R1+0x28] ;  /* 0x0000280001047983 */ /* 0x0011620000300800 */
[----:B------:R0:W-:Y:S03]  /*c4b0*/  SYNCS.ARRIVE.TRANS64.A1T0 RZ, [R2+URZ+0x2d830], RZ ;  /* 0x02d830ff02ff79a7 */ /* 0x0001e6000810003f */
[----:B------:R0:W5:Y:S02]  /*c4c0*/  LDL.LU R3, [R1] ;  /* 0x0000000001037983 */ /* 0x0001640000300800 */
[----:B------:R-:W-:Y:S05]  /*c4d0*/  WARPSYNC.ALL ;  /* 0x0000000000007948 */ /* 0x000fea0003800000 */
[----:B------:R-:W-:Y:S01]  /*c4e0*/  ULDC.64 UR4, c[0x0][0x298] ;  /* 0x0000a60000047ab9 */ /* 0x000fe20000000a00 */
[----:B------:R-:W-:Y:S01]  /*c4f0*/  BAR.SYNC.DEFER_BLOCKING 0x8, 0x200 ;  /* 0x0208000000007b1d */ /* 0x000fe20000010000 */
[----:B------:R-:W-:Y:S01]  /*c500*/  LOP3.LUT P0, RZ, R16, 0x20, RZ, 0xc0, !PT ;  /* 0x0000002010ff7812 */ /* 0x000fe2000780c0ff */
[----:B0-----:R-:W-:-:S03]  /*c510*/  VIADD R2, R17, 0xc400 ;  /* 0x0000c40011027836 */ /* 0x001fc60000000000 */
[----:B------:R-:W-:Y:S01]  /*c520*/  SEL R28, R28, RZ, !P0 ;  /* 0x000000ff1c1c7207 */ /* 0x000fe20004000000 */
[----:B------:R-:W-:Y:S01]  /*c530*/  BSSY B6, `(.L_x_234) ;  /* 0x000001c000067945 */ /* 0x000fe20003800000 */
[----:B-----5:R-:W-:Y:S02]  /*c540*/  SEL R4, R4, RZ, !P0 ;  /* 0x000000ff04047207 */ /* 0x020fe40004000000 */
[----:B------:R-:W-:Y:S02]  /*c550*/  LOP3.LUT P0, RZ, R2, 0x1bf, RZ, 0xc0, !PT ;  /* 0x000001bf02ff7812 */ /* 0x000fe4000780c0ff */
[----:B------:R-:W-:Y:S01]  /*c560*/  SHF.R.S32.HI R0, RZ, 0x1f, R3 ;  /* 0x0000001fff007819 */ /* 0x000fe20000011403 */
[----:B------:R0:W-:Y:S04]  /*c570*/  STL [R1+0x38], R4 ;  /* 0x0000380401007387 */ /* 0x0001e80000100800 */
[----:B------:R-:W-:-:S04]  /*c580*/  IMAD R0, R0, UR4, RZ ;  /* 0x0000000400007c24 */ /* 0x000fc8000f8e02ff */
[C---:B------:R-:W-:Y:S02]  /*c590*/  IMAD R0, R3.reuse, UR5, R0 ;  /* 0x0000000503007c24 */ /* 0x040fe4000f8e0200 */
[----:B------:R-:W-:-:S04]  /*c5a0*/  IMAD.WIDE.U32 R2, R3, UR4, RZ ;  /* 0x0000000403027c25 */ /* 0x000fc8000f8e00ff */
[----:B------:R-:W-:Y:S01]  /*c5b0*/  IMAD.IADD R0, R3, 0x1, R0 ;  /* 0x0000000103007824 */ /* 0x000fe200078e0200 */
[----:B------:R0:W-:Y:S04]  /*c5c0*/  STL.64 [R1+0x28], R2 ;  /* 0x0000280201007387 */ /* 0x0001e80000100a00 */
[----:B------:R0:W-:Y:S01]  /*c5d0*/  STL [R1], R0 ;  /* 0x0000000001007387 */ /* 0x0001e20000100800 */
[----:B------:R-:W-:Y:S05]  /*c5e0*/  @!P0 BRA `(.L_x_235) ;  /* 0x0000000000408947 */ /* 0x000fea0003800000 */
[----:B0-----:R-:W-:Y:S01]  /*c5f0*/  MOV R2, 0x0 ;  /* 0x0000000000027802 */ /* 0x001fe20000000f00 */
        /* <DEDUP_REMOVED lines=15> */
.L_x_235:
[----:B------:R-:W-:Y:S05]  /*c6f0*/  BSYNC B6 ;  /* 0x0000000000067941 */ /* 0x000fea0003800000 */
.L_x_234:
[----:B0-----:R-:W2:Y:S01]  /*c700*/  LDL.LU R2, [R1] ;  /* 0x0000000001027983 */ /* 0x001ea20000300800 */
[----:B------:R-:W0:Y:S01]  /*c710*/  LDC R10, c[0x0][0x448] ;  /* 0x00011200ff0a7b82 */ /* 0x000e220000000800 */
[----:B------:R-:W-:Y:S01]  /*c720*/  ULDC.64 UR4, c[0x0][0x2d8] ;  /* 0x0000b60000047ab9 */ /* 0x000fe20000000a00 */
[----:B------:R-:W-:Y:S01]  /*c730*/  ULDC.64 UR6, c[0x0][0x2e0] ;  /* 0x0000b80000067ab9 */ /* 0x000fe20000000a00 */
[----:B------:R-:W3:Y:S01]  /*c740*/  LDL.LU.64 R20, [R1+0x28] ;  /* 0x0000280001147983 */ /* 0x000ee20000300a00 */
[----:B------:R-:W-:-:S03]  /*c750*/  ULDC.64 UR8, c[0x0][0x280] ;  /* 0x0000a00000087ab9 */ /* 0x000fc60000000a00 */
[----:B------:R-:W4:Y:S01]  /*c760*/  LDL.LU R0, [R1+0x38] ;  /* 0x0000380001007983 */ /* 0x000f220000300800 */
[----:B------:R-:W1:Y:S01]  /*c770*/  S2R R13, SR_TID.X ;  /* 0x00000000000d7919 */ /* 0x000e620000002100 */
[----:B0-----:R-:W-:-:S13]  /*c780*/  ISETP.NE.AND P0, PT, R10, 0x1, PT ;  /* 0x000000010a00780c */ /* 0x001fda0003f05270 */
[----:B------:R-:W0:Y:S01]  /*c790*/  @P0 LDC R4, c[0x0][0x44c] ;  /* 0x00011300ff040b82 */ /* 0x000e220000000800 */
[----:B-1----:R-:W-:-:S07]  /*c7a0*/  IMAD.SHL.U32 R11, R13, 0x8, RZ ;  /* 0x000000080d0b7824 */ /* 0x002fce00078e00ff */
[----:B------:R-:W1:Y:S01]  /*c7b0*/  @P0 LDC R5, c[0x0][0x450] ;  /* 0x00011400ff050b82 */ /* 0x000e620000000800 */
[----:B------:R-:W-:-:S04]  /*c7c0*/  LOP3.LUT R11, R11, 0x18, RZ, 0xc0, !PT ;  /* 0x000000180b0b7812 */ /* 0x000fc800078ec0ff */
[C---:B------:R-:W-:Y:S02]  /*c7d0*/  LOP3.LUT R12, R11.reuse, 0x20, RZ, 0xfc, !PT ;  /* 0x000000200b0c7812 */ /* 0x040fe400078efcff */
[----:B------:R-:W-:Y:S01]  /*c7e0*/  LOP3.LUT R11, R11, 0x40, RZ, 0xfc, !PT ;  /* 0x000000400b0b7812 */ /* 0x000fe200078efcff */
[----:B--2---:R-:W-:Y:S02]  /*c7f0*/  IMAD.MOV.U32 R3, RZ, RZ, R2 ;  /* 0x000000ffff037224 */ /* 0x004fe400078e0002 */
[----:B---3--:R-:W-:Y:S01]  /*c800*/  IMAD.MOV.U32 R2, RZ, RZ, R20 ;  /* 0x000000ffff027224 */ /* 0x008fe200078e0014 */
[----:B------:R-:W2:Y:S03]  /*c810*/  S2R R21, SR_TID.X ;  /* 0x0000000000157919 */ /* 0x000ea60000002100 */
[C---:B------:R-:W-:Y:S01]  /*c820*/  IMAD.WIDE.U32 R2, R26.reuse, UR4, R2 ;  /* 0x000000041a027c25 */ /* 0x040fe2000f8e0002 */
[----:B------:R-:W3:Y:S03]  /*c830*/  S2R R20, SR_TID.X ;  /* 0x0000000000147919 */ /* 0x000ee60000002100 */
[----:B------:R-:W-:Y:S01]  /*c840*/  IMAD R3, R26, UR5, R3 ;  /* 0x000000051a037c24 */ /* 0x000fe2000f8e0203 */
[----:B------:R-:W-:Y:S01]  /*c850*/  ULDC.64 UR4, c[0x0][0x2d0] ;  /* 0x0000b40000047ab9 */ /* 0x000fe20000000a00 */
[----:B----4-:R-:W-:-:S02]  /*c860*/  IMAD R0, R0, UR6, RZ ;  /* 0x0000000600007c24 */ /* 0x010fc4000f8e02ff */
[----:B------:R-:W-:-:S04]  /*c870*/  IMAD.WIDE.U32 R2, R28, UR6, R2 ;  /* 0x000000061c027c25 */ /* 0x000fc8000f8e0002 */
[----:B------:R-:W-:Y:S01]  /*c880*/  IMAD R0, R28, UR7, R0 ;  /* 0x000000071c007c24 */ /* 0x000fe2000f8e0200 */
[----:B------:R-:W-:-:S03]  /*c890*/  ULDC.64 UR6, c[0x0][0x2c8] ;  /* 0x0000b20000067ab9 */ /* 0x000fc60000000a00 */
[----:B------:R-:W-:Y:S02]  /*c8a0*/  IMAD.IADD R3, R3, 0x1, R0 ;  /* 0x0000000103037824 */ /* 0x000fe400078e0200 */
[----:B--2---:R-:W-:Y:S01]  /*c8b0*/  IMAD.SHL.U32 R21, R21, 0x20, RZ ;  /* 0x0000002015157824 */ /* 0x004fe200078e00ff */
[----:B---3--:R-:W-:-:S04]  /*c8c0*/  LOP3.LUT R20, R20, 0x7f, RZ, 0xc0, !PT ;  /* 0x0000007f14147812 */ /* 0x008fc800078ec0ff */
[----:B------:R-:W-:Y:S02]  /*c8d0*/  LOP3.LUT R21, R21, 0x60, RZ, 0xc0, !PT ;  /* 0x0000006015157812 */ /* 0x000fe400078ec0ff */
[----:B------:R-:W-:-:S04]  /*c8e0*/  SHF.R.U32.HI R20, RZ, 0x2, R20 ;  /* 0x00000002ff147819 */ /* 0x000fc80000011614 */
[----:B------:R-:W-:Y:S02]  /*c8f0*/  LOP3.LUT R20, R20, R21, RZ, 0xfc, !PT ;  /* 0x0000001514147212 */ /* 0x000fe400078efcff */
[----:B------:R-:W-:-:S03]  /*c900*/  LOP3.LUT R21, R13, 0x7f, RZ, 0xc0, !PT ;  /* 0x0000007f0d157812 */ /* 0x000fc600078ec0ff */
[----:B------:R-:W-:Y:S01]  /*c910*/  IMAD R6, R25, 0xc0, R20 ;  /* 0x000000c019067824 */ /* 0x000fe200078e0214 */
[----:B------:R-:W-:Y:S01]  /*c920*/  SHF.R.U32.HI R21, RZ, 0x2, R21 ;  /* 0x00000002ff157819 */ /* 0x000fe20000011615 */
[----:B------:R-:W-:Y:S02]  /*c930*/  IMAD.SHL.U32 R20, R13, 0x8, RZ ;  /* 0x000000080d147824 */ /* 0x000fe400078e00ff */
[----:B0-----:R-:W-:Y:S01]  /*c940*/  @P0 IMAD.HI.U32 R0, R6, R4, RZ ;  /* 0x0000000406000227 */ /* 0x001fe200078e00ff */
[----:B------:R-:W-:Y:S02]  /*c950*/  MOV R4, R6 ;  /* 0x0000000600047202 */ /* 0x000fe40000000f00 */
[----:B------:R-:W-:Y:S02]  /*c960*/  LOP3.LUT R20, R20, 0x18, RZ, 0xc0, !PT ;  /* 0x0000001814147812 */ /* 0x000fe400078ec0ff */
[----:B-1----:R-:W-:-:S04]  /*c970*/  @P0 SHF.R.U32.HI R4, RZ, R5, R0 ;  /* 0x00000005ff040219 */ /* 0x002fc80000011600 */
[----:B------:R-:W-:-:S05]  /*c980*/  SHF.R.S32.HI R0, RZ, 0x1f, R4 ;  /* 0x0000001fff007819 */ /* 0x000fca0000011404 */
[----:B------:R-:W-:-:S04]  /*c990*/  IMAD R0, R0, UR4, RZ ;  /* 0x0000000400007c24 */ /* 0x000fc8000f8e02ff */
[C---:B------:R-:W-:Y:S02]  /*c9a0*/  IMAD R7, R4.reuse, UR5, R0 ;  /* 0x0000000504077c24 */ /* 0x040fe4000f8e0200 */
[----:B------:R-:W-:Y:S02]  /*c9b0*/  IMAD.MOV R0, RZ, RZ, -R4 ;  /* 0x000000ffff007224 */ /* 0x000fe400078e0a04 */
[----:B------:R-:W-:-:S04]  /*c9c0*/  IMAD.WIDE.U32 R4, R4, UR4, R2 ;  /* 0x0000000404047c25 */ /* 0x000fc8000f8e0002 */
[----:B------:R-:W-:Y:S02]  /*c9d0*/  IMAD R0, R10, R0, R6 ;  /* 0x000000000a007224 */ /* 0x000fe400078e0206 */
[----:B------:R-:W-:-:S03]  /*c9e0*/  IMAD.IADD R5, R5, 0x1, R7 ;  /* 0x0000000105057824 */ /* 0x000fc600078e0207 */
[----:B------:R-:W-:Y:S01]  /*c9f0*/  SHF.R.S32.HI R7, RZ, 0x1f, R0 ;  /* 0x0000001fff077819 */ /* 0x000fe20000011400 */
[----:B------:R-:W-:-:S04]  /*ca00*/  IMAD.WIDE.U32 R8, R0, UR6, R4 ;  /* 0x0000000600087c25 */ /* 0x000fc8000f8e0004 */
[----:B------:R-:W-:Y:S01]  /*ca10*/  IMAD R7, R7, UR6, RZ ;  /* 0x0000000607077c24 */ /* 0x000fe2000f8e02ff */
[----:B------:R-:W-:Y:S01]  /*ca20*/  LEA R4, P1, R8, UR8, 0x1 ;  /* 0x0000000808047c11 */ /* 0x000fe2000f8208ff */
[----:B------:R-:W-:Y:S02]  /*ca30*/  VIADD R5, R6, 0x80 ;  /* 0x0000008006057836 */ /* 0x000fe40000000000 */
[----:B------:R-:W-:Y:S02]  /*ca40*/  IMAD R0, R0, UR7, R7 ;  /* 0x0000000700007c24 */ /* 0x000fe4000f8e0207 */
[----:B------:R-:W0:Y:S01]  /*ca50*/  @P0 LDC R7, c[0x0][0x44c] ;  /* 0x00011300ff070b82 */ /* 0x000e220000000800 */
[----:B------:R-:W-:Y:S02]  /*ca60*/  IMAD.MOV.U32 R6, RZ, RZ, R5 ;  /* 0x000000ffff067224 */ /* 0x000fe400078e0005 */
[----:B------:R-:W-:-:S05]  /*ca70*/  IMAD.IADD R0, R9, 0x1, R0 ;  /* 0x0000000109007824 */ /* 0x000fca00078e0200 */
[----:B------:R-:W-:Y:S02]  /*ca80*/  LEA.HI.X R0, R8, UR9, R0, 0x1, P1 ;  /* 0x0000000908007c11 */ /* 0x000fe400088f0c00 */
[----:B------:R-:W1:Y:S01]  /*ca90*/  @P0 LDC R8, c[0x0][0x450] ;  /* 0x00011400ff080b82 */ /* 0x000e620000000800 */
[----:B0-----:R-:W-:-:S05]  /*caa0*/  @P0 IMAD.HI.U32 R7, R5, R7, RZ ;  /* 0x0000000705070227 */ /* 0x001fca00078e00ff */
[----:B-1----:R-:W-:-:S05]  /*cab0*/  @P0 SHF.R.U32.HI R6, RZ, R8, R7 ;  /* 0x00000008ff060219 */ /* 0x002fca0000011607 */
[----:B------:R-:W-:Y:S02]  /*cac0*/  IMAD.MOV R7, RZ, RZ, -R6 ;  /* 0x000000ffff077224 */ /* 0x000fe400078e0a06 */
[----:B------:R-:W-:-:S04]  /*cad0*/  IMAD.WIDE.U32 R2, R6, UR4, R2 ;  /* 0x0000000406027c25 */ /* 0x000fc8000f8e0002 */
[----:B------:R-:W-:Y:S01]  /*cae0*/  IMAD R5, R10, R7, R5 ;  /* 0x000000070a057224 */ /* 0x000fe200078e0205 */
[----:B------:R-:W-:-:S05]  /*caf0*/  SHF.R.S32.HI R7, RZ, 0x1f, R6 ;  /* 0x0000001fff077819 */ /* 0x000fca0000011406 */
[----:B------:R-:W-:Y:S01]  /*cb00*/  IMAD R7, R7, UR4, RZ ;  /* 0x0000000407077c24 */ /* 0x000fe2000f8e02ff */
[----:B------:R-:W-:Y:S02]  /*cb10*/  ULDC UR4, c[0x0][0x2b8] ;  /* 0x0000ae0000047ab9 */ /* 0x000fe40000000800 */
[----:B------:R-:W-:Y:S01]  /*cb20*/  ISETP.GE.AND P3, PT, R20, UR4, PT ;  /* 0x0000000414007c0c */ /* 0x000fe2000bf66270 */
[----:B------:R-:W-:Y:S01]  /*cb30*/  IMAD R7, R6, UR5, R7 ;  /* 0x0000000506077c24 */ /* 0x000fe2000f8e0207 */
[----:B------:R-:W-:Y:S01]  /*cb40*/  SHF.R.S32.HI R6, RZ, 0x1f, R5 ;  /* 0x0000001fff067819 */ /* 0x000fe20000011405 */
[----:B------:R-:W-:Y:S01]  /*cb50*/  UMOV UR5, 0xffffffff ;  /* 0xffffffff00057882 */ /* 0x000fe20000000000 */
[----:B------:R-:W-:Y:S01]  /*cb60*/  ISETP.GE.AND P1, PT, R11, UR4, PT ;  /* 0x000000040b007c0c */ /* 0x000fe2000bf26270 */
[----:B------:R-:W-:Y:S02]  /*cb70*/  IMAD.IADD R3, R3, 0x1, R7 ;  /* 0x0000000103037824 */ /* 0x000fe400078e0207 */
[----:B------:R-:W-:-:S02]  /*cb80*/  IMAD R6, R6, UR6, RZ ;  /* 0x0000000606067c24 */ /* 0x000fc4000f8e02ff */
[----:B------:R-:W-:-:S04]  /*cb90*/  IMAD.WIDE.U32 R2, R5, UR6, R2 ;  /* 0x0000000605027c25 */ /* 0x000fc8000f8e0002 */
[----:B------:R-:W-:Y:S01]  /*cba0*/  IMAD R6, R5, UR7, R6 ;  /* 0x0000000705067c24 */ /* 0x000fe2000f8e0206 */
[----:B------:R-:W-:-:S04]  /*cbb0*/  LEA R8, P0, R2, UR8, 0x1 ;  /* 0x0000000802087c11 */ /* 0x000fc8000f8008ff */
[----:B------:R-:W-:-:S04]  /*cbc0*/  IADD3 R3, R3, R6, RZ ;  /* 0x0000000603037210 */ /* 0x000fc80007ffe0ff */
[----:B------:R-:W-:Y:S02]  /*cbd0*/  LEA.HI.X R3, R2, UR9, R3, 0x1, P0 ;  /* 0x0000000902037c11 */ /* 0x000fe400080f0c03 */
[----:B------:R-:W-:Y:S01]  /*cbe0*/  ISETP.GE.AND P0, PT, R12, UR4, PT ;  /* 0x000000040c007c0c */ /* 0x000fe2000bf06270 */
[----:B------:R-:W-:-:S12]  /*cbf0*/  BRA.DIV UR5, `(.L_x_236) ;  /* 0x0000003605407947 */ /* 0x000fd8000b800000 */
[----:B------:R-:W2:Y:S04]  /*cc00*/  LDL.LU R5, [R1+0x30] ;  /* 0x0000300001057983 */ /* 0x000ea80000300800 */
[----:B------:R-:W3:Y:S01]  /*cc10*/  LDL R9, [R1+0x1c] ;  /* 0x00001c0001097983 */ /* 0x000ee20000100800 */
[----:B------:R-:W-:-:S03]  /*cc20*/  IMAD R25, R25, 0xc0, R21 ;  /* 0x000000c019197824 */ /* 0x000fc600078e0215 */
[----:B------:R-:W-:Y:S01]  /*cc30*/  SHFL.IDX PT, R6, R0, RZ, 0x1c1f ;  /* 0x001c1fff00067589 */ /* 0x000fe200000e0000 */
[----:B--2---:R-:W-:-:S03]  /*cc40*/  IMAD R2, R5, R10, RZ ;  /* 0x0000000a05027224 */ /* 0x004fc600078e02ff */
[----:B------:R-:W0:Y:S02]  /*cc50*/  SHFL.IDX PT, R5, R4, RZ, 0x1c1f ;  /* 0x001c1fff04057589 */ /* 0x000e2400000e0000 */
[----:B------:R-:W-:-:S13]  /*cc60*/  ISETP.GE.AND P2, PT, R25, R2, PT ;  /* 0x000000021900720c */ /* 0x000fda0003f46270 */
[----:B0-----:R-:W-:-:S05]  /*cc70*/  @!P2 LEA R5, P4, R20, R5, 0x1 ;  /* 0x000000051405a211 */ /* 0x001fca00078808ff */
[----:B------:R-:W-:-:S04]  /*cc80*/  @!P2 IMAD.X R6, RZ, RZ, R6, P4 ;  /* 0x000000ffff06a224 */ /* 0x000fc800020e0606 */
[----:B------:R-:W-:Y:S02]  /*cc90*/  @!P2 IMAD.MOV.U32 R7, RZ, RZ, R6 ;  /* 0x000000ffff07a224 */ /* 0x000fe400078e0006 */
[----:B------:R-:W-:Y:S02]  /*cca0*/  @!P2 IMAD.MOV.U32 R6, RZ, RZ, R5 ;  /* 0x000000ffff06a224 */ /* 0x000fe400078e0005 */
[----:B------:R-:W0:Y:S04]  /*ccb0*/  SHFL.IDX PT, R5, R4, 0x1, 0x1c1f ;  /* 0x003c1f0004057f89 */ /* 0x000e2800000e0000 */
[----:B---3--:R-:W-:Y:S04]  /*ccc0*/  @!P2 LDGSTS.E.BYPASS.LTC128B.128 [R9+0xc400], desc[UR36][R6.64], !P3 ;  /* 0x0c4000000609afae */ /* 0x008fe8000d901d64 */
[----:B------:R-:W-:Y:S04]  /*ccd0*/  @!P2 LDGSTS.E.BYPASS.LTC128B.128 [R9+0xf400], desc[UR36][R6.64+0x40], !P0 ;  /* 0x0f4000400609afae */ /* 0x000fe8000c101d64 */
[----:B------:R1:W-:Y:S04]  /*cce0*/  @!P2 LDGSTS.E.BYPASS.LTC128B.128 [R9+0x12400], desc[UR36][R6.64+0x80], !P1 ;  /* 0x124000800609afae */ /* 0x0003e8000c901d64 */
[----:B-1----:R-:W1:Y:S01]  /*ccf0*/  SHFL.IDX PT, R7, R0, 0x1, 0x1c1f ;  /* 0x003c1f0000077f89 */ /* 0x002e6200000e0000 */
[----:B------:R-:W-:-:S05]  /*cd00*/  VIADD R6, R25, 0x20 ;  /* 0x0000002019067836 */ /* 0x000fca0000000000 */
[----:B------:R-:W-:-:S13]  /*cd10*/  ISETP.GE.AND P2, PT, R6, R2, PT ;  /* 0x000000020600720c */ /* 0x000fda0003f46270 */
[----:B0-----:R-:W-:-:S04]  /*cd20*/  @!P2 LEA R5, P4, R20, R5, 0x1 ;  /* 0x000000051405a211 */ /* 0x001fc800078808ff */
[----:B------:R-:W-:Y:S01]  /*cd30*/  @!P2 MOV R6, R5 ;  /* 0x000000050006a202 */ /* 0x000fe20000000f00 */
[----:B-1----:R-:W-:Y:S01]  /*cd40*/  @!P2 IMAD.X R7, RZ, RZ, R7, P4 ;  /* 0x000000ffff07a224 */ /* 0x002fe200020e0607 */
[----:B------:R-:W0:Y:S04]  /*cd50*/  SHFL.IDX PT, R5, R4, 0x2, 0x1c1f ;  /* 0x005c1f0004057f89 */ /* 0x000e2800000e0000 */
[----:B------:R-:W-:Y:S04]  /*cd60*/  @!P2 LDGSTS.E.BYPASS.LTC128B.128 [R9+0xcc00], desc[UR36][R6.64], !P3 ;  /* 0x0cc000000609afae */ /* 0x000fe8000d901d64 */
[----:B------:R-:W-:Y:S04]  /*cd70*/  @!P2 LDGSTS.E.BYPASS.LTC128B.128 [R9+0xfc00], desc[UR36][R6.64+0x40], !P0 ;  /* 0x0fc000400609afae */ /* 0x000fe8000c101d64 */
[----:B------:R1:W-:Y:S04]  /*cd80*/  @!P2 LDGSTS.E.BYPASS.LTC128B.128 [R9+0x12c00], desc[UR36][R6.64+0x80], !P1 ;  /* 0x12c000800609afae */ /* 0x0003e8000c901d64 */
[----:B------:R-:W-:Y:S04]  /*cd90*/  SHFL.IDX PT, R4, R4, 0x3, 0x1c1f ;  /* 0x007c1f0004047f89 */ /* 0x000fe800000e0000 */
[----:B-1----:R-:W1:Y:S01]  /*cda0*/  SHFL.IDX PT, R7, R0, 0x2, 0x1c1f ;  /* 0x005c1f0000077f89 */ /* 0x002e6200000e0000 */
[----:B------:R-:W-:-:S03]  /*cdb0*/  VIADD R6, R25, 0x40 ;  /* 0x0000004019067836 */ /* 0x000fc60000000000 */
[----:B------:R-:W2:Y:S02]  /*cdc0*/  SHFL.IDX PT, R0, R0, 0x3, 0x1c1f ;  /* 0x007c1f0000007f89 */ /* 0x000ea400000e0000 */
[----:B------:R-:W-:-:S13]  /*cdd0*/  ISETP.GE.AND P2, PT, R6, R2, PT ;  /* 0x000000020600720c */ /* 0x000fda0003f46270 */
[----:B0-----:R-:W-:-:S05]  /*cde0*/  @!P2 LEA R5, P4, R20, R5, 0x1 ;  /* 0x000000051405a211 */ /* 0x001fca00078808ff */
[----:B-1----:R-:W-:Y:S02]  /*cdf0*/  @!P2 IMAD.X R7, RZ, RZ, R7, P4 ;  /* 0x000000ffff07a224 */ /* 0x002fe400020e0607 */
[----:B------:R-:W-:Y:S02]  /*ce00*/  @!P2 IMAD.MOV.U32 R6, RZ, RZ, R5 ;  /* 0x000000ffff06a224 */ /* 0x000fe400078e0005 */
[----:B------:R-:W-:-:S03]  /*ce10*/  VIADD R5, R25, 0x60 ;  /* 0x0000006019057836 */ /* 0x000fc60000000000 */
[----:B------:R-:W-:Y:S04]  /*ce20*/  @!P2 LDGSTS.E.BYPASS.LTC128B.128 [R9+0xd400], desc[UR36][R6.64], !P3 ;  /* 0x0d4000000609afae */ /* 0x000fe8000d901d64 */
[----:B------:R-:W-:Y:S04]  /*ce30*/  @!P2 LDGSTS.E.BYPASS.LTC128B.128 [R9+0x10400], desc[UR36][R6.64+0x40], !P0 ;  /* 0x104000400609afae */ /* 0x000fe8000c101d64 */
[----:B------:R-:W-:Y:S01]  /*ce40*/  @!P2 LDGSTS.E.BYPASS.LTC128B.128 [R9+0x13400], desc[UR36][R6.64+0x80], !P1 ;  /* 0x134000800609afae */ /* 0x000fe2000c901d64 */
[----:B------:R-:W-:-:S13]  /*ce50*/  ISETP.GE.AND P2, PT, R5, R2, PT ;  /* 0x000000020500720c */ /* 0x000fda0003f46270 */
[----:B------:R-:W-:-:S05]  /*ce60*/  @!P2 LEA R4, P4, R20, R4, 0x1 ;  /* 0x000000041404a211 */ /* 0x000fca00078808ff */
[----:B--2---:R-:W-:-:S04]  /*ce70*/  @!P2 IMAD.X R0, RZ, RZ, R0, P4 ;  /* 0x000000ffff00a224 */ /* 0x004fc800020e0600 */
[----:B------:R-:W-:Y:S02]  /*ce80*/  @!P2 IMAD.MOV.U32 R5, RZ, RZ, R0 ;  /* 0x000000ffff05a224 */ /* 0x000fe400078e0000 */
[----:B------:R-:W-:Y:S04]  /*ce90*/  SHFL.IDX PT, R0, R3, RZ, 0x1c1f ;  /* 0x001c1fff03007589 */ /* 0x000fe800000e0000 */
[----:B------:R-:W-:Y:S04]  /*cea0*/  @!P2 LDGSTS.E.BYPASS.LTC128B.128 [R9+0xdc00], desc[UR36][R4.64], !P3 ;  /* 0x0dc000000409afae */ /* 0x000fe8000d901d64 */
[----:B------:R-:W-:Y:S04]  /*ceb0*/  @!P2 LDGSTS.E.BYPASS.LTC128B.128 [R9+0x10c00], desc[UR36][R4.64+0x40], !P0 ;  /* 0x10c000400409afae */ /* 0x000fe8000c101d64 */
[----:B------:R0:W-:Y:S04]  /*cec0*/  @!P2 LDGSTS.E.BYPASS.LTC128B.128 [R9+0x13c00], desc[UR36][R4.64+0x80], !P1 ;  /* 0x13c000800409afae */ /* 0x0001e8000c901d64 */
[----:B------:R-:W-:Y:S04]  /*ced0*/  SHFL.IDX PT, R3, R3, 0x1, 0x1c1f ;  /* 0x003c1f0003037f89 */ /* 0x000fe800000e0000 */
[----:B0-----:R-:W0:Y:S01]  /*cee0*/  SHFL.IDX PT, R4, R8, RZ, 0x1c1f ;  /* 0x001c1fff08047589 */ /* 0x001e2200000e0000 */
[----:B------:R-:W-:-:S03]  /*cef0*/  VIADD R5, R25, 0x80 ;  /* 0x0000008019057836 */ /* 0x000fc60000000000 */
[----:B------:R-:W1:Y:S02]  /*cf00*/  SHFL.IDX PT, R8, R8, 0x1, 0x1c1f ;  /* 0x003c1f0008087f89 */ /* 0x000e6400000e0000 */
[----:B------:R-:W-:-:S13]  /*cf10*/  ISETP.GE.AND P2, PT, R5, R2, PT ;  /* 0x000000020500720c */ /* 0x000fda0003f46270 */
[----:B0-----:R-:W-:-:S04]  /*cf20*/  @!P2 LEA R4, P4, R20, R4, 0x1 ;  /* 0x000000041404a211 */ /* 0x001fc800078808ff */
[----:B------:R-:W-:-:S05]  /*cf30*/  @!P2 IADD3.X R0, RZ, R0, RZ, P4, !PT ;  /* 0x00000000ff00a210 */ /* 0x000fca00027fe4ff */
[----:B------:R-:W-:-:S05]  /*cf40*/  @!P2 IMAD.MOV.U32 R5, RZ, RZ, R0 ;  /* 0x000000ffff05a224 */ /* 0x000fca00078e0000 */
[----:B------:R0:W-:Y:S04]  /*cf50*/  @!P2 LDGSTS.E.BYPASS.LTC128B.128 [R9+0xe400], desc[UR36][R4.64], !P3 ;  /* 0x0e4000000409afae */ /* 0x0001e8000d901d64 */
[----:B------:R0:W-:Y:S04]  /*cf60*/  @!P2 LDGSTS.E.BYPASS.LTC128B.128 [R9+0x11400], desc[UR36][R4.64+0x40], !P0 ;  /* 0x114000400409afae */ /* 0x0001e8000c101d64 */
[----:B-1----:R0:W-:Y:S02]  /*cf70*/  @!P2 LDGSTS.E.BYPASS.LTC128B.128 [R9+0x14400], desc[UR36][R4.64+0x80], !P1 ;  /* 0x144000800409afae */ /* 0x0021e4000c901d64 */
.L_x_315:
[----:B------:R-:W2:Y:S01]  /*cf80*/  LDL R0, [R1+0x1c] ;  /* 0x00001c0001007983 */ /* 0x000ea20000100800 */
[----:B------:R-:W-:-:S05]  /*cf90*/  VIADD R25, R25, 0xa0 ;  /* 0x000000a019197836 */ /* 0x000fca0000000000 */
[----:B------:R-:W-:-:S13]  /*cfa0*/  ISETP.GE.AND P2, PT, R25, R2, PT ;  /* 0x000000021900720c */ /* 0x000fda0003f46270 */
[----:B------:R-:W-:-:S05]  /*cfb0*/  @!P2 LEA R2, P4, R20, R8, 0x1 ;  /* 0x000000081402a211 */ /* 0x000fca00078808ff */
[----:B------:R-:W-:-:S05]  /*cfc0*/  @!P2 IMAD.X R3, RZ, RZ, R3, P4 ;  /* 0x000000ffff03a224 */ /* 0x000fca00020e0603 */
[----:B------:R-:W-:Y:S01]  /*cfd0*/  @!PT LDS RZ, [RZ] ;  /* 0x00000000fffff984 */ /* 0x000fe20000000800 */
[----:B------:R-:W-:Y:S01]  /*cfe0*/  @!PT LDS RZ, [RZ] ;  /* 0x00000000fffff984 */ /* 0x000fe20000000800 */
[----:B------:R-:W-:Y:S01]  /*cff0*/  @!PT LDS RZ, [RZ] ;  /* 0x00000000fffff984 */ /* 0x000fe20000000800 */
[----:B--2---:R1:W-:Y:S04]  /*d000*/  @!P2 LDGSTS.E.BYPASS.LTC128B.128 [R0+0xec00], desc[UR36][R2.64], !P3 ;  /* 0x0ec000000200afae */ /* 0x0043e8000d901d64 */
[----:B------:R1:W-:Y:S01]  /*d010*/  @!P2 LDGSTS.E.BYPASS.LTC128B.128 [R0+0x11c00], desc[UR36][R2.64+0x40], !P0 ;  /* 0x11c000400200afae */ /* 0x0003e2000c101d64 */
[----:B------:R-:W-:-:S03]  /*d020*/  PLOP3.LUT P0, PT, PT, PT, PT, 0x80, 0x0 ;  /* 0x000000000000781c */ /* 0x000fc60003f0f070 */
[----:B------:R1:W-:Y:S01]  /*d030*/  @!P2 LDGSTS.E.BYPASS.LTC128B.128 [R0+0x14c00], desc[UR36][R2.64+0x80], !P1 ;  /* 0x14c000800200afae */ /* 0x0003e2000c901d64 */
[----:B------:R-:W-:-:S09]  /*d040*/  NOP ;  /* 0x0000000000007918 */ /* 0x000fd20000000000 */
.L_x_237:
[----:B------:R-:W-:Y:S02]  /*d050*/  PLOP3.LUT P1, PT, P1, P0, PT, 0xa2, 0x0 ;  /* 0x000000000000781c */ /* 0x000fe40000f21472 */
[----:B------:R-:W-:-:S08]  /*d060*/  @P0 R2UR P1, UR4, R17 ;  /* 0x00000000110402ca */ /* 0x000fd00000020000 */
[----:B------:R-:W-:-:S05]  /*d070*/  @P0 PLOP3.LUT P0, PT, P1, PT, PT, 0x80, 0x0 ;  /* 0x000000000000081c */ /* 0x000fca0000f0f070 */
[----:B------:R-:W-:Y:S01]  /*d080*/  @!P1 SYNCS.ARRIVE.TRANS64.RED.A0T1 RZ, [UR4+0x2d800], RZ ;  /* 0x02d800ffffff99a7 */ /* 0x000fe20008200404 */
[----:B------:R-:W-:Y:S07]  /*d090*/  @!P1 ARRIVES.LDGSTSBAR.64.TRANSCNT [UR4+0x2d800] ;  /* 0x02d80000ff0099b0 */ /* 0x000fee0008000a84 */
[----:B------:R-:W-:Y:S05]  /*d0a0*/  @P0 BRA.U.ANY `(.L_x_237) ;  /* 0xfffffffd00e80947 */ /* 0x000fea000393ffff */
[----:B-1----:R-:W2:Y:S02]  /*d0b0*/  LDL.LU R2, [R1+0x3c] ;  /* 0x00003c0001027983 */ /* 0x002ea40000300800 */
[----:B--2---:R-:W-:-:S05]  /*d0c0*/  VIADD R2, R2, 0x1 ;  /* 0x0000000102027836 */ /* 0x004fca0000000000 */
[----:B------:R1:W-:Y:S01]  /*d0d0*/  STL [R1+0x3c], R2 ;  /* 0x00003c0201007387 */ /* 0x0003e20000100800 */
[----:B------:R-:W-:-:S04]  /*d0e0*/  LEA.HI R0, R2, R2, RZ, 0x1 ;  /* 0x0000000202007211 */ /* 0x000fc800078f08ff */
[----:B------:R-:W-:-:S05]  /*d0f0*/  LOP3.LUT R0, R0, 0xfffffffe, RZ, 0xc0, !PT ;  /* 0xfffffffe00007812 */ /* 0x000fca00078ec0ff */
[----:B------:R-:W-:-:S05]  /*d100*/  IMAD.IADD R0, R2, 0x1, -R0 ;  /* 0x0000000102007824 */ /* 0x000fca00078e0a00 */
[----:B------:R-:W-:Y:S01]  /*d110*/  SHF.L.U32 R0, R0, 0x1f, RZ ;  /* 0x0000001f00007819 */ /* 0x000fe200000006ff */
[----:B------:R-:W-:Y:S01]  /*d120*/  NOP ;  /* 0x0000000000007918 */ /* 0x000fe20000000000 */
[----:B------:R1:W-:Y:S01]  /*d130*/  SYNCS.ARRIVE.TRANS64.A1T0 RZ, [R17+URZ+0x2d800], RZ ;  /* 0x02d800ff11ff79a7 */ /* 0x0003e2000810003f */
[----:B------:R-:W-:Y:S01]  /*d140*/  BSSY B0, `(.L_x_238) ;  /* 0x0000003000007945 */ /* 0x000fe20003800000 */
[----:B------:R-:W2:Y:S03]  /*d150*/  SYNCS.PHASECHK.TRANS64.TRYWAIT P0, [R17+URZ+0x2d820], R0 ;  /* 0x02d82000110075a7 */ /* 0x000ea6000800017f */
[----:B-12---:R-:W-:Y:S05]  /*d160*/  @!P0 BRA `(.L_x_239) ;  /* 0x0000003400e48947 */ /* 0x006fea0003800000 */
.L_x_316:
[----:B------:R-:W-:Y:S05]  /*d170*/  BSYNC B0 ;  /* 0x0000000000007941 */ /* 0x000fea0003800000 */
.L_x_238:
[----:B------:R-:W1:Y:S04]  /*d180*/  LDL.LU R3, [R1+0x34] ;  /* 0x0000340001037983 */ /* 0x000e680000300800 */
[----:B------:R-:W2:Y:S01]  /*d190*/  LDL R2, [R1+0x10] ;  /* 0x0000100001027983 */ /* 0x000ea20000100800 */
[----:B------:R-:W-:Y:S01]  /*d1a0*/  BSSY B0, `(.L_x_240) ;  /* 0x00000fa000007945 */ /* 0x000fe20003800000 */
[----:B-1----:R-:W-:-:S05]  /*d1b0*/  VIADD R0, R3, 0xfffffffe ;  /* 0xfffffffe03007836 */ /* 0x002fca0000000000 */
[----:B--2---:R-:W-:-:S13]  /*d1c0*/  ISETP.GE.AND P0, PT, R0, R2, PT ;  /* 0x000000020000720c */ /* 0x004fda0003f06270 */
[----:B------:R-:W-:Y:S05]  /*d1d0*/  @!P0 BRA `(.L_x_241) ;  /* 0x0000000c00d88947 */ /* 0x000fea0003800000 */
[----:B------:R-:W0:Y:S01]  /*d1e0*/  S2R R2, SR_TID.X ;  /* 0x0000000000027919 */ /* 0x000e220000002100 */
[----:B------:R-:W-:Y:S01]  /*d1f0*/  ULDC UR4, c[0x0][0x2f4] ;  /* 0x0000bd0000047ab9 */ /* 0x000fe20000000800 */
[----:B------:R-:W-:Y:S01]  /*d200*/  MOV R20, R29 ;  /* 0x0000001d00147202 */ /* 0x000fe20000000f00 */
[----:B------:R-:W-:Y:S01]  /*d210*/  IMAD.MOV.U32 R10, RZ, RZ, R22 ;  /* 0x000000ffff0a7224 */ /* 0x000fe200078e0016 */
[----:B------:R1:W-:Y:S01]  /*d220*/  STL [R1], R23 ;  /* 0x0000001701007387 */ /* 0x0003e20000100800 */
[----:B0-----:R-:W-:-:S05]  /*d230*/  IMAD.SHL.U32 R4, R2, 0x8, RZ ;  /* 0x0000000802047824 */ /* 0x001fca00078e00ff */
[----:B------:R-:W-:-:S04]  /*d240*/  LOP3.LUT R4, R4, 0x18, RZ, 0xc0, !PT ;  /* 0x0000001804047812 */ /* 0x000fc800078ec0ff */
[C---:B------:R-:W-:Y:S02]  /*d250*/  LOP3.LUT R3, R4.reuse, 0x20, RZ, 0xfc, !PT ;  /* 0x0000002004037812 */ /* 0x040fe400078efcff */
[C---:B------:R-:W-:Y:S02]  /*d260*/  LOP3.LUT R2, R4.reuse, 0x40, RZ, 0xfc, !PT ;  /* 0x0000004004027812 */ /* 0x040fe400078efcff */
[----:B------:R-:W-:Y:S02]  /*d270*/  ISETP.GE.AND P3, PT, R4, UR4, PT ;  /* 0x0000000404007c0c */ /* 0x000fe4000bf66270 */
[----:B------:R-:W-:Y:S02]  /*d280*/  ISETP.GE.AND P2, PT, R3, UR4, PT ;  /* 0x0000000403007c0c */ /* 0x000fe4000bf46270 */
[----:B-1----:R-:W-:-:S13]  /*d290*/  ISETP.GE.AND P1, PT, R2, UR4, PT ;  /* 0x0000000402007c0c */ /* 0x002fda000bf26270 */
.L_x_254:
[----:B------:R-:W2:Y:S01]  /*d2a0*/  LDL R9, [R1+0x14] ;  /* 0x0000140001097983 */ /* 0x000ea20000100800 */
[----:B------:R-:W0:Y:S03]  /*d2b0*/  LDC R4, c[0x0][0x430] ;  /* 0x00010c00ff047b82 */ /* 0x000e260000000800 */
[----:B------:R-:W3:Y:S04]  /*d2c0*/  LDL R8, [R1+0x18] ;  /* 0x0000180001087983 */ /* 0x000ee80000100800 */
[----:B------:R-:W4:Y:S01]  /*d2d0*/  LDL R7, [R1+0x4] ;  /* 0x0000040001077983 */ /* 0x000f220000100800 */
[----:B------:R-:W1:Y:S03]  /*d2e0*/  S2R R2, SR_TID.X ;  /* 0x0000000000027919 */ /* 0x000e660000002100 */
[----:B------:R-:W5:Y:S01]  /*d2f0*/  LDL R6, [R1+0x48] ;  /* 0x0000480001067983 */ /* 0x000f620000100800 */
[----:B0-----:R-:W-:-:S13]  /*d300*/  ISETP.NE.AND P0, PT, R4, 0x1, PT ;  /* 0x000000010400780c */ /* 0x001fda0003f05270 */
[----:B------:R-:W0:Y:S01]  /*d310*/  @P0 LDC R5, c[0x0][0x434] ;  /* 0x00010d00ff050b82 */ /* 0x000e220000000800 */
[----:B-1----:R-:W-:-:S04]  /*d320*/  LOP3.LUT R3, R2, 0x7f, RZ, 0xc0, !PT ;  /* 0x0000007f02037812 */ /* 0x002fc800078ec0ff */
[----:B------:R-:W-:-:S03]  /*d330*/  SHF.R.U32.HI R4, RZ, 0x2, R3 ;  /* 0x00000002ff047819 */ /* 0x000fc60000011603 */
[----:B------:R-:W1:Y:S01]  /*d340*/  @P0 LDC R3, c[0x0][0x438] ;  /* 0x00010e00ff030b82 */ /* 0x000e620000000800 */
[----:B------:R-:W-:Y:S02]  /*d350*/  IMAD.SHL.U32 R2, R2, 0x20, RZ ;  /* 0x0000002002027824 */ /* 0x000fe400078e00ff */
[----:B------:R-:W-:-:S03]  /*d360*/  IMAD R4, R0, 0x80, R4 ;  /* 0x0000008000047824 */ /* 0x000fc600078e0204 */
[----:B------:R-:W-:Y:S01]  /*d370*/  LOP3.LUT R2, R2, 0x60, RZ, 0xc0, !PT ;  /* 0x0000006002027812 */ /* 0x000fe200078ec0ff */
[----:B------:R-:W-:Y:S05]  /*d380*/  YIELD ;  /* 0x0000000000007946 */ /* 0x000fea0003800000 */
[----:B------:R-:W-:Y:S01]  /*d390*/  ULDC UR4, c[0x0][0x430] ;  /* 0x00010c0000047ab9 */ /* 0x000fe20000000800 */
[----:B--2---:R-:W-:-:S05]  /*d3a0*/  IADD3 R4, R2, R4, R9 ;  /* 0x0000000402047210 */ /* 0x004fca0007ffe009 */
[----:B0-----:R-:W-:-:S04]  /*d3b0*/  @P0 IMAD.HI.U32 R5, R4, R5, RZ ;  /* 0x0000000504050227 */ /* 0x001fc800078e00ff */
[----:B------:R-:W-:Y:S01]  /*d3c0*/  IMAD.MOV.U32 R2, RZ, RZ, R4 ;  /* 0x000000ffff027224 */ /* 0x000fe200078e0004 */
[----:B-1----:R-:W-:-:S05]  /*d3d0*/  @P0 SHF.R.U32.HI R2, RZ, R3, R5 ;  /* 0x00000003ff020219 */ /* 0x002fca0000011605 */
[--C-:B------:R-:W-:Y:S01]  /*d3e0*/  IMAD.MOV R9, RZ, RZ, -R2.reuse ;  /* 0x000000ffff097224 */ /* 0x100fe200078e0a02 */
[----:B------:R-:W-:-:S03]  /*d3f0*/  SHF.R.S32.HI R3, RZ, 0x1f, R2 ;  /* 0x0000001fff037819 */ /* 0x000fc60000011402 */
[----:B------:R-:W-:Y:S01]  /*d400*/  IMAD R9, R9, UR4, R4 ;  /* 0x0000000409097c24 */ /* 0x000fe2000f8e0204 */
[----:B------:R-:W-:Y:S02]  /*d410*/  ULDC.64 UR4, c[0x0][0x428] ;  /* 0x00010a0000047ab9 */ /* 0x000fe40000000a00 */
[----:B---3--:R-:W-:Y:S02]  /*d420*/  IMAD R4, R8, UR4, RZ ;  /* 0x0000000408047c24 */ /* 0x008fe4000f8e02ff */
[----:B----4-:R-:W-:-:S04]  /*d430*/  IMAD.WIDE.U32 R2, R7, UR4, R2 ;  /* 0x0000000407027c25 */ /* 0x010fc8000f8e0002 */
[----:B------:R-:W-:Y:S01]  /*d440*/  IMAD R4, R7, UR5, R4 ;  /* 0x0000000507047c24 */ /* 0x000fe2000f8e0204 */
[----:B------:R-:W-:-:S03]  /*d450*/  ULDC.64 UR4, c[0x0][0x418] ;  /* 0x0001060000047ab9 */ /* 0x000fc60000000a00 */
[----:B------:R-:W-:Y:S01]  /*d460*/  IMAD.IADD R3, R4, 0x1, R3 ;  /* 0x0000000104037824 */ /* 0x000fe200078e0203 */
[----:B------:R-:W-:-:S04]  /*d470*/  LEA R4, P0, R2, UR4, 0x2 ;  /* 0x0000000402047c11 */ /* 0x000fc8000f8010ff */
[----:B------:R-:W-:-:S05]  /*d480*/  LEA.HI.X R5, R2, UR5, R3, 0x2, P0 ;  /* 0x0000000502057c11 */ /* 0x000fca00080f1403 */
[----:B------:R-:W2:Y:S01]  /*d490*/  LDG.E R7, desc[UR36][R4.64] ;  /* 0x0000002404077981 */ /* 0x000ea2000c1e1900 */
[----:B-----5:R-:W-:Y:S01]  /*d4a0*/  ISETP.NE.AND P4, PT, R6, 0x3, PT ;  /* 0x000000030600780c */ /* 0x020fe20003f85270 */
[----:B------:R-:W-:-:S05]  /*d4b0*/  VIADD R22, R10, 0x1 ;  /* 0x000000010a167836 */ /* 0x000fca0000000000 */
[----:B------:R-:W-:-:S04]  /*d4c0*/  ISETP.NE.AND P0, PT, R22, 0x2, PT ;  /* 0x000000021600780c */ /* 0x000fc80003f05270 */
[----:B------:R-:W-:Y:S02]  /*d4d0*/  SEL R29, RZ, 0x1, P0 ;  /* 0x00000001ff1d7807 */ /* 0x000fe40000000000 */
[----:B------:R-:W-:Y:S02]  /*d4e0*/  SEL R22, R22, RZ, P0 ;  /* 0x000000ff16167207 */ /* 0x000fe40000000000 */
[----:B------:R-:W-:Y:S02]  /*d4f0*/  MOV R23, R0 ;  /* 0x0000000000177202 */ /* 0x000fe40000000f00 */
[----:B------:R-:W-:Y:S02]  /*d500*/  LOP3.LUT R29, R20, R29, RZ, 0x3c, !PT ;  /* 0x0000001d141d7212 */ /* 0x000fe400078e3cff */
[----:B--2---:R-:W-:Y:S01]  /*d510*/  SHF.R.S32.HI R28, RZ, 0x1f, R7 ;  /* 0x0000001fff1c7819 */ /* 0x004fe20000011407 */
[----:B------:R-:W-:Y:S06]  /*d520*/  @!P4 BRA `(.L_x_242) ;  /* 0x000000000004c947 */ /* 0x000fec0003800000 */
[----:B------:R-:W-:Y:S01]  /*d530*/  BPT.TRAP 0x1 ;  /* 0x000000040000795c */ /* 0x000fe20000300000 */
.L_x_242:
[----:B------:R-:W-:Y:S01]  /*d540*/  IMAD R5, R22, 0x8, R17 ;  /* 0x0000000816057824 */ /* 0x000fe200078e0211 */
[----:B------:R-:W-:Y:S01]  /*d550*/  SHF.L.U32 R0, R29, 0x1f, RZ ;  /* 0x0000001f1d007819 */ /* 0x000fe200000006ff */
[----:B------:R-:W-:Y:S03]  /*d560*/  BSSY B1, `(.L_x_243) ;  /* 0x0000003000017945 */ /* 0x000fe60003800000 */
[----:B------:R-:W0:Y:S02]  /*d570*/  SYNCS.PHASECHK.TRANS64.TRYWAIT P0, [R5+URZ+0x2d840], R0 ;  /* 0x02d84000050075a7 */ /* 0x000e24000800017f */
[----:B0-----:R-:W-:Y:S05]  /*d580*/  @!P0 BRA `(.L_x_244) ;  /* 0x0000003000f08947 */ /* 0x001fea0003800000 */
.L_x_317:
[----:B------:R-:W-:Y:S05]  /*d590*/  BSYNC B1 ;  /* 0x0000000000017941 */ /* 0x000fea0003800000 */
.L_x_243:
[----:B------:R-:W1:Y:S01]  /*d5a0*/  S2R R6, SR_TID.X ;  /* 0x0000000000067919 */ /* 0x000e620000002100 */
[----:B------:R-:W-:Y:S01]  /*d5b0*/  SHF.R.S32.HI R21, RZ, 0x1f, R9 ;  /* 0x0000001fff157819 */ /* 0x000fe20000011409 */
[----:B------:R-:W-:Y:S01]  /*d5c0*/  ULDC.64 UR4, c[0x0][0x300] ;  /* 0x0000c00000047ab9 */ /* 0x000fe20000000a00 */
[----:B------:R-:W-:Y:S01]  /*d5d0*/  ULDC.64 UR6, c[0x0][0x2e8] ;  /* 0x0000ba0000067ab9 */ /* 0x000fe20000000a00 */
[----:B------:R-:W-:Y:S01]  /*d5e0*/  IMAD.WIDE.U32 R2, R9, UR4, RZ ;  /* 0x0000000409027c25 */ /* 0x000fe2000f8e00ff */
[C---:B------:R-:W-:Y:S02]  /*d5f0*/  LOP3.LUT P5, RZ, R16.reuse, 0x2, RZ, 0xc0, !PT ;  /* 0x0000000210ff7812 */ /* 0x040fe400078ac0ff */
[----:B------:R-:W-:Y:S01]  /*d600*/  LOP3.LUT P4, RZ, R16, 0x1, RZ, 0xc0, !PT ;  /* 0x0000000110ff7812 */ /* 0x000fe2000788c0ff */
[----:B0-----:R-:W-:-:S04]  /*d610*/  IMAD R0, R21, UR4, RZ ;  /* 0x0000000415007c24 */ /* 0x001fc8000f8e02ff */
[----:B------:R-:W-:Y:S01]  /*d620*/  IMAD R0, R9, UR5, R0 ;  /* 0x0000000509007c24 */ /* 0x000fe2000f8e0200 */
[----:B------:R-:W-:-:S03]  /*d630*/  ULDC.64 UR4, c[0x0][0x310] ;  /* 0x0000c40000047ab9 */ /* 0x000fc60000000a00 */
[----:B------:R-:W-:Y:S02]  /*d640*/  IMAD.IADD R3, R3, 0x1, R0 ;  /* 0x0000000103037824 */ /* 0x000fe400078e0200 */
[----:B------:R-:W-:Y:S02]  /*d650*/  IMAD R0, R28, UR4, RZ ;  /* 0x000000041c007c24 */ /* 0x000fe4000f8e02ff */
[----:B------:R-:W-:-:S04]  /*d660*/  IMAD.WIDE.U32 R2, R7, UR4, R2 ;  /* 0x0000000407027c25 */ /* 0x000fc8000f8e0002 */
[----:B------:R-:W-:Y:S01]  /*d670*/  IMAD R0, R7, UR5, R0 ;  /* 0x0000000507007c24 */ /* 0x000fe2000f8e0200 */
[----:B------:R-:W-:-:S03]  /*d680*/  ULDC.64 UR4, c[0x0][0x308] ;  /* 0x0000c20000047ab9 */ /* 0x000fc60000000a00 */
[----:B------:R-:W-:Y:S02]  /*d690*/  IMAD.IADD R3, R3, 0x1, R0 ;  /* 0x0000000103037824 */ /* 0x000fe400078e0200 */
[----:B-1----:R-:W-:Y:S02]  /*d6a0*/  IMAD.SHL.U32 R4, R6, 0x8, RZ ;  /* 0x0000000806047824 */ /* 0x002fe400078e00ff */
[----:B------:R-:W-:Y:S01]  /*d6b0*/  IMAD.WIDE.U32 R2, R26, UR4, R2 ;  /* 0x000000041a027c25 */ /* 0x000fe2000f8e0002 */
[----:B------:R-:W-:Y:S02]  /*d6c0*/  UMOV UR4, 0xffffffff ;  /* 0xffffffff00047882 */ /* 0x000fe40000000000 */
[----:B------:R-:W-:Y:S01]  /*d6d0*/  LOP3.LUT R4, R4, 0xd8, RZ, 0xc0, !PT ;  /* 0x000000d804047812 */ /* 0x000fe200078ec0ff */
[----:B------:R-:W-:Y:S02]  /*d6e0*/  IMAD.SHL.U32 R11, R6, 0x8, RZ ;  /* 0x00000008060b7824 */ /* 0x000fe400078e00ff */
[----:B------:R-:W-:Y:S01]  /*d6f0*/  IMAD R8, R26, UR5, R3 ;  /* 0x000000051a087c24 */ /* 0x000fe2000f8e0203 */
[----:B------:R-:W-:-:S02]  /*d700*/  LOP3.LUT R4, R4, 0x18, R6, 0x78, !PT ;  /* 0x0000001804047812 */ /* 0x000fc400078e7806 */
[----:B------:R-:W-:Y:S02]  /*d710*/  LEA R6, P0, R2, UR6, 0x1 ;  /* 0x0000000602067c11 */ /* 0x000fe4000f8008ff */
[----:B------:R-:W-:Y:S02]  /*d720*/  LOP3.LUT R4, R4, 0x320, R11, 0xf8, !PT ;  /* 0x0000032004047812 */ /* 0x000fe400078ef80b */
[----:B------:R-:W-:-:S03]  /*d730*/  LEA.HI.X R8, R2, UR7, R8, 0x1, P0 ;  /* 0x0000000702087c11 */ /* 0x000fc600080f0c08 */
[----:B------:R-:W-:Y:S01]  /*d740*/  IMAD R4, R22, 0x3000, R4 ;  /* 0x0000300016047824 */ /* 0x000fe200078e0204 */
[----:B------:R-:W-:Y:S06]  /*d750*/  BRA.DIV UR4, `(.L_x_245) ;  /* 0x0000003204907947 */ /* 0x000fec000b800000 */
[----:B------:R-:W0:Y:S01]  /*d760*/  S2R R3, SR_TID.X ;  /* 0x0000000000037919 */ /* 0x000e220000002100 */
[----:B------:R-:W-:Y:S01]  /*d770*/  LOP3.LUT P6, RZ, R16, 0x4, RZ, 0xc0, !PT ;  /* 0x0000000410ff7812 */ /* 0x000fe200078cc0ff */
[----:B------:R-:W-:Y:S01]  /*d780*/  IMAD R4, R4, 0x2, R17 ;  /* 0x0000000204047824 */ /* 0x000fe200078e0211 */
[----:B------:R-:W1:Y:S04]  /*d790*/  SHFL.IDX PT, R2, R6, RZ, 0x1c1f ;  /* 0x001c1fff06027589 */ /* 0x000e6800000e0000 */
[----:B------:R-:W-:Y:S01]  /*d7a0*/  SHFL.IDX PT, R25, R8, 0x2, 0x1c1f ;  /* 0x005c1f0008197f89 */ /* 0x000fe200000e0000 */
[----:B0-----:R-:W-:-:S03]  /*d7b0*/  IMAD.SHL.U32 R11, R3, 0x8, RZ ;  /* 0x00000008030b7824 */ /* 0x001fc600078e00ff */
[----:B------:R-:W0:Y:S02]  /*d7c0*/  SHFL.IDX PT, R3, R8, RZ, 0x1c1f ;  /* 0x001c1fff08037589 */ /* 0x000e2400000e0000 */
[----:B------:R-:W-:-:S05]  /*d7d0*/  LOP3.LUT R11, R11, 0x18, RZ, 0xc0, !PT ;  /* 0x000000180b0b7812 */ /* 0x000fca00078ec0ff */
[----:B------:R-:W-:-:S05]  /*d7e0*/  IMAD.SHL.U32 R0, R11, 0x2, RZ ;  /* 0x000000020b007824 */ /* 0x000fca00078e00ff */
[----:B-1----:R-:W-:-:S04]  /*d7f0*/  IADD3 R2, P0, R2, R0, RZ ;  /* 0x0000000002027210 */ /* 0x002fc80007f1e0ff */
[----:B0-----:R-:W-:-:S05]  /*d800*/  IADD3.X R3, RZ, R3, RZ, P0, !PT ;  /* 0x00000003ff037210 */ /* 0x001fca00007fe4ff */
        /* <DEDUP_REMOVED lines=18> */
.L_x_327:
[----:B------:R-:W-:Y:S02]  /*d930*/  LOP3.LUT P6, RZ, R16, 0x4, RZ, 0xc0, !PT ;  /* 0x0000000410ff7812 */ /* 0x000fe400078cc0ff */
[----:B--2---:R-:W-:-:S05]  /*d940*/  IADD3 R2, P0, R2, R0, RZ ;  /* 0x0000000002027210 */ /* 0x004fca0007f1e0ff */
[----:B------:R-:W-:Y:S01]  /*d950*/  IMAD.X R3, RZ, RZ, R25, P0 ;  /* 0x000000ffff037224 */ /* 0x000fe200000e0619 */
        /* <DEDUP_REMOVED lines=8> */
.L_x_246:
[----:B------:R-:W-:Y:S02]  /*d9e0*/  PLOP3.LUT P4, PT, P4, P0, PT, 0xa2, 0x0 ;  /* 0x000000000000781c */ /* 0x000fe40002781472 */
[----:B------:R-:W-:-:S08]  /*d9f0*/  @P0 R2UR P4, UR4, R5 ;  /* 0x00000000050402ca */ /* 0x000fd00000080000 */
[----:B------:R-:W-:-:S05]  /*da00*/  @P0 PLOP3.LUT P0, PT, P4, PT, PT, 0x80, 0x0 ;  /* 0x000000000000081c */ /* 0x000fca000270f070 */
[----:B------:R-:W-:Y:S01]  /*da10*/  @!P4 SYNCS.ARRIVE.TRANS64.RED.A0T1 RZ, [UR4+0x2d830], RZ ;  /* 0x02d830ffffffc9a7 */ /* 0x000fe20008200404 */
[----:B------:R-:W-:Y:S07]  /*da20*/  @!P4 ARRIVES.LDGSTSBAR.64.TRANSCNT [UR4+0x2d830] ;  /* 0x02d83000ff00c9b0 */ /* 0x000fee0008000a84 */
[----:B------:R-:W-:Y:S05]  /*da30*/  @P0 BRA.U.ANY `(.L_x_246) ;  /* 0xfffffffd00e80947 */ /* 0x000fea000393ffff */
[----:B------:R-:W-:Y:S01]  /*da40*/  NOP ;  /* 0x0000000000007918 */ /* 0x000fe20000000000 */
[----:B-1----:R-:W2:Y:S02]  /*da50*/  LDL R2, [R1+0x48] ;  /* 0x0000480001027983 */ /* 0x002ea40000100800 */
[----:B--2---:R-:W-:-:S13]  /*da60*/  ISETP.NE.AND P5, PT, R2, 0x3, PT ;  /* 0x000000030200780c */ /* 0x004fda0003fa5270 */
[----:B------:R-:W-:Y:S05]  /*da70*/  @!P5 BRA `(.L_x_247) ;  /* 0x000000000004d947 */ /* 0x000fea0003800000 */
[----:B------:R-:W-:Y:S01]  /*da80*/  BPT.TRAP 0x1 ;  /* 0x000000040000795c */ /* 0x000fe20000300000 */
.L_x_247:
[----:B------:R1:W-:Y:S01]  /*da90*/  SYNCS.ARRIVE.TRANS64.A1T0 RZ, [R5+URZ+0x2d830], RZ ;  /* 0x02d830ff05ff79a7 */ /* 0x0003e2000810003f */
[----:B------:R-:W-:Y:S05]  /*daa0*/  @!P5 BRA `(.L_x_248) ;  /* 0x000000000004d947 */ /* 0x000fea0003800000 */
[----:B------:R-:W-:Y:S01]  /*dab0*/  BPT.TRAP 0x1 ;  /* 0x000000040000795c */ /* 0x000fe20000300000 */
.L_x_248:
[----:B------:R-:W-:Y:S01]  /*dac0*/  SHF.L.U32 R2, R20, 0x1f, RZ ;  /* 0x0000001f14027819 */ /* 0x000fe200000006ff */
[----:B-1----:R-:W-:Y:S01]  /*dad0*/  IMAD R5, R10, 0x8, R17 ;  /* 0x000000080a057824 */ /* 0x002fe200078e0211 */
[----:B------:R-:W-:Y:S03]  /*dae0*/  BSSY B1, `(.L_x_249) ;  /* 0x0000003000017945 */ /* 0x000fe60003800000 */
[----:B------:R-:W1:Y:S02]  /*daf0*/  SYNCS.PHASECHK.TRANS64.TRYWAIT P0, [R5+URZ+0x2d860], R2 ;  /* 0x02d86002050075a7 */ /* 0x000e64000800017f */
[----:B-1----:R-:W-:Y:S05]  /*db00*/  @!P0 BRA `(.L_x_250) ;  /* 0x0000003000f88947 */ /* 0x002fea0003800000 */
.L_x_328:
[----:B------:R-:W-:Y:S05]  /*db10*/  BSYNC B1 ;  /* 0x0000000000017941 */ /* 0x000fea0003800000 */
.L_x_249:
[----:B------:R-:W2:Y:S04]  /*db20*/  LDL R11, [R1+0xc] ;  /* 0x00000c00010b7983 */ /* 0x000ea80000100800 */
[----:B0-----:R-:W2:Y:S01]  /*db30*/  LDL.LU R6, [R1] ;  /* 0x0000000001067983 */ /* 0x001ea20000300800 */
[----:B------:R-:W0:Y:S01]  /*db40*/  S2R R12, SR_TID.X ;  /* 0x00000000000c7919 */ /* 0x000e220000002100 */
[----:B------:R-:W-:Y:S01]  /*db50*/  UMOV UR4, 0xffffffff ;  /* 0xffffffff00047882 */ /* 0x000fe20000000000 */
[C---:B0-----:R-:W-:Y:S02]  /*db60*/  IMAD.SHL.U32 R4, R12.reuse, 0x8, RZ ;  /* 0x000000080c047824 */ /* 0x041fe400078e00ff */
[----:B------:R-:W-:-:S03]  /*db70*/  IMAD.SHL.U32 R8, R12, 0x8, RZ ;  /* 0x000000080c087824 */ /* 0x000fc600078e00ff */
[----:B------:R-:W-:Y:S02]  /*db80*/  LOP3.LUT R4, R4, 0xd8, RZ, 0xc0, !PT ;  /* 0x000000d804047812 */ /* 0x000fe400078ec0ff */
[----:B------:R-:W-:Y:S02]  /*db90*/  LOP3.LUT R3, R12, 0x7f, RZ, 0xc0, !PT ;  /* 0x0000007f0c037812 */ /* 0x000fe400078ec0ff */
[----:B------:R-:W-:Y:S02]  /*dba0*/  LOP3.LUT R4, R4, 0x18, R12, 0x78, !PT ;  /* 0x0000001804047812 */ /* 0x000fe400078e780c */
[----:B------:R-:W-:Y:S02]  /*dbb0*/  SHF.R.U32.HI R3, RZ, 0x2, R3 ;  /* 0x00000002ff037819 */ /* 0x000fe40000011603 */
[----:B------:R-:W-:-:S05]  /*dbc0*/  LOP3.LUT R4, R4, 0x320, R8, 0xf8, !PT ;  /* 0x0000032004047812 */ /* 0x000fca00078ef808 */
[----:B------:R-:W-:Y:S02]  /*dbd0*/  IMAD R4, R10, 0x3000, R4 ;  /* 0x000030000a047824 */ /* 0x000fe400078e0204 */
[----:B--2---:R-:W-:-:S05]  /*dbe0*/  IMAD R6, R6, -0x80, R11 ;  /* 0xffffff8006067824 */ /* 0x004fca00078e020b */
[----:B------:R-:W-:Y:S01]  /*dbf0*/  IADD3 R6, -R3, R6, RZ ;  /* 0x0000000603067210 */ /* 0x000fe20007ffe1ff */
[----:B------:R-:W-:Y:S06]  /*dc00*/  BRA.DIV UR4, `(.L_x_251) ;  /* 0x0000003204cc7947 */ /* 0x000fec000b800000 */
[----:B-1----:R-:W0:Y:S01]  /*dc10*/  SHFL.IDX PT, R2, R18, RZ, 0x1c1f ;  /* 0x001c1fff12027589 */ /* 0x002e2200000e0000 */
[----:B------:R-:W-:-:S03]  /*dc20*/  IMAD R4, R4, 0x2, R17 ;  /* 0x0000000204047824 */ /* 0x000fc600078e0211 */
[----:B------:R-:W1:Y:S01]  /*dc30*/  SHFL.IDX PT, R3, R19, RZ, 0x1c1f ;  /* 0x001c1fff13037589 */ /* 0x000e6200000e0000 */
[----:B0-----:R-:W-:-:S05]  /*dc40*/  IADD3 R2, P0, R2, R0, RZ ;  /* 0x0000000002027210 */ /* 0x001fca0007f1e0ff */
[----:B-1----:R-:W-:Y:S01]  /*dc50*/  IMAD.X R3, RZ, RZ, R3, P0 ;  /* 0x000000ffff037224 */ /* 0x002fe200000e0603 */
[----:B------:R-:W-:-:S13]  /*dc60*/  ISETP.LT.OR P0, PT, R6, 0x1, P3 ;  /* 0x000000010600780c */ /* 0x000fda0001f01670 */
[----:B------:R-:W-:Y:S01]  /*dc70*/  @!PT LDS RZ, [RZ] ;  /* 0x00000000fffff984 */ /* 0x000fe20000000800 */
[----:B------:R-:W-:Y:S01]  /*dc80*/  LDGSTS.E.BYPASS.LTC128B.128 [R4+0x400], desc[UR36][R2.64], !P0 ;  /* 0x0040000002047fae */ /* 0x000fe2000c101d64 */
[----:B------:R-:W-:-:S13]  /*dc90*/  ISETP.LT.OR P0, PT, R6, 0x1, P2 ;  /* 0x000000010600780c */ /* 0x000fda0001701670 */
[----:B------:R-:W-:Y:S01]  /*dca0*/  LDGSTS.E.BYPASS.LTC128B.128 [R4+0x2400], desc[UR36][R2.64+0x40], !P0 ;  /* 0x0240004002047fae */ /* 0x000fe2000c101d64 */
[----:B------:R-:W-:-:S13]  /*dcb0*/  ISETP.LT.OR P0, PT, R6, 0x1, P1 ;  /* 0x000000010600780c */ /* 0x000fda0000f01670 */
[----:B------:R0:W-:Y:S04]  /*dcc0*/  LDGSTS.E.BYPASS.LTC128B.128 [R4+0x4400], desc[UR36][R2.64+0x80], !P0 ;  /* 0x0440008002047fae */ /* 0x0001e8000c101d64 */
[----:B0-----:R-:W0:Y:S04]  /*dcd0*/  SHFL.IDX PT, R2, R18, 0x1, 0x1c1f ;  /* 0x003c1f0012027f89 */ /* 0x001e2800000e0000 */
[----:B------:R-:W1:Y:S01]  /*dce0*/  SHFL.IDX PT, R3, R19, 0x1, 0x1c1f ;  /* 0x003c1f0013037f89 */ /* 0x000e6200000e0000 */
[----:B0-----:R-:W-:-:S05]  /*dcf0*/  IADD3 R2, P0, R2, R0, RZ ;  /* 0x0000000002027210 */ /* 0x001fca0007f1e0ff */
[----:B-1----:R-:W-:Y:S01]  /*dd00*/  IMAD.X R3, RZ, RZ, R3, P0 ;  /* 0x000000ffff037224 */ /* 0x002fe200000e0603 */
[----:B------:R-:W-:-:S13]  /*dd10*/  ISETP.LT.OR P0, PT, R6, 0x21, P3 ;  /* 0x000000210600780c */ /* 0x000fda0001f01670 */
[----:B------:R-:W-:Y:S01]  /*dd20*/  LDGSTS.E.BYPASS.LTC128B.128 [R4+0xc00], desc[UR36][R2.64], !P0 ;  /* 0x00c0000002047fae */ /* 0x000fe2000c101d64 */
[----:B------:R-:W-:-:S13]  /*dd30*/  ISETP.LT.OR P0, PT, R6, 0x21, P2 ;  /* 0x000000210600780c */ /* 0x000fda0001701670 */
[----:B------:R-:W-:Y:S01]  /*dd40*/  LDGSTS.E.BYPASS.LTC128B.128 [R4+0x2c00], desc[UR36][R2.64+0x40], !P0 ;  /* 0x02c0004002047fae */ /* 0x000fe2000c101d64 */
[----:B------:R-:W-:-:S13]  /*dd50*/  ISETP.LT.OR P0, PT, R6, 0x21, P1 ;  /* 0x000000210600780c */ /* 0x000fda0000f01670 */
[----:B------:R0:W-:Y:S04]  /*dd60*/  LDGSTS.E.BYPASS.LTC128B.128 [R4+0x4c00], desc[UR36][R2.64+0x80], !P0 ;  /* 0x04c0008002047fae */ /* 0x0001e8000c101d64 */
[----:B0-----:R-:W0:Y:S04]  /*dd70*/  SHFL.IDX PT, R2, R18, 0x2, 0x1c1f ;  /* 0x005c1f0012027f89 */ /* 0x001e2800000e0000 */
[----:B------:R-:W1:Y:S04]  /*dd80*/  SHFL.IDX PT, R3, R19, 0x2, 0x1c1f ;  /* 0x005c1f0013037f89 */ /* 0x000e6800000e0000 */
[----:B------:R-:W2:Y:S01]  /*dd90*/  SHFL.IDX PT, R19, R19, 0x3, 0x1c1f ;  /* 0x007c1f0013137f89 */ /* 0x000ea200000e0000 */
        /* <DEDUP_REMOVED lines=8> */
[----:B0-2---:R0:W1:Y:S02]  /*de20*/  SHFL.IDX PT, R2, R18, 0x3, 0x1c1f ;  /* 0x007c1f0012027f89 */ /* 0x00506400000e0000 */
.L_x_338:
[----:B-1----:R-:W-:Y:S01]  /*de30*/  IADD3 R2, P0, R2, R0, RZ ;  /* 0x0000000002027210 */ /* 0x002fe20007f1e0ff */
[----:B------:R-:W-:Y:S01]  /*de40*/  ULDC.64 UR4, c[0x0][0x328] ;  /* 0x0000ca0000047ab9 */ /* 0x000fe20000000a00 */
[----:B------:R-:W-:Y:S01]  /*de50*/  ULDC.64 UR6, c[0x0][0x318] ;  /* 0x0000c60000067ab9 */ /* 0x000fe20000000a00 */
        /* <DEDUP_REMOVED lines=12> */
[----:B-1----:R-:W-:Y:S01]  /*df20*/  IMAD.WIDE.U32 R2, R9, UR4, RZ ;  /* 0x0000000409027c25 */ /* 0x002fe2000f8e00ff */
[----:B------:R-:W-:-:S03]  /*df30*/  ULDC.64 UR4, c[0x0][0x338] ;  /* 0x0000ce0000047ab9 */ /* 0x000fc60000000a00 */
[----:B------:R-:W-:Y:S02]  /*df40*/  IMAD.IADD R3, R3, 0x1, R0 ;  /* 0x0000000103037824 */ /* 0x000fe400078e0200 */
[----:B------:R-:W-:Y:S02]  /*df50*/  IMAD R28, R28, UR4, RZ ;  /* 0x000000041c1c7c24 */ /* 0x000fe4000f8e02ff */
[----:B------:R-:W-:-:S04]  /*df60*/  IMAD.WIDE.U32 R2, R7, UR4, R2 ;  /* 0x0000000407027c25 */ /* 0x000fc8000f8e0002 */
[----:B------:R-:W-:Y:S01]  /*df70*/  IMAD R28, R7, UR5, R28 ;  /* 0x00000005071c7c24 */ /* 0x000fe2000f8e021c */
[----:B------:R-:W-:-:S03]  /*df80*/  ULDC.64 UR4, c[0x0][0x330] ;  /* 0x0000cc0000047ab9 */ /* 0x000fc60000000a00 */
[----:B------:R-:W-:Y:S02]  /*df90*/  IMAD.IADD R3, R3, 0x1, R28 ;  /* 0x0000000103037824 */ /* 0x000fe400078e021c */
[----:B------:R-:W-:-:S04]  /*dfa0*/  IMAD.WIDE.U32 R2, R26, UR4, R2 ;  /* 0x000000041a027c25 */ /* 0x000fc8000f8e0002 */
[----:B------:R-:W-:Y:S01]  /*dfb0*/  IMAD R0, R26, UR5, R3 ;  /* 0x000000051a007c24 */ /* 0x000fe2000f8e0203 */
[----:B0-----:R-:W-:-:S04]  /*dfc0*/  LEA R18, P0, R2, UR6, 0x1 ;  /* 0x0000000602127c11 */ /* 0x001fc8000f8008ff */
[----:B------:R-:W-:Y:S01]  /*dfd0*/  LEA.HI.X R0, R2, UR7, R0, 0x1, P0 ;  /* 0x0000000702007c11 */ /* 0x000fe200080f0c00 */
[----:B------:R-:W-:Y:S01]  /*dfe0*/  NOP ;  /* 0x0000000000007918 */ /* 0x000fe20000000000 */
[----:B------:R-:W-:-:S13]  /*dff0*/  PLOP3.LUT P0, PT, PT, PT, PT, 0x80, 0x0 ;  /* 0x000000000000781c */ /* 0x000fda0003f0f070 */
.L_x_252:
[----:B------:R-:W-:Y:S02]  /*e000*/  PLOP3.LUT P4, PT, P4, P0, PT, 0xa2, 0x0 ;  /* 0x000000000000781c */ /* 0x000fe40002781472 */
[----:B------:R-:W-:-:S08]  /*e010*/  @P0 R2UR P4, UR4, R5 ;  /* 0x00000000050402ca */ /* 0x000fd00000080000 */
[----:B------:R-:W-:-:S05]  /*e020*/  @P0 PLOP3.LUT P0, PT, P4, PT, PT, 0x80, 0x0 ;  /* 0x000000000000081c */ /* 0x000fca000270f070 */
[----:B------:R-:W-:Y:S01]  /*e030*/  @!P4 SYNCS.ARRIVE.TRANS64.RED.A0T1 RZ, [UR4+0x2d850], RZ ;  /* 0x02d850ffffffc9a7 */ /* 0x000fe20008200404 */
[----:B------:R-:W-:Y:S07]  /*e040*/  @!P4 ARRIVES.LDGSTSBAR.64.TRANSCNT [UR4+0x2d850] ;  /* 0x02d85000ff00c9b0 */ /* 0x000fee0008000a84 */
[----:B------:R-:W-:Y:S05]  /*e050*/  @P0 BRA.U.ANY `(.L_x_252) ;  /* 0xfffffffd00e80947 */ /* 0x000fea000393ffff */
[----:B------:R-:W-:Y:S01]  /*e060*/  NOP ;  /* 0x0000000000007918 */ /* 0x000fe20000000000 */
[----:B------:R-:W2:Y:S01]  /*e070*/  LDL R2, [R1+0x48] ;  /* 0x0000480001027983 */ /* 0x000ea20000100800 */
[----:B------:R-:W-:Y:S02]  /*e080*/  MOV R19, R0 ;  /* 0x0000000000137202 */ /* 0x000fe40000000f00 */
[----:B--2---:R-:W-:-:S13]  /*e090*/  ISETP.NE.AND P5, PT, R2, 0x3, PT ;  /* 0x000000030200780c */ /* 0x004fda0003fa5270 */
[----:B------:R-:W-:Y:S05]  /*e0a0*/  @!P5 BRA `(.L_x_253) ;  /* 0x000000000004d947 */ /* 0x000fea0003800000 */
[----:B------:R-:W-:Y:S01]  /*e0b0*/  BPT.TRAP 0x1 ;  /* 0x000000040000795c */ /* 0x000fe20000300000 */
.L_x_253:
[----:B------:R-:W2:Y:S01]  /*e0c0*/  LDL R2, [R1+0x10] ;  /* 0x0000100001027983 */ /* 0x000ea20000100800 */
[----:B------:R1:W-:Y:S01]  /*e0d0*/  SYNCS.ARRIVE.TRANS64.A1T0 RZ, [R5+URZ+0x2d850], RZ ;  /* 0x02d850ff05ff79a7 */ /* 0x0003e2000810003f */
[C---:B------:R-:W-:Y:S02]  /*e0e0*/  VIADD R0, R23.reuse, 0xffffffff ;  /* 0xffffffff17007836 */ /* 0x040fe40000000000 */
[----:B------:R1:W-:Y:S01]  /*e0f0*/  STL [R1], R23 ;  /* 0x0000001701007387 */ /* 0x0003e20000100800 */
[----:B------:R-:W-:Y:S02]  /*e100*/  IMAD.MOV.U32 R20, RZ, RZ, R29 ;  /* 0x000000ffff147224 */ /* 0x000fe400078e001d */
[----:B------:R-:W-:Y:S01]  /*e110*/  IMAD.MOV.U32 R10, RZ, RZ, R22 ;  /* 0x000000ffff0a7224 */ /* 0x000fe200078e0016 */
[----:B--2---:R-:W-:-:S13]  /*e120*/  ISETP.GT.AND P0, PT, R23, R2, PT ;  /* 0x000000021700720c */ /* 0x004fda0003f04270 */
[----:B-1----:R-:W-:Y:S05]  /*e130*/  @P0 BRA `(.L_x_254) ;  /* 0xfffffff000580947 */ /* 0x002fea000383ffff */
.L_x_241:
[----:B------:R-:W-:Y:S05]  /*e140*/  BSYNC B0 ;  /* 0x0000000000007941 */ /* 0x000fea0003800000 */
.L_x_240:
[----:B------:R-:W1:Y:S01]  /*e150*/  S2R R2, SR_TID.X ;  /* 0x0000000000027919 */ /* 0x000e620000002100 */
[----:B------:R-:W-:Y:S01]  /*e160*/  BSSY B0, `(.L_x_255) ;  /* 0x0000010000007945 */ /* 0x000fe20003800000 */
[----:B-1----:R-:W-:-:S04]  /*e170*/  LOP3.LUT R2, R2, 0x7f, RZ, 0xc0, !PT ;  /* 0x0000007f02027812 */ /* 0x002fc800078ec0ff */
[----:B------:R-:W-:-:S13]  /*e180*/  ISETP.NE.AND P0, PT, R2, RZ, PT ;  /* 0x000000ff0200720c */ /* 0x000fda0003f05270 */
[----:B------:R-:W-:Y:S05]  /*e190*/  @P0 BRA `(.L_x_256) ;  /* 0x0000000000300947 */ /* 0x000fea0003800000 */
[----:B0-----:R-:W0:Y:S01]  /*e1a0*/  S2R R5, SR_LANEID ;  /* 0x0000000000057919 */ /* 0x001e220000000000 */
        /* <DEDUP_REMOVED lines=10> */
[----:B0-----:R-:W-:-:S07]  /*e250*/  IADD3 R24, R0, UR38, R7 ;  /* 0x0000002600187c10 */ /* 0x001fce000fffe007 */
.L_x_256:
[----:B------:R-:W-:Y:S05]  /*e260*/  BSYNC B0 ;  /* 0x0000000000007941 */ /* 0x000fea0003800000 */
.L_x_255:
[----:B------:R-:W2:Y:S02]  /*e270*/  LDL R0, [R1+0x48] ;  /* 0x0000480001007983 */ /* 0x000ea40000100800 */
[----:B--2---:R-:W-:-:S13]  /*e280*/  ISETP.NE.AND P0, PT, R0, 0x3, PT ;  /* 0x000000030000780c */ /* 0x004fda0003f05270 */
[----:B------:R-:W-:Y:S05]  /*e290*/  @!P0 BRA `(.L_x_257) ;  /* 0x0000000000048947 */ /* 0x000fea0003800000 */
[----:B------:R-:W-:Y:S01]  /*e2a0*/  BPT.TRAP 0x1 ;  /* 0x000000040000795c */ /* 0x000fe20000300000 */
.L_x_257:
[----:B------:R-:W2:Y:S01]  /*e2b0*/  LDL.LU R2, [R1+0xc] ;  /* 0x00000c0001027983 */ /* 0x000ea20000300800 */
[----:B------:R-:W-:Y:S01]  /*e2c0*/  IMAD R0, R22, 0x8, R17 ;  /* 0x0000000816007824 */ /* 0x000fe200078e0211 */
[----:B------:R-:W-:Y:S01]  /*e2d0*/  SHF.L.U32 R3, R29, 0x1f, RZ ;  /* 0x0000001f1d037819 */ /* 0x000fe200000006ff */
[----:B------:R-:W-:Y:S03]  /*e2e0*/  BSSY B0, `(.L_x_258) ;  /* 0x0000004000007945 */ /* 0x000fe60003800000 */
[----:B------:R-:W1:Y:S01]  /*e2f0*/  SYNCS.PHASECHK.TRANS64.TRYWAIT P0, [R0+URZ+0x2d860], R3 ;  /* 0x02d86003000075a7 */ /* 0x000e62000800017f */
[----:B--2---:R-:W-:Y:S01]  /*e300*/  IMAD R6, R23, -0x80, R2 ;  /* 0xffffff8017067824 */ /* 0x004fe200078e0202 */
[----:B-1----:R-:W-:Y:S06]  /*e310*/  @!P0 BRA `(.L_x_259) ;  /* 0x00000030006c8947 */ /* 0x002fec0003800000 */
.L_x_339:
[----:B------:R-:W-:Y:S05]  /*e320*/  BSYNC B0 ;  /* 0x0000000000007941 */ /* 0x000fea0003800000 */
.L_x_258:
[----:B------:R-:W0:Y:S01]  /*e330*/  S2R R2, SR_TID.X ;  /* 0x0000000000027919 */ /* 0x000e220000002100 */
[----:B------:R-:W-:Y:S01]  /*e340*/  UMOV UR4, 0xffffffff ;  /* 0xffffffff00047882 */ /* 0x000fe20000000000 */
[----:B------:R-:W2:Y:S01]  /*e350*/  S2R R7, SR_TID.X ;  /* 0x0000000000077919 */ /* 0x000ea20000002100 */
[----:B0-----:R-:W-:Y:S01]  /*e360*/  LOP3.LUT R5, R2, 0x7f, RZ, 0xc0, !PT ;  /* 0x0000007f02057812 */ /* 0x001fe200078ec0ff */
[----:B--2---:R-:W-:-:S03]  /*e370*/  IMAD.SHL.U32 R2, R7, 0x8, RZ ;  /* 0x0000000807027824 */ /* 0x004fc600078e00ff */
[----:B------:R-:W-:Y:S01]  /*e380*/  SHF.R.U32.HI R5, RZ, 0x2, R5 ;  /* 0x00000002ff057819 */ /* 0x000fe20000011605 */
[----:B------:R-:W-:Y:S01]  /*e390*/  IMAD.SHL.U32 R4, R7, 0x8, RZ ;  /* 0x0000000807047824 */ /* 0x000fe200078e00ff */
[----:B------:R-:W-:-:S03]  /*e3a0*/  LOP3.LUT R2, R2, 0xd8, RZ, 0xc0, !PT ;  /* 0x000000d802027812 */ /* 0x000fc600078ec0ff */
[----:B------:R-:W-:Y:S01]  /*e3b0*/  IMAD.IADD R6, R6, 0x1, -R5 ;  /* 0x0000000106067824 */ /* 0x000fe200078e0a05 */
[----:B------:R-:W-:-:S04]  /*e3c0*/  LOP3.LUT R2, R2, 0x18, R7, 0x78, !PT ;  /* 0x0000001802027812 */ /* 0x000fc800078e7807 */
[----:B------:R-:W-:-:S05]  /*e3d0*/  LOP3.LUT R2, R2, 0x320, R4, 0xf8, !PT ;  /* 0x0000032002027812 */ /* 0x000fca00078ef804 */
[----:B------:R-:W-:Y:S01]  /*e3e0*/  IMAD R4, R22, 0x3000, R2 ;  /* 0x0000300016047824 */ /* 0x000fe200078e0202 */
[----:B------:R-:W-:Y:S06]  /*e3f0*/  BRA.DIV UR4, `(.L_x_260) ;  /* 0x0000003204487947 */ /* 0x000fec000b800000 */
[----:B------:R-:W0:Y:S01]  /*e400*/  S2R R2, SR_TID.X ;  /* 0x0000000000027919 */ /* 0x000e220000002100 */
[----:B------:R-:W-:Y:S01]  /*e410*/  ULDC UR4, c[0x0][0x2f4] ;  /* 0x0000bd0000047ab9 */ /* 0x000fe20000000800 */
[----:B------:R-:W-:Y:S01]  /*e420*/  IMAD R4, R4, 0x2, R17 ;  /* 0x0000000204047824 */ /* 0x000fe200078e0211 */
[----:B------:R-:W2:Y:S04]  /*e430*/  SHFL.IDX PT, R14, R18, RZ, 0x1c1f ;  /* 0x001c1fff120e7589 */ /* 0x000ea800000e0000 */
[----:B-1----:R-:W1:Y:S01]  /*e440*/  SHFL.IDX PT, R3, R19, RZ, 0x1c1f ;  /* 0x001c1fff13037589 */ /* 0x002e6200000e0000 */
[----:B0-----:R-:W-:-:S04]  /*e450*/  SHF.L.U32 R7, R2, 0x3, RZ ;  /* 0x0000000302077819 */ /* 0x001fc800000006ff */
[----:B------:R-:W-:-:S04]  /*e460*/  LOP3.LUT R7, R7, 0x18, RZ, 0xc0, !PT ;  /* 0x0000001807077812 */ /* 0x000fc800078ec0ff */
[C---:B------:R-:W-:Y:S01]  /*e470*/  ISETP.GE.AND P2, PT, R7.reuse, UR4, PT ;  /* 0x0000000407007c0c */ /* 0x040fe2000bf46270 */
[C---:B------:R-:W-:Y:S01]  /*e480*/  IMAD.SHL.U32 R5, R7.reuse, 0x2, RZ ;  /* 0x0000000207057824 */ /* 0x040fe200078e00ff */
[C---:B------:R-:W-:Y:S02]  /*e490*/  LOP3.LUT R8, R7.reuse, 0x20, RZ, 0xfc, !PT ;  /* 0x0000002007087812 */ /* 0x040fe400078efcff */
[----:B------:R-:W-:Y:S02]  /*e4a0*/  ISETP.LT.OR P4, PT, R6, 0x1, P2 ;  /* 0x000000010600780c */ /* 0x000fe40001781670 */
[----:B--2---:R-:W-:Y:S02]  /*e4b0*/  IADD3 R2, P0, R14, R5, RZ ;  /* 0x000000050e027210 */ /* 0x004fe40007f1e0ff */
[----:B------:R-:W-:Y:S01]  /*e4c0*/  LOP3.LUT R7, R7, 0x40, RZ, 0xfc, !PT ;  /* 0x0000004007077812 */ /* 0x000fe200078efcff */
[----:B------:R-:W0:Y:S01]  /*e4d0*/  SHFL.IDX PT, R14, R18, 0x1, 0x1c1f ;  /* 0x003c1f00120e7f89 */ /* 0x000e2200000e0000 */
[----:B------:R-:W-:Y:S01]  /*e4e0*/  ISETP.GE.AND P1, PT, R8, UR4, PT ;  /* 0x0000000408007c0c */ /* 0x000fe2000bf26270 */
[----:B-1----:R-:W-:Y:S01]  /*e4f0*/  IMAD.X R3, RZ, RZ, R3, P0 ;  /* 0x000000ffff037224 */ /* 0x002fe200000e0603 */
[----:B------:R-:W-:-:S02]  /*e500*/  ISETP.GE.AND P0, PT, R7, UR4, PT ;  /* 0x0000000407007c0c */ /* 0x000fc4000bf06270 */
[----:B------:R-:W-:-:S03]  /*e510*/  ISETP.LT.OR P3, PT, R6, 0x1, P1 ;  /* 0x000000010600780c */ /* 0x000fc60000f61670 */
[----:B------:R-:W-:Y:S01]  /*e520*/  LDGSTS.E.BYPASS.LTC128B.128 [R4+0x400], desc[UR36][R2.64], !P4 ;  /* 0x0040000002047fae */ /* 0x000fe2000e101d64 */
[----:B------:R-:W-:-:S09]  /*e530*/  ISETP.LT.OR P4, PT, R6, 0x1, P0 ;  /* 0x000000010600780c */ /* 0x000fd20000781670 */
[----:B------:R-:W-:Y:S04]  /*e540*/  LDGSTS.E.BYPASS.LTC128B.128 [R4+0x2400], desc[UR36][R2.64+0x40], !P3 ;  /* 0x0240004002047fae */ /* 0x000fe8000d901d64 */
[----:B------:R1:W-:Y:S01]  /*e550*/  LDGSTS.E.BYPASS.LTC128B.128 [R4+0x4400], desc[UR36][R2.64+0x80], !P4 ;  /* 0x0440008002047fae */ /* 0x0003e2000e101d64 */
[----:B------:R-:W-:-:S03]  /*e560*/  ISETP.LT.OR P4, PT, R6, 0x21, P2 ;  /* 0x000000210600780c */ /* 0x000fc60001781670 */
[----:B-1----:R-:W1:Y:S01]  /*e570*/  SHFL.IDX PT, R3, R19, 0x1, 0x1c1f ;  /* 0x003c1f0013037f89 */ /* 0x002e6200000e0000 */
[----:B0-----:R-:W-:-:S03]  /*e580*/  IADD3 R2, P3, R14, R5, RZ ;  /* 0x000000050e027210 */ /* 0x001fc60007f7e0ff */
[----:B------:R-:W0:Y:S02]  /*e590*/  SHFL.IDX PT, R14, R18, 0x2, 0x1c1f ;  /* 0x005c1f00120e7f89 */ /* 0x000e2400000e0000 */
[----:B-1----:R-:W-:Y:S01]  /*e5a0*/  IMAD.X R3, RZ, RZ, R3, P3 ;  /* 0x000000ffff037224 */ /* 0x002fe200018e0603 */
[----:B------:R-:W-:-:S04]  /*e5b0*/  ISETP.LT.OR P3, PT, R6, 0x21, P1 ;  /* 0x000000210600780c */ /* 0x000fc80000f61670 */
[----:B------:R-:W-:Y:S01]  /*e5c0*/  LDGSTS.E.BYPASS.LTC128B.128 [R4+0xc00], desc[UR36][R2.64], !P4 ;  /* 0x00c0000002047fae */ /* 0x000fe2000e101d64 */
[----:B------:R-:W-:-:S08]  /*e5d0*/  ISETP.LT.OR P4, PT, R6, 0x21, P0 ;  /* 0x000000210600780c */ /* 0x000fd00000781670 */
[----:B------:R-:W-:Y:S05]  /*e5e0*/  LDGSTS.E.BYPASS.LTC128B.128 [R4+0x2c00], desc[UR36][R2.64+0x40], !P3 ;  /* 0x02c0004002047fae */ /* 0x000fea000d901d64 */
[----:B------:R1:W-:Y:S01]  /*e5f0*/  LDGSTS.E.BYPASS.LTC128B.128 [R4+0x4c00], desc[UR36][R2.64+0x80], !P4 ;  /* 0x04c0008002047fae */ /* 0x0003e2000e101d64 */
[----:B------:R-:W-:-:S03]  /*e600*/  ISETP.LT.OR P4, PT, R6, 0x41, P2 ;  /* 0x000000410600780c */ /* 0x000fc60001781670 */
[----:B-1----:R-:W1:Y:S01]  /*e610*/  SHFL.IDX PT, R3, R19, 0x2, 0x1c1f ;  /* 0x005c1f0013037f89 */ /* 0x002e6200000e0000 */
[----:B0-----:R-:W-:-:S03]  /*e620*/  IADD3 R2, P3, R14, R5, RZ ;  /* 0x000000050e027210 */ /* 0x001fc60007f7e0ff */
[----:B------:R-:W0:Y:S04]  /*e630*/  SHFL.IDX PT, R19, R19, 0x3, 0x1c1f ;  /* 0x007c1f0013137f89 */ /* 0x000e2800000e0000 */
[----:B------:R2:W3:Y:S01]  /*e640*/  SHFL.IDX PT, R14, R18, 0x3, 0x1c1f ;  /* 0x007c1f00120e7f89 */ /* 0x0004e200000e0000 */
[----:B-1----:R-:W-:Y:S01]  /*e650*/  IMAD.X R3, RZ, RZ, R3, P3 ;  /* 0x000000ffff037224 */ /* 0x002fe200018e0603 */
[----:B------:R-:W-:-:S04]  /*e660*/  ISETP.LT.OR P3, PT, R6, 0x41, P1 ;  /* 0x000000410600780c */ /* 0x000fc80000f61670 */
[----:B------:R2:W-:Y:S01]  /*e670*/  LDGSTS.E.BYPASS.LTC128B.128 [R4+0x1400], desc[UR36][R2.64], !P4 ;  /* 0x0140000002047fae */ /* 0x0005e2000e101d64 */
[----:B------:R-:W-:-:S08]  /*e680*/  ISETP.LT.OR P4, PT, R6, 0x41, P0 ;  /* 0x000000410600780c */ /* 0x000fd00000781670 */
[----:B------:R2:W-:Y:S05]  /*e690*/  LDGSTS.E.BYPASS.LTC128B.128 [R4+0x3400], desc[UR36][R2.64+0x40], !P3 ;  /* 0x0340004002047fae */ /* 0x0005ea000d901d64 */
[----:B0--3--:R2:W-:Y:S02]  /*e6a0*/  LDGSTS.E.BYPASS.LTC128B.128 [R4+0x5400], desc[UR36][R2.64+0x80], !P4 ;  /* 0x0540008002047fae */ /* 0x0095e4000e101d64 */
.L_x_349:
[C---:B------:R-:W-:Y:S02]  /*e6b0*/  ISETP.LT.OR P2, PT, R6.reuse, 0x61, P2 ;  /* 0x000000610600780c */ /* 0x040fe40001741670 */
[C---:B------:R-:W-:Y:S02]  /*e6c0*/  ISETP.LT.OR P1, PT, R6.reuse, 0x61, P1 ;  /* 0x000000610600780c */ /* 0x040fe40000f21670 */
[----:B------:R-:W-:Y:S02]  /*e6d0*/  ISETP.LT.OR P0, PT, R6, 0x61, P0 ;  /* 0x000000610600780c */ /* 0x000fe40000701670 */
[----:B--2---:R-:W-:-:S05]  /*e6e0*/  IADD3 R2, P3, R14, R5, RZ ;  /* 0x000000050e027210 */ /* 0x004fca0007f7e0ff */
[----:B------:R-:W-:-:S05]  /*e6f0*/  IMAD.X R3, RZ, RZ, R19, P3 ;  /* 0x000000ffff037224 */ /* 0x000fca00018e0613 */
        /* <DEDUP_REMOVED lines=8> */
.L_x_261:
[----:B------:R-:W-:Y:S02]  /*e780*/  PLOP3.LUT P1, PT, P1, P0, PT, 0xa2, 0x0 ;  /* 0x000000000000781c */ /* 0x000fe40000f21472 */
[----:B------:R-:W-:-:S08]  /*e790*/  @P0 R2UR P1, UR4, R0 ;  /* 0x00000000000402ca */ /* 0x000fd00000020000 */
[----:B------:R-:W-:-:S05]  /*e7a0*/  @P0 PLOP3.LUT P0, PT, P1, PT, PT, 0x80, 0x0 ;  /* 0x000000000000081c */ /* 0x000fca0000f0f070 */
[----:B------:R-:W-:Y:S01]  /*e7b0*/  @!P1 SYNCS.ARRIVE.TRANS64.RED.A0T1 RZ, [UR4+0x2d850], RZ ;  /* 0x02d850ffffff99a7 */ /* 0x000fe20008200404 */
[----:B------:R-:W-:Y:S07]  /*e7c0*/  @!P1 ARRIVES.LDGSTSBAR.64.TRANSCNT [UR4+0x2d850] ;  /* 0x02d85000ff0099b0 */ /* 0x000fee0008000a84 */
[----:B------:R-:W-:Y:S05]  /*e7d0*/  @P0 BRA.U.ANY `(.L_x_261) ;  /* 0xfffffffd00e80947 */ /* 0x000fea000393ffff */
[----:B------:R-:W-:Y:S01]  /*e7e0*/  NOP ;  /* 0x0000000000007918 */ /* 0x000fe20000000000 */
[----:B0-----:R-:W2:Y:S02]  /*e7f0*/  LDL R2, [R1+0x48] ;  /* 0x0000480001027983 */ /* 0x001ea40000100800 */
[----:B--2---:R-:W-:-:S13]  /*e800*/  ISETP.NE.AND P2, PT, R2, 0x3, PT ;  /* 0x000000030200780c */ /* 0x004fda0003f45270 */
[----:B------:R-:W-:Y:S05]  /*e810*/  @!P2 BRA `(.L_x_262) ;  /* 0x000000000004a947 */ /* 0x000fea0003800000 */
[----:B------:R-:W-:Y:S01]  /*e820*/  BPT.TRAP 0x1 ;  /* 0x000000040000795c */ /* 0x000fe20000300000 */
.L_x_262:
[----:B------:R-:W-:Y:S01]  /*e830*/  VIADD R22, R22, 0x1 ;  /* 0x0000000116167836 */ /* 0x000fe20000000000 */
[----:B------:R0:W-:Y:S04]  /*e840*/  SYNCS.ARRIVE.TRANS64.A1T0 RZ, [R0+URZ+0x2d850], RZ ;  /* 0x02d850ff00ff79a7 */ /* 0x0001e8000810003f */
[----:B------:R-:W-:-:S04]  /*e850*/  ISETP.NE.AND P0, PT, R22, 0x2, PT ;  /* 0x000000021600780c */ /* 0x000fc80003f05270 */
[----:B0-----:R-:W-:Y:S02]  /*e860*/  SEL R0, RZ, 0x1, P0 ;  /* 0x00000001ff007807 */ /* 0x001fe40000000000 */
[----:B------:R-:W-:Y:S02]  /*e870*/  SEL R22, R22, RZ, P0 ;  /* 0x000000ff16167207 */ /* 0x000fe40000000000 */
[----:B------:R-:W-:-:S07]  /*e880*/  LOP3.LUT R29, R29, R0, RZ, 0x3c, !PT ;  /* 0x000000001d1d7212 */ /* 0x000fce00078e3cff */
.L_x_221:
[----:B------:R-:W-:Y:S05]  /*e890*/  BSYNC B7 ;  /* 0x0000000000077941 */ /* 0x000fea0003800000 */
.L_x_219:
[----:B------:R-:W-:-:S13]  /*e8a0*/  LOP3.LUT P0, RZ, R16, 0x40, RZ, 0xc0, !PT ;  /* 0x0000004010ff7812 */ /* 0x000fda000780c0ff */
[----:B------:R-:W-:Y:S05]  /*e8b0*/  @!P0 BRA `(.L_x_263) ;  /* 0x0000000000248947 */ /* 0x000fea0003800000 */
[----:B------:R-:W-:Y:S05]  /*e8c0*/  WARPSYNC.ALL ;  /* 0x0000000000007948 */ /* 0x000fea0003800000 */
[----:B------:R-:W0:Y:S08]  /*e8d0*/  S2UR UR5, SR_CgaCtaId ;  /* 0x00000000000579c3 */ /* 0x000e300000008800 */
[----:B------:R-:W-:Y:S06]  /*e8e0*/  BAR.SYNC.DEFER_BLOCKING 0x5, 0x200 ;  /* 0x0148000000007b1d */ /* 0x000fec0000010000 */
[----:B------:R-:W-:-:S02]  /*e8f0*/  UMOV UR4, 0x400 ;  /* 0x0000040000047882 */ /* 0x000fc40000000000 */
[----:B0-----:R-:W-:-:S06]  /*e900*/  ULEA UR4, UR5, UR4, 0x18 ;  /* 0x0000000405047291 */ /* 0x001fcc000f8ec03f */
[----:B------:R-:W-:-:S05]  /*e910*/  MOV R17, UR4 ;  /* 0x0000000400117c02 */ /* 0x000fca0008000f00 */
[----:B------:R0:W1:Y:S01]  /*e920*/  LDS.128 R24, [R17+0x2d8d0] ;  /* 0x02d8d00011187984 */ /* 0x0000620000000c00 */
[----:B------:R-:W-:Y:S06]  /*e930*/  BAR.ARV 0x4, 0x200 ;  /* 0x0108000000007b1d */ /* 0x000fec0000002000 */
[----:B------:R-:W-:Y:S05]  /*e940*/  BRA `(.L_x_264) ;  /* 0x0000000800d07947 */ /* 0x000fea0003800000 */
.L_x_263:
[----:B------:R-:W0:Y:S01]  /*e950*/  S2R R0, SR_TID.X ;  /* 0x0000000000007919 */ /* 0x000e220000002100 */
[----:B------:R-:W-:Y:S01]  /*e960*/  UMOV UR4, 0xffffffff ;  /* 0xffffffff00047882 */ /* 0x000fe20000000000 */
[----:B0-----:R-:W-:-:S04]  /*e970*/  LOP3.LUT R8, R0, 0x1f, RZ, 0xc0, !PT ;  /* 0x0000001f00087812 */ /* 0x001fc800078ec0ff */
[----:B------:R-:W-:Y:S01]  /*e980*/  ISETP.NE.AND P0, PT, R8, 0x1f, PT ;  /* 0x0000001f0800780c */ /* 0x000fe20003f05270 */
[----:B------:R-:W-:-:S12]  /*e990*/  BRA.DIV UR4, `(.L_x_265) ;  /* 0x0000003204507947 */ /* 0x000fd8000b800000 */
[----:B------:R-:W-:Y:S01]  /*e9a0*/  IMAD.IADD R9, R27, 0x1, R8 ;  /* 0x000000011b097824 */ /* 0x000fe200078e0208 */
[----:B------:R-:W-:-:S04]  /*e9b0*/  ULDC UR4, c[0x0][0xc3c] ;  /* 0x00030f0000047ab9 */ /* 0x000fc80000000800 */
[----:B------:R-:W-:-:S13]  /*e9c0*/  ISETP.GE.OR P1, PT, R9, UR4, !P0 ;  /* 0x0000000409007c0c */ /* 0x000fda000c726670 */
[----:B------:R-:W0:Y:S08]  /*e9d0*/  @!P1 LDC.64 R2, c[0x0][0xc80] ;  /* 0x00032000ff029b82 */ /* 0x000e300000000a00 */
[----:B------:R-:W1:Y:S01]  /*e9e0*/  @!P1 LDC.64 R4, c[0x0][0xc78] ;  /* 0x00031e00ff049b82 */ /* 0x000e620000000a00 */
[----:B0-----:R-:W-:-:S05]  /*e9f0*/  @!P1 IMAD.WIDE R2, R9, 0x4, R2 ;  /* 0x0000000409029825 */ /* 0x001fca00078e0202 */
[----:B------:R1:W2:Y:S02]  /*ea00*/  @!P1 LDG.E R7, desc[UR36][R2.64] ;  /* 0x0000002402079981 */ /* 0x0002a4000c1e1900 */
[----:B-1----:R-:W-:-:S05]  /*ea10*/  @!P1 IMAD.WIDE R2, R9, 0x4, R4 ;  /* 0x0000000409029825 */ /* 0x002fca00078e0204 */
[----:B------:R-:W3:Y:S01]  /*ea20*/  @!P1 LDG.E R5, desc[UR36][R2.64] ;  /* 0x0000002402059981 */ /* 0x000ee2000c1e1900 */
[----:B------:R-:W-:Y:S01]  /*ea30*/  IMAD.MOV.U32 R4, RZ, RZ, RZ ;  /* 0x000000ffff047224 */ /* 0x000fe200078e00ff */
[C---:B------:R-:W-:Y:S02]  /*ea40*/  ISETP.GE.U32.AND P2, PT, R8.reuse, 0x2, PT ;  /* 0x000000020800780c */ /* 0x040fe40003f46070 */
[C---:B------:R-:W-:Y:S01]  /*ea50*/  ISETP.GE.U32.AND P3, PT, R8.reuse, 0x4, PT ;  /* 0x000000040800780c */ /* 0x040fe20003f66070 */
[----:B------:R-:W-:Y:S01]  /*ea60*/  SHFL.IDX PT, R0, R24, RZ, 0x1f ;  /* 0x00001fff18007589 */ /* 0x000fe200000e0000 */
[C---:B------:R-:W-:Y:S02]  /*ea70*/  ISETP.GE.U32.AND P4, PT, R8.reuse, 0x8, PT ;  /* 0x000000080800780c */ /* 0x040fe40003f86070 */
[----:B------:R-:W-:Y:S01]  /*ea80*/  ISETP.GE.U32.AND P5, PT, R8, 0x10, PT ;  /* 0x000000100800780c */ /* 0x000fe20003fa6070 */
[----:B------:R0:W-:Y:S02]  /*ea90*/  SHFL.IDX PT, R6, R24, 0x1, 0x1f ;  /* 0x00201f0018067f89 */ /* 0x0001e400000e0000 */
[----:B0-----:R-:W-:-:S02]  /*eaa0*/  IMAD.MOV.U32 R24, RZ, RZ, RZ ;  /* 0x000000ffff187224 */ /* 0x001fc400078e00ff */
[----:B--2---:R-:W-:Y:S02]  /*eab0*/  @!P1 IMAD.MOV.U32 R4, RZ, RZ, R7 ;  /* 0x000000ffff049224 */ /* 0x004fe400078e0007 */
[----:B------:R-:W-:Y:S02]  /*eac0*/  IMAD.MOV.U32 R7, RZ, RZ, RZ ;  /* 0x000000ffff077224 */ /* 0x000fe400078e00ff */
[----:B---3--:R-:W-:Y:S01]  /*ead0*/  @!P1 IMAD.MOV.U32 R7, RZ, RZ, R5 ;  /* 0x000000ffff079224 */ /* 0x008fe200078e0005 */
[----:B------:R-:W-:-:S03]  /*eae0*/  ISETP.NE.AND P1, PT, R8, RZ, PT ;  /* 0x000000ff0800720c */ /* 0x000fc60003f25270 */
[----:B------:R-:W-:-:S05]  /*eaf0*/  IMAD R13, R7, R4, RZ ;  /* 0x00000004070d7224 */ /* 0x000fca00078e02ff */
[----:B------:R-:W0:Y:S02]  /*eb00*/  SHFL.UP PT, R14, R13, 0x1, RZ ;  /* 0x042000000d0e7989 */ /* 0x000e2400000e00ff */
[----:B0-----:R-:W-:-:S05]  /*eb10*/  SEL R14, R14, RZ, P1 ;  /* 0x000000ff0e0e7207 */ /* 0x001fca0000800000 */
[----:B------:R-:W-:-:S05]  /*eb20*/  IMAD.IADD R5, R13, 0x1, R14 ;  /* 0x000000010d057824 */ /* 0x000fca00078e020e */
        /* <DEDUP_REMOVED lines=12> */
[----:B------:R0:W1:Y:S02]  /*ebf0*/  SHFL.IDX PT, R14, R2, 0x1f, 0x1f ;  /* 0x03e01f00020e7f89 */ /* 0x00006400000e0000 */
.L_x_359:
[----:B------:R-:W-:Y:S02]  /*ec00*/  ULDC UR4, c[0x0][0xc38] ;  /* 0x00030e0000047ab9 */ /* 0x000fe40000000800 */
[----:B------:R-:W-:-:S04]  /*ec10*/  IMAD.U32 R3, RZ, RZ, UR4 ;  /* 0x00000004ff037e24 */ /* 0x000fc8000f8e00ff */
[----:B-1----:R-:W-:-:S04]  /*ec20*/  IMAD R5, R14, R3, RZ ;  /* 0x000000030e057224 */ /* 0x002fc800078e02ff */
[----:B------:R-:W-:-:S05]  /*ec30*/  IMAD.IADD R6, R6, 0x1, R5 ;  /* 0x0000000106067824 */ /* 0x000fca00078e0205 */
[----:B------:R-:W-:-:S13]  /*ec40*/  ISETP.GT.AND P6, PT, R6, R0, PT ;  /* 0x000000000600720c */ /* 0x000fda0003fc4270 */
[----:B------:R-:W-:Y:S05]  /*ec50*/  @P6 BRA `(.L_x_266) ;  /* 0x0000000000a46947 */ /* 0x000fea0003800000 */
.L_x_269:
[----:B0-----:R-:W0:Y:S01]  /*ec60*/  LDC R2, c[0x0][0xc3c] ;  /* 0x00030f00ff027b82 */ /* 0x001e220000000800 */
[----:B------:R-:W-:-:S05]  /*ec70*/  VIADD R27, R27, 0x1f ;  /* 0x0000001f1b1b7836 */ /* 0x000fca0000000000 */
[----:B0-----:R-:W-:-:S13]  /*ec80*/  ISETP.GE.AND P6, PT, R27, R2, PT ;  /* 0x000000021b00720c */ /* 0x001fda0003fc6270 */
[----:B------:R-:W-:Y:S05]  /*ec90*/  @P6 BRA `(.L_x_267) ;  /* 0x0000000400b86947 */ /* 0x000fea0003800000 */
[----:B------:R-:W0:Y:S01]  /*eca0*/  S2R R3, SR_TID.X ;  /* 0x0000000000037919 */ /* 0x000e220000002100 */
[----:B------:R-:W-:Y:S02]  /*ecb0*/  MOV R4, RZ ;  /* 0x000000ff00047202 */ /* 0x000fe40000000f00 */
[----:B0-----:R-:W-:-:S05]  /*ecc0*/  LOP3.LUT R3, R3, 0x1f, RZ, 0xc0, !PT ;  /* 0x0000001f03037812 */ /* 0x001fca00078ec0ff */
[----:B------:R-:W-:-:S05]  /*ecd0*/  IMAD.IADD R5, R27, 0x1, R3 ;  /* 0x000000011b057824 */ /* 0x000fca00078e0203 */
[----:B------:R-:W-:-:S13]  /*ece0*/  ISETP.GE.OR P6, PT, R5, R2, !P0 ;  /* 0x000000020500720c */ /* 0x000fda00047c6670 */
[----:B------:R-:W0:Y:S02]  /*ecf0*/  @!P6 LDC.64 R2, c[0x0][0xc80] ;  /* 0x00032000ff02eb82 */ /* 0x000e240000000a00 */
[----:B0-----:R-:W-:-:S05]  /*ed00*/  @!P6 IMAD.WIDE R2, R5, 0x4, R2 ;  /* 0x000000040502e825 */ /* 0x001fca00078e0202 */
[----:B------:R0:W2:Y:S01]  /*ed10*/  @!P6 LDG.E R4, desc[UR36][R2.64] ;  /* 0x000000240204e981 */ /* 0x0000a2000c1e1900 */
[----:B------:R-:W-:Y:S01]  /*ed20*/  IMAD.MOV.U32 R7, RZ, RZ, RZ ;  /* 0x000000ffff077224 */ /* 0x000fe200078e00ff */
[----:B0-----:R-:W0:Y:S02]  /*ed30*/  @!P6 LDC.64 R2, c[0x0][0xc78] ;  /* 0x00031e00ff02eb82 */ /* 0x001e240000000a00 */
[----:B0-----:R-:W-:-:S05]  /*ed40*/  @!P6 IMAD.WIDE R2, R5, 0x4, R2 ;  /* 0x000000040502e825 */ /* 0x001fca00078e0202 */
[----:B------:R-:W2:Y:S01]  /*ed50*/  @!P6 LDG.E R7, desc[UR36][R2.64] ;  /* 0x000000240207e981 */ /* 0x000ea2000c1e1900 */
[----:B------:R-:W-:Y:S01]  /*ed60*/  UMOV UR4, 0xffffffff ;  /* 0xffffffff00047882 */ /* 0x000fe20000000000 */
[----:B--2---:R-:W-:Y:S02]  /*ed70*/  IMAD R13, R7, R4, RZ ;  /* 0x00000004070d7224 */ /* 0x004fe400078e02ff */
[----:B------:R-:W-:Y:S05]  /*ed80*/  BRA.DIV UR4, `(.L_x_268) ;  /* 0x0000003204907947 */ /* 0x000fea000b800000 */
        /* <DEDUP_REMOVED lines=15> */
[----:B------:R0:W1:Y:S02]  /*ee80*/  SHFL.IDX PT, R14, R2, 0x1f, 0x1f ;  /* 0x03e01f00020e7f89 */ /* 0x00006400000e0000 */
.L_x_367:
[----:B------:R-:W-:Y:S02]  /*ee90*/  ULDC UR4, c[0x0][0xc38] ;  /* 0x00030e0000047ab9 */ /* 0x000fe40000000800 */
[----:B------:R-:W-:-:S04]  /*eea0*/  IMAD.U32 R3, RZ, RZ, UR4 ;  /* 0x00000004ff037e24 */ /* 0x000fc8000f8e00ff */
[----:B-1----:R-:W-:-:S05]  /*eeb0*/  IMAD R5, R14, R3, RZ ;  /* 0x000000030e057224 */ /* 0x002fca00078e02ff */
[----:B------:R-:W-:-:S04]  /*eec0*/  IADD3 R6, R5, R6, RZ ;  /* 0x0000000605067210 */ /* 0x000fc80007ffe0ff */
[----:B------:R-:W-:-:S13]  /*eed0*/  ISETP.GT.AND P6, PT, R6, R0, PT ;  /* 0x000000000600720c */ /* 0x000fda0003fc4270 */
[----:B------:R-:W-:Y:S05]  /*eee0*/  @!P6 BRA `(.L_x_269) ;  /* 0xfffffffc005ce947 */ /* 0x000fea000383ffff */
.L_x_266:
[----:B------:R-:W-:Y:S01]  /*eef0*/  IMAD.IADD R8, R6, 0x1, -R5 ;  /* 0x0000000106087824 */ /* 0x000fe200078e0a05 */
[----:B------:R-:W-:-:S03]  /*ef00*/  UMOV UR4, 0xffffffff ;  /* 0xffffffff00047882 */ /* 0x000fc60000000000 */
[----:B------:R-:W-:-:S05]  /*ef10*/  IMAD R5, R2, R3, R8 ;  /* 0x0000000302057224 */ /* 0x000fca00078e0208 */
[----:B------:R-:W-:Y:S01]  /*ef20*/  ISETP.GT.AND P6, PT, R5, R0, PT ;  /* 0x000000000500720c */ /* 0x000fe20003fc4270 */
[----:B------:R-:W-:-:S12]  /*ef30*/  BRA.DIV UR4, `(.L_x_270) ;  /* 0x0000003204dc7947 */ /* 0x000fd8000b800000 */
[----:B------:R-:W-:-:S04]  /*ef40*/  VOTE.ANY R6, PT, !P6 ;  /* 0x0000000000067806 */ /* 0x000fc800070e0100 */
[----:B------:R-:W1:Y:S02]  /*ef50*/  POPC R5, R6 ;  /* 0x0000000600057309 */ /* 0x000e640000000000 */
[----:B-1----:R1:W2:Y:S04]  /*ef60*/  SHFL.IDX PT, R4, R4, R5, 0x1f ;  /* 0x00001f0504047589 */ /* 0x0022a800000e0000 */
[----:B------:R1:W3:Y:S02]  /*ef70*/  SHFL.IDX PT, R7, R7, R5, 0x1f ;  /* 0x00001f0507077589 */ /* 0x0002e400000e0000 */
.L_x_372:
[----:B------:R-:W-:-:S13]  /*ef80*/  ISETP.NE.AND P0, PT, R6, RZ, PT ;  /* 0x000000ff0600720c */ /* 0x000fda0003f05270 */
[----:B------:R-:W-:Y:S05]  /*ef90*/  @!P0 BRA `(.L_x_271) ;  /* 0x0000000000108947 */ /* 0x000fea0003800000 */
[----:B------:R-:W-:Y:S01]  /*efa0*/  UMOV UR4, 0xffffffff ;  /* 0xffffffff00047882 */ /* 0x000fe20000000000 */
[----:B------:R-:W-:Y:S02]  /*efb0*/  VIADD R12, R5, 0xffffffff ;  /* 0xffffffff050c7836 */ /* 0x000fe40000000000 */
[----:B------:R-:W-:Y:S05]  /*efc0*/  BRA.DIV UR4, `(.L_x_272) ;  /* 0x0000003604147947 */ /* 0x000fea000b800000 */
[----:B------:R4:W0:Y:S02]  /*efd0*/  SHFL.IDX PT, R24, R2, R12, 0x1f ;  /* 0x00001f0c02187589 */ /* 0x00082400000e0000 */
.L_x_271:
[----:B0-----:R-:W-:Y:S01]  /*efe0*/  IMAD R24, R24, R3, R8 ;  /* 0x0000000318187224 */ /* 0x001fe200078e0208 */
[-C--:B--2---:R-:W-:Y:S01]  /*eff0*/  IABS R8, R4.reuse ;  /* 0x0000000400087213 */ /* 0x084fe20000000000 */
[----:B----4-:R-:W-:Y:S02]  /*f000*/  IMAD.MOV.U32 R2, RZ, RZ, RZ ;  /* 0x000000ffff027224 */ /* 0x010fe400078e00ff */
[----:B------:R-:W-:Y:S01]  /*f010*/  IMAD.IADD R25, R0, 0x1, -R24 ;  /* 0x0000000100197824 */ /* 0x000fe200078e0a18 */
[----:B------:R-:W0:Y:S01]  /*f020*/  I2F.RP R6, R8 ;  /* 0x0000000800067306 */ /* 0x000e220000209400 */
[----:B------:R-:W-:Y:S01]  /*f030*/  IABS R0, R4 ;  /* 0x0000000400007213 */ /* 0x000fe20000000000 */
[----:B------:R-:W-:-:S04]  /*f040*/  IMAD.IADD R27, R5, 0x1, R27 ;  /* 0x00000001051b7824 */ /* 0x000fc800078e021b */
[----:B------:R-:W-:Y:S02]  /*f050*/  IMAD.MOV R0, RZ, RZ, -R0 ;  /* 0x000000ffff007224 */ /* 0x000fe400078e0a00 */
[----:B0-----:R-:W0:Y:S02]  /*f060*/  MUFU.RCP R6, R6 ;  /* 0x0000000600067308 */ /* 0x001e240000001000 */
[----:B0-----:R-:W-:-:S06]  /*f070*/  VIADD R9, R6, 0xffffffe ;  /* 0x0ffffffe06097836 */ /* 0x001fcc0000000000 */
[----:B------:R-:W0:Y:S02]  /*f080*/  F2I.FTZ.U32.TRUNC.NTZ R3, R9 ;  /* 0x0000000900037305 */ /* 0x000e24000021f000 */
[----:B0-----:R-:W-:-:S04]  /*f090*/  IMAD.MOV R11, RZ, RZ, -R3 ;  /* 0x000000ffff0b7224 */ /* 0x001fc800078e0a03 */
[----:B------:R-:W-:-:S04]  /*f0a0*/  IMAD R11, R11, R8, RZ ;  /* 0x000000080b0b7224 */ /* 0x000fc800078e02ff */
[----:B------:R-:W-:Y:S01]  /*f0b0*/  IMAD.HI.U32 R2, R3, R11, R2 ;  /* 0x0000000b03027227 */ /* 0x000fe200078e0002 */
[----:B------:R-:W-:-:S05]  /*f0c0*/  IABS R3, R25 ;  /* 0x0000001900037213 */ /* 0x000fca0000000000 */
[----:B------:R-:W-:-:S04]  /*f0d0*/  IMAD.HI.U32 R6, R2, R3, RZ ;  /* 0x0000000302067227 */ /* 0x000fc800078e00ff */
[----:B------:R-:W-:Y:S01]  /*f0e0*/  IMAD R3, R6, R0, R3 ;  /* 0x0000000006037224 */ /* 0x000fe200078e0203 */
[----:B---3--:R-:W-:Y:S01]  /*f0f0*/  IABS R0, R7 ;  /* 0x0000000700007213 */ /* 0x008fe20000000000 */
[----:B------:R-:W-:-:S03]  /*f100*/  IMAD.MOV.U32 R2, RZ, RZ, RZ ;  /* 0x000000ffff027224 */ /* 0x000fc600078e00ff */
[----:B------:R-:W-:-:S13]  /*f110*/  ISETP.GT.U32.AND P1, PT, R8, R3, PT ;  /* 0x000000030800720c */ /* 0x000fda0003f24070 */
[-C--:B------:R-:W-:Y:S01]  /*f120*/  @!P1 IADD3 R3, R3, -R8.reuse, RZ ;  /* 0x8000000803039210 */ /* 0x080fe20007ffe0ff */
[----:B------:R-:W-:Y:S01]  /*f130*/  @!P1 VIADD R6, R6, 0x1 ;  /* 0x0000000106069836 */ /* 0x000fe20000000000 */
[----:B------:R-:W-:Y:S02]  /*f140*/  ISETP.NE.AND P1, PT, R4, RZ, PT ;  /* 0x000000ff0400720c */ /* 0x000fe40003f25270 */
[----:B------:R-:W-:Y:S02]  /*f150*/  ISETP.GE.U32.AND P0, PT, R3, R8, PT ;  /* 0x000000080300720c */ /* 0x000fe40003f06070 */
[----:B------:R-:W0:Y:S11]  /*f160*/  I2F.RP R8, R0 ;  /* 0x0000000000087306 */ /* 0x000e360000209400 */
[----:B------:R-:W-:Y:S01]  /*f170*/  @P0 VIADD R6, R6, 0x1 ;  /* 0x0000000106060836 */ /* 0x000fe20000000000 */
[----:B0-----:R-:W0:Y:S02]  /*f180*/  MUFU.RCP R8, R8 ;  /* 0x0000000800087308 */ /* 0x001e240000001000 */
[----:B0-----:R-:W-:Y:S01]  /*f190*/  VIADD R9, R8, 0xffffffe ;  /* 0x0ffffffe08097836 */ /* 0x001fe20000000000 */
[----:B------:R-:W-:-:S05]  /*f1a0*/  IABS R8, R7 ;  /* 0x0000000700087213 */ /* 0x000fca0000000000 */
[----:B------:R-:W0:Y:S01]  /*f1b0*/  F2I.FTZ.U32.TRUNC.NTZ R3, R9 ;  /* 0x0000000900037305 */ /* 0x000e22000021f000 */
[----:B------:R-:W-:Y:S02]  /*f1c0*/  IMAD.MOV R8, RZ, RZ, -R8 ;  /* 0x000000ffff087224 */ /* 0x000fe400078e0a08 */
[----:B0-----:R-:W-:-:S04]  /*f1d0*/  IMAD.MOV R11, RZ, RZ, -R3 ;  /* 0x000000ffff0b7224 */ /* 0x001fc800078e0a03 */
[----:B------:R-:W-:-:S04]  /*f1e0*/  IMAD R11, R11, R0, RZ ;  /* 0x000000000b0b7224 */ /* 0x000fc800078e02ff */
[----:B------:R-:W-:Y:S01]  /*f1f0*/  IMAD.HI.U32 R2, R3, R11, R2 ;  /* 0x0000000b03027227 */ /* 0x000fe200078e0002 */
[----:B------:R-:W-:-:S04]  /*f200*/  LOP3.LUT R3, R25, R4, RZ, 0x3c, !PT ;  /* 0x0000000419037212 */ /* 0x000fc800078e3cff */
[----:B------:R-:W-:-:S13]  /*f210*/  ISETP.GE.AND P2, PT, R3, RZ, PT ;  /* 0x000000ff0300720c */ /* 0x000fda0003f46270 */
[----:B------:R-:W-:Y:S01]  /*f220*/  @!P2 IMAD.MOV R6, RZ, RZ, -R6 ;  /* 0x000000ffff06a224 */ /* 0x000fe200078e0a06 */
[----:B------:R-:W-:-:S04]  /*f230*/  @!P1 LOP3.LUT R6, RZ, R4, RZ, 0x33, !PT ;  /* 0x00000004ff069212 */ /* 0x000fc800078e33ff */
[-C--:B------:R-:W-:Y:S01]  /*f240*/  IABS R3, R6.reuse ;  /* 0x0000000600037213 */ /* 0x080fe20000000000 */
[----:B------:R-:W-:-:S04]  /*f250*/  IMAD R4, R4, R6, RZ ;  /* 0x0000000604047224 */ /* 0x000fc800078e02ff */
[----:B------:R-:W-:-:S04]  /*f260*/  IMAD.HI.U32 R2, R2, R3, RZ ;  /* 0x0000000302027227 */ /* 0x000fc800078e00ff */
[----:B------:R-:W-:Y:S02]  /*f270*/  IMAD R3, R2, R8, R3 ;  /* 0x0000000802037224 */ /* 0x000fe400078e0203 */
[----:B------:R-:W-:-:S03]  /*f280*/  IMAD.IADD R25, R25, 0x1, -R4 ;  /* 0x0000000119197824 */ /* 0x000fc600078e0a04 */
[----:B------:R-:W-:-:S13]  /*f290*/  ISETP.GT.U32.AND P1, PT, R0, R3, PT ;  /* 0x000000030000720c */ /* 0x000fda0003f24070 */
[-C--:B------:R-:W-:Y:S01]  /*f2a0*/  @!P1 IADD3 R3, R3, -R0.reuse, RZ ;  /* 0x8000000003039210 */ /* 0x080fe20007ffe0ff */
[----:B------:R-:W-:Y:S01]  /*f2b0*/  @!P1 VIADD R2, R2, 0x1 ;  /* 0x0000000102029836 */ /* 0x000fe20000000000 */
[----:B------:R-:W-:Y:S02]  /*f2c0*/  ISETP.NE.AND P1, PT, R7, RZ, PT ;  /* 0x000000ff0700720c */ /* 0x000fe40003f25270 */
[----:B------:R-:W-:Y:S02]  /*f2d0*/  ISETP.GE.U32.AND P0, PT, R3, R0, PT ;  /* 0x000000000300720c */ /* 0x000fe40003f06070 */
[----:B------:R-:W-:-:S04]  /*f2e0*/  LOP3.LUT R0, R6, R7, RZ, 0x3c, !PT ;  /* 0x0000000706007212 */ /* 0x000fc800078e3cff */
[----:B------:R-:W-:-:S07]  /*f2f0*/  ISETP.GE.AND P2, PT, R0, RZ, PT ;  /* 0x000000ff0000720c */ /* 0x000fce0003f46270 */
[----:B------:R-:W-:-:S06]  /*f300*/  @P0 VIADD R2, R2, 0x1 ;  /* 0x0000000102020836 */ /* 0x000fcc0000000000 */
[----:B------:R-:W-:Y:S01]  /*f310*/  @!P2 IMAD.MOV R2, RZ, RZ, -R2 ;  /* 0x000000ffff02a224 */ /* 0x000fe200078e0a02 */
[----:B------:R-:W-:-:S05]  /*f320*/  @!P1 LOP3.LUT R2, RZ, R7, RZ, 0x33, !PT ;  /* 0x00000007ff029212 */ /* 0x000fca00078e33ff */
[----:B------:R-:W-:-:S04]  /*f330*/  IMAD.MOV R0, RZ, RZ, -R2 ;  /* 0x000000ffff007224 */ /* 0x000fc800078e0a02 */
[C---:B------:R-:W-:Y:S02]  /*f340*/  IMAD R6, R7.reuse, R0, R6 ;  /* 0x0000000007067224 */ /* 0x040fe400078e0206 */
[----:B------:R-:W-:-:S05]  /*f350*/  IMAD R7, R7, 0x1000000, R2 ;  /* 0x0100000007077824 */ /* 0x000fca00078e0202 */
[----:B------:R-:W-:Y:S01]  /*f360*/  LEA R26, R6, R7, 0x10 ;  /* 0x00000007061a7211 */ /* 0x000fe200078e80ff */
[----:B------:R-:W-:Y:S06]  /*f370*/  BRA `(.L_x_273) ;  /* 0x00000000001c7947 */ /* 0x000fec0003800000 */
.L_x_267:
[----:B------:R-:W-:Y:S01]  /*f380*/  UMOV UR4, URZ ;  /* 0x0000003f00047c82 */ /* 0x000fe20008000000 */
[----:B------:R-:W-:Y:S01]  /*f390*/  UMOV UR5, URZ ;  /* 0x0000003f00057c82 */ /* 0x000fe20008000000 */
[----:B------:R-:W-:Y:S01]  /*f3a0*/  ULDC UR6, c[0x0][0xc3c] ;  /* 0x00030f0000067ab9 */ /* 0x000fe20000000800 */
[----:B------:R-:W-:Y:S02]  /*f3b0*/  IMAD.MOV.U32 R24, RZ, RZ, R0 ;  /* 0x000000ffff187224 */ /* 0x000fe400078e0000 */
[----:B------:R-:W-:Y:S02]  /*f3c0*/  IMAD.U32 R25, RZ, RZ, UR4 ;  /* 0x00000004ff197e24 */ /* 0x000fe4000f8e00ff */
[----:B------:R-:W-:Y:S02]  /*f3d0*/  IMAD.U32 R26, RZ, RZ, UR5 ;  /* 0x00000005ff1a7e24 */ /* 0x000fe4000f8e00ff */
[----:B------:R-:W-:-:S07]  /*f3e0*/  IMAD.U32 R27, RZ, RZ, UR6 ;  /* 0x00000006ff1b7e24 */ /* 0x000fce000f8e00ff */
.L_x_273:
[----:B------:R-:W0:Y:S01]  /*f3f0*/  S2R R0, SR_TID.X ;  /* 0x0000000000007919 */ /* 0x000e220000002100 */
[----:B------:R-:W-:Y:S05]  /*f400*/  WARPSYNC.ALL ;  /* 0x0000000000007948 */ /* 0x000fea0003800000 */
[----:B------:R-:W-:Y:S01]  /*f410*/  BAR.SYNC.DEFER_BLOCKING 0x4, 0x200 ;  /* 0x0108000000007b1d */ /* 0x000fe20000010000 */
[----:B0-----:R-:W-:-:S04]  /*f420*/  LOP3.LUT R0, R0, 0x1f, RZ, 0xc0, !PT ;  /* 0x0000001f00007812 */ /* 0x001fc800078ec0ff */
[----:B------:R-:W-:-:S13]  /*f430*/  ISETP.NE.AND P0, PT, R0, RZ, PT ;  /* 0x000000ff0000720c */ /* 0x000fda0003f05270 */
[----:B------:R-:W0:Y:S01]  /*f440*/  @!P0 S2R R3, SR_CgaCtaId ;  /* 0x0000000000038919 */ /* 0x000e220000008800 */
[----:B------:R-:W-:-:S04]  /*f450*/  @!P0 MOV R0, 0x400 ;  /* 0x0000040000008802 */ /* 0x000fc80000000f00 */
[----:B0-----:R-:W-:-:S05]  /*f460*/  @!P0 LEA R17, R3, R0, 0x18 ;  /* 0x0000000003118211 */ /* 0x001fca00078ec0ff */
[----:B------:R2:W-:Y:S01]  /*f470*/  @!P0 STS.128 [R17+0x2d8d0], R24 ;  /* 0x02d8d01811008388 */ /* 0x0005e20000000c00 */
[----:B------:R-:W-:Y:S06]  /*f480*/  BAR.ARV 0x5, 0x200 ;  /* 0x0148000000007b1d */ /* 0x000fec0000002000 */
.L_x_264:
[----:B------:R-:W-:Y:S02]  /*f490*/  ULDC UR4, c[0x0][0xc3c] ;  /* 0x00030f0000047ab9 */ /* 0x000fe40000000800 */
[----:B-1----:R-:W-:-:S13]  /*f4a0*/  ISETP.GE.AND P0, PT, R27, UR4, PT ;  /* 0x000000041b007c0c */ /* 0x002fda000bf06270 */
[----:B------:R-:W-:Y:S05]  /*f4b0*/  @!P0 BRA `(.L_x_274) ;  /* 0xffffffb400f48947 */ /* 0x000fea000383ffff */
[----:B------:R-:W-:Y:S05]  /*f4c0*/  BSYNC B8 ;  /* 0x0000000000087941 */ /* 0x000fea0003800000 */
.L_x_213:
[----:B0-----:R-:W3:Y:S01]  /*f4d0*/  LDL.LU R0, [R1+0x3c] ;  /* 0x00003c0001007983 */ /* 0x001ee20000300800 */
[----:B------:R-:W-:Y:S01]  /*f4e0*/  BSSY B0, `(.L_x_275) ;  /* 0x000000b000007945 */ /* 0x000fe20003800000 */
[----:B------:R-:W0:Y:S01]  /*f4f0*/  S2R R5, SR_CgaCtaId ;  /* 0x0000000000057919 */ /* 0x000e220000008800 */
[----:B---3--:R-:W-:-:S05]  /*f500*/  VIADD R0, R0, 0x1 ;  /* 0x0000000100007836 */ /* 0x008fca0000000000 */
[----:B------:R-:W-:-:S04]  /*f510*/  LEA.HI R2, R0, R0, RZ, 0x1 ;  /* 0x0000000000027211 */ /* 0x000fc800078f08ff */
[----:B------:R-:W-:Y:S02]  /*f520*/  LOP3.LUT R3, R2, 0xfffffffe, RZ, 0xc0, !PT ;  /* 0xfffffffe02037812 */ /* 0x000fe400078ec0ff */
[----:B------:R-:W-:-:S03]  /*f530*/  MOV R2, 0x400 ;  /* 0x0000040000027802 */ /* 0x000fc60000000f00 */
[----:B------:R-:W-:Y:S01]  /*f540*/  IMAD.IADD R0, R0, 0x1, -R3 ;  /* 0x0000000100007824 */ /* 0x000fe200078e0a03 */
[----:B0-----:R-:W-:-:S04]  /*f550*/  LEA R5, R5, R2, 0x18 ;  /* 0x0000000205057211 */ /* 0x001fc800078ec0ff */
[----:B------:R-:W-:-:S04]  /*f560*/  SHF.L.U32 R0, R0, 0x1f, RZ ;  /* 0x0000001f00007819 */ /* 0x000fc800000006ff */
[----:B------:R-:W0:Y:S02]  /*f570*/  SYNCS.PHASECHK.TRANS64.TRYWAIT P0, [R5+URZ+0x2d820], R0 ;  /* 0x02d82000050075a7 */ /* 0x000e24000800017f */
[----:B0-----:R-:W-:Y:S05]  /*f580*/  @!P0 BRA `(.L_x_276) ;  /* 0x0000002c00cc8947 */ /* 0x001fea0003800000 */
.L_x_375:
[----:B------:R-:W-:Y:S05]  /*f590*/  BSYNC B0 ;  /* 0x0000000000007941 */ /* 0x000fea0003800000 */
.L_x_275:
[----:B------:R-:W-:-:S03]  /*f5a0*/  UMOV UR4, 0xffffffff ;  /* 0xffffffff00047882 */ /* 0x000fc60000000000 */
[----:B------:R-:W-:Y:S05]  /*f5b0*/  BRA.DIV UR4, `(.L_x_277) ;  /* 0x0000002e04d47947 */ /* 0x000fea000b800000 */
[----:B0-----:R-:W0:Y:S02]  /*f5c0*/  S2R R0, SR_TID.X ;  /* 0x0000000000007919 */ /* 0x001e240000002100 */
[----:B0-----:R-:W-:-:S04]  /*f5d0*/  SHF.R.U32.HI R0, RZ, 0x5, R0 ;  /* 0x00000005ff007819 */ /* 0x001fc80000011600 */
[----:B------:R-:W-:-:S05]  /*f5e0*/  LOP3.LUT R0, R0, 0x3, RZ, 0xc0, !PT ;  /* 0x0000000300007812 */ /* 0x000fca00078ec0ff */
[----:B------:R0:W1:Y:S02]  /*f5f0*/  SHFL.IDX PT, R14, R0, RZ, 0x1f ;  /* 0x00001fff000e7589 */ /* 0x00006400000e0000 */
.L_x_378:
[----:B-1----:R-:W-:Y:S01]  /*f600*/  ISETP.NE.AND P0, PT, R14, RZ, PT ;  /* 0x000000ff0e00720c */ /* 0x002fe20003f05270 */
[----:B------:R-:W-:-:S12]  /*f610*/  BSSY B0, `(.L_x_278) ;  /* 0x0000024000007945 */ /* 0x000fd80003800000 */
[----:B------:R-:W-:Y:S05]  /*f620*/  @P0 BRA `(.L_x_279) ;  /* 0x0000000000880947 */ /* 0x000fea0003800000 */
[----:B------:R-:W-:-:S03]  /*f630*/  UMOV UR4, 0xffffffff ;  /* 0xffffffff00047882 */ /* 0x000fc60000000000 */
[----:B------:R-:W-:Y:S05]  /*f640*/  BRA.DIV UR4, `(.L_x_280) ;  /* 0x0000002e04e47947 */ /* 0x000fea000b800000 */
[----:B------:R-:W-:-:S13]  /*f650*/  ELECT P6, URZ, PT ;  /* 0x00000000003f782f */ /* 0x000fda00038c0000 */
.L_x_381:
[----:B------:R-:W-:Y:S05]  /*f660*/  @!P6 BRA `(.L_x_279) ;  /* 0x000000000078e947 */ /* 0x000fea0003800000 */
[----:B0-----:R-:W3:Y:S02]  /*f670*/  LDL.LU R0, [R1+0x20] ;  /* 0x0000200001007983 */ /* 0x001ee40000300800 */
[----:B---3--:R-:W-:-:S04]  /*f680*/  LOP3.LUT R0, R0, 0x2, RZ, 0xfc, !PT ;  /* 0x0000000200007812 */ /* 0x008fc800078efcff */
[----:B------:R-:W-:-:S13]  /*f690*/  ISETP.NE.AND P0, PT, R0, 0x3, PT ;  /* 0x000000030000780c */ /* 0x000fda0003f05270 */
[----:B------:R-:W-:Y:S05]  /*f6a0*/  @!P0 BRA `(.L_x_281) ;  /* 0x0000000000048947 */ /* 0x000fea0003800000 */
[----:B------:R-:W-:Y:S01]  /*f6b0*/  BPT.TRAP 0x1 ;  /* 0x000000040000795c */ /* 0x000fe20000300000 */
.L_x_281:
[C---:B------:R-:W-:Y:S01]  /*f6c0*/  IMAD R3, R22.reuse, 0x8, R5 ;  /* 0x0000000816037824 */ /* 0x040fe200078e0205 */
[----:B------:R-:W-:Y:S02]  /*f6d0*/  SHF.L.U32 R2, R29, 0x1f, RZ ;  /* 0x0000001f1d027819 */ /* 0x000fe400000006ff */
[----:B------:R-:W-:Y:S02]  /*f6e0*/  IADD3 R22, R22, 0x1, RZ ;  /* 0x0000000116167810 */ /* 0x000fe40007ffe0ff */
[----:B------:R-:W0:Y:S02]  /*f6f0*/  SYNCS.PHASECHK.TRANS64.TRYWAIT P1, [R3+URZ+0x2d840], R2 ;  /* 0x02d84002030075a7 */ /* 0x000e24000802017f */
[----:B------:R-:W-:-:S04]  /*f700*/  ISETP.NE.AND P2, PT, R22, 0x2, PT ;  /* 0x000000021600780c */ /* 0x000fc80003f45270 */
[----:B------:R-:W-:Y:S01]  /*f710*/  SEL R0, RZ, 0x1, P2 ;  /* 0x00000001ff007807 */ /* 0x000fe20001000000 */
[----:B0-----:R-:W-:Y:S08]  /*f720*/  @!P1 BRA `(.L_x_282) ;  /* 0x0000002c00cc9947 */ /* 0x001ff00003800000 */
.L_x_382:
[----:B------:R-:W-:Y:S02]  /*f730*/  SEL R22, R22, RZ, P2 ;  /* 0x000000ff16167207 */ /* 0x000fe40001000000 */
[----:B------:R-:W-:Y:S01]  /*f740*/  LOP3.LUT R0, R29, R0, RZ, 0x3c, !PT ;  /* 0x000000001d007212 */ /* 0x000fe200078e3cff */
[----:B------:R-:W-:Y:S06]  /*f750*/  @!P0 BRA `(.L_x_283) ;  /* 0x0000000000048947 */ /* 0x000fec0003800000 */
[----:B------:R-:W-:Y:S01]  /*f760*/  BPT.TRAP 0x1 ;  /* 0x000000040000795c */ /* 0x000fe20000300000 */
.L_x_283:
[----:B------:R-:W-:Y:S01]  /*f770*/  IMAD R5, R22, 0x8, R5 ;  /* 0x0000000816057824 */ /* 0x000fe200078e0205 */
[----:B------:R-:W-:-:S04]  /*f780*/  SHF.L.U32 R0, R0, 0x1f, RZ ;  /* 0x0000001f00007819 */ /* 0x000fc800000006ff */
[----:B------:R-:W1:Y:S02]  /*f790*/  SYNCS.PHASECHK.TRANS64.TRYWAIT P1, [R5+URZ+0x2d840], R0 ;  /* 0x02d84000050075a7 */ /* 0x000e64000802017f */
[----:B-1----:R-:W-:Y:S05]  /*f7a0*/  @!P1 BRA `(.L_x_284) ;  /* 0x0000002c00c09947 */ /* 0x002fea0003800000 */
.L_x_383:
[----:B------:R-:W-:Y:S05]  /*f7b0*/  @!P0 BRA `(.L_x_285) ;  /* 0x0000000000048947 */ /* 0x000fea0003800000 */
[----:B------:R-:W-:Y:S01]  /*f7c0*/  BPT.TRAP 0x1 ;  /* 0x000000040000795c */ /* 0x000fe20000300000 */
.L_x_285:
[----:B------:R-:W3:Y:S02]  /*f7d0*/  SYNCS.PHASECHK.TRANS64.TRYWAIT P1, [R3+URZ+0x2d860], R2 ;  /* 0x02d86002030075a7 */ /* 0x000ee4000802017f */
[----:B---3--:R-:W-:Y:S05]  /*f7e0*/  @!P1 BRA `(.L_x_286) ;  /* 0x0000002c00c49947 */ /* 0x008fea0003800000 */
.L_x_384:
[----:B------:R-:W-:Y:S05]  /*f7f0*/  @!P0 BRA `(.L_x_287) ;  /* 0x0000000000048947 */ /* 0x000fea0003800000 */
[----:B------:R-:W-:Y:S01]  /*f800*/  BPT.TRAP 0x1 ;  /* 0x000000040000795c */ /* 0x000fe20000300000 */
.L_x_287:
[----:B----4-:R4:W0:Y:S02]  /*f810*/  SYNCS.PHASECHK.TRANS64.TRYWAIT P0, [R5+URZ+0x2d860], R0 ;  /* 0x02d86000050075a7 */ /* 0x010824000800017f */
[----:B0-----:R-:W-:Y:S05]  /*f820*/  @!P0 NANOSLEEP.SYNCS 0x989680 ;  /* 0x009896800000895d */ /* 0x001fea0003900000 */
[----:B------:R-:W0:Y:S02]  /*f830*/  @!P0 SYNCS.PHASECHK.TRANS64 P0, [R5+URZ+0x2d860], R0 ;  /* 0x02d86000050085a7 */ /* 0x000e24000800007f */
[----:B0-----:R-:W-:Y:S05]  /*f840*/  @!P0 BRA `(.L_x_287) ;  /* 0xfffffffc00f08947 */ /* 0x001fea000383ffff */
.L_x_279:
[----:B------:R-:W-:Y:S05]  /*f850*/  BSYNC B0 ;  /* 0x0000000000007941 */ /* 0x000fea0003800000 */
.L_x_278:
[----:B------:R-:W-:Y:S05]  /*f860*/  EXIT ;  /* 0x000000000000794d */ /* 0x000fea0003800000 */
.L_x_168:
[----:B0-----:R-:W-:-:S04]  /*f870*/  IMAD.U32 R3, RZ, RZ, UR41 ;  /* 0x00000029ff037e24 */ /* 0x001fc8000f8e00ff */
[----:B------:R0:W1:Y:S03]  /*f880*/  SYNCS.PHASECHK.TRANS64.TRYWAIT P1, [R3+URZ+0x2d800], R0 ;  /* 0x02d80000030075a7 */ /* 0x000066000802017f */
[----:B-1----:R-:W-:Y:S05]  /*f890*/  @!P1 NANOSLEEP.SYNCS 0x989680 ;  /* 0x009896800000995d */ /* 0x002fea0003900000 */
[----:B------:R-:W1:Y:S02]  /*f8a0*/  @!P1 SYNCS.PHASECHK.TRANS64 P1, [R3+URZ+0x2d800], R0 ;  /* 0x02d80000030095a7 */ /* 0x000e64000802007f */
[----:B-1----:R-:W-:Y:S05]  /*f8b0*/  @!P1 BRA `(.L_x_168) ;  /* 0xfffffffc00ec9947 */ /* 0x002fea000383ffff */
[----:B------:R-:W-:Y:S05]  /*f8c0*/  BRA `(.L_x_288) ;  /* 0xffffff2000347947 */ /* 0x000fea000383ffff */
.L_x_172:
[----:B-1----:R1:W2:Y:S02]  /*f8d0*/  SYNCS.PHASECHK.TRANS64.TRYWAIT P1, [R0+URZ+0x2d830], R3 ;  /* 0x02d83003000075a7 */ /* 0x0022a4000802017f */
[----:B--2---:R-:W-:Y:S05]  /*f8e0*/  @!P1 NANOSLEEP.SYNCS 0x989680 ;  /* 0x009896800000995d */ /* 0x004fea0003900000 */
[----:B------:R-:W2:Y:S02]  /*f8f0*/  @!P1 SYNCS.PHASECHK.TRANS64 P1, [R0+URZ+0x2d830], R3 ;  /* 0x02d83003000095a7 */ /* 0x000ea4000802007f */
[----:B--2---:R-:W-:Y:S05]  /*f900*/  @!P1 BRA `(.L_x_172) ;  /* 0xfffffffc00f09947 */ /* 0x004fea000383ffff */
[----:B------:R-:W-:Y:S05]  /*f910*/  BRA `(.L_x_171) ;  /* 0xffffff2000507947 */ /* 0x000fea000383ffff */
.L_x_178:
[----:B-1----:R-:W-:-:S04]  /*f920*/  IMAD.U32 R9, RZ, RZ, UR6 ;  /* 0x00000006ff097e24 */ /* 0x002fc8000f8e00ff */
[----:B------:R1:W2:Y:S03]  /*f930*/  SYNCS.PHASECHK.TRANS64.TRYWAIT P1, [R9+URZ+0x2d830], R8 ;  /* 0x02d83008090075a7 */ /* 0x0002a6000802017f */
[----:B--2---:R-:W-:Y:S05]  /*f940*/  @!P1 NANOSLEEP.SYNCS 0x989680 ;  /* 0x009896800000995d */ /* 0x004fea0003900000 */
[----:B------:R-:W2:Y:S02]  /*f950*/  @!P1 SYNCS.PHASECHK.TRANS64 P1, [R9+URZ+0x2d830], R8 ;  /* 0x02d83008090095a7 */ /* 0x000ea4000802007f */
[----:B--2---:R-:W-:Y:S05]  /*f960*/  @!P1 BRA `(.L_x_178) ;  /* 0xfffffffc00ec9947 */ /* 0x004fea000383ffff */
[----:B------:R-:W-:Y:S05]  /*f970*/  BRA `(.L_x_175) ;  /* 0xffffff4c00107947 */ /* 0x000fea000383ffff */
.L_x_182:
[----:B-1----:R-:W-:-:S04]  /*f980*/  IMAD.U32 R8, RZ, RZ, UR6 ;  /* 0x00000006ff087e24 */ /* 0x002fc8000f8e00ff */
[----:B------:R1:W2:Y:S03]  /*f990*/  SYNCS.PHASECHK.TRANS64.TRYWAIT P1, [R8+URZ+0x2d850], R7 ;  /* 0x02d85007080075a7 */ /* 0x0002a6000802017f */
[----:B--2---:R-:W-:Y:S05]  /*f9a0*/  @!P1 NANOSLEEP.SYNCS 0x989680 ;  /* 0x009896800000995d */ /* 0x004fea0003900000 */
[----:B------:R-:W2:Y:S02]  /*f9b0*/  @!P1 SYNCS.PHASECHK.TRANS64 P1, [R8+URZ+0x2d850], R7 ;  /* 0x02d85007080095a7 */ /* 0x000ea4000802007f */
[----:B--2---:R-:W-:Y:S05]  /*f9c0*/  @!P1 BRA `(.L_x_182) ;  /* 0xfffffffc00ec9947 */ /* 0x004fea000383ffff */
[----:B------:R-:W-:Y:S05]  /*f9d0*/  BRA `(.L_x_179) ;  /* 0xffffff4c00c07947 */ /* 0x000fea000383ffff */
.L_x_189:
[----:B-1----:R-:W-:-:S04]  /*f9e0*/  IMAD.U32 R3, RZ, RZ, UR4 ;  /* 0x00000004ff037e24 */ /* 0x002fc8000f8e00ff */
[----:B------:R1:W3:Y:S03]  /*f9f0*/  SYNCS.PHASECHK.TRANS64.TRYWAIT P1, [R3+URZ+0x2d850], R0 ;  /* 0x02d85000030075a7 */ /* 0x0002e6000802017f */
[----:B---3--:R-:W-:Y:S05]  /*fa00*/  @!P1 NANOSLEEP.SYNCS 0x989680 ;  /* 0x009896800000995d */ /* 0x008fea0003900000 */
[----:B------:R-:W3:Y:S02]  /*fa10*/  @!P1 SYNCS.PHASECHK.TRANS64 P1, [R3+URZ+0x2d850], R0 ;  /* 0x02d85000030095a7 */ /* 0x000ee4000802007f */
[----:B---3--:R-:W-:Y:S05]  /*fa20*/  @!P1 BRA `(.L_x_189) ;  /* 0xfffffffc00ec9947 */ /* 0x008fea000383ffff */
[----:B------:R-:W-:Y:S05]  /*fa30*/  BRA `(.L_x_188) ;  /* 0xffffff7000f07947 */ /* 0x000fea000383ffff */
.L_x_227:
[----:B------:R-:W0:Y:S01]  /*fa40*/  S2R R20, SR_TID.X ;  /* 0x0000000000147919 */ /* 0x000e220000002100 */
[----:B------:R-:W-:Y:S01]  /*fa50*/  BSSY B0, `(.L_x_289) ;  /* 0x000000a000007945 */ /* 0x000fe20003800000 */
[----:B------:R-:W-:Y:S01]  /*fa60*/  IMAD.MOV.U32 R12, RZ, RZ, RZ ;  /* 0x000000ffff0c7224 */ /* 0x000fe200078e00ff */
[----:B------:R-:W-:Y:S01]  /*fa70*/  MOV R11, 0x1f ;  /* 0x0000001f000b7802 */ /* 0x000fe20000000f00 */
[----:B------:R-:W-:Y:S01]  /*fa80*/  IMAD.MOV.U32 R15, RZ, RZ, -0x1 ;  /* 0xffffffffff0f7424 */ /* 0x000fe200078e00ff */
[----:B0-----:R-:W-:-:S04]  /*fa90*/  SHF.R.U32.HI R5, RZ, 0x5, R20 ;  /* 0x00000005ff057819 */ /* 0x001fc80000011614 */
[----:B------:R-:W-:-:S05]  /*faa0*/  LOP3.LUT R5, R5, 0x3, RZ, 0xc0, !PT ;  /* 0x0000000305057812 */ /* 0x000fca00078ec0ff */
[----:B------:R-:W-:-:S07]  /*fab0*/  IMAD.MOV.U32 R13, RZ, RZ, R5 ;  /* 0x000000ffff0d7224 */ /* 0x000fce00078e0005 */
[----:B-----5:R-:W-:Y:S05]  /*fac0*/  WARPSYNC.COLLECTIVE R15, `(.L_x_290) ;  /* 0x000000000f087348 */ /* 0x020fea0003c00000 */
[----:B------:R0:W1:Y:S02]  /*fad0*/  SHFL.IDX P6, R14, R13, R12, R11 ;  /* 0x0000000c0d0e7389 */ /* 0x00006400000c000b */
[----:B01---5:R-:W-:Y:S01]  /*fae0*/  ENDCOLLECTIVE ;  /* 0x000000000000791b */ /* 0x023fe20003800000 */
.L_x_290:
[----:B------:R-:W-:Y:S05]  /*faf0*/  BSYNC B0 ;  /* 0x0000000000007941 */ /* 0x000fea0003800000 */
.L_x_289:
[----:B------:R-:W-:Y:S05]  /*fb00*/  BRA `(.L_x_291) ;  /* 0xffffffc000747947 */ /* 0x000fea000383ffff */
.L_x_230:
[----:B0-----:R0:W1:Y:S02]  /*fb10*/  SYNCS.PHASECHK.TRANS64.TRYWAIT P0, [R2+URZ+0x2d840], R3 ;  /* 0x02d84003020075a7 */ /* 0x001064000800017f */
[----:B-1----:R-:W-:Y:S05]  /*fb20*/  @!P0 NANOSLEEP.SYNCS 0x989680 ;  /* 0x009896800000895d */ /* 0x002fea0003900000 */
[----:B------:R-:W1:Y:S02]  /*fb30*/  @!P0 SYNCS.PHASECHK.TRANS64 P0, [R2+URZ+0x2d840], R3 ;  /* 0x02d84003020085a7 */ /* 0x000e64000800007f */
[----:B-1----:R-:W-:Y:S05]  /*fb40*/  @!P0 BRA `(.L_x_230) ;  /* 0xfffffffc00f08947 */ /* 0x002fea000383ffff */
[----:B------:R-:W-:Y:S05]  /*fb50*/  BRA `(.L_x_292) ;  /* 0xffffffc000c87947 */ /* 0x000fea000383ffff */
.L_x_231:
[----:B------:R-:W-:Y:S01]  /*fb60*/  BSSY B0, `(.L_x_293) ;  /* 0x0000008000007945 */ /* 0x000fe20003800000 */
[----:B------:R-:W-:Y:S02]  /*fb70*/  IMAD.MOV.U32 R13, RZ, RZ, R6 ;  /* 0x000000ffff0d7224 */ /* 0x000fe400078e0006 */
[----:B------:R-:W-:Y:S02]  /*fb80*/  IMAD.MOV.U32 R12, RZ, RZ, RZ ;  /* 0x000000ffff0c7224 */ /* 0x000fe400078e00ff */
[----:B------:R-:W-:Y:S02]  /*fb90*/  IMAD.MOV.U32 R11, RZ, RZ, 0x1c1f ;  /* 0x00001c1fff0b7424 */ /* 0x000fe400078e00ff */
[----:B------:R-:W-:-:S07]  /*fba0*/  IMAD.MOV.U32 R15, RZ, RZ, -0x1 ;  /* 0xffffffffff0f7424 */ /* 0x000fce00078e00ff */
[----:B------:R-:W-:Y:S05]  /*fbb0*/  WARPSYNC.COLLECTIVE R15, `(.L_x_294) ;  /* 0x000000000f087348 */ /* 0x000fea0003c00000 */
[----:B------:R0:W1:Y:S02]  /*fbc0*/  SHFL.IDX P6, R14, R13, R12, R11 ;  /* 0x0000000c0d0e7389 */ /* 0x00006400000c000b */
[----:B01----:R-:W-:Y:S01]  /*fbd0*/  ENDCOLLECTIVE ;  /* 0x000000000000791b */ /* 0x003fe20003800000 */
.L_x_294:
[----:B------:R-:W-:Y:S05]  /*fbe0*/  BSYNC B0 ;  /* 0x0000000000007941 */ /* 0x000fea0003800000 */
.L_x_293:
[----:B------:R-:W-:Y:S01]  /*fbf0*/  IMAD.MOV.U32 R13, RZ, RZ, R0 ;  /* 0x000000ffff0d7224 */ /* 0x000fe200078e0000 */
[----:B------:R-:W-:Y:S01]  /*fc00*/  MOV R12, RZ ;  /* 0x000000ff000c7202 */ /* 0x000fe20000000f00 */
[----:B------:R-:W-:Y:S02]  /*fc10*/  IMAD.MOV.U32 R11, RZ, RZ, 0x1c1f ;  /* 0x00001c1fff0b7424 */ /* 0x000fe400078e00ff */
[----:B------:R-:W-:Y:S02]  /*fc20*/  IMAD.MOV.U32 R15, RZ, RZ, -0x1 ;  /* 0xffffffffff0f7424 */ /* 0x000fe400078e00ff */
[----:B------:R-:W-:Y:S02]  /*fc30*/  IMAD.MOV.U32 R4, RZ, RZ, R14 ;  /* 0x000000ffff047224 */ /* 0x000fe400078e000e */
[----:B------:R-:W-:-:S07]  /*fc40*/  @P0 IMAD R8, R7, 0x2, R17 ;  /* 0x0000000207080824 */ /* 0x000fce00078e0211 */
[----:B------:R-:W-:Y:S05]  /*fc50*/  WARPSYNC.COLLECTIVE R15, `(.L_x_295) ;  /* 0x000000000f087348 */ /* 0x000fea0003c00000 */
[----:B------:R0:W1:Y:S02]  /*fc60*/  SHFL.IDX P6, R14, R13, R12, R11 ;  /* 0x0000000c0d0e7389 */ /* 0x00006400000c000b */
[----:B01----:R-:W-:Y:S01]  /*fc70*/  ENDCOLLECTIVE ;  /* 0x000000000000791b */ /* 0x003fe20003800000 */
.L_x_295:
[----:B------:R-:W-:Y:S01]  /*fc80*/  IMAD.MOV.U32 R13, RZ, RZ, R6 ;  /* 0x000000ffff0d7224 */ /* 0x000fe200078e0006 */
[----:B------:R-:W-:Y:S01]  /*fc90*/  MOV R12, 0x1 ;  /* 0x00000001000c7802 */ /* 0x000fe20000000f00 */
[----:B------:R-:W-:-:S07]  /*fca0*/  IMAD.MOV.U32 R5, RZ, RZ, R14 ;  /* 0x000000ffff057224 */ /* 0x000fce00078e000e */
[----:B------:R-:W-:Y:S05]  /*fcb0*/  WARPSYNC.COLLECTIVE R15, `(.L_x_296) ;  /* 0x000000000f087348 */ /* 0x000fea0003c00000 */
[----:B------:R0:W1:Y:S02]  /*fcc0*/  SHFL.IDX P6, R14, R13, R12, R11 ;  /* 0x0000000c0d0e7389 */ /* 0x00006400000c000b */
[----:B01----:R-:W-:Y:S01]  /*fcd0*/  ENDCOLLECTIVE ;  /* 0x000000000000791b */ /* 0x003fe20003800000 */
.L_x_296:
[----:B------:R-:W-:-:S05]  /*fce0*/  @P0 LEA R5, P1, R9, R5, 0x1 ;  /* 0x0000000509050211 */ /* 0x000fca00078208ff */
[----:B------:R-:W-:Y:S01]  /*fcf0*/  @P0 IMAD.X R4, RZ, RZ, R4, P1 ;  /* 0x000000ffff040224 */ /* 0x000fe200008e0604 */
[----:B------:R-:W-:-:S04]  /*fd00*/  ISETP.GE.AND P1, PT, R3, 0x21, PT ;  /* 0x000000210300780c */ /* 0x000fc80003f26270 */
[----:B------:R-:W-:Y:S01]  /*fd10*/  @P0 LOP3.LUT R5, R5, R4, RZ, 0x3c, !PT ;  /* 0x0000000405050212 */ /* 0x000fe200078e3cff */
[----:B------:R-:W-:-:S03]  /*fd20*/  IMAD.MOV.U32 R13, RZ, RZ, R0 ;  /* 0x000000ffff0d7224 */ /* 0x000fc600078e0000 */
[----:B------:R-:W-:-:S04]  /*fd30*/  @P0 LOP3.LUT R4, R5, R4, RZ, 0x3c, !PT ;  /* 0x0000000405040212 */ /* 0x000fc800078e3cff */
[----:B------:R-:W-:-:S05]  /*fd40*/  @P0 LOP3.LUT R5, R5, R4, RZ, 0x3c, !PT ;  /* 0x0000000405050212 */ /* 0x000fca00078e3cff */
[----:B------:R-:W-:Y:S01]  /*fd50*/  @!PT LDS RZ, [RZ] ;  /* 0x00000000fffff984 */ /* 0x000fe20000000800 */
[----:B------:R-:W-:Y:S01]  /*fd60*/  @!PT LDS RZ, [RZ] ;  /* 0x00000000fffff984 */ /* 0x000fe20000000800 */
[----:B------:R-:W-:Y:S01]  /*fd70*/  @!PT LDS RZ, [RZ] ;  /* 0x00000000fffff984 */ /* 0x000fe20000000800 */
[----:B------:R-:W-:Y:S04]  /*fd80*/  @P0 LDGSTS.E.BYPASS.LTC128B.128 [R8+0x15400], desc[UR36][R4.64], !P4 ;  /* 0x1540000004080fae */ /* 0x000fe8000e101d64 */
[----:B------:R-:W-:Y:S04]  /*fd90*/  @P0 LDGSTS.E.BYPASS.LTC128B.128 [R8+0x17400], desc[UR36][R4.64+0x40], !P3 ;  /* 0x1740004004080fae */ /* 0x000fe8000d901d64 */
[----:B------:R0:W-:Y:S02]  /*fda0*/  @P0 LDGSTS.E.BYPASS.LTC128B.128 [R8+0x19400], desc[UR36][R4.64+0x80], !P2 ;  /* 0x1940008004080fae */ /* 0x0001e4000d101d64 */
[----:B0-----:R-:W-:-:S07]  /*fdb0*/  IMAD.MOV.U32 R4, RZ, RZ, R14 ;  /* 0x000000ffff047224 */ /* 0x001fce00078e000e */
[----:B------:R-:W-:Y:S05]  /*fdc0*/  WARPSYNC.COLLECTIVE R15, `(.L_x_297) ;  /* 0x000000000f087348 */ /* 0x000fea0003c00000 */
[----:B------:R0:W1:Y:S02]  /*fdd0*/  SHFL.IDX P6, R14, R13, R12, R11 ;  /* 0x0000000c0d0e7389 */ /* 0x00006400000c000b */
[----:B01----:R-:W-:Y:S01]  /*fde0*/  ENDCOLLECTIVE ;  /* 0x000000000000791b */ /* 0x003fe20003800000 */
.L_x_297:
[----:B------:R-:W-:Y:S02]  /*fdf0*/  @P1 IMAD R8, R7, 0x2, R17 ;  /* 0x0000000207081824 */ /* 0x000fe400078e0211 */
[----:B------:R-:W-:Y:S01]  /*fe00*/  IMAD.MOV.U32 R13, RZ, RZ, R6 ;  /* 0x000000ffff0d7224 */ /* 0x000fe200078e0006 */
[----:B------:R-:W-:Y:S01]  /*fe10*/  MOV R12, 0x2 ;  /* 0x00000002000c7802 */ /* 0x000fe20000000f00 */
[----:B------:R-:W-:-:S07]  /*fe20*/  IMAD.MOV.U32 R5, RZ, RZ, R14 ;  /* 0x000000ffff057224 */ /* 0x000fce00078e000e */
[----:B------:R-:W-:Y:S05]  /*fe30*/  WARPSYNC.COLLECTIVE R15, `(.L_x_298) ;  /* 0x000000000f087348 */ /* 0x000fea0003c00000 */
[----:B------:R0:W1:Y:S02]  /*fe40*/  SHFL.IDX P6, R14, R13, R12, R11 ;  /* 0x0000000c0d0e7389 */ /* 0x00006400000c000b */
[----:B01----:R-:W-:Y:S01]  /*fe50*/  ENDCOLLECTIVE ;  /* 0x000000000000791b */ /* 0x003fe20003800000 */
.L_x_298:
[----:B------:R-:W-:-:S05]  /*fe60*/  @P1 LEA R5, P0, R9, R5, 0x1 ;  /* 0x0000000509051211 */ /* 0x000fca00078008ff */
[----:B------:R-:W-:-:S05]  /*fe70*/  @P1 IMAD.X R4, RZ, RZ, R4, P0 ;  /* 0x000000ffff041224 */ /* 0x000fca00000e0604 */
        /* <DEDUP_REMOVED lines=9> */
[----:B------:R0:W-:Y:S01]  /*ff10*/  @P1 LDGSTS.E.BYPASS.LTC128B.128 [R8+0x19c00], desc[UR36][R4.64+0x80], !P2 ;  /* 0x19c0008004081fae */ /* 0x0001e2000d101d64 */
[----:B------:R-:W-:Y:S01]  /*ff20*/  ISETP.GE.AND P1, PT, R3, 0x41, PT ;  /* 0x000000410300780c */ /* 0x000fe20003f26270 */
[----:B0-----:R-:W-:-:S12]  /*ff30*/  IMAD.MOV.U32 R4, RZ, RZ, R14 ;  /* 0x000000ffff047224 */ /* 0x001fd800078e000e */
[----:B------:R-:W-:Y:S05]  /*ff40*/  WARPSYNC.COLLECTIVE R15, `(.L_x_299) ;  /* 0x000000000f087348 */ /* 0x000fea0003c00000 */
[----:B------:R0:W1:Y:S02]  /*ff50*/  SHFL.IDX P6, R14, R13, R12, R11 ;  /* 0x0000000c0d0e7389 */ /* 0x00006400000c000b */
[----:B01----:R-:W-:Y:S01]  /*ff60*/  ENDCOLLECTIVE ;  /* 0x000000000000791b */ /* 0x003fe20003800000 */
.L_x_299:
[----:B------:R-:W-:Y:S02]  /*ff70*/  @P1 IMAD R8, R7, 0x2, R17 ;  /* 0x0000000207081824 */ /* 0x000fe400078e0211 */
[----:B------:R-:W-:Y:S01]  /*ff80*/  IMAD.MOV.U32 R13, RZ, RZ, R6 ;  /* 0x000000ffff0d7224 */ /* 0x000fe200078e0006 */
[----:B------:R-:W-:Y:S01]  /*ff90*/  MOV R12, 0x3 ;  /* 0x00000003000c7802 */ /* 0x000fe20000000f00 */
[----:B------:R-:W-:-:S07]  /*ffa0*/  IMAD.MOV.U32 R5, RZ, RZ, R14 ;  /* 0x000000ffff057224 */ /* 0x000fce00078e000e */
[----:B------:R-:W-:Y:S05]  /*ffb0*/  WARPSYNC.COLLECTIVE R15, `(.L_x_300) ;  /* 0x000000000f087348 */ /* 0x000fea0003c00000 */
[----:B------:R0:W1:Y:S02]  /*ffc0*/  SHFL.IDX P6, R14, R13, R12, R11 ;  /* 0x0000000c0d0e7389 */ /* 0x00006400000c000b */
[----:B01----:R-:W-:Y:S01]  /*ffd0*/  ENDCOLLECTIVE ;  /* 0x000000000000791b */ /* 0x003fe20003800000 */
.L_x_300:
[----:B------:R-:W-:-:S05]  /*ffe0*/  @P1 LEA R5, P0, R9, R5, 0x1 ;  /* 0x0000000509051211 */ /* 0x000fca00078008ff */
[----:B------:R-:W-:-:S05]  /*fff0*/  @P1 IMAD.X R4, RZ, RZ, R4, P0 ;  /* 0x000000ffff041224 */ /* 0x000fca00000e0604 */
[----:B------:R-:W-:Y:S01]  /*10000*/  @P1 LOP3.LUT R5, R5, R4, RZ, 0x3c, !PT ;  /* 0x0000000405051212 */ /* 0x000fe200078e3cff */
[----:B------:R-:W-:-:S03]  /*10010*/  IMAD.MOV.U32 R13, RZ, RZ, R0 ;  /* 0x000000ffff0d7224 */ /* 0x000fc600078e0000 */
[----:B------:R-:W-:-:S04]  /*10020*/  @P1 LOP3.LUT R4, R5, R4, RZ, 0x3c, !PT ;  /* 0x0000000405041212 */ /* 0x000fc800078e3cff */
[----:B------:R-:W-:Y:S01]  /*10030*/  @P1 LOP3.LUT R5, R5, R4, RZ, 0x3c, !PT ;  /* 0x0000000405051212 */ /* 0x000fe200078e3cff */
[----:B------:R-:W-:-:S07]  /*10040*/  IMAD.MOV.U32 R6, RZ, RZ, R14 ;  /* 0x000000ffff067224 */ /* 0x000fce00078e000e */
[----:B------:R-:W-:Y:S05]  /*10050*/  WARPSYNC.COLLECTIVE R15, `(.L_x_301) ;  /* 0x000000000f087348 */ /* 0x000fea0003c00000 */
[----:B------:R0:W1:Y:S02]  /*10060*/  SHFL.IDX P6, R14, R13, R12, R11 ;  /* 0x0000000c0d0e7389 */ /* 0x00006400000c000b */
[----:B01----:R-:W-:Y:S01]  /*10070*/  ENDCOLLECTIVE ;  /* 0x000000000000791b */ /* 0x003fe20003800000 */
.L_x_301:
[----:B------:R-:W-:Y:S01]  /*10080*/  @!PT LDS RZ, [RZ] ;  /* 0x00000000fffff984 */ /* 0x000fe20000000800 */
[----:B------:R-:W-:Y:S01]  /*10090*/  @!PT LDS RZ, [RZ] ;  /* 0x00000000fffff984 */ /* 0x000fe20000000800 */
[----:B------:R-:W-:Y:S01]  /*100a0*/  @!PT LDS RZ, [RZ] ;  /* 0x00000000fffff984 */ /* 0x000fe20000000800 */
[----:B------:R0:W-:Y:S04]  /*100b0*/  @P1 LDGSTS.E.BYPASS.LTC128B.128 [R8+0x16400], desc[UR36][R4.64], !P4 ;  /* 0x1640000004081fae */ /* 0x0001e8000e101d64 */
[----:B------:R0:W-:Y:S04]  /*100c0*/  @P1 LDGSTS.E.BYPASS.LTC128B.128 [R8+0x18400], desc[UR36][R4.64+0x40], !P3 ;  /* 0x1840004004081fae */ /* 0x0001e8000d901d64 */
[----:B------:R0:W-:Y:S01]  /*100d0*/  @P1 LDGSTS.E.BYPASS.LTC128B.128 [R8+0x1a400], desc[UR36][R4.64+0x80], !P2 ;  /* 0x1a40008004081fae */ /* 0x0001e2000d101d64 */
[----:B------:R-:W-:Y:S01]  /*100e0*/  IMAD.MOV.U32 R0, RZ, RZ, R14 ;  /* 0x000000ffff007224 */ /* 0x000fe200078e000e */
[----:B------:R-:W-:Y:S06]  /*100f0*/  BRA `(.L_x_302) ;  /* 0xffffffc0008c7947 */ /* 0x000fec000383ffff */
.L_x_236:
[----:B------:R-:W2:Y:S04]  /*10100*/  LDL.LU R11, [R1+0x30] ;  /* 0x00003000010b7983 */ /* 0x000ea80000300800 */
[----:B------:R0:W5:Y:S01]  /*10110*/  LDL R9, [R1+0x1c] ;  /* 0x00001c0001097983 */ /* 0x0001620000100800 */
[----:B------:R-:W-:Y:S01]  /*10120*/  IMAD.MOV.U32 R13, RZ, RZ, R0 ;  /* 0x000000ffff0d7224 */ /* 0x000fe200078e0000 */
[----:B------:R-:W-:Y:S01]  /*10130*/  MOV R15, 0xffffffff ;  /* 0xffffffff000f7802 */ /* 0x000fe20000000f00 */
[----:B------:R-:W-:Y:S02]  /*10140*/  IMAD.MOV.U32 R12, RZ, RZ, RZ ;  /* 0x000000ffff0c7224 */ /* 0x000fe400078e00ff */
[----:B------:R-:W-:Y:S02]  /*10150*/  IMAD R25, R25, 0xc0, R21 ;  /* 0x000000c019197824 */ /* 0x000fe400078e0215 */
[----:B--2---:R-:W-:-:S02]  /*10160*/  IMAD R2, R11, R10, RZ ;  /* 0x0000000a0b027224 */ /* 0x004fc400078e02ff */
[----:B0-----:R-:W-:-:S07]  /*10170*/  IMAD.MOV.U32 R11, RZ, RZ, 0x1c1f ;  /* 0x00001c1fff0b7424 */ /* 0x001fce00078e00ff */
[----:B-----5:R-:W-:Y:S05]  /*10180*/  WARPSYNC.COLLECTIVE R15, `(.L_x_303) ;  /* 0x000000000f087348 */ /* 0x020fea0003c00000 */
[----:B------:R0:W1:Y:S02]  /*10190*/  SHFL.IDX P6, R14, R13, R12, R11 ;  /* 0x0000000c0d0e7389 */ /* 0x00006400000c000b */
[----:B01---5:R-:W-:Y:S01]  /*101a0*/  ENDCOLLECTIVE ;  /* 0x000000000000791b */ /* 0x023fe20003800000 */
.L_x_303:
[----:B------:R-:W-:Y:S02]  /*101b0*/  IMAD.MOV.U32 R13, RZ, RZ, R4 ;  /* 0x000000ffff0d7224 */ /* 0x000fe400078e0004 */
[----:B------:R-:W-:-:S07]  /*101c0*/  IMAD.MOV.U32 R6, RZ, RZ, R14 ;  /* 0x000000ffff067224 */ /* 0x000fce00078e000e */
[----:B------:R-:W-:Y:S05]  /*101d0*/  WARPSYNC.COLLECTIVE R15, `(.L_x_304) ;  /* 0x000000000f087348 */ /* 0x000fea0003c00000 */
[----:B------:R0:W1:Y:S02]  /*101e0*/  SHFL.IDX P6, R14, R13, R12, R11 ;  /* 0x0000000c0d0e7389 */ /* 0x00006400000c000b */
[----:B01----:R-:W-:Y:S01]  /*101f0*/  ENDCOLLECTIVE ;  /* 0x000000000000791b */ /* 0x003fe20003800000 */
.L_x_304:
[----:B------:R-:W-:Y:S01]  /*10200*/  ISETP.GE.AND P2, PT, R25, R2, PT ;  /* 0x000000021900720c */ /* 0x000fe20003f46270 */
[----:B------:R-:W-:Y:S02]  /*10210*/  IMAD.MOV.U32 R13, RZ, RZ, R0 ;  /* 0x000000ffff0d7224 */ /* 0x000fe400078e0000 */
[----:B------:R-:W-:Y:S02]  /*10220*/  IMAD.MOV.U32 R12, RZ, RZ, 0x1 ;  /* 0x00000001ff0c7424 */ /* 0x000fe400078e00ff */
[----:B------:R-:W-:-:S08]  /*10230*/  IMAD.MOV.U32 R5, RZ, RZ, R14 ;  /* 0x000000ffff057224 */ /* 0x000fd000078e000e */
[----:B------:R-:W-:Y:S05]  /*10240*/  WARPSYNC.COLLECTIVE R15, `(.L_x_305) ;  /* 0x000000000f087348 */ /* 0x000fea0003c00000 */
[----:B------:R0:W1:Y:S02]  /*10250*/  SHFL.IDX P6, R14, R13, R12, R11 ;  /* 0x0000000c0d0e7389 */ /* 0x00006400000c000b */
[----:B01----:R-:W-:Y:S01]  /*10260*/  ENDCOLLECTIVE ;  /* 0x000000000000791b */ /* 0x003fe20003800000 */
.L_x_305:
[----:B------:R-:W-:-:S05]  /*10270*/  @!P2 LEA R5, P4, R20, R5, 0x1 ;  /* 0x000000051405a211 */ /* 0x000fca00078808ff */
[----:B------:R-:W-:-:S04]  /*10280*/  @!P2 IMAD.X R6, RZ, RZ, R6, P4 ;  /* 0x000000ffff06a224 */ /* 0x000fc800020e0606 */
[----:B------:R-:W-:Y:S02]  /*10290*/  @!P2 IMAD.MOV.U32 R7, RZ, RZ, R6 ;  /* 0x000000ffff07a224 */ /* 0x000fe400078e0006 */
[----:B------:R-:W-:Y:S02]  /*102a0*/  @!P2 IMAD.MOV.U32 R6, RZ, RZ, R5 ;  /* 0x000000ffff06a224 */ /* 0x000fe400078e0005 */
[----:B------:R-:W-:-:S03]  /*102b0*/  IMAD.MOV.U32 R13, RZ, RZ, R4 ;  /* 0x000000ffff0d7224 */ /* 0x000fc600078e0004 */
[----:B------:R-:W-:Y:S01]  /*102c0*/  @!PT LDS RZ, [RZ] ;  /* 0x00000000fffff984 */ /* 0x000fe20000000800 */
[----:B------:R-:W-:Y:S01]  /*102d0*/  @!PT LDS RZ, [RZ] ;  /* 0x00000000fffff984 */ /* 0x000fe20000000800 */
[----:B------:R-:W-:Y:S01]  /*102e0*/  @!PT LDS RZ, [RZ] ;  /* 0x00000000fffff984 */ /* 0x000fe20000000800 */
[----:B------:R-:W-:Y:S04]  /*102f0*/  @!P2 LDGSTS.E.BYPASS.LTC128B.128 [R9+0xc400], desc[UR36][R6.64], !P3 ;  /* 0x0c4000000609afae */ /* 0x000fe8000d901d64 */
[----:B------:R-:W-:Y:S04]  /*10300*/  @!P2 LDGSTS.E.BYPASS.LTC128B.128 [R9+0xf400], desc[UR36][R6.64+0x40], !P0 ;  /* 0x0f4000400609afae */ /* 0x000fe8000c101d64 */
[----:B------:R0:W-:Y:S02]  /*10310*/  @!P2 LDGSTS.E.BYPASS.LTC128B.128 [R9+0x12400], desc[UR36][R6.64+0x80], !P1 ;  /* 0x124000800609afae */ /* 0x0001e4000c901d64 */
[----:B0-----:R-:W-:-:S07]  /*10320*/  IMAD.MOV.U32 R7, RZ, RZ, R14 ;  /* 0x000000ffff077224 */ /* 0x001fce00078e000e */
[----:B------:R-:W-:Y:S05]  /*10330*/  WARPSYNC.COLLECTIVE R15, `(.L_x_306) ;  /* 0x000000000f087348 */ /* 0x000fea0003c00000 */
[----:B------:R0:W1:Y:S02]  /*10340*/  SHFL.IDX P6, R14, R13, R12, R11 ;  /* 0x0000000c0d0e7389 */ /* 0x00006400000c000b */
[----:B01----:R-:W-:Y:S01]  /*10350*/  ENDCOLLECTIVE ;  /* 0x000000000000791b */ /* 0x003fe20003800000 */
.L_x_306:
[----:B------:R-:W-:-:S04]  /*10360*/  IADD3 R5, R25, 0x20, RZ ;  /* 0x0000002019057810 */ /* 0x000fc80007ffe0ff */
[----:B------:R-:W-:Y:S01]  /*10370*/  ISETP.GE.AND P2, PT, R5, R2, PT ;  /* 0x000000020500720c */ /* 0x000fe20003f46270 */
[----:B------:R-:W-:Y:S02]  /*10380*/  IMAD.MOV.U32 R13, RZ, RZ, R0 ;  /* 0x000000ffff0d7224 */ /* 0x000fe400078e0000 */
[----:B------:R-:W-:Y:S02]  /*10390*/  IMAD.MOV.U32 R12, RZ, RZ, 0x2 ;  /* 0x00000002ff0c7424 */ /* 0x000fe400078e00ff */
[----:B------:R-:W-:-:S08]  /*103a0*/  IMAD.MOV.U32 R5, RZ, RZ, R14 ;  /* 0x000000ffff057224 */ /* 0x000fd000078e000e */
[----:B------:R-:W-:Y:S05]  /*103b0*/  WARPSYNC.COLLECTIVE R15, `(.L_x_307) ;  /* 0x000000000f087348 */ /* 0x000fea0003c00000 */
[----:B------:R0:W1:Y:S02]  /*103c0*/  SHFL.IDX P6, R14, R13, R12, R11 ;  /* 0x0000000c0d0e7389 */ /* 0x00006400000c000b */
[----:B01----:R-:W-:Y:S01]  /*103d0*/  ENDCOLLECTIVE ;  /* 0x000000000000791b */ /* 0x003fe20003800000 */
.L_x_307:
[----:B------:R-:W-:-:S04]  /*103e0*/  @!P2 LEA R5, P4, R20, R5, 0x1 ;  /* 0x000000051405a211 */ /* 0x000fc800078808ff */
[----:B------:R-:W-:Y:S01]  /*103f0*/  @!P2 MOV R6, R5 ;  /* 0x000000050006a202 */ /* 0x000fe20000000f00 */
[----:B------:R-:W-:-:S05]  /*10400*/  @!P2 IMAD.X R7, RZ, RZ, R7, P4 ;  /* 0x000000ffff07a224 */ /* 0x000fca00020e0607 */
[----:B------:R-:W-:Y:S01]  /*10410*/  @!PT LDS RZ, [RZ] ;  /* 0x00000000fffff984 */ /* 0x000fe20000000800 */
[----:B------:R-:W-:Y:S01]  /*10420*/  @!PT LDS RZ, [RZ] ;  /* 0x00000000fffff984 */ /* 0x000fe20000000800 */
[----:B------:R-:W-:Y:S01]  /*10430*/  @!PT LDS RZ, [RZ] ;  /* 0x00000000fffff984 */ /* 0x000fe20000000800 */
[----:B------:R-:W-:Y:S01]  /*10440*/  @!P2 LDGSTS.E.BYPASS.LTC128B.128 [R9+0xcc00], desc[UR36][R6.64], !P3 ;  /* 0x0cc000000609afae */ /* 0x000fe2000d901d64 */
[----:B------:R-:W-:-:S03]  /*10450*/  IMAD.MOV.U32 R13, RZ, RZ, R4 ;  /* 0x000000ffff0d7224 */ /* 0x000fc600078e0004 */
[----:B------:R-:W-:Y:S04]  /*10460*/  @!P2 LDGSTS.E.BYPASS.LTC128B.128 [R9+0xfc00], desc[UR36][R6.64+0x40], !P0 ;  /* 0x0fc000400609afae */ /* 0x000fe8000c101d64 */
[----:B------:R0:W-:Y:S02]  /*10470*/  @!P2 LDGSTS.E.BYPASS.LTC128B.128 [R9+0x12c00], desc[UR36][R6.64+0x80], !P1 ;  /* 0x12c000800609afae */ /* 0x0001e4000c901d64 */
[----:B0-----:R-:W-:-:S07]  /*10480*/  IMAD.MOV.U32 R7, RZ, RZ, R14 ;  /* 0x000000ffff077224 */ /* 0x001fce00078e000e */
[----:B------:R-:W-:Y:S05]  /*10490*/  WARPSYNC.COLLECTIVE R15, `(.L_x_308) ;  /* 0x000000000f087348 */ /* 0x000fea0003c00000 */
[----:B------:R0:W1:Y:S02]  /*104a0*/  SHFL.IDX P6, R14, R13, R12, R11 ;  /* 0x0000000c0d0e7389 */ /* 0x00006400000c000b */
[----:B01----:R-:W-:Y:S01]  /*104b0*/  ENDCOLLECTIVE ;  /* 0x000000000000791b */ /* 0x003fe20003800000 */
.L_x_308:
[----:B------:R-:W-:-:S05]  /*104c0*/  VIADD R5, R25, 0x40 ;  /* 0x0000004019057836 */ /* 0x000fca0000000000 */
[----:B------:R-:W-:Y:S01]  /*104d0*/  ISETP.GE.AND P2, PT, R5, R2, PT ;  /* 0x000000020500720c */ /* 0x000fe20003f46270 */
[----:B------:R-:W-:Y:S02]  /*104e0*/  IMAD.MOV.U32 R13, RZ, RZ, R0 ;  /* 0x000000ffff0d7224 */ /* 0x000fe400078e0000 */
[----:B------:R-:W-:Y:S02]  /*104f0*/  IMAD.MOV.U32 R12, RZ, RZ, 0x3 ;  /* 0x00000003ff0c7424 */ /* 0x000fe400078e00ff */
[----:B------:R-:W-:-:S08]  /*10500*/  IMAD.MOV.U32 R5, RZ, RZ, R14 ;  /* 0x000000ffff057224 */ /* 0x000fd000078e000e */
[----:B------:R-:W-:Y:S05]  /*10510*/  WARPSYNC.COLLECTIVE R15, `(.L_x_309) ;  /* 0x000000000f087348 */ /* 0x000fea0003c00000 */
[----:B------:R0:W1:Y:S02]  /*10520*/  SHFL.IDX P6, R14, R13, R12, R11 ;  /* 0x0000000c0d0e7389 */ /* 0x00006400000c000b */
[----:B01----:R-:W-:Y:S01]  /*10530*/  ENDCOLLECTIVE ;  /* 0x000000000000791b */ /* 0x003fe20003800000 */
.L_x_309:
[----:B------:R-:W-:Y:S01]  /*10540*/  @!P2 LEA R5, P4, R20, R5, 0x1 ;  /* 0x000000051405a211 */ /* 0x000fe200078808ff */
[----:B------:R-:W-:Y:S02]  /*10550*/  IMAD.MOV.U32 R13, RZ, RZ, R4 ;  /* 0x000000ffff0d7224 */ /* 0x000fe400078e0004 */
[----:B------:R-:W-:-:S10]  /*10560*/  IMAD.MOV.U32 R0, RZ, RZ, R14 ;  /* 0x000000ffff007224 */ /* 0x000fd400078e000e */
[----:B------:R-:W-:Y:S05]  /*10570*/  WARPSYNC.COLLECTIVE R15, `(.L_x_310) ;  /* 0x000000000f087348 */ /* 0x000fea0003c00000 */
[----:B------:R0:W1:Y:S02]  /*10580*/  SHFL.IDX P6, R14, R13, R12, R11 ;  /* 0x0000000c0d0e7389 */ /* 0x00006400000c000b */
[----:B01----:R-:W-:Y:S01]  /*10590*/  ENDCOLLECTIVE ;  /* 0x000000000000791b */ /* 0x003fe20003800000 */
.L_x_310:
[----:B------:R-:W-:Y:S01]  /*105a0*/  @!P2 IADD3.X R7, RZ, R7, RZ, P4, !PT ;  /* 0x00000007ff07a210 */ /* 0x000fe200027fe4ff */
[----:B------:R-:W-:Y:S01]  /*105b0*/  @!P2 IMAD.MOV.U32 R6, RZ, RZ, R5 ;  /* 0x000000ffff06a224 */ /* 0x000fe200078e0005 */
[----:B------:R-:W-:-:S04]  /*105c0*/  IADD3 R5, R25, 0x60, RZ ;  /* 0x0000006019057810 */ /* 0x000fc80007ffe0ff */
[----:B------:R-:W-:Y:S01]  /*105d0*/  @!PT LDS RZ, [RZ] ;  /* 0x00000000fffff984 */ /* 0x000fe20000000800 */
[----:B------:R-:W-:Y:S01]  /*105e0*/  @!PT LDS RZ, [RZ] ;  /* 0x00000000fffff984 */ /* 0x000fe20000000800 */
[----:B------:R-:W-:Y:S01]  /*105f0*/  @!PT LDS RZ, [RZ] ;  /* 0x00000000fffff984 */ /* 0x000fe20000000800 */
[----:B------:R0:W-:Y:S04]  /*10600*/  @!P2 LDGSTS.E.BYPASS.LTC128B.128 [R9+0xd400], desc[UR36][R6.64], !P3 ;  /* 0x0d4000000609afae */ /* 0x0001e8000d901d64 */
[----:B------:R0:W-:Y:S04]  /*10610*/  @!P2 LDGSTS.E.BYPASS.LTC128B.128 [R9+0x10400], desc[UR36][R6.64+0x40], !P0 ;  /* 0x104000400609afae */ /* 0x0001e8000c101d64 */
[----:B------:R0:W-:Y:S01]  /*10620*/  @!P2 LDGSTS.E.BYPASS.LTC128B.128 [R9+0x13400], desc[UR36][R6.64+0x80], !P1 ;  /* 0x134000800609afae */ /* 0x0001e2000c901d64 */
[----:B------:R-:W-:Y:S01]  /*10630*/  ISETP.GE.AND P2, PT, R5, R2, PT ;  /* 0x000000020500720c */ /* 0x000fe20003f46270 */
[----:B------:R-:W-:-:S02]  /*10640*/  IMAD.MOV.U32 R13, RZ, RZ, R3 ;  /* 0x000000ffff0d7224 */ /* 0x000fc400078e0003 */
[----:B------:R-:W-:Y:S02]  /*10650*/  IMAD.MOV.U32 R12, RZ, RZ, RZ ;  /* 0x000000ffff0c7224 */ /* 0x000fe400078e00ff */
[----:B------:R-:W-:-:S08]  /*10660*/  IMAD.MOV.U32 R4, RZ, RZ, R14 ;  /* 0x000000ffff047224 */ /* 0x000fd000078e000e */
[----:B0-----:R-:W-:Y:S05]  /*10670*/  WARPSYNC.COLLECTIVE R15, `(.L_x_311) ;  /* 0x000000000f087348 */ /* 0x001fea0003c00000 */
[----:B------:R1:W2:Y:S02]  /*10680*/  SHFL.IDX P6, R14, R13, R12, R11 ;  /* 0x0000000c0d0e7389 */ /* 0x0002a400000c000b */
[----:B012---:R-:W-:Y:S01]  /*10690*/  ENDCOLLECTIVE ;  /* 0x000000000000791b */ /* 0x007fe20003800000 */
.L_x_311:
[----:B------:R-:W-:-:S05]  /*106a0*/  @!P2 LEA R4, P4, R20, R4, 0x1 ;  /* 0x000000041404a211 */ /* 0x000fca00078808ff */
[----:B------:R-:W-:-:S04]  /*106b0*/  @!P2 IMAD.X R0, RZ, RZ, R0, P4 ;  /* 0x000000ffff00a224 */ /* 0x000fc800020e0600 */
[----:B------:R-:W-:Y:S02]  /*106c0*/  @!P2 IMAD.MOV.U32 R5, RZ, RZ, R0 ;  /* 0x000000ffff05a224 */ /* 0x000fe400078e0000 */
[----:B------:R-:W-:Y:S01]  /*106d0*/  VIADD R0, R25, 0x80 ;  /* 0x0000008019007836 */ /* 0x000fe20000000000 */
[----:B------:R-:W-:Y:S02]  /*106e0*/  MOV R13, R8 ;  /* 0x00000008000d7202 */ /* 0x000fe40000000f00 */
[----:B------:R-:W-:Y:S01]  /*106f0*/  @!PT LDS RZ, [RZ] ;  /* 0x00000000fffff984 */ /* 0x000fe20000000800 */
[----:B------:R-:W-:Y:S01]  /*10700*/  @!PT LDS RZ, [RZ] ;  /* 0x00000000fffff984 */ /* 0x000fe20000000800 */
[----:B------:R-:W-:Y:S01]  /*10710*/  @!PT LDS RZ, [RZ] ;  /* 0x00000000fffff984 */ /* 0x000fe20000000800 */
[----:B------:R0:W-:Y:S04]  /*10720*/  @!P2 LDGSTS.E.BYPASS.LTC128B.128 [R9+0xdc00], desc[UR36][R4.64], !P3 ;  /* 0x0dc000000409afae */ /* 0x0001e8000d901d64 */
[----:B------:R0:W-:Y:S04]  /*10730*/  @!P2 LDGSTS.E.BYPASS.LTC128B.128 [R9+0x10c00], desc[UR36][R4.64+0x40], !P0 ;  /* 0x10c000400409afae */ /* 0x0001e8000c101d64 */
[----:B------:R0:W-:Y:S01]  /*10740*/  @!P2 LDGSTS.E.BYPASS.LTC128B.128 [R9+0x13c00], desc[UR36][R4.64+0x80], !P1 ;  /* 0x13c000800409afae */ /* 0x0001e2000c901d64 */
[----:B------:R-:W-:Y:S01]  /*10750*/  ISETP.GE.AND P2, PT, R0, R2, PT ;  /* 0x000000020000720c */ /* 0x000fe20003f46270 */
[----:B------:R-:W-:-:S12]  /*10760*/  IMAD.MOV.U32 R0, RZ, RZ, R14 ;  /* 0x000000ffff007224 */ /* 0x000fd800078e000e */
[----:B0-----:R-:W-:Y:S05]  /*10770*/  WARPSYNC.COLLECTIVE R15, `(.L_x_312) ;  /* 0x000000000f087348 */ /* 0x001fea0003c00000 */
[----:B------:R1:W2:Y:S02]  /*10780*/  SHFL.IDX P6, R14, R13, R12, R11 ;  /* 0x0000000c0d0e7389 */ /* 0x0002a400000c000b */
[----:B012---:R-:W-:Y:S01]  /*10790*/  ENDCOLLECTIVE ;  /* 0x000000000000791b */ /* 0x007fe20003800000 */
.L_x_312:
[----:B------:R-:W-:Y:S02]  /*107a0*/  IMAD.MOV.U32 R13, RZ, RZ, R3 ;  /* 0x000000ffff0d7224 */ /* 0x000fe400078e0003 */
[----:B------:R-:W-:Y:S02]  /*107b0*/  IMAD.MOV.U32 R12, RZ, RZ, 0x1 ;  /* 0x00000001ff0c7424 */ /* 0x000fe400078e00ff */
[----:B------:R-:W-:-:S07]  /*107c0*/  IMAD.MOV.U32 R4, RZ, RZ, R14 ;  /* 0x000000ffff047224 */ /* 0x000fce00078e000e */
[----:B------:R-:W-:Y:S05]  /*107d0*/  WARPSYNC.COLLECTIVE R15, `(.L_x_313) ;  /* 0x000000000f087348 */ /* 0x000fea0003c00000 */
[----:B------:R0:W1:Y:S02]  /*107e0*/  SHFL.IDX P6, R14, R13, R12, R11 ;  /* 0x0000000c0d0e7389 */ /* 0x00006400000c000b */
[----:B01----:R-:W-:Y:S01]  /*107f0*/  ENDCOLLECTIVE ;  /* 0x000000000000791b */ /* 0x003fe20003800000 */
.L_x_313:
[----:B------:R-:W-:-:S05]  /*10800*/  @!P2 LEA R4, P4, R20, R4, 0x1 ;  /* 0x000000041404a211 */ /* 0x000fca00078808ff */
[----:B------:R-:W-:-:S04]  /*10810*/  @!P2 IMAD.X R0, RZ, RZ, R0, P4 ;  /* 0x000000ffff00a224 */ /* 0x000fc800020e0600 */
[----:B------:R-:W-:Y:S01]  /*10820*/  @!P2 IMAD.MOV.U32 R5, RZ, RZ, R0 ;  /* 0x000000ffff05a224 */ /* 0x000fe200078e0000 */
[----:B------:R-:W-:-:S04]  /*10830*/  MOV R13, R8 ;  /* 0x00000008000d7202 */ /* 0x000fc80000000f00 */
[----:B------:R-:W-:Y:S01]  /*10840*/  @!PT LDS RZ, [RZ] ;  /* 0x00000000fffff984 */ /* 0x000fe20000000800 */
[----:B------:R-:W-:Y:S01]  /*10850*/  @!PT LDS RZ, [RZ] ;  /* 0x00000000fffff984 */ /* 0x000fe20000000800 */
[----:B------:R-:W-:Y:S01]  /*10860*/  @!PT LDS RZ, [RZ] ;  /* 0x00000000fffff984 */ /* 0x000fe20000000800 */
[----:B------:R0:W-:Y:S04]  /*10870*/  @!P2 LDGSTS.E.BYPASS.LTC128B.128 [R9+0xe400], desc[UR36][R4.64], !P3 ;  /* 0x0e4000000409afae */ /* 0x0001e8000d901d64 */
[----:B------:R0:W-:Y:S01]  /*10880*/  @!P2 LDGSTS.E.BYPASS.LTC128B.128 [R9+0x11400], desc[UR36][R4.64+0x40], !P0 ;  /* 0x114000400409afae */ /* 0x0001e2000c101d64 */
[----:B------:R-:W-:-:S03]  /*10890*/  IMAD.MOV.U32 R3, RZ, RZ, R14 ;  /* 0x000000ffff037224 */ /* 0x000fc600078e000e */
[----:B------:R0:W-:Y:S04]  /*108a0*/  @!P2 LDGSTS.E.BYPASS.LTC128B.128 [R9+0x14400], desc[UR36][R4.64+0x80], !P1 ;  /* 0x144000800409afae */ /* 0x0001e8000c901d64 */
[----:B0-----:R-:W-:Y:S05]  /*108b0*/  WARPSYNC.COLLECTIVE R15, `(.L_x_314) ;  /* 0x000000000f087348 */ /* 0x001fea0003c00000 */
[----:B------:R1:W2:Y:S02]  /*108c0*/  SHFL.IDX P6, R14, R13, R12, R11 ;  /* 0x0000000c0d0e7389 */ /* 0x0002a400000c000b */
[----:B012---:R-:W-:Y:S01]  /*108d0*/  ENDCOLLECTIVE ;  /* 0x000000000000791b */ /* 0x007fe20003800000 */
.L_x_314:
[----:B------:R-:W-:Y:S01]  /*108e0*/  IMAD.MOV.U32 R8, RZ, RZ, R14 ;  /* 0x000000ffff087224 */ /* 0x000fe200078e000e */
[----:B------:R-:W-:Y:S06]  /*108f0*/  BRA `(.L_x_315) ;  /* 0xffffffc400a07947 */ /* 0x000fec000383ffff */
.L_x_239:
[----:B-1----:R1:W2:Y:S02]  /*10900*/  SYNCS.PHASECHK.TRANS64.TRYWAIT P0, [R17+URZ+0x2d820], R0 ;  /* 0x02d82000110075a7 */ /* 0x0022a4000800017f */
[----:B--2---:R-:W-:Y:S05]  /*10910*/  @!P0 NANOSLEEP.SYNCS 0x989680 ;  /* 0x009896800000895d */ /* 0x004fea0003900000 */
[----:B------:R-:W2:Y:S02]  /*10920*/  @!P0 SYNCS.PHASECHK.TRANS64 P0, [R17+URZ+0x2d820], R0 ;  /* 0x02d82000110085a7 */ /* 0x000ea4000800007f */
[----:B--2---:R-:W-:Y:S05]  /*10930*/  @!P0 BRA `(.L_x_239) ;  /* 0xfffffffc00f08947 */ /* 0x004fea000383ffff */
[----:B------:R-:W-:Y:S05]  /*10940*/  BRA `(.L_x_316) ;  /* 0xffffffc800087947 */ /* 0x000fea000383ffff */
.L_x_244:
[----:B0-----:R0:W1:Y:S02]  /*10950*/  SYNCS.PHASECHK.TRANS64.TRYWAIT P0, [R5+URZ+0x2d840], R0 ;  /* 0x02d84000050075a7 */ /* 0x001064000800017f */
[----:B-1----:R-:W-:Y:S05]  /*10960*/  @!P0 NANOSLEEP.SYNCS 0x989680 ;  /* 0x009896800000895d */ /* 0x002fea0003900000 */
[----:B------:R-:W1:Y:S02]  /*10970*/  @!P0 SYNCS.PHASECHK.TRANS64 P0, [R5+URZ+0x2d840], R0 ;  /* 0x02d84000050085a7 */ /* 0x000e64000800007f */
[----:B-1----:R-:W-:Y:S05]  /*10980*/  @!P0 BRA `(.L_x_244) ;  /* 0xfffffffc00f08947 */ /* 0x002fea000383ffff */
[----:B------:R-:W-:Y:S05]  /*10990*/  BRA `(.L_x_317) ;  /* 0xffffffc800fc7947 */ /* 0x000fea000383ffff */
.L_x_245:
        /* <DEDUP_REMOVED lines=8> */
.L_x_319:
[----:B------:R-:W-:Y:S05]  /*10a20*/  BSYNC B1 ;  /* 0x0000000000017941 */ /* 0x000fea0003800000 */
.L_x_318:
[----:B------:R-:W0:Y:S01]  /*10a30*/  S2R R25, SR_TID.X ;  /* 0x0000000000197919 */ /* 0x000e220000002100 */
[----:B------:R-:W-:Y:S01]  /*10a40*/  MOV R13, R6 ;  /* 0x00000006000d7202 */ /* 0x000fe20000000f00 */
[----:B------:R-:W-:Y:S01]  /*10a50*/  IMAD.MOV.U32 R12, RZ, RZ, RZ ;  /* 0x000000ffff0c7224 */ /* 0x000fe200078e00ff */
[----:B------:R-:W-:Y:S01]  /*10a60*/  LOP3.LUT R16, R16, 0xffffff7f, RZ, 0xc0, !PT ;  /* 0xffffff7f10107812 */ /* 0x000fe200078ec0ff */
[----:B------:R-:W-:Y:S02]  /*10a70*/  IMAD.MOV.U32 R11, RZ, RZ, 0x1c1f ;  /* 0x00001c1fff0b7424 */ /* 0x000fe400078e00ff */
[----:B------:R-:W-:Y:S01]  /*10a80*/  IMAD.MOV.U32 R15, RZ, RZ, -0x1 ;  /* 0xffffffffff0f7424 */ /* 0x000fe200078e00ff */
[----:B------:R-:W-:Y:S01]  /*10a90*/  @P1 LOP3.LUT R16, R16, 0x80, RZ, 0xfc, !PT ;  /* 0x0000008010101812 */ /* 0x000fe200078efcff */
[----:B------:R-:W-:Y:S02]  /*10aa0*/  IMAD.MOV.U32 R3, RZ, RZ, R14 ;  /* 0x000000ffff037224 */ /* 0x000fe400078e000e */
[----:B------:R-:W-:-:S07]  /*10ab0*/  IMAD R4, R4, 0x2, R17 ;  /* 0x0000000204047824 */ /* 0x000fce00078e0211 */
[----:B0-----:R-:W-:Y:S05]  /*10ac0*/  WARPSYNC.COLLECTIVE R15, `(.L_x_320) ;  /* 0x000000000f087348 */ /* 0x001fea0003c00000 */
[----:B------:R1:W2:Y:S02]  /*10ad0*/  SHFL.IDX P6, R14, R13, R12, R11 ;  /* 0x0000000c0d0e7389 */ /* 0x0002a400000c000b */
[----:B012---:R-:W-:Y:S01]  /*10ae0*/  ENDCOLLECTIVE ;  /* 0x000000000000791b */ /* 0x007fe20003800000 */
.L_x_320:
[----:B------:R-:W-:Y:S01]  /*10af0*/  LOP3.LUT P1, RZ, R16, 0x4, RZ, 0xc0, !PT ;  /* 0x0000000410ff7812 */ /* 0x000fe2000782c0ff */
[----:B------:R-:W-:Y:S02]  /*10b00*/  IMAD.MOV.U32 R13, RZ, RZ, R8 ;  /* 0x000000ffff0d7224 */ /* 0x000fe400078e0008 */
[----:B------:R-:W-:Y:S02]  /*10b10*/  IMAD.MOV.U32 R12, RZ, RZ, 0x1 ;  /* 0x00000001ff0c7424 */ /* 0x000fe400078e00ff */
[----:B------:R-:W-:Y:S02]  /*10b20*/  IMAD.SHL.U32 R25, R25, 0x8, RZ ;  /* 0x0000000819197824 */ /* 0x000fe400078e00ff */
[----:B------:R-:W-:-:S07]  /*10b30*/  IMAD.MOV.U32 R2, RZ, RZ, R14 ;  /* 0x000000ffff027224 */ /* 0x000fce00078e000e */
[----:B------:R-:W-:Y:S05]  /*10b40*/  WARPSYNC.COLLECTIVE R15, `(.L_x_321) ;  /* 0x000000000f087348 */ /* 0x000fea0003c00000 */
[----:B------:R0:W1:Y:S02]  /*10b50*/  SHFL.IDX P6, R14, R13, R12, R11 ;  /* 0x0000000c0d0e7389 */ /* 0x00006400000c000b */
[----:B01----:R-:W-:Y:S01]  /*10b60*/  ENDCOLLECTIVE ;  /* 0x000000000000791b */ /* 0x003fe20003800000 */
.L_x_321:
[----:B------:R-:W-:-:S05]  /*10b70*/  LOP3.LUT R25, R25, 0x18, RZ, 0xc0, !PT ;  /* 0x0000001819197812 */ /* 0x000fca00078ec0ff */
[----:B------:R-:W-:-:S05]  /*10b80*/  IMAD.SHL.U32 R0, R25, 0x2, RZ ;  /* 0x0000000219007824 */ /* 0x000fca00078e00ff */
[----:B------:R-:W-:Y:S01]  /*10b90*/  IADD3 R2, P0, R2, R0, RZ ;  /* 0x0000000002027210 */ /* 0x000fe20007f1e0ff */
[----:B------:R-:W-:-:S03]  /*10ba0*/  IMAD.MOV.U32 R13, RZ, RZ, R6 ;  /* 0x000000ffff0d7224 */ /* 0x000fc600078e0006 */
[----:B------:R-:W-:-:S05]  /*10bb0*/  IADD3.X R3, RZ, R3, RZ, P0, !PT ;  /* 0x00000003ff037210 */ /* 0x000fca00007fe4ff */
        /* <DEDUP_REMOVED lines=10> */
.L_x_322:
[----:B------:R-:W-:Y:S02]  /*10c60*/  IMAD.MOV.U32 R13, RZ, RZ, R8 ;  /* 0x000000ffff0d7224 */ /* 0x000fe400078e0008 */
[----:B------:R-:W-:Y:S02]  /*10c70*/  IMAD.MOV.U32 R12, RZ, RZ, 0x2 ;  /* 0x00000002ff0c7424 */ /* 0x000fe400078e00ff */
[----:B------:R-:W-:-:S07]  /*10c80*/  IMAD.MOV.U32 R2, RZ, RZ, R14 ;  /* 0x000000ffff027224 */ /* 0x000fce00078e000e */
[----:B------:R-:W-:Y:S05]  /*10c90*/  WARPSYNC.COLLECTIVE R15, `(.L_x_323) ;  /* 0x000000000f087348 */ /* 0x000fea0003c00000 */
[----:B------:R0:W1:Y:S02]  /*10ca0*/  SHFL.IDX P6, R14, R13, R12, R11 ;  /* 0x0000000c0d0e7389 */ /* 0x00006400000c000b */
[----:B01----:R-:W-:Y:S01]  /*10cb0*/  ENDCOLLECTIVE ;  /* 0x000000000000791b */ /* 0x003fe20003800000 */
.L_x_323:
[----:B------:R-:W-:-:S04]  /*10cc0*/  IADD3 R2, P0, R2, R0, RZ ;  /* 0x0000000002027210 */ /* 0x000fc80007f1e0ff */
[----:B------:R-:W-:-:S05]  /*10cd0*/  IADD3.X R3, RZ, R3, RZ, P0, !PT ;  /* 0x00000003ff037210 */ /* 0x000fca00007fe4ff */
        /* <DEDUP_REMOVED lines=11> */
.L_x_324:
[----:B------:R-:W-:Y:S01]  /*10d90*/  MOV R13, R8 ;  /* 0x00000008000d7202 */ /* 0x000fe20000000f00 */
[----:B------:R-:W-:Y:S02]  /*10da0*/  IMAD.MOV.U32 R12, RZ, RZ, 0x3 ;  /* 0x00000003ff0c7424 */ /* 0x000fe400078e00ff */
[----:B------:R-:W-:-:S07]  /*10db0*/  IMAD.MOV.U32 R2, RZ, RZ, R14 ;  /* 0x000000ffff027224 */ /* 0x000fce00078e000e */
[----:B------:R-:W-:Y:S05]  /*10dc0*/  WARPSYNC.COLLECTIVE R15, `(.L_x_325) ;  /* 0x000000000f087348 */ /* 0x000fea0003c00000 */
[----:B------:R0:W1:Y:S02]  /*10dd0*/  SHFL.IDX P6, R14, R13, R12, R11 ;  /* 0x0000000c0d0e7389 */ /* 0x00006400000c000b */
[----:B01----:R-:W-:Y:S01]  /*10de0*/  ENDCOLLECTIVE ;  /* 0x000000000000791b */ /* 0x003fe20003800000 */
.L_x_325:
[----:B------:R-:W-:-:S05]  /*10df0*/  IADD3 R2, P0, R2, R0, RZ ;  /* 0x0000000002027210 */ /* 0x000fca0007f1e0ff */
[----:B------:R-:W-:-:S05]  /*10e00*/  IMAD.X R3, RZ, RZ, R25, P0 ;  /* 0x000000ffff037224 */ /* 0x000fca00000e0619 */
[----:B------:R-:W-:Y:S01]  /*10e10*/  @!PT LDS RZ, [RZ] ;  /* 0x00000000fffff984 */ /* 0x000fe20000000800 */
[----:B------:R-:W-:Y:S01]  /*10e20*/  @!PT LDS RZ, [RZ] ;  /* 0x00000000fffff984 */ /* 0x000fe20000000800 */
[----:B------:R-:W-:Y:S01]  /*10e30*/  @!PT LDS RZ, [RZ] ;  /* 0x00000000fffff984 */ /* 0x000fe20000000800 */
[----:B------:R0:W-:Y:S01]  /*10e40*/  LDGSTS.E.BYPASS.LTC128B.128 [R4+0x16400], desc[UR36][R2.64], !P1 ;  /* 0x1640000002047fae */ /* 0x0001e2000c901d64 */
[----:B------:R-:W-:Y:S01]  /*10e50*/  IMAD.MOV.U32 R13, RZ, RZ, R6 ;  /* 0x000000ffff0d7224 */ /* 0x000fe200078e0006 */
[----:B------:R-:W-:Y:S02]  /*10e60*/  LOP3.LUT P1, RZ, R16, 0x80, RZ, 0xc0, !PT ;  /* 0x0000008010ff7812 */ /* 0x000fe4000782c0ff */
[----:B------:R0:W-:Y:S04]  /*10e70*/  LDGSTS.E.BYPASS.LTC128B.128 [R4+0x18400], desc[UR36][R2.64+0x40], !P5 ;  /* 0x1840004002047fae */ /* 0x0001e8000e901d64 */
[----:B------:R0:W-:Y:S01]  /*10e80*/  LDGSTS.E.BYPASS.LTC128B.128 [R4+0x1a400], desc[UR36][R2.64+0x80], !P4 ;  /* 0x1a40008002047fae */ /* 0x0001e2000e101d64 */
[----:B------:R-:W-:-:S07]  /*10e90*/  IMAD.MOV.U32 R25, RZ, RZ, R14 ;  /* 0x000000ffff197224 */ /* 0x000fce00078e000e */
[----:B0-----:R-:W-:Y:S05]  /*10ea0*/  WARPSYNC.COLLECTIVE R15, `(.L_x_326) ;  /* 0x000000000f087348 */ /* 0x001fea0003c00000 */
[----:B------:R1:W2:Y:S02]  /*10eb0*/  SHFL.IDX P6, R14, R13, R12, R11 ;  /* 0x0000000c0d0e7389 */ /* 0x0002a400000c000b */
[----:B012---:R-:W-:Y:S01]  /*10ec0*/  ENDCOLLECTIVE ;  /* 0x000000000000791b */ /* 0x007fe20003800000 */
.L_x_326:
[----:B------:R-:W-:Y:S01]  /*10ed0*/  IMAD.MOV.U32 R2, RZ, RZ, R14 ;  /* 0x000000ffff027224 */ /* 0x000fe200078e000e */
[----:B------:R-:W-:Y:S06]  /*10ee0*/  BRA `(.L_x_327) ;  /* 0xffffffc800907947 */ /* 0x000fec000383ffff */
.L_x_250:
[----:B-1----:R1:W2:Y:S02]  /*10ef0*/  SYNCS.PHASECHK.TRANS64.TRYWAIT P0, [R5+URZ+0x2d860], R2 ;  /* 0x02d86002050075a7 */ /* 0x0022a4000800017f */
[----:B--2---:R-:W-:Y:S05]  /*10f00*/  @!P0 NANOSLEEP.SYNCS 0x989680 ;  /* 0x009896800000895d */ /* 0x004fea0003900000 */
[----:B------:R-:W2:Y:S02]  /*10f10*/  @!P0 SYNCS.PHASECHK.TRANS64 P0, [R5+URZ+0x2d860], R2 ;  /* 0x02d86002050085a7 */ /* 0x000ea4000800007f */
[----:B--2---:R-:W-:Y:S05]  /*10f20*/  @!P0 BRA `(.L_x_250) ;  /* 0xfffffffc00f08947 */ /* 0x004fea000383ffff */
[----:B------:R-:W-:Y:S05]  /*10f30*/  BRA `(.L_x_328) ;  /* 0xffffffc800f47947 */ /* 0x000fea000383ffff */
.L_x_251:
        /* <DEDUP_REMOVED lines=8> */
.L_x_330:
[----:B------:R-:W-:Y:S05]  /*10fc0*/  BSYNC B1 ;  /* 0x0000000000017941 */ /* 0x000fea0003800000 */
.L_x_329:
[----:B------:R-:W-:Y:S02]  /*10fd0*/  IMAD.MOV.U32 R13, RZ, RZ, R18 ;  /* 0x000000ffff0d7224 */ /* 0x000fe400078e0012 */
[----:B------:R-:W-:Y:S02]  /*10fe0*/  IMAD.MOV.U32 R12, RZ, RZ, RZ ;  /* 0x000000ffff0c7224 */ /* 0x000fe400078e00ff */
[----:B------:R-:W-:Y:S02]  /*10ff0*/  IMAD.MOV.U32 R11, RZ, RZ, 0x1c1f ;  /* 0x00001c1fff0b7424 */ /* 0x000fe400078e00ff */
[----:B------:R-:W-:Y:S02]  /*11000*/  IMAD.MOV.U32 R15, RZ, RZ, -0x1 ;  /* 0xffffffffff0f7424 */ /* 0x000fe400078e00ff */
[----:B------:R-:W-:Y:S02]  /*11010*/  IMAD.MOV.U32 R3, RZ, RZ, R14 ;  /* 0x000000ffff037224 */ /* 0x000fe400078e000e */
[----:B------:R-:W-:-:S07]  /*11020*/  IMAD R4, R4, 0x2, R17 ;  /* 0x0000000204047824 */ /* 0x000fce00078e0211 */
[----:B------:R-:W-:Y:S05]  /*11030*/  WARPSYNC.COLLECTIVE R15, `(.L_x_331) ;  /* 0x000000000f087348 */ /* 0x000fea0003c00000 */
[----:B------:R0:W1:Y:S02]  /*11040*/  SHFL.IDX P6, R14, R13, R12, R11 ;  /* 0x0000000c0d0e7389 */ /* 0x00006400000c000b */
[----:B01----:R-:W-:Y:S01]  /*11050*/  ENDCOLLECTIVE ;  /* 0x000000000000791b */ /* 0x003fe20003800000 */
.L_x_331:
[----:B------:R-:W-:Y:S02]  /*11060*/  IMAD.MOV.U32 R13, RZ, RZ, R19 ;  /* 0x000000ffff0d7224 */ /* 0x000fe400078e0013 */
[----:B------:R-:W-:Y:S01]  /*11070*/  IMAD.MOV.U32 R12, RZ, RZ, 0x1 ;  /* 0x00000001ff0c7424 */ /* 0x000fe200078e00ff */
[----:B------:R-:W-:-:S07]  /*11080*/  MOV R2, R14 ;  /* 0x0000000e00027202 */ /* 0x000fce0000000f00 */
[----:B------:R-:W-:Y:S05]  /*11090*/  WARPSYNC.COLLECTIVE R15, `(.L_x_332) ;  /* 0x000000000f087348 */ /* 0x000fea0003c00000 */
[----:B------:R0:W1:Y:S02]  /*110a0*/  SHFL.IDX P6, R14, R13, R12, R11 ;  /* 0x0000000c0d0e7389 */ /* 0x00006400000c000b */
[----:B01----:R-:W-:Y:S01]  /*110b0*/  ENDCOLLECTIVE ;  /* 0x000000000000791b */ /* 0x003fe20003800000 */
.L_x_332:
[----:B------:R-:W-:-:S05]  /*110c0*/  IADD3 R2, P0, R2, R0, RZ ;  /* 0x0000000002027210 */ /* 0x000fca0007f1e0ff */
        /* <DEDUP_REMOVED lines=15> */
.L_x_333:
[----:B------:R-:W-:Y:S02]  /*111c0*/  IMAD.MOV.U32 R13, RZ, RZ, R19 ;  /* 0x000000ffff0d7224 */ /* 0x000fe400078e0013 */
[----:B------:R-:W-:Y:S01]  /*111d0*/  IMAD.MOV.U32 R12, RZ, RZ, 0x2 ;  /* 0x00000002ff0c7424 */ /* 0x000fe200078e00ff */
[----:B------:R-:W-:-:S07]  /*111e0*/  MOV R2, R14 ;  /* 0x0000000e00027202 */ /* 0x000fce0000000f00 */
[----:B------:R-:W-:Y:S05]  /*111f0*/  WARPSYNC.COLLECTIVE R15, `(.L_x_334) ;  /* 0x000000000f087348 */ /* 0x000fea0003c00000 */
[----:B------:R0:W1:Y:S02]  /*11200*/  SHFL.IDX P6, R14, R13, R12, R11 ;  /* 0x0000000c0d0e7389 */ /* 0x00006400000c000b */
[----:B01----:R-:W-:Y:S01]  /*11210*/  ENDCOLLECTIVE ;  /* 0x000000000000791b */ /* 0x003fe20003800000 */
.L_x_334:
        /* <DEDUP_REMOVED lines=16> */
.L_x_335:
[----:B------:R-:W-:Y:S02]  /*11320*/  IMAD.MOV.U32 R13, RZ, RZ, R19 ;  /* 0x000000ffff0d7224 */ /* 0x000fe400078e0013 */
[----:B------:R-:W-:Y:S02]  /*11330*/  IMAD.MOV.U32 R12, RZ, RZ, 0x3 ;  /* 0x00000003ff0c7424 */ /* 0x000fe400078e00ff */
[----:B------:R-:W-:-:S07]  /*11340*/  IMAD.MOV.U32 R2, RZ, RZ, R14 ;  /* 0x000000ffff027224 */ /* 0x000fce00078e000e */
[----:B------:R-:W-:Y:S05]  /*11350*/  WARPSYNC.COLLECTIVE R15, `(.L_x_336) ;  /* 0x000000000f087348 */ /* 0x000fea0003c00000 */
[----:B------:R0:W1:Y:S02]  /*11360*/  SHFL.IDX P6, R14, R13, R12, R11 ;  /* 0x0000000c0d0e7389 */ /* 0x00006400000c000b */
[----:B01----:R-:W-:Y:S01]  /*11370*/  ENDCOLLECTIVE ;  /* 0x000000000000791b */ /* 0x003fe20003800000 */
.L_x_336:
[----:B------:R-:W-:-:S04]  /*11380*/  IADD3 R2, P0, R2, R0, RZ ;  /* 0x0000000002027210 */ /* 0x000fc80007f1e0ff */
[----:B------:R-:W-:Y:S02]  /*11390*/  IADD3.X R3, RZ, R3, RZ, P0, !PT ;  /* 0x00000003ff037210 */ /* 0x000fe400007fe4ff */
[----:B------:R-:W-:Y:S01]  /*113a0*/  ISETP.LT.OR P0, PT, R6, 0x41, P3 ;  /* 0x000000410600780c */ /* 0x000fe20001f01670 */
[----:B------:R-:W-:-:S12]  /*113b0*/  IMAD.MOV.U32 R13, RZ, RZ, R18 ;  /* 0x000000ffff0d7224 */ /* 0x000fd800078e0012 */
        /* <DEDUP_REMOVED lines=9> */
.L_x_337:
[----:B------:R-:W-:Y:S01]  /*11450*/  @!PT LDS RZ, [RZ] ;  /* 0x00000000fffff984 */ /* 0x000fe20000000800 */
[----:B------:R-:W-:Y:S01]  /*11460*/  @!PT LDS RZ, [RZ] ;  /* 0x00000000fffff984 */ /* 0x000fe20000000800 */
[----:B------:R-:W-:Y:S01]  /*11470*/  @!PT LDS RZ, [RZ] ;  /* 0x00000000fffff984 */ /* 0x000fe20000000800 */
[----:B------:R-:W-:Y:S01]  /*11480*/  LDGSTS.E.BYPASS.LTC128B.128 [R4+0x3400], desc[UR36][R2.64+0x40], !P0 ;  /* 0x0340004002047fae */ /* 0x000fe2000c101d64 */
[----:B------:R-:W-:-:S13]  /*11490*/  ISETP.LT.OR P0, PT, R6, 0x41, P1 ;  /* 0x000000410600780c */ /* 0x000fda0000f01670 */
[----:B------:R0:W-:Y:S02]  /*114a0*/  LDGSTS.E.BYPASS.LTC128B.128 [R4+0x5400], desc[UR36][R2.64+0x80], !P0 ;  /* 0x0540008002047fae */ /* 0x0001e4000c101d64 */
[----:B0-----:R-:W-:Y:S01]  /*114b0*/  IMAD.MOV.U32 R2, RZ, RZ, R14 ;  /* 0x000000ffff027224 */ /* 0x001fe200078e000e */
[----:B------:R-:W-:Y:S06]  /*114c0*/  BRA `(.L_x_338) ;  /* 0xffffffc800587947 */ /* 0x000fec000383ffff */
.L_x_259:
[----:B-1----:R1:W2:Y:S02]  /*114d0*/  SYNCS.PHASECHK.TRANS64.TRYWAIT P0, [R0+URZ+0x2d860], R3 ;  /* 0x02d86003000075a7 */ /* 0x0022a4000800017f */
[----:B--2---:R-:W-:Y:S05]  /*114e0*/  @!P0 NANOSLEEP.SYNCS 0x989680 ;  /* 0x009896800000895d */ /* 0x004fea0003900000 */
[----:B------:R-:W2:Y:S02]  /*114f0*/  @!P0 SYNCS.PHASECHK.TRANS64 P0, [R0+URZ+0x2d860], R3 ;  /* 0x02d86003000085a7 */ /* 0x000ea4000800007f */
[----:B--2---:R-:W-:Y:S05]  /*11500*/  @!P0 BRA `(.L_x_259) ;  /* 0xfffffffc00f08947 */ /* 0x004fea000383ffff */
[----:B------:R-:W-:Y:S05]  /*11510*/  BRA `(.L_x_339) ;  /* 0xffffffcc00807947 */ /* 0x000fea000383ffff */
.L_x_260:
[----:B------:R-:W-:Y:S01]  /*11520*/  BSSY B0, `(.L_x_340) ;  /* 0x0000008000007945 */ /* 0x000fe20003800000 */
[----:B------:R-:W-:Y:S01]  /*11530*/  IMAD.MOV.U32 R13, RZ, RZ, R19 ;  /* 0x000000ffff0d7224 */ /* 0x000fe200078e0013 */
[----:B------:R-:W-:Y:S01]  /*11540*/  MOV R12, RZ ;  /* 0x000000ff000c7202 */ /* 0x000fe20000000f00 */
[----:B------:R-:W-:Y:S02]  /*11550*/  IMAD.MOV.U32 R11, RZ, RZ, 0x1c1f ;  /* 0x00001c1fff0b7424 */ /* 0x000fe400078e00ff */
[----:B------:R-:W-:-:S07]  /*11560*/  IMAD.MOV.U32 R15, RZ, RZ, -0x1 ;  /* 0xffffffffff0f7424 */ /* 0x000fce00078e00ff */
[----:B-1----:R-:W-:Y:S05]  /*11570*/  WARPSYNC.COLLECTIVE R15, `(.L_x_341) ;  /* 0x000000000f087348 */ /* 0x002fea0003c00000 */
[----:B------:R0:W2:Y:S02]  /*11580*/  SHFL.IDX P6, R14, R13, R12, R11 ;  /* 0x0000000c0d0e7389 */ /* 0x0000a400000c000b */
[----:B012---:R-:W-:Y:S01]  /*11590*/  ENDCOLLECTIVE ;  /* 0x000000000000791b */ /* 0x007fe20003800000 */
.L_x_341:
[----:B------:R-:W-:Y:S05]  /*115a0*/  BSYNC B0 ;  /* 0x0000000000007941 */ /* 0x000fea0003800000 */
.L_x_340:
[----:B------:R-:W0:Y:S01]  /*115b0*/  S2R R2, SR_TID.X ;  /* 0x0000000000027919 */ /* 0x000e220000002100 */
[----:B------:R-:W-:Y:S01]  /*115c0*/  IMAD.MOV.U32 R13, RZ, RZ, R18 ;  /* 0x000000ffff0d7224 */ /* 0x000fe200078e0012 */
[----:B------:R-:W-:Y:S01]  /*115d0*/  MOV R15, 0xffffffff ;  /* 0xffffffff000f7802 */ /* 0x000fe20000000f00 */
[----:B------:R-:W-:Y:S02]  /*115e0*/  IMAD.MOV.U32 R12, RZ, RZ, RZ ;  /* 0x000000ffff0c7224 */ /* 0x000fe400078e00ff */
[----:B------:R-:W-:Y:S02]  /*115f0*/  IMAD.MOV.U32 R11, RZ, RZ, 0x1c1f ;  /* 0x00001c1fff0b7424 */ /* 0x000fe400078e00ff */
[----:B------:R-:W-:Y:S02]  /*11600*/  IMAD.MOV.U32 R3, RZ, RZ, R14 ;  /* 0x000000ffff037224 */ /* 0x000fe400078e000e */
[----:B------:R-:W-:-:S07]  /*11610*/  IMAD R4, R4, 0x2, R17 ;  /* 0x0000000204047824 */ /* 0x000fce00078e0211 */
[----:B0-----:R-:W-:Y:S05]  /*11620*/  WARPSYNC.COLLECTIVE R15, `(.L_x_342) ;  /* 0x000000000f087348 */ /* 0x001fea0003c00000 */
[----:B------:R1:W2:Y:S02]  /*11630*/  SHFL.IDX P6, R14, R13, R12, R11 ;  /* 0x0000000c0d0e7389 */ /* 0x0002a400000c000b */
[----:B012---:R-:W-:Y:S01]  /*11640*/  ENDCOLLECTIVE ;  /* 0x000000000000791b */ /* 0x007fe20003800000 */
.L_x_342:
[----:B------:R-:W-:Y:S01]  /*11650*/  ULDC UR4, c[0x0][0x2f4] ;  /* 0x0000bd0000047ab9 */ /* 0x000fe20000000800 */
[----:B------:R-:W-:Y:S02]  /*11660*/  IMAD.MOV.U32 R13, RZ, RZ, R19 ;  /* 0x000000ffff0d7224 */ /* 0x000fe400078e0013 */
[----:B------:R-:W-:Y:S02]  /*11670*/  IMAD.MOV.U32 R12, RZ, RZ, 0x1 ;  /* 0x00000001ff0c7424 */ /* 0x000fe400078e00ff */
[----:B------:R-:W-:-:S05]  /*11680*/  IMAD.SHL.U32 R7, R2, 0x8, RZ ;  /* 0x0000000802077824 */ /* 0x000fca00078e00ff */
[----:B------:R-:W-:-:S04]  /*11690*/  LOP3.LUT R7, R7, 0x18, RZ, 0xc0, !PT ;  /* 0x0000001807077812 */ /* 0x000fc800078ec0ff */
[C---:B------:R-:W-:Y:S01]  /*116a0*/  ISETP.GE.AND P2, PT, R7.reuse, UR4, PT ;  /* 0x0000000407007c0c */ /* 0x040fe2000bf46270 */
[C---:B------:R-:W-:Y:S01]  /*116b0*/  IMAD.SHL.U32 R5, R7.reuse, 0x2, RZ ;  /* 0x0000000207057824 */ /* 0x040fe200078e00ff */
[C---:B------:R-:W-:Y:S02]  /*116c0*/  LOP3.LUT R8, R7.reuse, 0x20, RZ, 0xfc, !PT ;  /* 0x0000002007087812 */ /* 0x040fe400078efcff */
[----:B------:R-:W-:Y:S02]  /*116d0*/  LOP3.LUT R7, R7, 0x40, RZ, 0xfc, !PT ;  /* 0x0000004007077812 */ /* 0x000fe400078efcff */
[----:B------:R-:W-:Y:S02]  /*116e0*/  IADD3 R2, P0, R14, R5, RZ ;  /* 0x000000050e027210 */ /* 0x000fe40007f1e0ff */
[----:B------:R-:W-:Y:S02]  /*116f0*/  ISETP.LT.OR P3, PT, R6, 0x1, P2 ;  /* 0x000000010600780c */ /* 0x000fe40001761670 */
[----:B------:R-:W-:Y:S01]  /*11700*/  ISETP.GE.AND P1, PT, R8, UR4, PT ;  /* 0x0000000408007c0c */ /* 0x000fe2000bf26270 */
[----:B------:R-:W-:Y:S01]  /*11710*/  IMAD.X R3, RZ, RZ, R3, P0 ;  /* 0x000000ffff037224 */ /* 0x000fe200000e0603 */
[----:B------:R-:W-:-:S13]  /*11720*/  ISETP.GE.AND P0, PT, R7, UR4, PT ;  /* 0x0000000407007c0c */ /* 0x000fda000bf06270 */
[----:B------:R-:W-:Y:S05]  /*11730*/  WARPSYNC.COLLECTIVE R15, `(.L_x_343) ;  /* 0x000000000f087348 */ /* 0x000fea0003c00000 */
[----:B------:R0:W1:Y:S02]  /*11740*/  SHFL.IDX P6, R14, R13, R12, R11 ;  /* 0x0000000c0d0e7389 */ /* 0x00006400000c000b */
[----:B01----:R-:W-:Y:S01]  /*11750*/  ENDCOLLECTIVE ;  /* 0x000000000000791b */ /* 0x003fe20003800000 */
.L_x_343:
[C---:B------:R-:W-:Y:S01]  /*11760*/  ISETP.LT.OR P4, PT, R6.reuse, 0x1, P1 ;  /* 0x000000010600780c */ /* 0x040fe20000f81670 */
[----:B------:R-:W-:Y:S01]  /*11770*/  @!PT LDS RZ, [RZ] ;  /* 0x00000000fffff984 */ /* 0x000fe20000000800 */
[----:B------:R-:W-:Y:S01]  /*11780*/  @!PT LDS RZ, [RZ] ;  /* 0x00000000fffff984 */ /* 0x000fe20000000800 */
[----:B------:R-:W-:Y:S01]  /*11790*/  @!PT LDS RZ, [RZ] ;  /* 0x00000000fffff984 */ /* 0x000fe20000000800 */
[----:B------:R-:W-:Y:S01]  /*117a0*/  LDGSTS.E.BYPASS.LTC128B.128 [R4+0x400], desc[UR36][R2.64], !P3 ;  /* 0x0040000002047fae */ /* 0x000fe2000d901d64 */
[----:B------:R-:W-:Y:S01]  /*117b0*/  ISETP.LT.OR P3, PT, R6, 0x1, P0 ;  /* 0x000000010600780c */ /* 0x000fe20000761670 */
[----:B------:R-:W-:-:S10]  /*117c0*/  IMAD.MOV.U32 R13, RZ, RZ, R18 ;  /* 0x000000ffff0d7224 */ /* 0x000fd400078e0012 */
[----:B------:R-:W-:Y:S04]  /*117d0*/  LDGSTS.E.BYPASS.LTC128B.128 [R4+0x2400], desc[UR36][R2.64+0x40], !P4 ;  /* 0x0240004002047fae */ /* 0x000fe8000e101d64 */
[----:B------:R0:W-:Y:S01]  /*117e0*/  LDGSTS.E.BYPASS.LTC128B.128 [R4+0x4400], desc[UR36][R2.64+0x80], !P3 ;  /* 0x0440008002047fae */ /* 0x0001e2000d901d64 */
[----:B------:R-:W-:Y:S02]  /*117f0*/  ISETP.LT.OR P3, PT, R6, 0x21, P2 ;  /* 0x000000210600780c */ /* 0x000fe40001761670 */
[----:B0-----:R-:W-:-:S11]  /*11800*/  MOV R3, R14 ;  /* 0x0000000e00037202 */ /* 0x001fd60000000f00 */
[----:B------:R-:W-:Y:S05]  /*11810*/  WARPSYNC.COLLECTIVE R15, `(.L_x_344) ;  /* 0x000000000f087348 */ /* 0x000fea0003c00000 */
[----:B------:R0:W1:Y:S02]  /*11820*/  SHFL.IDX P6, R14, R13, R12, R11 ;  /* 0x0000000c0d0e7389 */ /* 0x00006400000c000b */
[----:B01----:R-:W-:Y:S01]  /*11830*/  ENDCOLLECTIVE ;  /* 0x000000000000791b */ /* 0x003fe20003800000 */
.L_x_344:
[----:B------:R-:W-:Y:S02]  /*11840*/  IMAD.MOV.U32 R13, RZ, RZ, R19 ;  /* 0x000000ffff0d7224 */ /* 0x000fe400078e0013 */
[----:B------:R-:W-:Y:S01]  /*11850*/  IMAD.MOV.U32 R12, RZ, RZ, 0x2 ;  /* 0x00000002ff0c7424 */ /* 0x000fe200078e00ff */
[----:B------:R-:W-:-:S13]  /*11860*/  IADD3 R2, P4, R14, R5, RZ ;  /* 0x000000050e027210 */ /* 0x000fda0007f9e0ff */
[----:B------:R-:W-:Y:S05]  /*11870*/  WARPSYNC.COLLECTIVE R15, `(.L_x_345) ;  /* 0x000000000f087348 */ /* 0x000fea0003c00000 */
[----:B------:R0:W1:Y:S02]  /*11880*/  SHFL.IDX P6, R14, R13, R12, R11 ;  /* 0x0000000c0d0e7389 */ /* 0x00006400000c000b */
[----:B01----:R-:W-:Y:S01]  /*11890*/  ENDCOLLECTIVE ;  /* 0x000000000000791b */ /* 0x003fe20003800000 */
.L_x_345:
[----:B------:R-:W-:Y:S01]  /*118a0*/  IMAD.X R3, RZ, RZ, R3, P4 ;  /* 0x000000ffff037224 */ /* 0x000fe200020e0603 */
[----:B------:R-:W-:-:S04]  /*118b0*/  ISETP.LT.OR P4, PT, R6, 0x21, P1 ;  /* 0x000000210600780c */ /* 0x000fc80000f81670 */
[----:B------:R-:W-:Y:S01]  /*118c0*/  @!PT LDS RZ, [RZ] ;  /* 0x00000000fffff984 */ /* 0x000fe20000000800 */
[----:B------:R-:W-:Y:S01]  /*118d0*/  @!PT LDS RZ, [RZ] ;  /* 0x00000000fffff984 */ /* 0x000fe20000000800 */
[----:B------:R-:W-:Y:S01]  /*118e0*/  @!PT LDS RZ, [RZ] ;  /* 0x00000000fffff984 */ /* 0x000fe20000000800 */
[----:B------:R-:W-:Y:S01]  /*118f0*/  LDGSTS.E.BYPASS.LTC128B.128 [R4+0xc00], desc[UR36][R2.64], !P3 ;  /* 0x00c0000002047fae */ /* 0x000fe2000d901d64 */
[----:B------:R-:W-:Y:S01]  /*11900*/  ISETP.LT.OR P3, PT, R6, 0x21, P0 ;  /* 0x000000210600780c */ /* 0x000fe20000761670 */
[----:B------:R-:W-:-:S07]  /*11910*/  IMAD.MOV.U32 R13, RZ, RZ, R18 ;  /* 0x000000ffff0d7224 */ /* 0x000fce00078e0012 */
[----:B------:R-:W-:Y:S05]  /*11920*/  LDGSTS.E.BYPASS.LTC128B.128 [R4+0x2c00], desc[UR36][R2.64+0x40], !P4 ;  /* 0x02c0004002047fae */ /* 0x000fea000e101d64 */
[----:B------:R0:W-:Y:S01]  /*11930*/  LDGSTS.E.BYPASS.LTC128B.128 [R4+0x4c00], desc[UR36][R2.64+0x80], !P3 ;  /* 0x04c0008002047fae */ /* 0x0001e2000d901d64 */
[----:B------:R-:W-:Y:S01]  /*11940*/  ISETP.LT.OR P3, PT, R6, 0x41, P2 ;  /* 0x000000410600780c */ /* 0x000fe20001761670 */
[----:B0-----:R-:W-:-:S12]  /*11950*/  IMAD.MOV.U32 R3, RZ, RZ, R14 ;  /* 0x000000ffff037224 */ /* 0x001fd800078e000e */
[----:B------:R-:W-:Y:S05]  /*11960*/  WARPSYNC.COLLECTIVE R15, `(.L_x_346) ;  /* 0x000000000f087348 */ /* 0x000fea0003c00000 */
[----:B------:R0:W1:Y:S02]  /*11970*/  SHFL.IDX P6, R14, R13, R12, R11 ;  /* 0x0000000c0d0e7389 */ /* 0x00006400000c000b */
[----:B01----:R-:W-:Y:S01]  /*11980*/  ENDCOLLECTIVE ;  /* 0x000000000000791b */ /* 0x003fe20003800000 */
.L_x_346:
[----:B------:R-:W-:Y:S02]  /*11990*/  IMAD.MOV.U32 R13, RZ, RZ, R19 ;  /* 0x000000ffff0d7224 */ /* 0x000fe400078e0013 */
[----:B------:R-:W-:Y:S01]  /*119a0*/  IMAD.MOV.U32 R12, RZ, RZ, 0x3 ;  /* 0x00000003ff0c7424 */ /* 0x000fe200078e00ff */
[----:B------:R-:W-:-:S13]  /*119b0*/  IADD3 R2, P4, R14, R5, RZ ;  /* 0x000000050e027210 */ /* 0x000fda0007f9e0ff */
[----:B------:R-:W-:Y:S05]  /*119c0*/  WARPSYNC.COLLECTIVE R15, `(.L_x_347) ;  /* 0x000000000f087348 */ /* 0x000fea0003c00000 */
[----:B------:R0:W1:Y:S02]  /*119d0*/  SHFL.IDX P6, R14, R13, R12, R11 ;  /* 0x0000000c0d0e7389 */ /* 0x00006400000c000b */
[----:B01----:R-:W-:Y:S01]  /*119e0*/  ENDCOLLECTIVE ;  /* 0x000000000000791b */ /* 0x003fe20003800000 */
.L_x_347:
[----:B------:R-:W-:Y:S02]  /*119f0*/  IADD3.X R3, RZ, R3, RZ, P4, !PT ;  /* 0x00000003ff037210 */ /* 0x000fe400027fe4ff */
[----:B------:R-:W-:-:S03]  /*11a00*/  ISETP.LT.OR P4, PT, R6, 0x41, P1 ;  /* 0x000000410600780c */ /* 0x000fc60000f81670 */
[----:B------:R-:W-:Y:S01]  /*11a10*/  @!PT LDS RZ, [RZ] ;  /* 0x00000000fffff984 */ /* 0x000fe20000000800 */
[----:B------:R-:W-:Y:S01]  /*11a20*/  @!PT LDS RZ, [RZ] ;  /* 0x00000000fffff984 */ /* 0x000fe20000000800 */
[----:B------:R-:W-:Y:S01]  /*11a30*/  @!PT LDS RZ, [RZ] ;  /* 0x00000000fffff984 */ /* 0x000fe20000000800 */
[----:B------:R0:W-:Y:S01]  /*11a40*/  LDGSTS.E.BYPASS.LTC128B.128 [R4+0x1400], desc[UR36][R2.64], !P3 ;  /* 0x0140000002047fae */ /* 0x0001e2000d901d64 */
[----:B------:R-:W-:Y:S01]  /*11a50*/  ISETP.LT.OR P3, PT, R6, 0x41, P0 ;  /* 0x000000410600780c */ /* 0x000fe20000761670 */
[----:B------:R-:W-:-:S08]  /*11a60*/  IMAD.MOV.U32 R13, RZ, RZ, R18 ;  /* 0x000000ffff0d7224 */ /* 0x000fd000078e0012 */
[----:B------:R0:W-:Y:S04]  /*11a70*/  LDGSTS.E.BYPASS.LTC128B.128 [R4+0x3400], desc[UR36][R2.64+0x40], !P4 ;  /* 0x0340004002047fae */ /* 0x0001e8000e101d64 */
[----:B------:R0:W-:Y:S01]  /*11a80*/  LDGSTS.E.BYPASS.LTC128B.128 [R4+0x5400], desc[UR36][R2.64+0x80], !P3 ;  /* 0x0540008002047fae */ /* 0x0001e2000d901d64 */
[----:B------:R-:W-:-:S07]  /*11a90*/  IMAD.MOV.U32 R19, RZ, RZ, R14 ;  /* 0x000000ffff137224 */ /* 0x000fce00078e000e */
[----:B0-----:R-:W-:Y:S05]  /*11aa0*/  WARPSYNC.COLLECTIVE R15, `(.L_x_348) ;  /* 0x000000000f087348 */ /* 0x001fea0003c00000 */
[----:B------:R1:W2:Y:S02]  /*11ab0*/  SHFL.IDX P6, R14, R13, R12, R11 ;  /* 0x0000000c0d0e7389 */ /* 0x0002a400000c000b */
[----:B012---:R-:W-:Y:S01]  /*11ac0*/  ENDCOLLECTIVE ;  /* 0x000000000000791b */ /* 0x007fe20003800000 */
.L_x_348:
[----:B------:R-:W-:Y:S05]  /*11ad0*/  BRA `(.L_x_349) ;  /* 0xffffffc800f47947 */ /* 0x000fea000383ffff */
.L_x_265:
        /* <DEDUP_REMOVED lines=8> */
.L_x_351:
[----:B------:R-:W-:Y:S05]  /*11b60*/  BSYNC B0 ;  /* 0x0000000000007941 */ /* 0x000fea0003800000 */
.L_x_350:
[----:B------:R-:W-:Y:S02]  /*11b70*/  IMAD.MOV.U32 R13, RZ, RZ, R24 ;  /* 0x000000ffff0d7224 */ /* 0x000fe400078e0018 */
[----:B------:R-:W-:Y:S02]  /*11b80*/  IMAD.MOV.U32 R12, RZ, RZ, 0x1 ;  /* 0x00000001ff0c7424 */ /* 0x000fe400078e00ff */
[----:B------:R-:W-:Y:S02]  /*11b90*/  IMAD.MOV.U32 R11, RZ, RZ, 0x1f ;  /* 0x0000001fff0b7424 */ /* 0x000fe400078e00ff */
[----:B------:R-:W-:Y:S02]  /*11ba0*/  IMAD.MOV.U32 R15, RZ, RZ, -0x1 ;  /* 0xffffffffff0f7424 */ /* 0x000fe400078e00ff */
[----:B------:R-:W-:Y:S02]  /*11bb0*/  IMAD.IADD R9, R27, 0x1, R8 ;  /* 0x000000011b097824 */ /* 0x000fe400078e0208 */
[----:B------:R-:W-:-:S07]  /*11bc0*/  IMAD.MOV.U32 R0, RZ, RZ, R14 ;  /* 0x000000ffff007224 */ /* 0x000fce00078e000e */
[----:B------:R-:W-:Y:S05]  /*11bd0*/  WARPSYNC.COLLECTIVE R15, `(.L_x_352) ;  /* 0x000000000f087348 */ /* 0x000fea0003c00000 */
[----:B------:R0:W1:Y:S02]  /*11be0*/  SHFL.IDX P6, R14, R13, R12, R11 ;  /* 0x0000000c0d0e7389 */ /* 0x00006400000c000b */
[----:B01----:R-:W-:Y:S01]  /*11bf0*/  ENDCOLLECTIVE ;  /* 0x000000000000791b */ /* 0x003fe20003800000 */
.L_x_352:
[----:B------:R-:W-:Y:S02]  /*11c00*/  ULDC UR4, c[0x0][0xc3c] ;  /* 0x00030f0000047ab9 */ /* 0x000fe40000000800 */
[----:B------:R-:W-:-:S13]  /*11c10*/  ISETP.GE.OR P1, PT, R9, UR4, !P0 ;  /* 0x0000000409007c0c */ /* 0x000fda000c726670 */
[----:B------:R-:W0:Y:S08]  /*11c20*/  @!P1 LDC.64 R2, c[0x0][0xc80] ;  /* 0x00032000ff029b82 */ /* 0x000e300000000a00 */
[----:B------:R-:W1:Y:S01]  /*11c30*/  @!P1 LDC.64 R4, c[0x0][0xc78] ;  /* 0x00031e00ff049b82 */ /* 0x000e620000000a00 */
[----:B------:R-:W-:Y:S01]  /*11c40*/  IMAD.MOV.U32 R11, RZ, RZ, RZ ;  /* 0x000000ffff0b7224 */ /* 0x000fe200078e00ff */
[----:B------:R-:W-:Y:S01]  /*11c50*/  MOV R6, R14 ;  /* 0x0000000e00067202 */ /* 0x000fe20000000f00 */
[----:B0-----:R-:W-:-:S05]  /*11c60*/  @!P1 IMAD.WIDE R2, R9, 0x4, R2 ;  /* 0x0000000409029825 */ /* 0x001fca00078e0202 */
[----:B------:R1:W2:Y:S02]  /*11c70*/  @!P1 LDG.E R7, desc[UR36][R2.64] ;  /* 0x0000002402079981 */ /* 0x0002a4000c1e1900 */
[----:B-1----:R-:W-:-:S05]  /*11c80*/  @!P1 IMAD.WIDE R2, R9, 0x4, R4 ;  /* 0x0000000409029825 */ /* 0x002fca00078e0204 */
[----:B------:R-:W3:Y:S01]  /*11c90*/  @!P1 LDG.E R5, desc[UR36][R2.64] ;  /* 0x0000002402059981 */ /* 0x000ee2000c1e1900 */
[----:B------:R-:W-:Y:S01]  /*11ca0*/  IMAD.MOV.U32 R4, RZ, RZ, RZ ;  /* 0x000000ffff047224 */ /* 0x000fe200078e00ff */
[C---:B------:R-:W-:Y:S01]  /*11cb0*/  ISETP.GE.U32.AND P2, PT, R8.reuse, 0x2, PT ;  /* 0x000000020800780c */ /* 0x040fe20003f46070 */
[----:B------:R-:W-:Y:S01]  /*11cc0*/  IMAD.MOV.U32 R24, RZ, RZ, RZ ;  /* 0x000000ffff187224 */ /* 0x000fe200078e00ff */
[C---:B------:R-:W-:Y:S02]  /*11cd0*/  ISETP.GE.U32.AND P3, PT, R8.reuse, 0x4, PT ;  /* 0x000000040800780c */ /* 0x040fe40003f66070 */
[C---:B------:R-:W-:Y:S02]  /*11ce0*/  ISETP.GE.U32.AND P4, PT, R8.reuse, 0x8, PT ;  /* 0x000000080800780c */ /* 0x040fe40003f86070 */
[----:B------:R-:W-:Y:S01]  /*11cf0*/  ISETP.GE.U32.AND P5, PT, R8, 0x10, PT ;  /* 0x000000100800780c */ /* 0x000fe20003fa6070 */
[----:B--2---:R-:W-:Y:S02]  /*11d00*/  @!P1 IMAD.MOV.U32 R4, RZ, RZ, R7 ;  /* 0x000000ffff049224 */ /* 0x004fe400078e0007 */
[----:B------:R-:W-:-:S02]  /*11d10*/  IMAD.MOV.U32 R7, RZ, RZ, RZ ;  /* 0x000000ffff077224 */ /* 0x000fc400078e00ff */
[----:B---3--:R-:W-:Y:S01]  /*11d20*/  @!P1 IMAD.MOV.U32 R7, RZ, RZ, R5 ;  /* 0x000000ffff079224 */ /* 0x008fe200078e0005 */
[----:B------:R-:W-:-:S03]  /*11d30*/  ISETP.NE.AND P1, PT, R8, RZ, PT ;  /* 0x000000ff0800720c */ /* 0x000fc60003f25270 */
[----:B------:R-:W-:-:S10]  /*11d40*/  IMAD R13, R7, R4, RZ ;  /* 0x00000004070d7224 */ /* 0x000fd400078e02ff */
[----:B------:R-:W-:Y:S05]  /*11d50*/  WARPSYNC.COLLECTIVE R15, `(.L_x_353) ;  /* 0x000000000f087348 */ /* 0x000fea0003c00000 */
[----:B------:R0:W1:Y:S02]  /*11d60*/  SHFL.UP P6, R14, R13, R12, R11 ;  /* 0x0400000c0d0e7389 */ /* 0x00006400000c000b */
[----:B01----:R-:W-:Y:S01]  /*11d70*/  ENDCOLLECTIVE ;  /* 0x000000000000791b */ /* 0x003fe20003800000 */
.L_x_353:
[----:B------:R-:W-:Y:S01]  /*11d80*/  IMAD.MOV.U32 R12, RZ, RZ, 0x2 ;  /* 0x00000002ff0c7424 */ /* 0x000fe200078e00ff */
[----:B------:R-:W-:-:S04]  /*11d90*/  SEL R14, R14, RZ, P1 ;  /* 0x000000ff0e0e7207 */ /* 0x000fc80000800000 */
[----:B------:R-:W-:-:S05]  /*11da0*/  IADD3 R5, R13, R14, RZ ;  /* 0x0000000e0d057210 */ /* 0x000fca0007ffe0ff */
[----:B------:R-:W-:-:S07]  /*11db0*/  IMAD.MOV.U32 R13, RZ, RZ, R5 ;  /* 0x000000ffff0d7224 */ /* 0x000fce00078e0005 */
[----:B------:R-:W-:Y:S05]  /*11dc0*/  WARPSYNC.COLLECTIVE R15, `(.L_x_354) ;  /* 0x000000000f087348 */ /* 0x000fea0003c00000 */
[----:B------:R0:W1:Y:S02]  /*11dd0*/  SHFL.UP P6, R14, R13, R12, R11 ;  /* 0x0400000c0d0e7389 */ /* 0x00006400000c000b */
[----:B01----:R-:W-:Y:S01]  /*11de0*/  ENDCOLLECTIVE ;  /* 0x000000000000791b */ /* 0x003fe20003800000 */
.L_x_354:
[----:B------:R-:W-:Y:S01]  /*11df0*/  IMAD.MOV.U32 R12, RZ, RZ, 0x4 ;  /* 0x00000004ff0c7424 */ /* 0x000fe200078e00ff */
[----:B------:R-:W-:-:S05]  /*11e00*/  SEL R2, R14, RZ, P2 ;  /* 0x000000ff0e027207 */ /* 0x000fca0001000000 */
[----:B------:R-:W-:-:S04]  /*11e10*/  IMAD.IADD R2, R5, 0x1, R2 ;  /* 0x0000000105027824 */ /* 0x000fc800078e0202 */
[----:B------:R-:W-:-:S07]  /*11e20*/  IMAD.MOV.U32 R13, RZ, RZ, R2 ;  /* 0x000000ffff0d7224 */ /* 0x000fce00078e0002 */
[----:B------:R-:W-:Y:S05]  /*11e30*/  WARPSYNC.COLLECTIVE R15, `(.L_x_355) ;  /* 0x000000000f087348 */ /* 0x000fea0003c00000 */
[----:B------:R0:W1:Y:S02]  /*11e40*/  SHFL.UP P6, R14, R13, R12, R11 ;  /* 0x0400000c0d0e7389 */ /* 0x00006400000c000b */
[----:B01----:R-:W-:Y:S01]  /*11e50*/  ENDCOLLECTIVE ;  /* 0x000000000000791b */ /* 0x003fe20003800000 */
.L_x_355:
[----:B------:R-:W-:Y:S01]  /*11e60*/  IMAD.MOV.U32 R12, RZ, RZ, 0x8 ;  /* 0x00000008ff0c7424 */ /* 0x000fe200078e00ff */
[----:B------:R-:W-:-:S05]  /*11e70*/  SEL R3, R14, RZ, P3 ;  /* 0x000000ff0e037207 */ /* 0x000fca0001800000 */
[----:B------:R-:W-:-:S05]  /*11e80*/  IMAD.IADD R3, R2, 0x1, R3 ;  /* 0x0000000102037824 */ /* 0x000fca00078e0203 */
[----:B------:R-:W-:-:S07]  /*11e90*/  MOV R13, R3 ;  /* 0x00000003000d7202 */ /* 0x000fce0000000f00 */
[----:B------:R-:W-:Y:S05]  /*11ea0*/  WARPSYNC.COLLECTIVE R15, `(.L_x_356) ;  /* 0x000000000f087348 */ /* 0x000fea0003c00000 */
[----:B------:R0:W1:Y:S02]  /*11eb0*/  SHFL.UP P6, R14, R13, R12, R11 ;  /* 0x0400000c0d0e7389 */ /* 0x00006400000c000b */
[----:B01----:R-:W-:Y:S01]  /*11ec0*/  ENDCOLLECTIVE ;  /* 0x000000000000791b */ /* 0x003fe20003800000 */
.L_x_356:
[----:B------:R-:W-:Y:S01]  /*11ed0*/  IMAD.MOV.U32 R12, RZ, RZ, 0x10 ;  /* 0x00000010ff0c7424 */ /* 0x000fe200078e00ff */
[----:B------:R-:W-:-:S05]  /*11ee0*/  SEL R14, R14, RZ, P4 ;  /* 0x000000ff0e0e7207 */ /* 0x000fca0002000000 */
[----:B------:R-:W-:-:S04]  /*11ef0*/  IMAD.IADD R5, R3, 0x1, R14 ;  /* 0x0000000103057824 */ /* 0x000fc800078e020e */
[----:B------:R-:W-:-:S07]  /*11f00*/  IMAD.MOV.U32 R13, RZ, RZ, R5 ;  /* 0x000000ffff0d7224 */ /* 0x000fce00078e0005 */
[----:B------:R-:W-:Y:S05]  /*11f10*/  WARPSYNC.COLLECTIVE R15, `(.L_x_357) ;  /* 0x000000000f087348 */ /* 0x000fea0003c00000 */
[----:B------:R0:W1:Y:S02]  /*11f20*/  SHFL.UP P6, R14, R13, R12, R11 ;  /* 0x0400000c0d0e7389 */ /* 0x00006400000c000b */
[----:B01----:R-:W-:Y:S01]  /*11f30*/  ENDCOLLECTIVE ;  /* 0x000000000000791b */ /* 0x003fe20003800000 */
.L_x_357:
[----:B------:R-:W-:Y:S01]  /*11f40*/  MOV R12, 0x1f ;  /* 0x0000001f000c7802 */ /* 0x000fe20000000f00 */
[----:B------:R-:W-:Y:S01]  /*11f50*/  IMAD.MOV.U32 R11, RZ, RZ, 0x1f ;  /* 0x0000001fff0b7424 */ /* 0x000fe200078e00ff */
[----:B------:R-:W-:-:S05]  /*11f60*/  SEL R2, R14, RZ, P5 ;  /* 0x000000ff0e027207 */ /* 0x000fca0002800000 */
[----:B------:R-:W-:-:S04]  /*11f70*/  IMAD.IADD R2, R5, 0x1, R2 ;  /* 0x0000000105027824 */ /* 0x000fc800078e0202 */
[----:B------:R-:W-:-:S07]  /*11f80*/  IMAD.MOV.U32 R13, RZ, RZ, R2 ;  /* 0x000000ffff0d7224 */ /* 0x000fce00078e0002 */
[----:B------:R-:W-:Y:S05]  /*11f90*/  WARPSYNC.COLLECTIVE R15, `(.L_x_358) ;  /* 0x000000000f087348 */ /* 0x000fea0003c00000 */
[----:B------:R0:W1:Y:S02]  /*11fa0*/  SHFL.IDX P6, R14, R13, R12, R11 ;  /* 0x0000000c0d0e7389 */ /* 0x00006400000c000b */
[----:B01----:R-:W-:Y:S01]  /*11fb0*/  ENDCOLLECTIVE ;  /* 0x000000000000791b */ /* 0x003fe20003800000 */
.L_x_358:
[----:B------:R-:W-:Y:S05]  /*11fc0*/  BRA `(.L_x_359) ;  /* 0xffffffcc000c7947 */ /* 0x000fea000383ffff */
.L_x_268:
[----:B------:R-:W-:Y:S01]  /*11fd0*/  BSSY B0, `(.L_x_360) ;  /* 0x0000007000007945 */ /* 0x000fe20003800000 */
[----:B------:R-:W-:Y:S02]  /*11fe0*/  IMAD.MOV.U32 R12, RZ, RZ, 0x1 ;  /* 0x00000001ff0c7424 */ /* 0x000fe400078e00ff */
[----:B------:R-:W-:Y:S02]  /*11ff0*/  IMAD.MOV.U32 R11, RZ, RZ, RZ ;  /* 0x000000ffff0b7224 */ /* 0x000fe400078e00ff */
[----:B------:R-:W-:-:S07]  /*12000*/  IMAD.MOV.U32 R15, RZ, RZ, -0x1 ;  /* 0xffffffffff0f7424 */ /* 0x000fce00078e00ff */
[----:B------:R-:W-:Y:S05]  /*12010*/  WARPSYNC.COLLECTIVE R15, `(.L_x_361) ;  /* 0x000000000f087348 */ /* 0x000fea0003c00000 */
[----:B------:R0:W1:Y:S02]  /*12020*/  SHFL.UP P6, R14, R13, R12, R11 ;  /* 0x0400000c0d0e7389 */ /* 0x00006400000c000b */
[----:B01----:R-:W-:Y:S01]  /*12030*/  ENDCOLLECTIVE ;  /* 0x000000000000791b */ /* 0x003fe20003800000 */
.L_x_361:
[----:B------:R-:W-:Y:S05]  /*12040*/  BSYNC B0 ;  /* 0x0000000000007941 */ /* 0x000fea0003800000 */
.L_x_360:
[----:B------:R-:W-:Y:S01]  /*12050*/  SEL R14, R14, RZ, P1 ;  /* 0x000000ff0e0e7207 */ /* 0x000fe20000800000 */
[----:B------:R-:W-:Y:S01]  /*12060*/  IMAD.MOV.U32 R11, RZ, RZ, RZ ;  /* 0x000000ffff0b7224 */ /* 0x000fe200078e00ff */
[----:B------:R-:W-:Y:S01]  /*12070*/  MOV R12, 0x2 ;  /* 0x00000002000c7802 */ /* 0x000fe20000000f00 */
[----:B------:R-:W-:Y:S02]  /*12080*/  IMAD.MOV.U32 R15, RZ, RZ, -0x1 ;  /* 0xffffffffff0f7424 */ /* 0x000fe400078e00ff */
[----:B------:R-:W-:-:S07]  /*12090*/  IMAD.IADD R13, R13, 0x1, R14 ;  /* 0x000000010d0d7824 */ /* 0x000fce00078e020e */
[----:B------:R-:W-:Y:S05]  /*120a0*/  WARPSYNC.COLLECTIVE R15, `(.L_x_362) ;  /* 0x000000000f087348 */ /* 0x000fea0003c00000 */
[----:B------:R0:W1:Y:S02]  /*120b0*/  SHFL.UP P6, R14, R13, R12, R11 ;  /* 0x0400000c0d0e7389 */ /* 0x00006400000c000b */
[----:B01----:R-:W-:Y:S01]  /*120c0*/  ENDCOLLECTIVE ;  /* 0x000000000000791b */ /* 0x003fe20003800000 */
.L_x_362:
[----:B------:R-:W-:Y:S01]  /*120d0*/  IMAD.MOV.U32 R12, RZ, RZ, 0x4 ;  /* 0x00000004ff0c7424 */ /* 0x000fe200078e00ff */
[----:B------:R-:W-:-:S05]  /*120e0*/  SEL R14, R14, RZ, P2 ;  /* 0x000000ff0e0e7207 */ /* 0x000fca0001000000 */
[----:B------:R-:W-:-:S04]  /*120f0*/  IMAD.IADD R3, R13, 0x1, R14 ;  /* 0x000000010d037824 */ /* 0x000fc800078e020e */
[----:B------:R-:W-:-:S07]  /*12100*/  IMAD.MOV.U32 R13, RZ, RZ, R3 ;  /* 0x000000ffff0d7224 */ /* 0x000fce00078e0003 */
[----:B------:R-:W-:Y:S05]  /*12110*/  WARPSYNC.COLLECTIVE R15, `(.L_x_363) ;  /* 0x000000000f087348 */ /* 0x000fea0003c00000 */
[----:B------:R0:W1:Y:S02]  /*12120*/  SHFL.UP P6, R14, R13, R12, R11 ;  /* 0x0400000c0d0e7389 */ /* 0x00006400000c000b */
[----:B01----:R-:W-:Y:S01]  /*12130*/  ENDCOLLECTIVE ;  /* 0x000000000000791b */ /* 0x003fe20003800000 */
.L_x_363:
[----:B------:R-:W-:Y:S01]  /*12140*/  IMAD.MOV.U32 R12, RZ, RZ, 0x8 ;  /* 0x00000008ff0c7424 */ /* 0x000fe200078e00ff */
[----:B------:R-:W-:-:S05]  /*12150*/  SEL R14, R14, RZ, P3 ;  /* 0x000000ff0e0e7207 */ /* 0x000fca0001800000 */
[----:B------:R-:W-:-:S05]  /*12160*/  IMAD.IADD R5, R3, 0x1, R14 ;  /* 0x0000000103057824 */ /* 0x000fca00078e020e */
[----:B------:R-:W-:-:S07]  /*12170*/  MOV R13, R5 ;  /* 0x00000005000d7202 */ /* 0x000fce0000000f00 */
[----:B------:R-:W-:Y:S05]  /*12180*/  WARPSYNC.COLLECTIVE R15, `(.L_x_364) ;  /* 0x000000000f087348 */ /* 0x000fea0003c00000 */
[----:B------:R0:W1:Y:S02]  /*12190*/  SHFL.UP P6, R14, R13, R12, R11 ;  /* 0x0400000c0d0e7389 */ /* 0x00006400000c000b */
[----:B01----:R-:W-:Y:S01]  /*121a0*/  ENDCOLLECTIVE ;  /* 0x000000000000791b */ /* 0x003fe20003800000 */
.L_x_364:
[----:B------:R-:W-:Y:S01]  /*121b0*/  IMAD.MOV.U32 R12, RZ, RZ, 0x10 ;  /* 0x00000010ff0c7424 */ /* 0x000fe200078e00ff */
[----:B------:R-:W-:-:S05]  /*121c0*/  SEL R8, R14, RZ, P4 ;  /* 0x000000ff0e087207 */ /* 0x000fca0002000000 */
[----:B------:R-:W-:-:S04]  /*121d0*/  IMAD.IADD R8, R5, 0x1, R8 ;  /* 0x0000000105087824 */ /* 0x000fc800078e0208 */
[----:B------:R-:W-:-:S07]  /*121e0*/  IMAD.MOV.U32 R13, RZ, RZ, R8 ;  /* 0x000000ffff0d7224 */ /* 0x000fce00078e0008 */
[----:B------:R-:W-:Y:S05]  /*121f0*/  WARPSYNC.COLLECTIVE R15, `(.L_x_365) ;  /* 0x000000000f087348 */ /* 0x000fea0003c00000 */
[----:B------:R0:W1:Y:S02]  /*12200*/  SHFL.UP P6, R14, R13, R12, R11 ;  /* 0x0400000c0d0e7389 */ /* 0x00006400000c000b */
[----:B01----:R-:W-:Y:S01]  /*12210*/  ENDCOLLECTIVE ;  /* 0x000000000000791b */ /* 0x003fe20003800000 */
.L_x_365:
        /* <DEDUP_REMOVED lines=8> */
.L_x_366:
[----:B------:R-:W-:Y:S05]  /*122a0*/  BRA `(.L_x_367) ;  /* 0xffffffc800f87947 */ /* 0x000fea000383ffff */
.L_x_270:
[----:B------:R-:W-:Y:S01]  /*122b0*/  BSSY B0, `(.L_x_368) ;  /* 0x0000006000007945 */ /* 0x000fe20003800000 */
[----:B------:R-:W-:Y:S01]  /*122c0*/  PLOP3.LUT P6, PT, P6, PT, PT, 0x8, 0x0 ;  /* 0x000000000000781c */ /* 0x000fe200037ce170 */
[----:B------:R-:W-:-:S12]  /*122d0*/  IMAD.MOV.U32 R15, RZ, RZ, -0x1 ;  /* 0xffffffffff0f7424 */ /* 0x000fd800078e00ff */
[----:B0-----:R-:W-:Y:S05]  /*122e0*/  WARPSYNC.COLLECTIVE R15, `(.L_x_369) ;  /* 0x000000000f087348 */ /* 0x001fea0003c00000 */
[----:B------:R-:W-:Y:S01]  /*122f0*/  VOTE.ANY R14, PT, P6 ;  /* 0x00000000000e7806 */ /* 0x000fe200030e0100 */
[----:B0-----:R-:W-:Y:S06]  /*12300*/  ENDCOLLECTIVE ;  /* 0x000000000000791b */ /* 0x001fec0003800000 */
.L_x_369:
[----:B------:R-:W-:Y:S05]  /*12310*/  BSYNC B0 ;  /* 0x0000000000007941 */ /* 0x000fea0003800000 */
.L_x_368:
[----:B------:R-:W-:Y:S01]  /*12320*/  IMAD.MOV.U32 R6, RZ, RZ, R14 ;  /* 0x000000ffff067224 */ /* 0x000fe200078e000e */
[----:B------:R-:W-:Y:S01]  /*12330*/  MOV R15, 0xffffffff ;  /* 0xffffffff000f7802 */ /* 0x000fe20000000f00 */
[----:B------:R-:W-:Y:S02]  /*12340*/  IMAD.MOV.U32 R13, RZ, RZ, R4 ;  /* 0x000000ffff0d7224 */ /* 0x000fe400078e0004 */
[----:B------:R-:W0:Y:S01]  /*12350*/  POPC R5, R6 ;  /* 0x0000000600057309 */ /* 0x000e220000000000 */
[----:B------:R-:W-:Y:S02]  /*12360*/  IMAD.MOV.U32 R11, RZ, RZ, 0x1f ;  /* 0x0000001fff0b7424 */ /* 0x000fe400078e00ff */
[----:B0-----:R-:W-:-:S07]  /*12370*/  IMAD.MOV.U32 R12, RZ, RZ, R5 ;  /* 0x000000ffff0c7224 */ /* 0x001fce00078e0005 */
[----:B------:R-:W-:Y:S05]  /*12380*/  WARPSYNC.COLLECTIVE R15, `(.L_x_370) ;  /* 0x000000000f087348 */ /* 0x000fea0003c00000 */
[----:B------:R0:W1:Y:S02]  /*12390*/  SHFL.IDX P6, R14, R13, R12, R11 ;  /* 0x0000000c0d0e7389 */ /* 0x00006400000c000b */
[----:B01----:R-:W-:Y:S01]  /*123a0*/  ENDCOLLECTIVE ;  /* 0x000000000000791b */ /* 0x003fe20003800000 */
.L_x_370:
[----:B------:R-:W-:Y:S02]  /*123b0*/  IMAD.MOV.U32 R13, RZ, RZ, R7 ;  /* 0x000000ffff0d7224 */ /* 0x000fe400078e0007 */
[----:B------:R-:W-:-:S07]  /*123c0*/  IMAD.MOV.U32 R4, RZ, RZ, R14 ;  /* 0x000000ffff047224 */ /* 0x000fce00078e000e */
[----:B------:R-:W-:Y:S05]  /*123d0*/  WARPSYNC.COLLECTIVE R15, `(.L_x_371) ;  /* 0x000000000f087348 */ /* 0x000fea0003c00000 */
[----:B------:R0:W1:Y:S02]  /*123e0*/  SHFL.IDX P6, R14, R13, R12, R11 ;  /* 0x0000000c0d0e7389 */ /* 0x00006400000c000b */
[----:B01----:R-:W-:Y:S01]  /*123f0*/  ENDCOLLECTIVE ;  /* 0x000000000000791b */ /* 0x003fe20003800000 */
.L_x_371:
[----:B------:R-:W-:Y:S01]  /*12400*/  IMAD.MOV.U32 R7, RZ, RZ, R14 ;  /* 0x000000ffff077224 */ /* 0x000fe200078e000e */
[----:B------:R-:W-:Y:S06]  /*12410*/  BRA `(.L_x_372) ;  /* 0xffffffc800d87947 */ /* 0x000fec000383ffff */
.L_x_272:
[----:B------:R-:W-:Y:S01]  /*12420*/  BSSY B0, `(.L_x_373) ;  /* 0x0000007000007945 */ /* 0x000fe20003800000 */
[----:B------:R-:W-:Y:S02]  /*12430*/  IMAD.MOV.U32 R13, RZ, RZ, R2 ;  /* 0x000000ffff0d7224 */ /* 0x000fe400078e0002 */
[----:B------:R-:W-:Y:S02]  /*12440*/  IMAD.MOV.U32 R11, RZ, RZ, 0x1f ;  /* 0x0000001fff0b7424 */ /* 0x000fe400078e00ff */
[----:B------:R-:W-:-:S07]  /*12450*/  IMAD.MOV.U32 R15, RZ, RZ, -0x1 ;  /* 0xffffffffff0f7424 */ /* 0x000fce00078e00ff */
[----:B0123--:R-:W-:Y:S05]  /*12460*/  WARPSYNC.COLLECTIVE R15, `(.L_x_374) ;  /* 0x000000000f087348 */ /* 0x00ffea0003c00000 */
[----:B------:R4:W0:Y:S02]  /*12470*/  SHFL.IDX P6, R14, R13, R12, R11 ;  /* 0x0000000c0d0e7389 */ /* 0x00082400000c000b */
[----:B01234-:R-:W-:Y:S01]  /*12480*/  ENDCOLLECTIVE ;  /* 0x000000000000791b */ /* 0x01ffe20003800000 */
.L_x_374:
[----:B------:R-:W-:Y:S05]  /*12490*/  BSYNC B0 ;  /* 0x0000000000007941 */ /* 0x000fea0003800000 */
.L_x_373:
[----:B------:R-:W-:Y:S01]  /*124a0*/  MOV R24, R14 ;  /* 0x0000000e00187202 */ /* 0x000fe20000000f00 */
[----:B------:R-:W-:Y:S06]  /*124b0*/  BRA `(.L_x_271) ;  /* 0xffffffc800c87947 */ /* 0x000fec000383ffff */
.L_x_276:
[----:B0-----:R0:W1:Y:S02]  /*124c0*/  SYNCS.PHASECHK.TRANS64.TRYWAIT P0, [R5+URZ+0x2d820], R0 ;  /* 0x02d82000050075a7 */ /* 0x001064000800017f */
[----:B-1----:R-:W-:Y:S05]  /*124d0*/  @!P0 NANOSLEEP.SYNCS 0x989680 ;  /* 0x009896800000895d */ /* 0x002fea0003900000 */
[----:B------:R-:W1:Y:S02]  /*124e0*/  @!P0 SYNCS.PHASECHK.TRANS64 P0, [R5+URZ+0x2d820], R0 ;  /* 0x02d82000050085a7 */ /* 0x000e64000800007f */
[----:B-1----:R-:W-:Y:S05]  /*124f0*/  @!P0 BRA `(.L_x_276) ;  /* 0xfffffffc00f08947 */ /* 0x002fea000383ffff */
[----:B------:R-:W-:Y:S05]  /*12500*/  BRA `(.L_x_375) ;  /* 0xffffffd000207947 */ /* 0x000fea000383ffff */
.L_x_277:
[----:B------:R-:W1:Y:S01]  /*12510*/  S2R R2, SR_TID.X ;  /* 0x0000000000027919 */ /* 0x000e620000002100 */
[----:B------:R-:W-:Y:S01]  /*12520*/  BSSY B0, `(.L_x_376) ;  /* 0x000000a000007945 */ /* 0x000fe20003800000 */
[----:B------:R-:W-:Y:S02]  /*12530*/  IMAD.MOV.U32 R12, RZ, RZ, RZ ;  /* 0x000000ffff0c7224 */ /* 0x000fe400078e00ff */
[----:B------:R-:W-:Y:S02]  /*12540*/  IMAD.MOV.U32 R11, RZ, RZ, 0x1f ;  /* 0x0000001fff0b7424 */ /* 0x000fe400078e00ff */
[----:B------:R-:W-:Y:S01]  /*12550*/  IMAD.MOV.U32 R15, RZ, RZ, -0x1 ;  /* 0xffffffffff0f7424 */ /* 0x000fe200078e00ff */
[----:B-1----:R-:W-:-:S04]  /*12560*/  SHF.R.U32.HI R2, RZ, 0x5, R2 ;  /* 0x00000005ff027819 */ /* 0x002fc80000011602 */
[----:B------:R-:W-:-:S05]  /*12570*/  LOP3.LUT R2, R2, 0x3, RZ, 0xc0, !PT ;  /* 0x0000000302027812 */ /* 0x000fca00078ec0ff */
[----:B------:R-:W-:-:S07]  /*12580*/  IMAD.MOV.U32 R13, RZ, RZ, R2 ;  /* 0x000000ffff0d7224 */ /* 0x000fce00078e0002 */
[----:B0-2---:R-:W-:Y:S05]  /*12590*/  WARPSYNC.COLLECTIVE R15, `(.L_x_377) ;  /* 0x000000000f087348 */ /* 0x005fea0003c00000 */
[----:B------:R1:W3:Y:S02]  /*125a0*/  SHFL.IDX P6, R14, R13, R12, R11 ;  /* 0x0000000c0d0e7389 */ /* 0x0002e400000c000b */
[----:B0123--:R-:W-:Y:S01]  /*125b0*/  ENDCOLLECTIVE ;  /* 0x000000000000791b */ /* 0x00ffe20003800000 */
.L_x_377:
[----:B------:R-:W-:Y:S05]  /*125c0*/  BSYNC B0 ;  /* 0x0000000000007941 */ /* 0x000fea0003800000 */
.L_x_376:
[----:B------:R-:W-:Y:S05]  /*125d0*/  BRA `(.L_x_378) ;  /* 0xffffffd000087947 */ /* 0x000fea000383ffff */
.L_x_280:
[----:B------:R-:W-:Y:S01]  /*125e0*/  BSSY B1, `(.L_x_379) ;  /* 0x0000006000017945 */ /* 0x000fe20003800000 */
[----:B------:R-:W-:-:S07]  /*125f0*/  IMAD.MOV.U32 R15, RZ, RZ, -0x1 ;  /* 0xffffffffff0f7424 */ /* 0x000fce00078e00ff */
[----:B0-2---:R-:W-:Y:S05]  /*12600*/  WARPSYNC.COLLECTIVE R15, `(.L_x_380) ;  /* 0x000000000f0c7348 */ /* 0x005fea0003c00000 */
[----:B------:R-:W-:Y:S02]  /*12610*/  ELECT P6, UR62, PT ;  /* 0x00000000003e782f */ /* 0x000fe400038c0000 */
[----:B------:R-:W-:Y:S01]  /*12620*/  MOV R14, UR62 ;  /* 0x0000003e000e7c02 */ /* 0x000fe20008000f00 */
[----:B0-2---:R-:W-:Y:S10]  /*12630*/  ENDCOLLECTIVE ;  /* 0x000000000000791b */ /* 0x005ff40003800000 */
.L_x_380:
[----:B------:R-:W-:Y:S05]  /*12640*/  BSYNC B1 ;  /* 0x0000000000017941 */ /* 0x000fea0003800000 */
.L_x_379:
[----:B------:R-:W-:Y:S05]  /*12650*/  BRA `(.L_x_381) ;  /* 0xffffffd000007947 */ /* 0x000fea000383ffff */
.L_x_282:
[----:B0-----:R0:W1:Y:S02]  /*12660*/  SYNCS.PHASECHK.TRANS64.TRYWAIT P1, [R3+URZ+0x2d840], R2 ;  /* 0x02d84002030075a7 */ /* 0x001064000802017f */
[----:B-1----:R-:W-:Y:S05]  /*12670*/  @!P1 NANOSLEEP.SYNCS 0x989680 ;  /* 0x009896800000995d */ /* 0x002fea0003900000 */
[----:B------:R-:W1:Y:S02]  /*12680*/  @!P1 SYNCS.PHASECHK.TRANS64 P1, [R3+URZ+0x2d840], R2 ;  /* 0x02d84002030095a7 */ /* 0x000e64000802007f */
[----:B-1----:R-:W-:Y:S05]  /*12690*/  @!P1 BRA `(.L_x_282) ;  /* 0xfffffffc00f09947 */ /* 0x002fea000383ffff */
[----:B------:R-:W-:Y:S05]  /*126a0*/  BRA `(.L_x_382) ;  /* 0xffffffd000207947 */ /* 0x000fea000383ffff */
.L_x_284:
[----:B-1----:R1:W3:Y:S02]  /*126b0*/  SYNCS.PHASECHK.TRANS64.TRYWAIT P1, [R5+URZ+0x2d840], R0 ;  /* 0x02d84000050075a7 */ /* 0x0022e4000802017f */
[----:B---3--:R-:W-:Y:S05]  /*126c0*/  @!P1 NANOSLEEP.SYNCS 0x989680 ;  /* 0x009896800000995d */ /* 0x008fea0003900000 */
[----:B------:R-:W3:Y:S02]  /*126d0*/  @!P1 SYNCS.PHASECHK.TRANS64 P1, [R5+URZ+0x2d840], R0 ;  /* 0x02d84000050095a7 */ /* 0x000ee4000802007f */
[----:B---3--:R-:W-:Y:S05]  /*126e0*/  @!P1 BRA `(.L_x_284) ;  /* 0xfffffffc00f09947 */ /* 0x008fea000383ffff */
[----:B------:R-:W-:Y:S05]  /*126f0*/  BRA `(.L_x_383) ;  /* 0xffffffd0002c7947 */ /* 0x000fea000383ffff */
.L_x_286:
[----:B---3--:R3:W4:Y:S02]  /*12700*/  SYNCS.PHASECHK.TRANS64.TRYWAIT P1, [R3+URZ+0x2d860], R2 ;  /* 0x02d86002030075a7 */ /* 0x008724000802017f */
[----:B----4-:R-:W-:Y:S05]  /*12710*/  @!P1 NANOSLEEP.SYNCS 0x989680 ;  /* 0x009896800000995d */ /* 0x010fea0003900000 */
[----:B------:R-:W4:Y:S02]  /*12720*/  @!P1 SYNCS.PHASECHK.TRANS64 P1, [R3+URZ+0x2d860], R2 ;  /* 0x02d86002030095a7 */ /* 0x000f24000802007f */
[----:B----4-:R-:W-:Y:S05]  /*12730*/  @!P1 BRA `(.L_x_286) ;  /* 0xfffffffc00f09947 */ /* 0x010fea000383ffff */
[----:B------:R-:W-:Y:S05]  /*12740*/  BRA `(.L_x_384) ;  /* 0xffffffd000287947 */ /* 0x000fea000383ffff */
.L_x_385:
        /* <DEDUP_REMOVED lines=11> */
.L_x_2781:


//--------------------- .text._ZN7cutlass13device_kernelIN5flash11enable_sm90INS1_16FlashAttnFwdSm90INS1_25CollectiveMainloopFwdSm90ILi2EN4cute5tupleIJNS5_1CILi1EEES8_S8_EEENS6_IJNS7_ILi192EEENS7_ILi128EEENS7_ILi96EEEEEELi96ENS_10bfloat16_tEfNS_4arch4Sm90ELb0ELb0ELb1ELb1ELb1ELb1ELb0ELb0ELb1ELb1ELb1ELb0EEENS1_21CollectiveEpilogueFwdINS6_IJSA_SC_SB_EEES9_SE_SG_Li384ELb1ELb1ELb1ELb0EEENS1_36VarlenDynamicPersistentTileSchedulerILi192ELi128ELi384ELi128ELb1ELb1ELb1ELb0ELb1ELb1EEEEEEEEEvNT_6ParamsE --------------------------
	.section	.text._ZN7cutlass13device_kernelIN5flash11enable_sm90INS1_16FlashAttnFwdSm90INS1_25CollectiveMainloopFwdSm90ILi2EN4cute5tupleIJNS5_1CILi1EEES8_S8_EEENS6_IJNS7_ILi192EEENS7_ILi128EEENS7_ILi96EEEEEELi96ENS_10bfloat16_tEfNS_4arch4Sm90ELb0ELb0ELb1ELb1ELb1ELb1ELb0ELb0ELb1ELb1ELb1ELb0EEENS1_21CollectiveEpilogueFwdINS6_IJSA_SC_SB_EEES9_SE_SG_Li384ELb1ELb1ELb1ELb0EEENS1_36VarlenDynamicPersistentTileSchedulerILi192ELi128ELi384ELi128ELb1ELb1ELb1ELb0ELb1ELb1EEEEEEEEEvNT_6ParamsE,"ax",@progbits
	.align	128
.text._ZN7cutlass13device_kernelIN5flash11enable_sm90INS1_16FlashAttnFwdSm90INS1_25CollectiveMainloopFwdSm90ILi2EN4cute5tupleIJNS5_1CILi1EEES8_S8_EEENS6_IJNS7_ILi192EEENS7_ILi128EEENS7_ILi96EEEEEELi96ENS_10bfloat16_tEfNS_4arch4Sm90ELb0ELb0ELb1ELb1ELb1ELb1ELb0ELb0ELb1ELb1ELb1ELb0EEENS1_21CollectiveEpilogueFwdINS6_IJSA_SC_SB_EEES9_SE_SG_Li384ELb1ELb1ELb1ELb0EEENS1_36VarlenDynamicPersistentTileSchedulerILi192ELi128ELi384ELi128ELb1ELb1ELb1ELb0ELb1ELb1EEEEEEEEEvNT_6ParamsE:
        .type           _ZN7cutlass13device_kernelIN5flash11enable_sm90INS1_16FlashAttnFwdSm90INS1_25CollectiveMainloopFwdSm90ILi2EN4cute5tupleIJNS5_1CILi1EEES8_S8_EEENS6_IJNS7_ILi192EEENS7_ILi128EEENS7_ILi96EEEEEELi96ENS_10bfloat16_tEfNS_4arch4Sm90ELb0ELb0ELb1ELb1ELb1ELb1ELb0ELb0ELb1ELb1ELb1ELb0EEENS1_21CollectiveEpilogueFwdINS6_IJSA_SC_SB_EEES9_SE_SG_Li384ELb1ELb1ELb1ELb0EEENS1_36VarlenDynamicPersistentTileSchedulerILi192ELi128ELi384ELi128ELb1ELb1ELb1ELb0ELb1ELb1EEEEEEEEEvNT_6ParamsE,@function
        .size           _ZN7cutlass13device_kernelIN5flash11enable_sm90INS1_16FlashAttnFwdSm90INS1_25CollectiveMainloopFwdSm90ILi2EN4cute5tupleIJNS5_1CILi1EEES8_S8_EEENS6_IJNS7_ILi192EEENS7_ILi128EEENS7_ILi96EEEEEELi96ENS_10bfloat16_tEfNS_4arch4Sm90ELb0ELb0ELb1ELb1ELb1ELb1ELb0ELb0ELb1ELb1ELb1ELb0EEENS1_21CollectiveEpilogueFwdINS6_IJSA_SC_SB_EEES9_SE_SG_Li384ELb1ELb1ELb1ELb0EEENS1_36VarlenDynamicPersistentTileSchedulerILi192ELi128ELi384ELi128ELb1ELb1ELb1ELb0ELb1ELb1EEEEEEEEEvNT_6ParamsE,(.L_x_2782 - _ZN7cutlass13device_kernelIN5flash11enable_sm90INS1_16FlashAttnFwdSm90INS1_25CollectiveMainloopFwdSm90ILi2EN4cute5tupleIJNS5_1CILi1EEES8_S8_EEENS6_IJNS7_ILi192EEENS7_ILi128EEENS7_ILi96EEEEEELi96ENS_10bfloat16_tEfNS_4arch4Sm90ELb0ELb0ELb1ELb1ELb1ELb1ELb0ELb0ELb1ELb1ELb1ELb0EEENS1_21CollectiveEpilogueFwdINS6_IJSA_SC_SB_EEES9_SE_SG_Li384ELb1ELb1ELb1ELb0EEENS1_36VarlenDynamicPersistentTileSchedulerILi192ELi128ELi384ELi128ELb1ELb1ELb1ELb0ELb1ELb1EEEEEEEEEvNT_6ParamsE)
        .other          _ZN7cutlass13device_kernelIN5flash11enable_sm90INS1_16FlashAttnFwdSm90INS1_25CollectiveMainloopFwdSm90ILi2EN4cute5tupleIJNS5_1CILi1EEES8_S8_EEENS6_IJNS7_ILi192EEENS7_ILi128EEENS7_ILi96EEEEEELi96ENS_10bfloat16_tEfNS_4arch4Sm90ELb0ELb0ELb1ELb1ELb1ELb1ELb0ELb0ELb1ELb1ELb1ELb0EEENS1_21CollectiveEpilogueFwdINS6_IJSA_SC_SB_EEES9_SE_SG_Li384ELb1ELb1ELb1ELb0EEENS1_36VarlenDynamicPersistentTileSchedulerILi192ELi128ELi384ELi128ELb1ELb1ELb1ELb0ELb1ELb1EEEEEEEEEvNT_6ParamsE,@"STO_CUDA_ENTRY STV_DEFAULT"
_ZN7cutlass13device_kernelIN5flash11enable_sm90INS1_16FlashAttnFwdSm90INS1_25CollectiveMainloopFwdSm90ILi2EN4cute5tupleIJNS5_1CILi1EEES8_S8_EEENS6_IJNS7_ILi192EEENS7_ILi128EEENS7_ILi96EEEEEELi96ENS_10bfloat16_tEfNS_4arch4Sm90ELb0ELb0ELb1ELb1ELb1ELb1ELb0ELb0ELb1ELb1ELb1ELb0EEENS1_21CollectiveEpilogueFwdINS6_IJSA_SC_SB_EEES9_SE_SG_Li384ELb1ELb1ELb1ELb0EEENS1_36VarlenDynamicPersistentTileSchedulerILi192ELi128ELi384ELi128ELb1ELb1ELb1ELb0ELb1ELb1EEEEEEEEEvNT_6ParamsE:
[----:B------:R-:W0:Y:S02]  /*0000*/  LDC R1, c[0x0][0x28] ;  /* 0x00000a00ff017b82 */ /* 0x000e240000000800 */
[----:B0-----:R-:W-:Y:S01]  /*0010*/  VIADD R1, R1, 0xfffffee8 ;  /* 0xfffffee801017836 */ /* 0x001fe20000000000 */
[----:B------:R-:W0:Y:S01]  /*0020*/  S2R R3, SR_TID.X ;  /* 0x0000000000037919 */ /* 0x000e220000002100 */
[----:B------:R-:W-:Y:S01]  /*0030*/  ELECT P0, URZ, PT ;  /* 0x00000000003f782f */ /* 0x000fe20003800000 */
[----:B------:R-:W-:Y:S01]  /*0040*/  BSSY B0, `(.L_x_386) ;  /* 0x000000e000007945 */ /* 0x000fe20003800000 */
[--C-:B0-----:R-:W-:Y:S02]  /*0050*/  SHF.R.U32.HI R0, RZ, 0x5, R3.reuse ;  /* 0x00000005ff007819 */ /* 0x101fe40000011603 */
[----:B------:R-:W-:-:S03]  /*0060*/  SHF.R.U32.HI R3, RZ, 0x7, R3 ;  /* 0x00000007ff037819 */ /* 0x000fc60000011603 */
[----:B------:R-:W0:Y:S02]  /*0070*/  SHFL.IDX PT, R2, R0, RZ, 0x1f ;  /* 0x00001fff00027589 */ /* 0x000e2400000e0000 */
[----:B0-----:R-:W-:-:S13]  /*0080*/  ISETP.EQ.AND P0, PT, R2, RZ, P0 ;  /* 0x000000ff0200720c */ /* 0x001fda0000702270 */
[----:B------:R-:W-:Y:S05]  /*0090*/  @!P0 BRA `(.L_x_387) ;  /* 0x0000000000208947 */ /* 0x000fea0003800000 */
[----:B------:R-:W-:Y:S02]  /*00a0*/  ULDC.64 UR4, c[0x0][0x198] ;  /* 0x0000660000047ab9 */ /* 0x000fe40000000a00 */
[----:B------:R-:W-:Y:S02]  /*00b0*/  UIADD3 UR6, UP0, UR4, 0x570, URZ ;  /* 0x0000057004067890 */ /* 0x000fe4000ff1e03f */
[----:B------:R-:W-:Y:S02]  /*00c0*/  UIADD3 UR4, UP1, UR4, 0x670, URZ ;  /* 0x0000067004047890 */ /* 0x000fe4000ff3e03f */
[----:B------:R-:W-:Y:S02]  /*00d0*/  UIADD3.X UR7, URZ, UR5, URZ, UP0, !UPT ;  /* 0x000000053f077290 */ /* 0x000fe400087fe43f */
[----:B------:R-:W-:-:S07]  /*00e0*/  UIADD3.X UR5, URZ, UR5, URZ, UP1, !UPT ;  /* 0x000000053f057290 */ /* 0x000fce0008ffe43f */
[----:B------:R0:W-:Y:S02]  /*00f0*/  UTMACCTL.PF [UR6] ;  /* 0x00000000060079b9 */ /* 0x0001e40008040000 */
[----:B------:R0:W-:Y:S02]  /*0100*/  UTMACCTL.PF [UR4] ;  /* 0x00000000040079b9 */ /* 0x0001e40008040000 */
[----:B0-----:R-:W-:Y:S01]  /*0110*/  NOP ;  /* 0x0000000000007918 */ /* 0x001fe20000000000 */
.L_x_387:
[----:B------:R-:W-:Y:S05]  /*0120*/  BSYNC B0 ;  /* 0x0000000000007941 */ /* 0x000fea0003800000 */
.L_x_386:
[----:B------:R-:W-:Y:S01]  /*0130*/  VOTEU.ANY UP0, P0 ;  /* 0x00000000003f7886 */ /* 0x000fe20000000100 */
[----:B------:R-:W0:Y:S01]  /*0140*/  SHFL.IDX PT, R3, R3, RZ, 0x1f ;  /* 0x00001fff03037589 */ /* 0x000e2200000e0000 */
[----:B------:R-:W-:Y:S01]  /*0150*/  UMOV UR4, 0x80 ;  /* 0x0000008000047882 */ /* 0x000fe20000000000 */
[----:B------:R-:W-:Y:S01]  /*0160*/  UMOV UR7, 0x180 ;  /* 0x0000018000077882 */ /* 0x000fe20000000000 */
[----:B------:R-:W-:Y:S01]  /*0170*/  VOTEU.ANY UP1, P0 ;  /* 0x00000000003f7886 */ /* 0x000fe20000020100 */
[----:B------:R-:W1:Y:S01]  /*0180*/  @UP0 S2UR UR8, SR_CgaCtaId ;  /* 0x00000000000809c3 */ /* 0x000e620000008800 */
[----:B------:R-:W2:Y:S01]  /*0190*/  SHFL.IDX PT, R2, R0, RZ, 0x1f ;  /* 0x00001fff00027589 */ /* 0x000ea200000e0000 */
[----:B------:R-:W-:Y:S01]  /*01a0*/  @UP0 UMOV UR6, 0x400 ;  /* 0x0000040000060882 */ /* 0x000fe20000000000 */
[----:B------:R-:W-:-:S04]  /*01b0*/  @UP0 UIADD3 UR4, -UR4, 0x100000, URZ ;  /* 0x0010000004040890 */ /* 0x000fc8000fffe13f */
[----:B------:R-:W-:Y:S02]  /*01c0*/  @UP0 USHF.L.U32 UR5, UR4, 0xb, URZ ;  /* 0x0000000b04050899 */ /* 0x000fe4000800063f */
[----:B------:R-:W-:Y:S01]  /*01d0*/  @UP0 USHF.L.U32 UR4, UR4, 0x1, URZ ;  /* 0x0000000104040899 */ /* 0x000fe2000800063f */
[----:B------:R-:W-:Y:S01]  /*01e0*/  VOTEU.ANY UP2, P0 ;  /* 0x00000000003f7886 */ /* 0x000fe20000040100 */
[----:B0-----:R-:W-:Y:S01]  /*01f0*/  R2UR UR9, R3 ;  /* 0x00000000030972ca */ /* 0x001fe200000e0000 */
[----:B-1----:R-:W-:Y:S01]  /*0200*/  @UP0 ULEA UR8, UR8, UR6, 0x18 ;  /* 0x0000000608080291 */ /* 0x002fe2000f8ec03f */
[----:B--2---:R-:W-:Y:S01]  /*0210*/  ISETP.NE.AND P1, PT, R2, RZ, PT ;  /* 0x000000ff0200720c */ /* 0x004fe20003f25270 */
[----:B------:R-:W-:-:S04]  /*0220*/  @UP0 UIADD3 UR6, -UR7, 0x100000, URZ ;  /* 0x0010000007060890 */ /* 0x000fc8000fffe13f */
[----:B------:R-:W-:Y:S02]  /*0230*/  @UP0 USHF.L.U32 UR7, UR6, 0xb, URZ ;  /* 0x0000000b06070899 */ /* 0x000fe4000800063f */
[----:B------:R-:W-:-:S04]  /*0240*/  @UP0 USHF.L.U32 UR6, UR6, 0x1, URZ ;  /* 0x0000000106060899 */ /* 0x000fc8000800063f */
[----:B------:R-:W-:Y:S01]  /*0250*/  UISETP.NE.AND UP0, UPT, UR9, URZ, UPT ;  /* 0x0000003f0900728c */ /* 0x000fe2000bf05270 */
[----:B------:R-:W0:Y:S02]  /*0260*/  FENCE.VIEW.ASYNC.S ;  /* 0x00000000000073c6 */ /* 0x000e240000000000 */
[----:B0-----:R0:W1:Y:S05]  /*0270*/  @UP1 SYNCS.EXCH.64 URZ, [UR8+0x2d800], UR4 ;  /* 0x02d80004083f15b2 */ /* 0x00106a0008000100 */
[----:B------:R0:W2:Y:S01]  /*0280*/  @UP2 SYNCS.EXCH.64 URZ, [UR8+0x2d820], UR6 ;  /* 0x02d82006083f25b2 */ /* 0x0000a20008000100 */
        /* <DEDUP_REMOVED lines=14> */
[----:B0-----:R3:W4:Y:S08]  /*0370*/  SYNCS.EXCH.64 URZ, [UR8+0x2d830], UR4 ;  /* 0x02d83004083f75b2 */ /* 0x0017300008000100 */
[----:B------:R3:W0:Y:S01]  /*0380*/  SYNCS.EXCH.64 URZ, [UR8+0x2d840], UR6 ;  /* 0x02d84006083f75b2 */ /* 0x0006220008000100 */
[----:B------:R3:W0:Y:S01]  /*0390*/  SYNCS.EXCH.64 URZ, [UR8+0x2d838], UR4 ;  /* 0x02d83804083f75b2 */ /* 0x0006220008000100 */
[----:B------:R3:W0:Y:S02]  /*03a0*/  SYNCS.EXCH.64 URZ, [UR8+0x2d848], UR6 ;  /* 0x02d84806083f75b2 */ /* 0x0006240008000100 */
[----:B---3--:R-:W-:Y:S01]  /*03b0*/  NOP ;  /* 0x0000000000007918 */ /* 0x008fe20000000000 */
.L_x_388:
[----:B------:R-:W3:Y:S01]  /*03c0*/  SHFL.IDX PT, R2, R0, RZ, 0x1f ;  /* 0x00001fff00027589 */ /* 0x000ee200000e0000 */
[----:B------:R-:W-:Y:S01]  /*03d0*/  NOP ;  /* 0x0000000000007918 */ /* 0x000fe20000000000 */
[----:B---3--:R-:W-:-:S13]  /*03e0*/  ISETP.NE.AND P0, PT, R2, RZ, PT ;  /* 0x000000ff0200720c */ /* 0x008fda0003f05270 */
        /* <DEDUP_REMOVED lines=17> */
[----:B------:R3:W0:Y:S02]  /*0500*/  SYNCS.EXCH.64 URZ, [UR8+0x2d868], UR6 ;  /* 0x02d86806083f75b2 */ /* 0x0006240008000100 */
[----:B---3--:R-:W-:Y:S01]  /*0510*/  NOP ;  /* 0x0000000000007918 */ /* 0x008fe20000000000 */
.L_x_389:
[----:B------:R-:W3:Y:S01]  /*0520*/  SHFL.IDX PT, R2, R0, RZ, 0x1f ;  /* 0x00001fff00027589 */ /* 0x000ee200000e0000 */
[----:B------:R-:W-:Y:S01]  /*0530*/  NOP ;  /* 0x0000000000007918 */ /* 0x000fe20000000000 */
[----:B---3--:R-:W-:-:S13]  /*0540*/  ISETP.NE.AND P0, PT, R2, RZ, PT ;  /* 0x000000ff0200720c */ /* 0x008fda0003f05270 */
        /* <DEDUP_REMOVED lines=13> */
[----:B------:R3:W0:Y:S02]  /*0620*/  SYNCS.EXCH.64 URZ, [UR6+0x2d888], UR4 ;  /* 0x02d88804063f75b2 */ /* 0x0006240008000100 */
[----:B---3--:R-:W-:Y:S01]  /*0630*/  NOP ;  /* 0x0000000000007918 */ /* 0x008fe20000000000 */
.L_x_390:
        /* <DEDUP_REMOVED lines=22> */
.L_x_391:
        /* <DEDUP_REMOVED lines=22> */
.L_x_392:
[----:B------:R-:W-:Y:S01]  /*0900*/  PLOP3.LUT P0, PT, PT, PT, UP0, 0x80, 0x0 ;  /* 0x000000000000781c */ /* 0x000fe20003f0f008 */
[----:B------:R-:W-:Y:S01]  /*0910*/  UMOV UR36, 0x1 ;  /* 0x0000000100247882 */ /* 0x000fe20000000000 */
[----:B------:R-:W-:Y:S01]  /*0920*/  NOP ;  /* 0x0000000000007918 */ /* 0x000fe20000000000 */
[----:B------:R-:W-:Y:S01]  /*0930*/  USEL UR36, UR36, 0x2, !UP0 ;  /* 0x0000000224247887 */ /* 0x000fe2000c000000 */
[----:B------:R-:W-:Y:S01]  /*0940*/  BSSY B9, `(.L_x_393) ;  /* 0x0001b6e000097945 */ /* 0x000fe20003800000 */
[----:B------:R-:W-:Y:S01]  /*0950*/  ULDC.64 UR42, c[0x0][0x208] ;  /* 0x00008200002a7ab9 */ /* 0x000fe20000000a00 */
[----:B012-4-:R-:W-:Y:S07]  /*0960*/  BAR.SYNC.DEFER_BLOCKING 0x0 ;  /* 0x0000000000007b1d */ /* 0x017fee0000010000 */
[----:B------:R-:W-:Y:S05]  /*0970*/  @!P0 BRA `(.L_x_394) ;  /* 0x0000014400408947 */ /* 0x000fea0003800000 */
.L_x_395:
[----:B------:R-:W-:-:S08]  /*0980*/  NOP ;  /* 0x0000000000007918 */ /* 0x000fd00000000000 */
[----:B------:R-:W0:Y:S02]  /*0990*/  USETMAXREG.TRY_ALLOC.CTAPOOL UP0, 0xa0 ;  /* 0x000000a0000079c8 */ /* 0x000e240008000600 */
[----:B0-----:R-:W-:-:S13]  /*09a0*/  PLOP3.LUT P0, PT, PT, PT, UP0, 0x80, 0x0 ;  /* 0x000000000000781c */ /* 0x001fda0003f0f008 */
[----:B------:R-:W-:Y:S05]  /*09b0*/  @!P0 BRA `(.L_x_395) ;  /* 0xfffffffc00f08947 */ /* 0x000fea000383ffff */
[----:B------:R-:W0:Y:S01]  /*09c0*/  S2R R0, SR_TID.X ;  /* 0x0000000000007919 */ /* 0x000e220000002100 */
[----:B------:R-:W1:Y:S01]  /*09d0*/  S2UR UR38, SR_CgaCtaId ;  /* 0x00000000002679c3 */ /* 0x000e620000008800 */
[----:B------:R-:W-:Y:S01]  /*09e0*/  UMOV UR4, 0x400 ;  /* 0x0000040000047882 */ /* 0x000fe20000000000 */
[----:B------:R-:W-:-:S06]  /*09f0*/  LOP3.LUT R19, R19, 0xffffffef, RZ, 0xc0, !PT ;  /* 0xffffffef13137812 */ /* 0x000fcc00078ec0ff */
[----:B------:R-:W-:Y:S06]  /*0a00*/  BAR.ARV 0x8, 0x200 ;  /* 0x0208000000007b1d */ /* 0x000fec0000002000 */
[----:B-1----:R-:W-:-:S06]  /*0a10*/  ULEA UR4, UR38, UR4, 0x18 ;  /* 0x0000000426047291 */ /* 0x002fcc000f8ec03f */
[----:B------:R-:W-:Y:S01]  /*0a20*/  IMAD.U32 R2, RZ, RZ, UR4 ;  /* 0x00000004ff027e24 */ /* 0x000fe2000f8e00ff */
[----:B0-----:R-:W-:Y:S01]  /*0a30*/  SHF.R.U32.HI R0, RZ, 0x7, R0 ;  /* 0x00000007ff007819 */ /* 0x001fe20000011600 */
[----:B------:R-:W-:-:S03]  /*0a40*/  ULDC UR4, c[0x0][0xc3c] ;  /* 0x00030f0000047ab9 */ /* 0x000fc60000000800 */
[----:B------:R-:W-:-:S13]  /*0a50*/  ISETP.NE.AND P0, PT, R0, 0x1, PT ;  /* 0x000000010000780c */ /* 0x000fda0003f05270 */
[----:B------:R-:W-:Y:S01]  /*0a60*/  @P0 LOP3.LUT R19, R19, 0x10, RZ, 0xfc, !PT ;  /* 0x0000001013130812 */ /* 0x000fe200078efcff */
[----:B------:R-:W-:Y:S08]  /*0a70*/  @!P0 BAR.ARV 0x9, 0x100 ;  /* 0x0244000000008b1d */ /* 0x000ff00000002000 */
[----:B------:R-:W-:Y:S06]  /*0a80*/  BAR.SYNC.DEFER_BLOCKING 0x5, 0x200 ;  /* 0x0148000000007b1d */ /* 0x000fec0000010000 */
[----:B------:R-:W0:Y:S02]  /*0a90*/  LDS.128 R96, [R2+0x2d8d0] ;  /* 0x02d8d00002607984 */ /* 0x000e240000000c00 */
[----:B------:R-:W-:Y:S06]  /*0aa0*/  BAR.ARV 0x4, 0x200 ;  /* 0x0108000000007b1d */ /* 0x000fec0000002000 */
[----:B0-----:R-:W-:-:S13]  /*0ab0*/  ISETP.GE.AND P0, PT, R99, UR4, PT ;  /* 0x0000000463007c0c */ /* 0x001fda000bf06270 */
[----:B------:R-:W-:Y:S05]  /*0ac0*/  @P0 BRA `(.L_x_396) ;  /* 0x000001b400540947 */ /* 0x000fea0003800000 */
[----:B------:R-:W0:Y:S01]  /*0ad0*/  S2R R0, SR_TID.X ;  /* 0x0000000000007919 */ /* 0x000e220000002100 */
[----:B------:R-:W-:Y:S01]  /*0ae0*/  R2UR UR40, R2 ;  /* 0x00000000022872ca */ /* 0x000fe200000e0000 */
[----:B------:R-:W-:Y:S01]  /*0af0*/  IMAD.MOV.U32 R18, RZ, RZ, RZ ;  /* 0x000000ffff127224 */ /* 0x000fe200078e00ff */
[----:B------:R-:W-:Y:S01]  /*0b00*/  ULOP3.LUT UR39, UR36, 0x1, URZ, 0xfc, !UPT ;  /* 0x0000000124277892 */ /* 0x000fe2000f8efc3f */
[----:B------:R-:W-:Y:S01]  /*0b10*/  IMAD.MOV.U32 R140, RZ, RZ, RZ ;  /* 0x000000ffff8c7224 */ /* 0x000fe200078e00ff */
[----:B------:R-:W-:Y:S01]  /*0b20*/  UMOV UR37, URZ ;  /* 0x0000003f00257c82 */ /* 0x000fe20008000000 */
[----:B------:R-:W-:-:S08]  /*0b30*/  IMAD.MOV.U32 R142, RZ, RZ, RZ ;  /* 0x000000ffff8e7224 */ /* 0x000fd000078e00ff */
[----:B------:R-:W-:Y:S01]  /*0b40*/  UIADD3 UR40, UR40, 0xc400, URZ ;  /* 0x0000c40028287890 */ /* 0x000fe2000fffe03f */
[----:B0-----:R-:W-:-:S05]  /*0b50*/  VIADD R0, R0, 0xffffff80 ;  /* 0xffffff8000007836 */ /* 0x001fca0000000000 */
[----:B------:R-:W-:Y:S02]  /*0b60*/  SHF.R.S32.HI R3, RZ, 0x1f, R0 ;  /* 0x0000001fff037819 */ /* 0x000fe40000011400 */
[-C--:B------:R-:W-:Y:S02]  /*0b70*/  LEA.HI R12, R0, R0.reuse, RZ, 0x1 ;  /* 0x00000000000c7211 */ /* 0x080fe400078f08ff */
[CC--:B------:R-:W-:Y:S02]  /*0b80*/  LEA.HI R4, R3.reuse, R0.reuse, RZ, 0x7 ;  /* 0x0000000003047211 */ /* 0x0c0fe400078f38ff */
[CC--:B------:R-:W-:Y:S02]  /*0b90*/  LEA.HI R5, R3.reuse, R0.reuse, RZ, 0x4 ;  /* 0x0000000003057211 */ /* 0x0c0fe400078f20ff */
[----:B------:R-:W-:Y:S02]  /*0ba0*/  SHF.R.S32.HI R141, RZ, 0x1, R12 ;  /* 0x00000001ff8d7819 */ /* 0x000fe4000001140c */
[----:B------:R-:W-:-:S02]  /*0bb0*/  LEA.HI R6, R3, R0, RZ, 0x5 ;  /* 0x0000000003067211 */ /* 0x000fc400078f28ff */
[----:B------:R-:W-:Y:S02]  /*0bc0*/  LEA.HI R7, R3, R0, RZ, 0x2 ;  /* 0x0000000003077211 */ /* 0x000fe400078f10ff */
[----:B------:R-:W-:Y:S02]  /*0bd0*/  LOP3.LUT R13, R12, 0xfffffffe, RZ, 0xc0, !PT ;  /* 0xfffffffe0c0d7812 */ /* 0x000fe400078ec0ff */
[----:B------:R-:W-:Y:S02]  /*0be0*/  SHF.R.S32.HI R3, RZ, 0x7, R4 ;  /* 0x00000007ff037819 */ /* 0x000fe40000011404 */
[----:B------:R-:W-:Y:S01]  /*0bf0*/  LOP3.LUT R11, R4, 0xffffff80, RZ, 0xc0, !PT ;  /* 0xffffff80040b7812 */ /* 0x000fe200078ec0ff */
[----:B------:R-:W-:Y:S01]  /*0c00*/  IMAD.IADD R16, R0, 0x1, -R13 ;  /* 0x0000000100107824 */ /* 0x000fe200078e0a0d */
[----:B------:R-:W-:Y:S01]  /*0c10*/  SHF.R.S32.HI R4, RZ, 0x4, R5 ;  /* 0x00000004ff047819 */ /* 0x000fe20000011405 */
[----:B------:R-:W-:Y:S01]  /*0c20*/  IMAD.HI R10, R3, 0x55555556, RZ ;  /* 0x55555556030a7827 */ /* 0x000fe200078e02ff */
[----:B------:R-:W-:-:S02]  /*0c30*/  LEA.HI R12, R12, R141, RZ, 0x1 ;  /* 0x0000008d0c0c7211 */ /* 0x000fc400078f08ff */
[----:B------:R-:W-:Y:S01]  /*0c40*/  LOP3.LUT R9, R7, 0xfffffffc, RZ, 0xc0, !PT ;  /* 0xfffffffc07097812 */ /* 0x000fe200078ec0ff */
[----:B------:R-:W-:Y:S01]  /*0c50*/  IMAD.SHL.U32 R138, R16, 0x4, RZ ;  /* 0x00000004108a7824 */ /* 0x000fe200078e00ff */
[----:B------:R-:W-:Y:S01]  /*0c60*/  SHF.R.S32.HI R8, RZ, 0x2, R7 ;  /* 0x00000002ff087819 */ /* 0x000fe20000011407 */
[C---:B------:R-:W-:Y:S01]  /*0c70*/  IMAD.IADD R20, R0.reuse, 0x1, -R11 ;  /* 0x0000000100147824 */ /* 0x040fe200078e0a0b */
[----:B------:R-:W-:Y:S01]  /*0c80*/  SHF.R.S32.HI R15, RZ, 0x1f, R7 ;  /* 0x0000001fff0f7819 */ /* 0x000fe20000011407 */
[----:B------:R-:W-:Y:S01]  /*0c90*/  IMAD.IADD R9, R0, 0x1, -R9 ;  /* 0x0000000100097824 */ /* 0x000fe200078e0a09 */
[C---:B------:R-:W-:Y:S01]  /*0ca0*/  LOP3.LUT R7, R5.reuse, 0xfffffff0, RZ, 0xc0, !PT ;  /* 0xfffffff005077812 */ /* 0x040fe200078ec0ff */
[----:B------:R-:W-:Y:S01]  /*0cb0*/  VIADD R14, R138, 0x10 ;  /* 0x000000108a0e7836 */ /* 0x000fe20000000000 */
[----:B------:R-:W-:Y:S01]  /*0cc0*/  LEA.HI R5, R5, R4, RZ, 0x1 ;  /* 0x0000000405057211 */ /* 0x000fe200078f08ff */
[----:B------:R-:W-:Y:S01]  /*0cd0*/  STL [R1+0xdc], R16 ;  /* 0x0000dc1001007387 */ /* 0x000fe20000100800 */
[----:B------:R-:W-:Y:S01]  /*0ce0*/  LOP3.LUT R12, R12, 0x7fffffe, RZ, 0xc0, !PT ;  /* 0x07fffffe0c0c7812 */ /* 0x000fe200078ec0ff */
[----:B------:R-:W-:Y:S01]  /*0cf0*/  IMAD.IADD R7, R0, 0x1, -R7 ;  /* 0x0000000100077824 */ /* 0x000fe200078e0a07 */
[----:B------:R-:W-:Y:S01]  /*0d00*/  LEA.HI R15, R15, R8, RZ, 0x2 ;  /* 0x000000080f0f7211 */ /* 0x000fe200078f10ff */
[----:B------:R-:W-:Y:S01]  /*0d10*/  STL [R1+0xe0], R20 ;  /* 0x0000e01401007387 */ /* 0x000fe20000100800 */
[----:B------:R-:W-:Y:S01]  /*0d20*/  LOP3.LUT R5, R5, 0x1ffffffe, RZ, 0xc0, !PT ;  /* 0x1ffffffe05057812 */ /* 0x000fe200078ec0ff */
[----:B------:R-:W-:Y:S01]  /*0d30*/  IMAD.IADD R13, R141, 0x1, -R12 ;  /* 0x000000018d0d7824 */ /* 0x000fe200078e0a0c */
[----:B------:R-:W-:Y:S01]  /*0d40*/  LOP3.LUT R15, R15, 0xfffffffc, RZ, 0xc0, !PT ;  /* 0xfffffffc0f0f7812 */ /* 0x000fe200078ec0ff */
[----:B------:R0:W-:Y:S01]  /*0d50*/  STL [R1+0x4c], R14 ;  /* 0x00004c0e01007387 */ /* 0x0001e20000100800 */
[----:B------:R-:W-:Y:S01]  /*0d60*/  LEA.HI R10, R10, R10, RZ, 0x1 ;  /* 0x0000000a0a0a7211 */ /* 0x000fe200078f08ff */
[C---:B------:R-:W-:Y:S01]  /*0d70*/  IMAD.IADD R5, R4.reuse, 0x1, -R5 ;  /* 0x0000000104057824 */ /* 0x040fe200078e0a05 */
[----:B------:R-:W-:Y:S01]  /*0d80*/  SHF.R.S32.HI R0, RZ, 0x1f, R7 ;  /* 0x0000001fff007819 */ /* 0x000fe20000011407 */
[----:B------:R-:W-:Y:S01]  /*0d90*/  IMAD R153, R4, 0x8, R13 ;  /* 0x0000000804997824 */ /* 0x000fe200078e020d */
[C---:B------:R-:W-:Y:S01]  /*0da0*/  LEA.HI R4, R9.reuse, R9, RZ, 0x1 ;  /* 0x0000000909047211 */ /* 0x040fe200078f08ff */
[----:B------:R-:W-:Y:S01]  /*0db0*/  IMAD.IADD R15, R8, 0x1, -R15 ;  /* 0x00000001080f7824 */ /* 0x000fe200078e0a0f */
[----:B------:R-:W-:Y:S01]  /*0dc0*/  LEA.HI R0, R0, R7, RZ, 0x3 ;  /* 0x0000000700007211 */ /* 0x000fe200078f18ff */
[----:B------:R-:W-:Y:S01]  /*0dd0*/  IMAD.IADD R8, R138, 0x1, R14 ;  /* 0x000000018a087824 */ /* 0x000fe200078e020e */
[----:B------:R-:W-:Y:S01]  /*0de0*/  LOP3.LUT R4, R4, 0x1ffffffe, RZ, 0xc0, !PT ;  /* 0x1ffffffe04047812 */ /* 0x000fe200078ec0ff */
[----:B------:R-:W-:Y:S01]  /*0df0*/  IMAD R10, R10, -0x3, R3 ;  /* 0xfffffffd0a0a7824 */ /* 0x000fe200078e0203 */
[----:B------:R-:W-:Y:S01]  /*0e00*/  SHF.R.S32.HI R3, RZ, 0x1f, R20 ;  /* 0x0000001fff037819 */ /* 0x000fe20000011414 */
[----:B0-----:R-:W-:Y:S01]  /*0e10*/  VIADD R14, R138, 0x20 ;  /* 0x000000208a0e7836 */ /* 0x001fe20000000000 */
[----:B------:R-:W-:Y:S01]  /*0e20*/  SHF.R.S32.HI R17, RZ, 0x1f, R8 ;  /* 0x0000001fff117819 */ /* 0x000fe20000011408 */
[----:B------:R-:W-:Y:S01]  /*0e30*/  IMAD.IADD R9, R9, 0x1, -R4 ;  /* 0x0000000109097824 */ /* 0x000fe200078e0a04 */
[C---:B------:R-:W-:Y:S01]  /*0e40*/  LOP3.LUT R4, R0.reuse, 0xfffffff8, RZ, 0xc0, !PT ;  /* 0xfffffff800047812 */ /* 0x040fe200078ec0ff */
[----:B------:R-:W-:Y:S01]  /*0e50*/  IMAD.SHL.U32 R15, R15, 0x40, RZ ;  /* 0x000000400f0f7824 */ /* 0x000fe200078e00ff */
[----:B------:R-:W-:Y:S01]  /*0e60*/  LEA.HI R156, R17, R8, RZ, 0x3 ;  /* 0x00000008119c7211 */ /* 0x000fe200078f18ff */
[----:B------:R-:W-:Y:S01]  /*0e70*/  STL [R1+0x48], R14 ;  /* 0x0000480e01007387 */ /* 0x000fe20000100800 */
[-C--:B------:R-:W-:Y:S01]  /*0e80*/  LEA.HI R11, R3, R20.reuse, RZ, 0x2 ;  /* 0x00000014030b7211 */ /* 0x080fe200078f10ff */
[----:B------:R-:W-:Y:S01]  /*0e90*/  IMAD.IADD R4, R7, 0x1, -R4 ;  /* 0x0000000107047824 */ /* 0x000fe200078e0a04 */
[----:B------:R-:W-:Y:S01]  /*0ea0*/  SHF.R.S32.HI R8, RZ, 0x5, R6 ;  /* 0x00000005ff087819 */ /* 0x000fe20000011406 */
[----:B------:R-:W-:Y:S01]  /*0eb0*/  IMAD.SHL.U32 R6, R0, 0x40, RZ ;  /* 0x0000004000067824 */ /* 0x000fe200078e00ff */
[--C-:B------:R-:W-:Y:S01]  /*0ec0*/  SHF.R.S32.HI R12, RZ, 0x2, R11.reuse ;  /* 0x00000002ff0c7819 */ /* 0x100fe2000001140b */
[----:B------:R-:W-:Y:S01]  /*0ed0*/  IMAD.SHL.U32 R0, R5, 0x8, RZ ;  /* 0x0000000805007824 */ /* 0x000fe200078e00ff */
[----:B------:R-:W-:Y:S01]  /*0ee0*/  SHF.R.S32.HI R13, RZ, 0x1f, R11 ;  /* 0x0000001fff0d7819 */ /* 0x000fe2000001140b */
[----:B------:R-:W-:Y:S01]  /*0ef0*/  IMAD R17, R8, 0x10, R7 ;  /* 0x0000001008117824 */ /* 0x000fe200078e0207 */
[----:B------:R-:W-:Y:S01]  /*0f00*/  LEA.HI R7, R3, R20, RZ, 0x5 ;  /* 0x0000001403077211 */ /* 0x000fe200078f28ff */
[----:B------:R-:W-:Y:S01]  /*0f10*/  IMAD.SHL.U32 R3, R4, 0x40, RZ ;  /* 0x0000004004037824 */ /* 0x000fe200078e00ff */
[----:B------:R-:W-:Y:S01]  /*0f20*/  LEA.HI R13, R13, R12, RZ, 0x3 ;  /* 0x0000000c0d0d7211 */ /* 0x000fe200078f18ff */
[----:B------:R-:W-:Y:S01]  /*0f30*/  IMAD.U32 R5, R17, 0x20, R0 ;  /* 0x0000002011057824 */ /* 0x000fe200078e0000 */
[----:B------:R-:W-:Y:S01]  /*0f40*/  SHF.R.S32.HI R7, RZ, 0x5, R7 ;  /* 0x00000005ff077819 */ /* 0x000fe20000011407 */
[----:B------:R-:W-:Y:S01]  /*0f50*/  IMAD.SHL.U32 R153, R153, 0x20, RZ ;  /* 0x0000002099997824 */ /* 0x000fe200078e00ff */
[----:B------:R-:W-:-:S02]  /*0f60*/  LOP3.LUT R13, R13, 0xfffffff8, RZ, 0xc0, !PT ;  /* 0xfffffff80d0d7812 */ /* 0x000fc400078ec0ff */
[----:B------:R-:W-:Y:S01]  /*0f70*/  LOP3.LUT R3, R3, 0x1c0, RZ, 0xc0, !PT ;  /* 0x000001c003037812 */ /* 0x000fe200078ec0ff */
[----:B------:R0:W-:Y:S01]  /*0f80*/  STL [R1+0x114], R5 ;  /* 0x0001140501007387 */ /* 0x0001e20000100800 */
[----:B------:R-:W-:Y:S01]  /*0f90*/  LOP3.LUT R6, R6, 0x7ffffe00, RZ, 0xc0, !PT ;  /* 0x7ffffe0006067812 */ /* 0x000fe200078ec0ff */
[----:B------:R-:W-:Y:S01]  /*0fa0*/  IMAD.IADD R12, R12, 0x1, -R13 ;  /* 0x000000010c0c7824 */ /* 0x000fe200078e0a0d */
[----:B------:R-:W-:Y:S01]  /*0fb0*/  LOP3.LUT R0, R3, 0x8, R0, 0xf8, !PT ;  /* 0x0000000803007812 */ /* 0x000fe200078ef800 */
[----:B------:R-:W-:Y:S01]  /*0fc0*/  IMAD.IADD R13, R138, 0x1, R14 ;  /* 0x000000018a0d7824 */ /* 0x000fe200078e020e */
[----:B------:R-:W-:Y:S01]  /*0fd0*/  SHF.R.U32.HI R3, RZ, 0x3, R3 ;  /* 0x00000003ff037819 */ /* 0x000fe20000011603 */
[----:B------:R-:W-:Y:S01]  /*0fe0*/  IMAD R7, R7, 0x10, R12 ;  /* 0x0000001007077824 */ /* 0x000fe200078e020c */
[----:B------:R-:W-:Y:S01]  /*0ff0*/  SHF.L.U32 R16, R16, 0x3, RZ ;  /* 0x0000000310107819 */ /* 0x000fe200000006ff */
[----:B------:R-:W-:Y:S01]  /*1000*/  IMAD R6, R8, 0x400, R6 ;  /* 0x0000040008067824 */ /* 0x000fe200078e0206 */
[----:B------:R-:W-:Y:S01]  /*1010*/  LOP3.LUT R3, R0, R3, RZ, 0x3c, !PT ;  /* 0x0000000300037212 */ /* 0x000fe200078e3cff */
[----:B------:R-:W-:Y:S01]  /*1020*/  IMAD R10, R10, 0x40, R7 ;  /* 0x000000400a0a7824 */ /* 0x000fe200078e0207 */
[----:B------:R-:W-:Y:S01]  /*1030*/  LOP3.LUT R11, R11, 0x7ffffffc, RZ, 0xc0, !PT ;  /* 0x7ffffffc0b0b7812 */ /* 0x000fe200078ec0ff */
[----:B0-----:R-:W-:Y:S01]  /*1040*/  VIADD R5, R138, 0x18 ;  /* 0x000000188a057836 */ /* 0x001fe20000000000 */
[----:B------:R-:W-:Y:S01]  /*1050*/  LOP3.LUT R143, R15, 0xc0, RZ, 0xc0, !PT ;  /* 0x000000c00f8f7812 */ /* 0x000fe200078ec0ff */
[----:B------:R-:W-:Y:S01]  /*1060*/  IMAD.IADD R3, R6, 0x1, R3 ;  /* 0x0000000106037824 */ /* 0x000fe200078e0203 */
[----:B------:R-:W-:Y:S01]  /*1070*/  STL [R1+0x10c], R10 ;  /* 0x00010c0a01007387 */ /* 0x000fe20000100800 */
[----:B------:R-:W-:Y:S01]  /*1080*/  VIADD R6, R138, 0x8 ;  /* 0x000000088a067836 */ /* 0x000fe20000000000 */
[----:B------:R-:W-:Y:S01]  /*1090*/  R2P PR, R4, 0x6 ;  /* 0x0000000604007804 */ /* 0x000fe20000000000 */
[----:B------:R-:W-:Y:S01]  /*10a0*/  VIADD R23, R16, 0x30 ;  /* 0x0000003010177836 */ /* 0x000fe20000000000 */
[----:B------:R-:W-:Y:S01]  /*10b0*/  STL [R1], RZ ;  /* 0x000000ff01007387 */ /* 0x000fe20000100800 */
[----:B------:R-:W-:Y:S01]  /*10c0*/  VIADD R0, R138, 0x28 ;  /* 0x000000288a007836 */ /* 0x000fe20000000000 */
[----:B------:R-:W-:Y:S01]  /*10d0*/  SHF.R.S32.HI R14, RZ, 0x1f, R13 ;  /* 0x0000001fff0e7819 */ /* 0x000fe2000001140d */
[----:B------:R-:W-:Y:S01]  /*10e0*/  VIADD R22, R16, 0x40 ;  /* 0x0000004010167836 */ /* 0x000fe20000000000 */
[----:B------:R-:W-:Y:S01]  /*10f0*/  STL [R1+0x54], R6 ;  /* 0x0000540601007387 */ /* 0x000fe20000100800 */
[----:B------:R-:W-:Y:S01]  /*1100*/  IMAD.IADD R11, R20, 0x1, -R11 ;  /* 0x00000001140b7824 */ /* 0x000fe200078e0a0b */
[----:B------:R-:W-:Y:S01]  /*1110*/  SHF.R.U32.HI R144, RZ, 0x3, R143 ;  /* 0x00000003ff907819 */ /* 0x000fe2000001168f */
[----:B------:R-:W-:Y:S01]  /*1120*/  VIADD R136, R16, 0x50 ;  /* 0x0000005010887836 */ /* 0x000fe20000000000 */
[----:B------:R0:W-:Y:S01]  /*1130*/  STL [R1+0x50], R5 ;  /* 0x0000500501007387 */ /* 0x0001e20000100800 */
[----:B------:R-:W-:Y:S01]  /*1140*/  IMAD.SHL.U32 R11, R11, 0x2, RZ ;  /* 0x000000020b0b7824 */ /* 0x000fe200078e00ff */
[--C-:B------:R-:W-:Y:S01]  /*1150*/  LOP3.LUT R7, R143, 0x18, R16.reuse, 0xf8, !PT ;  /* 0x000000188f077812 */ /* 0x100fe200078ef810 */
[----:B------:R-:W-:Y:S01]  /*1160*/  IMAD.MOV.U32 R4, RZ, RZ, 0x40 ;  /* 0x00000040ff047424 */ /* 0x000fe200078e00ff */
[----:B------:R1:W-:Y:S01]  /*1170*/  STL [R1+0x58], R0 ;  /* 0x0000580001007387 */ /* 0x0003e20000100800 */
[C---:B------:R-:W-:Y:S01]  /*1180*/  VIADD R25, R11.reuse, 0x8 ;  /* 0x000000080b197836 */ /* 0x040fe20000000000 */
[----:B------:R-:W-:Y:S01]  /*1190*/  LEA.HI R14, R14, R13, RZ, 0x3 ;  /* 0x0000000d0e0e7211 */ /* 0x000fe200078f18ff */
[C---:B------:R-:W-:Y:S01]  /*11a0*/  VIADD R24, R11.reuse, 0x10 ;  /* 0x000000100b187836 */ /* 0x040fe20000000000 */
[----:B------:R-:W-:Y:S01]  /*11b0*/  SHF.R.S32.HI R17, RZ, 0x1f, R16 ;  /* 0x0000001fff117819 */ /* 0x000fe20000011410 */
[C---:B------:R-:W-:Y:S01]  /*11c0*/  VIADD R21, R11.reuse, 0x18 ;  /* 0x000000180b157836 */ /* 0x040fe20000000000 */
[----:B0-----:R-:W-:Y:S01]  /*11d0*/  SHF.R.S32.HI R5, RZ, 0x1f, R23 ;  /* 0x0000001fff057819 */ /* 0x001fe20000011417 */
[C---:B------:R-:W-:Y:S01]  /*11e0*/  VIADD R20, R11.reuse, 0x20 ;  /* 0x000000200b147836 */ /* 0x040fe20000000000 */
[----:B------:R-:W-:Y:S01]  /*11f0*/  SHF.R.S32.HI R156, RZ, 0x3, R156 ;  /* 0x00000003ff9c7819 */ /* 0x000fe2000001149c */
[C---:B------:R-:W-:Y:S01]  /*1200*/  VIADD R15, R11.reuse, 0x28 ;  /* 0x000000280b0f7836 */ /* 0x040fe20000000000 */
[----:B-1----:R-:W-:Y:S01]  /*1210*/  SHF.R.S32.HI R0, RZ, 0x1f, R22 ;  /* 0x0000001fff007819 */ /* 0x002fe20000011416 */
[----:B------:R0:W-:Y:S01]  /*1220*/  STL [R1+0x2c], R5 ;  /* 0x00002c0501007387 */ /* 0x0001e20000100800 */
[C---:B------:R-:W-:Y:S01]  /*1230*/  VIADD R13, R11.reuse, 0x30 ;  /* 0x000000300b0d7836 */ /* 0x040fe20000000000 */
[----:B------:R-:W-:Y:S01]  /*1240*/  SHF.R.S32.HI R157, RZ, 0x3, R14 ;  /* 0x00000003ff9d7819 */ /* 0x000fe2000001140e */
[C---:B------:R-:W-:Y:S01]  /*1250*/  VIADD R12, R11.reuse, 0x38 ;  /* 0x000000380b0c7836 */ /* 0x040fe20000000000 */
[----:B------:R1:W-:Y:S01]  /*1260*/  STL [R1+0x28], R0 ;  /* 0x0000280001007387 */ /* 0x0003e20000100800 */
[----:B------:R-:W-:-:S02]  /*1270*/  VIADD R8, R11, 0x40 ;  /* 0x000000400b087836 */ /* 0x000fc40000000000 */
[----:B------:R-:W-:Y:S02]  /*1280*/  VIADD R6, R11, 0x48 ;  /* 0x000000480b067836 */ /* 0x000fe40000000000 */
[----:B------:R-:W-:Y:S01]  /*1290*/  IMAD R3, R3, 0x2, R2 ;  /* 0x0000000203037824 */ /* 0x000fe200078e0202 */
[----:B0-----:R-:W-:Y:S02]  /*12a0*/  LOP3.LUT R5, R143, 0x8, R16, 0xf8, !PT ;  /* 0x000000088f057812 */ /* 0x001fe400078ef810 */
[----:B-1----:R-:W-:-:S05]  /*12b0*/  SHF.R.S32.HI R0, RZ, 0x1f, R136 ;  /* 0x0000001fff007819 */ /* 0x002fca0000011488 */
[----:B------:R0:W-:Y:S04]  /*12c0*/  STL [R1+0x24], R0 ;  /* 0x0000240001007387 */ /* 0x0001e80000100800 */
[----:B------:R1:W-:Y:S04]  /*12d0*/  STL [R1+0xac], R11 ;  /* 0x0000ac0b01007387 */ /* 0x0003e80000100800 */
[----:B------:R-:W-:Y:S01]  /*12e0*/  STL [R1+0xd4], R25 ;  /* 0x0000d41901007387 */ /* 0x000fe20000100800 */
[-C--:B0-----:R-:W-:Y:S02]  /*12f0*/  LOP3.LUT R0, R5, R144.reuse, RZ, 0x3c, !PT ;  /* 0x0000009005007212 */ /* 0x081fe400078e3cff */
[----:B------:R-:W-:Y:S01]  /*1300*/  SEL R5, R4, 0xffffffc0, !P2 ;  /* 0xffffffc004057807 */ /* 0x000fe20005000000 */
[----:B------:R-:W-:Y:S01]  /*1310*/  STL [R1+0xd0], R24 ;  /* 0x0000d01801007387 */ /* 0x000fe20000100800 */
[----:B------:R-:W-:Y:S01]  /*1320*/  LOP3.LUT R4, R7, R144, RZ, 0x3c, !PT ;  /* 0x0000009007047212 */ /* 0x000fe200078e3cff */
[----:B------:R-:W-:Y:S01]  /*1330*/  VIADD R7, R11, 0x50 ;  /* 0x000000500b077836 */ /* 0x000fe20000000000 */
[----:B-1----:R-:W-:Y:S01]  /*1340*/  SHF.R.S32.HI R11, RZ, 0x1f, R25 ;  /* 0x0000001fff0b7819 */ /* 0x002fe20000011419 */
[----:B------:R-:W-:Y:S01]  /*1350*/  STL [R1+0xcc], R21 ;  /* 0x0000cc1501007387 */ /* 0x000fe20000100800 */
[----:B------:R-:W-:-:S02]  /*1360*/  IMAD.IADD R0, R153, 0x1, R0 ;  /* 0x0000000199007824 */ /* 0x000fc400078e0200 */
[----:B------:R-:W-:Y:S01]  /*1370*/  IMAD.IADD R4, R153, 0x1, R4 ;  /* 0x0000000199047824 */ /* 0x000fe200078e0204 */
[----:B------:R-:W-:Y:S04]  /*1380*/  STL [R1+0xc8], R20 ;  /* 0x0000c81401007387 */ /* 0x000fe80000100800 */
[----:B------:R-:W-:Y:S04]  /*1390*/  STL [R1+0xc4], R15 ;  /* 0x0000c40f01007387 */ /* 0x000fe80000100800 */
[----:B------:R-:W-:Y:S04]  /*13a0*/  STL [R1+0xc0], R13 ;  /* 0x0000c00d01007387 */ /* 0x000fe80000100800 */
[----:B------:R-:W-:Y:S04]  /*13b0*/  STL [R1+0xbc], R12 ;  /* 0x0000bc0c01007387 */ /* 0x000fe80000100800 */
[----:B------:R0:W-:Y:S04]  /*13c0*/  STL [R1+0xa8], R7 ;  /* 0x0000a80701007387 */ /* 0x0001e80000100800 */
[----:B------:R1:W-:Y:S04]  /*13d0*/  STL [R1+0xb8], R8 ;  /* 0x0000b80801007387 */ /* 0x0003e80000100800 */
[----:B------:R2:W-:Y:S01]  /*13e0*/  STL [R1+0x88], R0 ;  /* 0x0000880001007387 */ /* 0x0005e20000100800 */
[----:B0-----:R-:W-:-:S03]  /*13f0*/  SHF.R.S32.HI R7, RZ, 0x1f, R24 ;  /* 0x0000001fff077819 */ /* 0x001fc60000011418 */
[----:B------:R-:W-:Y:S01]  /*1400*/  STL [R1+0xb4], R6 ;  /* 0x0000b40601007387 */ /* 0x000fe20000100800 */
[----:B-1----:R-:W-:-:S03]  /*1410*/  SHF.R.S32.HI R8, RZ, 0x1f, R8 ;  /* 0x0000001fff087819 */ /* 0x002fc60000011408 */
[----:B------:R0:W-:Y:S01]  /*1420*/  STL [R1+0x104], R11 ;  /* 0x0001040b01007387 */ /* 0x0001e20000100800 */
[----:B--2---:R-:W-:-:S03]  /*1430*/  SHF.R.S32.HI R0, RZ, 0x1f, R21 ;  /* 0x0000001fff007819 */ /* 0x004fc60000011415 */
[----:B------:R1:W-:Y:S04]  /*1440*/  STL [R1+0x100], R7 ;  /* 0x0001000701007387 */ /* 0x0003e80000100800 */
[----:B------:R2:W-:Y:S01]  /*1450*/  STL [R1+0xfc], R0 ;  /* 0x0000fc0001007387 */ /* 0x0005e20000100800 */
[----:B0-----:R-:W-:Y:S02]  /*1460*/  SHF.R.S32.HI R11, RZ, 0x1f, R20 ;  /* 0x0000001fff0b7819 */ /* 0x001fe40000011414 */
[----:B-1----:R-:W-:-:S03]  /*1470*/  SHF.R.S32.HI R7, RZ, 0x1f, R13 ;  /* 0x0000001fff077819 */ /* 0x002fc6000001140d */
[----:B------:R0:W-:Y:S01]  /*1480*/  STL [R1+0xf8], R11 ;  /* 0x0000f80b01007387 */ /* 0x0001e20000100800 */
[----:B--2---:R-:W-:-:S03]  /*1490*/  SHF.R.S32.HI R0, RZ, 0x1f, R15 ;  /* 0x0000001fff007819 */ /* 0x004fc6000001140f */
[----:B------:R-:W-:Y:S04]  /*14a0*/  STL [R1+0x5c], R3 ;  /* 0x00005c0301007387 */ /* 0x000fe80000100800 */
[----:B------:R1:W-:Y:S01]  /*14b0*/  STL [R1+0xf4], R0 ;  /* 0x0000f40001007387 */ /* 0x0003e20000100800 */
[----:B0-----:R-:W-:-:S03]  /*14c0*/  SHF.R.S32.HI R11, RZ, 0x1f, R12 ;  /* 0x0000001fff0b7819 */ /* 0x001fc6000001140c */
[----:B------:R0:W-:Y:S04]  /*14d0*/  STL [R1+0xf0], R7 ;  /* 0x0000f00701007387 */ /* 0x0001e80000100800 */
[----:B------:R-:W-:Y:S01]  /*14e0*/  STL [R1+0xec], R11 ;  /* 0x0000ec0b01007387 */ /* 0x000fe20000100800 */
[C---:B-1----:R-:W-:Y:S02]  /*14f0*/  VIADD R0, R3.reuse, 0x21800 ;  /* 0x0002180003007836 */ /* 0x042fe40000000000 */
[----:B------:R-:W-:Y:S01]  /*1500*/  VIADD R3, R3, 0x21820 ;  /* 0x0002182003037836 */ /* 0x000fe20000000000 */
[----:B------:R-:W-:Y:S01]  /*1510*/  STL [R1+0xe8], R8 ;  /* 0x0000e80801007387 */ /* 0x000fe20000100800 */
[----:B0-----:R-:W-:Y:S01]  /*1520*/  SHF.R.S32.HI R7, RZ, 0x1f, R6 ;  /* 0x0000001fff077819 */ /* 0x001fe20000011406 */
[----:B------:R-:W-:Y:S01]  /*1530*/  @P1 VIADD R3, R0, 0xffffffe0 ;  /* 0xffffffe000031836 */ /* 0x000fe20000000000 */
[----:B------:R-:W-:Y:S01]  /*1540*/  LEA R6, R4, UR40, 0x1 ;  /* 0x0000002804067c11 */ /* 0x000fe2000f8e08ff */
[----:B------:R-:W-:-:S02]  /*1550*/  IMAD R4, R9, 0x8, R10 ;  /* 0x0000000809047824 */ /* 0x000fc400078e020a */
[----:B------:R-:W-:Y:S01]  /*1560*/  IMAD.IADD R0, R0, 0x1, R5 ;  /* 0x0000000100007824 */ /* 0x000fe200078e0205 */
[----:B------:R-:W-:Y:S04]  /*1570*/  STL [R1+0xe4], R7 ;  /* 0x0000e40701007387 */ /* 0x000fe80000100800 */
[----:B------:R-:W-:Y:S04]  /*1580*/  STL [R1+0x108], R6 ;  /* 0x0001080601007387 */ /* 0x000fe80000100800 */
[----:B------:R-:W-:Y:S04]  /*1590*/  STL [R1+0x8c], R3 ;  /* 0x00008c0301007387 */ /* 0x000fe80000100800 */
[----:B------:R0:W-:Y:S04]  /*15a0*/  STL [R1+0x110], R4 ;  /* 0x0001100401007387 */ /* 0x0001e80000100800 */
[----:B------:R1:W-:Y:S01]  /*15b0*/  STL [R1+0x74], R0 ;  /* 0x0000740001007387 */ /* 0x0003e20000100800 */
[----:B0-----:R-:W-:-:S02]  /*15c0*/  IMAD.IADD R4, R5, 0x1, R3 ;  /* 0x0000000105047824 */ /* 0x001fc400078e0203 */
[----:B-1----:R-:W-:-:S03]  /*15d0*/  VIADD R0, R3, 0x6000 ;  /* 0x0000600003007836 */ /* 0x002fc60000000000 */
[----:B------:R0:W-:Y:S04]  /*15e0*/  STL [R1+0x70], R4 ;  /* 0x0000700401007387 */ /* 0x0001e80000100800 */
[----:B------:R0:W-:Y:S02]  /*15f0*/  STL [R1+0x90], R0 ;  /* 0x0000900001007387 */ /* 0x0001e40000100800 */
.L_x_549:
[----:B0-2---:R-:W0:Y:S02]  /*1600*/  LDC.64 R4, c[0x0][0xc88] ;  /* 0x00032200ff047b82 */ /* 0x005e240000000a00 */
[----:B0-----:R-:W-:-:S05]  /*1610*/  IMAD.WIDE R4, R99, 0x4, R4 ;  /* 0x0000000463047825 */ /* 0x001fca00078e0204 */
[----:B----4-:R-:W2:Y:S01]  /*1620*/  LDG.E R27, desc[UR42][R4.64] ;  /* 0x0000002a041b7981 */ /* 0x010ea2000c1e1900 */
[----:B------:R-:W-:Y:S05]  /*1630*/  YIELD ;  /* 0x0000000000007946 */ /* 0x000fea0003800000 */
[----:B------:R-:W-:Y:S01]  /*1640*/  ULDC.64 UR4, c[0x0][0xa28] ;  /* 0x00028a0000047ab9 */ /* 0x000fe20000000a00 */
[----:B------:R-:W-:Y:S01]  /*1650*/  ULDC.64 UR8, c[0x0][0xa18] ;  /* 0x0002860000087ab9 */ /* 0x000fe20000000a00 */
[----:B------:R-:W-:Y:S01]  /*1660*/  ISETP.NE.U32.AND P1, PT, RZ, UR4, PT ;  /* 0x00000004ff007c0c */ /* 0x000fe2000bf25070 */
[----:B------:R-:W-:Y:S01]  /*1670*/  ULDC.64 UR6, c[0x0][0xa08] ;  /* 0x0002820000067ab9 */ /* 0x000fe20000000a00 */
[----:B------:R-:W-:Y:S01]  /*1680*/  IMAD.MOV.U32 R11, RZ, RZ, RZ ;  /* 0x000000ffff0b7224 */ /* 0x000fe200078e00ff */
[----:B------:R-:W-:Y:S01]  /*1690*/  ISETP.NE.U32.AND P0, PT, RZ, UR6, PT ;  /* 0x00000006ff007c0c */ /* 0x000fe2000bf05070 */
[----:B------:R-:W-:Y:S01]  /*16a0*/  IMAD.MOV.U32 R83, RZ, RZ, RZ ;  /* 0x000000ffff537224 */ /* 0x000fe200078e00ff */
[----:B------:R-:W-:-:S02]  /*16b0*/  ISETP.NE.AND.EX P1, PT, RZ, UR5, PT, P1 ;  /* 0x00000005ff007c0c */ /* 0x000fc4000bf25310 */
[----:B------:R-:W-:Y:S02]  /*16c0*/  ISETP.NE.AND.EX P0, PT, RZ, UR7, PT, P0 ;  /* 0x00000007ff007c0c */ /* 0x000fe4000bf05300 */
[----:B-12---:R-:W-:Y:S01]  /*16d0*/  SHF.R.S32.HI R0, RZ, 0x1f, R27 ;  /* 0x0000001fff007819 */ /* 0x006fe2000001141b */
[----:B------:R0:W-:Y:S08]  /*16e0*/  STL [R1+0x98], R27 ;  /* 0x0000981b01007387 */ /* 0x0001f00000100800 */
[----:B------:R-:W-:-:S02]  /*16f0*/  @P1 LEA R6, P2, R27, UR4, 0x2 ;  /* 0x000000041b061c11 */ /* 0x000fc4000f8410ff */
[C---:B------:R-:W-:Y:S01]  /*1700*/  SHF.L.U32 R31, R27.reuse, 0x2, RZ ;  /* 0x000000021b1f7819 */ /* 0x040fe200000006ff */
[----:B------:R0:W-:Y:S01]  /*1710*/  STL [R1+0xd8], R0 ;  /* 0x0000d80001007387 */ /* 0x0001e20000100800 */
[C-C-:B------:R-:W-:Y:S02]  /*1720*/  @P1 LEA.HI.X R7, R27.reuse, UR5, R0.reuse, 0x2, P2 ;  /* 0x000000051b071c11 */ /* 0x140fe400090f1400 */
[----:B------:R-:W-:Y:S01]  /*1730*/  ISETP.NE.U32.AND P2, PT, RZ, UR8, PT ;  /* 0x00000008ff007c0c */ /* 0x000fe2000bf45070 */
[----:B------:R-:W-:Y:S01]  /*1740*/  ULDC UR4, c[0x0][0x288] ;  /* 0x0000a20000047ab9 */ /* 0x000fe20000000800 */
[----:B------:R-:W-:Y:S01]  /*1750*/  SHF.L.U64.HI R30, R27, 0x2, R0 ;  /* 0x000000021b1e7819 */ /* 0x000fe20000010200 */
[----:B------:R0:W5:Y:S01]  /*1760*/  @P1 LDG.E R11, desc[UR42][R6.64] ;  /* 0x0000002a060b1981 */ /* 0x000162000c1e1900 */
[----:B------:R-:W-:Y:S02]  /*1770*/  ISETP.NE.AND.EX P2, PT, RZ, UR9, PT, P2 ;  /* 0x00000009ff007c0c */ /* 0x000fe4000bf45320 */
[----:B------:R-:W-:Y:S01]  /*1780*/  IADD3 R4, P3, R31, UR6, RZ ;  /* 0x000000061f047c10 */ /* 0x000fe2000ff7e0ff */
[----:B------:R-:W-:Y:S01]  /*1790*/  IMAD.U32 R100, RZ, RZ, UR4 ;  /* 0x00000004ff647e24 */ /* 0x000fe2000f8e00ff */
[----:B------:R-:W-:Y:S01]  /*17a0*/  ULDC.64 UR4, c[0x0][0x418] ;  /* 0x0001060000047ab9 */ /* 0x000fe20000000a00 */
[----:B------:R0:W-:Y:S01]  /*17b0*/  STL [R1+0x9c], R31 ;  /* 0x00009c1f01007387 */ /* 0x0001e20000100800 */
[----:B------:R-:W-:-:S07]  /*17c0*/  IADD3.X R5, R30, UR7, RZ, P3, !PT ;  /* 0x000000071e057c10 */ /* 0x000fce0009ffe4ff */
[----:B------:R-:W-:Y:S01]  /*17d0*/  @P2 IADD3 R8, P1, R31, UR8, RZ ;  /* 0x000000081f082c10 */ /* 0x000fe2000ff3e0ff */
[----:B------:R0:W5:Y:S03]  /*17e0*/  @P0 LDG.E R83, desc[UR42][R4.64] ;  /* 0x0000002a04530981 */ /* 0x000166000c1e1900 */
[----:B------:R-:W-:Y:S01]  /*17f0*/  @P2 IADD3.X R9, R30, UR9, RZ, P1, !PT ;  /* 0x000000091e092c10 */ /* 0x000fe20008ffe4ff */
[----:B------:R-:W-:Y:S01]  /*1800*/  UISETP.NE.U32.AND UP0, UPT, UR4, URZ, UPT ;  /* 0x0000003f0400728c */ /* 0x000fe2000bf05070 */
[----:B------:R0:W-:Y:S02]  /*1810*/  STL [R1+0xa0], R30 ;  /* 0x0000a01e01007387 */ /* 0x0001e40000100800 */
[----:B------:R-:W-:Y:S02]  /*1820*/  ULDC UR4, c[0x0][0x424] ;  /* 0x0001090000047ab9 */ /* 0x000fe40000000800 */
[----:B------:R0:W5:Y:S01]  /*1830*/  @P2 LDG.E R100, desc[UR42][R8.64] ;  /* 0x0000002a08642981 */ /* 0x000162000c1e1900 */
[----:B------:R-:W-:-:S03]  /*1840*/  UISETP.NE.AND.EX UP0, UPT, UR5, URZ, UPT, UP0 ;  /* 0x0000003f0500728c */ /* 0x000fc6000bf05300 */
[----:B------:R-:W-:Y:S01]  /*1850*/  ULDC UR5, c[0x0][0x2f0] ;  /* 0x0000bc0000057ab9 */ /* 0x000fe20000000800 */
[----:B------:R-:W-:-:S04]  /*1860*/  USEL UR4, UR4, 0x1, UP0 ;  /* 0x0000000104047887 */ /* 0x000fc80008000000 */
[----:B------:R-:W-:-:S03]  /*1870*/  UIMAD UR4, UR4, UR5, URZ ;  /* 0x00000005040472a4 */ /* 0x000fc6000f8e023f */
[----:B------:R-:W-:Y:S02]  /*1880*/  ULDC UR5, c[0x0][0x348] ;  /* 0x0000d20000057ab9 */ /* 0x000fe40000000800 */
[----:B------:R-:W-:Y:S02]  /*1890*/  IMAD.U32 R24, RZ, RZ, UR5 ;  /* 0x00000005ff187e24 */ /* 0x000fe4000f8e00ff */
[----:B------:R-:W-:Y:S01]  /*18a0*/  IMAD.U32 R28, RZ, RZ, UR4 ;  /* 0x00000004ff1c7e24 */ /* 0x000fe2000f8e00ff */
[----:B0--3--:R-:W-:Y:S06]  /*18b0*/  @P2 BRA `(.L_x_397) ;  /* 0x0000000000242947 */ /* 0x009fec0003800000 */
[----:B------:R-:W-:Y:S02]  /*18c0*/  ULDC.64 UR4, c[0x0][0xa00] ;  /* 0x0002800000047ab9 */ /* 0x000fe40000000a00 */
[----:B------:R-:W-:-:S04]  /*18d0*/  ISETP.NE.U32.AND P1, PT, RZ, UR4, PT ;  /* 0x00000004ff007c0c */ /* 0x000fc8000bf25070 */
[----:B------:R-:W-:-:S13]  /*18e0*/  ISETP.NE.AND.EX P1, PT, RZ, UR5, PT, P1 ;  /* 0x00000005ff007c0c */ /* 0x000fda000bf25310 */
[----:B------:R-:W-:Y:S05]  /*18f0*/  @!P1 BRA `(.L_x_397) ;  /* 0x0000000000149947 */ /* 0x000fea0003800000 */
[----:B------:R-:W0:Y:S02]  /*1900*/  LDC.64 R6, c[0x0][0xa00] ;  /* 0x00028000ff067b82 */ /* 0x000e240000000a00 */
[----:B0-----:R-:W-:-:S05]  /*1910*/  IMAD.WIDE R6, R27, 0x4, R6 ;  /* 0x000000041b067825 */ /* 0x001fca00078e0206 */
[----:B-----5:R-:W2:Y:S04]  /*1920*/  LDG.E R100, desc[UR42][R6.64] ;  /* 0x0000002a06647981 */ /* 0x020ea8000c1e1900 */
[----:B------:R-:W2:Y:S02]  /*1930*/  LDG.E R3, desc[UR42][R6.64+0x4] ;  /* 0x0000042a06037981 */ /* 0x000ea4000c1e1900 */
[----:B--2---:R-:W-:-:S07]  /*1940*/  IMAD.IADD R100, R3, 0x1, -R100 ;  /* 0x0000000103647824 */ /* 0x004fce00078e0a64 */
.L_x_397:
[----:B------:R-:W-:Y:S01]  /*1950*/  ULDC.64 UR4, c[0x0][0xa20] ;  /* 0x0002880000047ab9 */ /* 0x000fe20000000a00 */
[----:B------:R0:W-:Y:S01]  /*1960*/  STL [R1+0xa4], R97 ;  /* 0x0000a46101007387 */ /* 0x0001e20000100800 */
[----:B------:R-:W-:Y:S02]  /*1970*/  ISETP.NE.U32.AND P1, PT, RZ, UR4, PT ;  /* 0x00000004ff007c0c */ /* 0x000fe4000bf25070 */
[C---:B------:R-:W-:Y:S02]  /*1980*/  LOP3.LUT R3, R98.reuse, 0xff000000, RZ, 0xc0, !PT ;  /* 0xff00000062037812 */ /* 0x040fe400078ec0ff */
[----:B------:R-:W-:Y:S02]  /*1990*/  ISETP.NE.AND.EX P1, PT, RZ, UR5, PT, P1 ;  /* 0x00000005ff007c0c */ /* 0x000fe4000bf25310 */
[----:B------:R-:W-:Y:S02]  /*19a0*/  LOP3.LUT R0, R98, 0xff0000, RZ, 0xc0, !PT ;  /* 0x00ff000062007812 */ /* 0x000fe400078ec0ff */
[----:B------:R-:W-:-:S02]  /*19b0*/  SHF.R.U32.HI R3, RZ, 0x8, R3 ;  /* 0x00000008ff037819 */ /* 0x000fc40000011603 */
[----:B------:R-:W-:Y:S02]  /*19c0*/  LOP3.LUT R137, R98, 0xffff, RZ, 0xc0, !PT ;  /* 0x0000ffff62897812 */ /* 0x000fe400078ec0ff */
[----:B------:R-:W-:-:S05]  /*19d0*/  LEA.HI R8, R0, R3, RZ, 0x10 ;  /* 0x0000000300087211 */ /* 0x000fca00078f80ff */
[----:B0-----:R-:W-:Y:S05]  /*19e0*/  @!P1 BRA `(.L_x_398) ;  /* 0x0000000000109947 */ /* 0x001fea0003800000 */
[----:B------:R-:W-:-:S04]  /*19f0*/  IADD3 R28, P0, R31, UR4, RZ ;  /* 0x000000041f1c7c10 */ /* 0x000fc8000ff1e0ff */
[----:B------:R-:W-:-:S05]  /*1a00*/  IADD3.X R29, R30, UR5, RZ, P0, !PT ;  /* 0x000000051e1d7c10 */ /* 0x000fca00087fe4ff */
[----:B------:R0:W5:Y:S01]  /*1a10*/  LDG.E R28, desc[UR42][R28.64] ;  /* 0x0000002a1c1c7981 */ /* 0x000162000c1e1900 */
[----:B------:R-:W-:Y:S05]  /*1a20*/  BRA `(.L_x_399) ;  /* 0x0000000000107947 */ /* 0x000fea0003800000 */
.L_x_398:
[----:B------:R-:W-:Y:S05]  /*1a30*/  @!P0 BRA `(.L_x_399) ;  /* 0x00000000000c8947 */ /* 0x000fea0003800000 */
[----:B------:R-:W2:Y:S04]  /*1a40*/  LDG.E R3, desc[UR42][R4.64] ;  /* 0x0000002a04037981 */ /* 0x000ea8000c1e1900 */
[----:B------:R-:W2:Y:S02]  /*1a50*/  LDG.E R28, desc[UR42][R4.64+0x4] ;  /* 0x0000042a041c7981 */ /* 0x000ea4000c1e1900 */
[----:B--2---:R-:W-:-:S07]  /*1a60*/  IMAD.IADD R28, R28, 0x1, -R3 ;  /* 0x000000011c1c7824 */ /* 0x004fce00078e0a03 */
.L_x_399:
[----:B------:R-:W-:Y:S02]  /*1a70*/  ULDC.64 UR4, c[0x0][0xa10] ;  /* 0x0002840000047ab9 */ /* 0x000fe40000000a00 */
[----:B------:R-:W-:-:S04]  /*1a80*/  ISETP.NE.U32.AND P0, PT, RZ, UR4, PT ;  /* 0x00000004ff007c0c */ /* 0x000fc8000bf05070 */
[----:B------:R-:W-:Y:S01]  /*1a90*/  ISETP.NE.AND.EX P0, PT, RZ, UR5, PT, P0 ;  /* 0x00000005ff007c0c */ /* 0x000fe2000bf05300 */
[----:B------:R-:W-:Y:S02]  /*1aa0*/  ULDC.64 UR4, c[0x0][0xa30] ;  /* 0x00028c0000047ab9 */ /* 0x000fe40000000a00 */
[----:B------:R-:W-:-:S10]  /*1ab0*/  ISETP.NE.U32.AND P1, PT, RZ, UR4, PT ;  /* 0x00000004ff007c0c */ /* 0x000fd4000bf25070 */
[----:B------:R-:W1:Y:S01]  /*1ac0*/  @P0 LDC.64 R4, c[0x0][0xa10] ;  /* 0x00028400ff040b82 */ /* 0x000e620000000a00 */
[----:B------:R-:W-:Y:S01]  /*1ad0*/  ISETP.NE.AND.EX P1, PT, RZ, UR5, PT, P1 ;  /* 0x00000005ff007c0c */ /* 0x000fe2000bf25310 */
[----:B-1----:R-:W-:-:S05]  /*1ae0*/  @P0 IMAD.WIDE R4, R27, 0x4, R4 ;  /* 0x000000041b040825 */ /* 0x002fca00078e0204 */
[----:B------:R-:W2:Y:S04]  /*1af0*/  @P0 LDG.E R0, desc[UR42][R4.64] ;  /* 0x0000002a04000981 */ /* 0x000ea8000c1e1900 */
[----:B------:R-:W2:Y:S03]  /*1b00*/  @P0 LDG.E R3, desc[UR42][R4.64+0x4] ;  /* 0x0000042a04030981 */ /* 0x000ea6000c1e1900 */
[----:B------:R-:W-:Y:S01]  /*1b10*/  @P1 IADD3 R6, P2, R31, UR4, RZ ;  /* 0x000000041f061c10 */ /* 0x000fe2000ff5e0ff */
[----:B-----5:R-:W-:-:S03]  /*1b20*/  IMAD.MOV.U32 R95, RZ, RZ, R28 ;  /* 0x000000ffff5f7224 */ /* 0x020fc600078e001c */
[----:B------:R-:W-:-:S05]  /*1b30*/  @P1 IADD3.X R7, R30, UR5, RZ, P2, !PT ;  /* 0x000000051e071c10 */ /* 0x000fca00097fe4ff */
[----:B------:R1:W5:Y:S01]  /*1b40*/  @P1 LDG.E R95, desc[UR42][R6.64] ;  /* 0x0000002a065f1981 */ /* 0x000362000c1e1900 */
[----:B------:R-:W-:Y:S01]  /*1b50*/  LOP3.LUT R12, R8, 0xff, RZ, 0xc0, !PT ;  /* 0x000000ff080c7812 */ /* 0x000fe200078ec0ff */
[----:B------:R-:W-:Y:S01]  /*1b60*/  IMAD.IADD R11, R28, 0x1, -R11 ;  /* 0x000000011c0b7824 */ /* 0x000fe200078e0a0b */
[----:B------:R-:W-:Y:S01]  /*1b70*/  SHF.R.U32.HI R9, RZ, 0x10, R8 ;  /* 0x00000010ff097819 */ /* 0x000fe20000011608 */
[----:B------:R-:W-:Y:S01]  /*1b80*/  BSSY B0, `(.L_x_400) ;  /* 0x000002b000007945 */ /* 0x000fe20003800000 */
[----:B------:R-:W-:Y:S01]  /*1b90*/  LOP3.LUT R19, R19, 0xfffffff7, RZ, 0xc0, !PT ;  /* 0xfffffff713137812 */ /* 0x000fe200078ec0ff */
[----:B------:R1:W-:Y:S04]  /*1ba0*/  STL [R1+0xb0], R12 ;  /* 0x0000b00c01007387 */ /* 0x0003e80000100800 */
[----:B------:R1:W-:Y:S01]  /*1bb0*/  STL [R1+0x94], R9 ;  /* 0x0000940901007387 */ /* 0x0003e20000100800 */
[----:B--2---:R-:W-:-:S04]  /*1bc0*/  @P0 IMAD.IADD R24, R3, 0x1, -R0 ;  /* 0x0000000103180824 */ /* 0x004fc800078e0a00 */
[----:B------:R-:W-:-:S04]  /*1bd0*/  IMAD.IADD R102, R11, 0x1, R24 ;  /* 0x000000010b667824 */ /* 0x000fc800078e0218 */
[C---:B------:R-:W-:Y:S01]  /*1be0*/  VIADD R0, R102.reuse, 0x7f ;  /* 0x0000007f66007836 */ /* 0x040fe20000000000 */
[----:B------:R-:W-:-:S04]  /*1bf0*/  ISETP.GE.AND P3, PT, R102, 0x1, PT ;  /* 0x000000016600780c */ /* 0x000fc80003f66270 */
[----:B------:R-:W-:-:S04]  /*1c00*/  SHF.R.S32.HI R3, RZ, 0x1f, R0 ;  /* 0x0000001fff037819 */ /* 0x000fc80000011400 */
[----:B------:R-:W-:Y:S01]  /*1c10*/  LEA.HI R3, R3, R0, RZ, 0x7 ;  /* 0x0000000003037211 */ /* 0x000fe200078f38ff */
[----:B------:R-:W-:-:S03]  /*1c20*/  IMAD.MOV.U32 R0, RZ, RZ, RZ ;  /* 0x000000ffff007224 */ /* 0x000fc600078e00ff */
[----:B------:R-:W-:Y:S02]  /*1c30*/  SHF.R.S32.HI R99, RZ, 0x7, R3 ;  /* 0x00000007ff637819 */ /* 0x000fe40000011403 */
[----:B------:R-:W-:Y:S01]  /*1c40*/  @P3 LOP3.LUT R19, R19, 0x8, RZ, 0xfc, !PT ;  /* 0x0000000813133812 */ /* 0x000fe200078efcff */
[----:B-1----:R-:W-:Y:S06]  /*1c50*/  @!P3 BRA `(.L_x_401) ;  /* 0x000000000074b947 */ /* 0x002fec0003800000 */
[----:B------:R-:W-:Y:S01]  /*1c60*/  ISETP.NE.AND P0, PT, R9, RZ, PT ;  /* 0x000000ff0900720c */ /* 0x000fe20003f05270 */
[----:B------:R-:W-:-:S03]  /*1c70*/  ULDC UR4, c[0x0][0x9f0] ;  /* 0x00027c0000047ab9 */ /* 0x000fc60000000800 */
[----:B------:R-:W-:-:S04]  /*1c80*/  SEL R9, R9, UR4, P0 ;  /* 0x0000000409097c07 */ /* 0x000fc80008000000 */
[-C--:B------:R-:W-:Y:S02]  /*1c90*/  IABS R6, R9.reuse ;  /* 0x0000000900067213 */ /* 0x080fe40000000000 */
[----:B------:R-:W-:Y:S02]  /*1ca0*/  IADD3 R0, R99, -0x1, R9 ;  /* 0xffffffff63007810 */ /* 0x000fe40007ffe009 */
[----:B------:R-:W1:Y:S01]  /*1cb0*/  I2F.RP R3, R6 ;  /* 0x0000000600037306 */ /* 0x000e620000209400 */
[-C--:B------:R-:W-:Y:S02]  /*1cc0*/  IABS R10, R9.reuse ;  /* 0x00000009000a7213 */ /* 0x080fe40000000000 */
[----:B------:R-:W-:Y:S02]  /*1cd0*/  IABS R8, R0 ;  /* 0x0000000000087213 */ /* 0x000fe40000000000 */
[----:B------:R-:W-:-:S04]  /*1ce0*/  LOP3.LUT R0, R0, R9, RZ, 0x3c, !PT ;  /* 0x0000000900007212 */ /* 0x000fc800078e3cff */
[----:B------:R-:W-:Y:S01]  /*1cf0*/  ISETP.GE.AND P2, PT, R0, RZ, PT ;  /* 0x000000ff0000720c */ /* 0x000fe20003f46270 */
[----:B-1----:R-:W1:Y:S02]  /*1d00*/  MUFU.RCP R3, R3 ;  /* 0x0000000300037308 */ /* 0x002e640000001000 */
[----:B-1----:R-:W-:Y:S02]  /*1d10*/  VIADD R4, R3, 0xffffffe ;  /* 0x0ffffffe03047836 */ /* 0x002fe40000000000 */
[----:B------:R-:W-:-:S04]  /*1d20*/  IMAD.MOV R3, RZ, RZ, -R10 ;  /* 0x000000ffff037224 */ /* 0x000fc800078e0a0a */
[----:B------:R1:W2:Y:S02]  /*1d30*/  F2I.FTZ.U32.TRUNC.NTZ R5, R4 ;  /* 0x0000000400057305 */ /* 0x0002a4000021f000 */
[----:B-1----:R-:W-:Y:S02]  /*1d40*/  IMAD.MOV.U32 R4, RZ, RZ, RZ ;  /* 0x000000ffff047224 */ /* 0x002fe400078e00ff */
[----:B--2---:R-:W-:-:S04]  /*1d50*/  IMAD.MOV R7, RZ, RZ, -R5 ;  /* 0x000000ffff077224 */ /* 0x004fc800078e0a05 */
        /* <DEDUP_REMOVED lines=10> */
[----:B------:R-:W-:-:S04]  /*1e00*/  IMAD.MOV.U32 R0, RZ, RZ, R5 ;  /* 0x000000ffff007224 */ /* 0x000fc800078e0005 */
[----:B------:R-:W-:Y:S01]  /*1e10*/  @!P2 IMAD.MOV R0, RZ, RZ, -R0 ;  /* 0x000000ffff00a224 */ /* 0x000fe200078e0a00 */
[----:B------:R-:W-:-:S07]  /*1e20*/  @!P1 LOP3.LUT R0, RZ, R9, RZ, 0x33, !PT ;  /* 0x00000009ff009212 */ /* 0x000fce00078e33ff */
.L_x_401:
[----:B------:R-:W-:Y:S05]  /*1e30*/  BSYNC B0 ;  /* 0x0000000000007941 */ /* 0x000fea0003800000 */
.L_x_400:
[----:B------:R-:W-:-:S05]  /*1e40*/  IMAD R3, R12, R0, RZ ;  /* 0x000000000c037224 */ /* 0x000fca00078e02ff */
[C---:B------:R-:W-:Y:S01]  /*1e50*/  VIADDMNMX R0, R3.reuse, R0, R99, PT ;  /* 0x0000000003007246 */ /* 0x040fe20003800163 */
[----:B------:R-:W-:-:S04]  /*1e60*/  IMAD R3, R3, 0x80, -R11 ;  /* 0x0000008003037824 */ /* 0x000fc800078e0a0b */
[----:B------:R-:W-:Y:S01]  /*1e70*/  IMAD R5, R0, 0x80, -R11 ;  /* 0x0000008000057824 */ /* 0x000fe200078e0a0b */
[----:B------:R-:W-:-:S04]  /*1e80*/  VIMNMX R3, RZ, R3, !PT ;  /* 0x00000003ff037248 */ /* 0x000fc80007fe0100 */
[----:B------:R-:W-:Y:S02]  /*1e90*/  VIMNMX R0, R5, R24, PT ;  /* 0x0000001805007248 */ /* 0x000fe40003fe0100 */
[----:B------:R-:W-:Y:S02]  /*1ea0*/  SHF.R.U32.HI R72, RZ, 0x7, R3 ;  /* 0x00000007ff487819 */ /* 0x000fe40000011603 */
[----:B------:R-:W-:-:S03]  /*1eb0*/  ISETP.GT.AND P0, PT, R0, R3, PT ;  /* 0x000000030000720c */ /* 0x000fc60003f04270 */
[----:B------:R-:W-:-:S10]  /*1ec0*/  IMAD.MOV.U32 R25, RZ, RZ, R72 ;  /* 0x000000ffff197224 */ /* 0x000fd400078e0048 */
[----:B------:R-:W-:-:S05]  /*1ed0*/  @P0 VIADD R0, R0, 0x7f ;  /* 0x0000007f00000836 */ /* 0x000fca0000000000 */
[----:B------:R-:W-:-:S04]  /*1ee0*/  @P0 SHF.R.S32.HI R3, RZ, 0x1f, R0 ;  /* 0x0000001fff030819 */ /* 0x000fc80000011400 */
[----:B------:R-:W-:-:S04]  /*1ef0*/  @P0 LEA.HI R3, R3, R0, RZ, 0x7 ;  /* 0x0000000003030211 */ /* 0x000fc800078f38ff */
[----:B------:R-:W-:Y:S02]  /*1f00*/  @P0 SHF.R.S32.HI R25, RZ, 0x7, R3 ;  /* 0x00000007ff190819 */ /* 0x000fe40000011403 */
[----:B------:R-:W-:Y:S02]  /*1f10*/  PLOP3.LUT P0, PT, PT, PT, PT, 0x80, 0x0 ;  /* 0x000000000000781c */ /* 0x000fe40003f0f070 */
[----:B------:R-:W-:-:S13]  /*1f20*/  ISETP.GT.AND P1, PT, R25, R72, PT ;  /* 0x000000481900720c */ /* 0x000fda0003f24270 */
[----:B------:R-:W-:Y:S05]  /*1f30*/  @!P1 BRA `(.L_x_402) ;  /* 0x00000054007c9947 */ /* 0x000fea0003800000 */
[----:B------:R-:W-:Y:S01]  /*1f40*/  VIADD R0, R2, 0x15400 ;  /* 0x0001540002007836 */ /* 0x000fe20000000000 */
[----:B------:R-:W-:Y:S04]  /*1f50*/  BSSY B6, `(.L_x_403) ;  /* 0x0000013000067945 */ /* 0x000fe80003800000 */
[----:B------:R-:W-:-:S13]  /*1f60*/  LOP3.LUT P0, RZ, R0, 0x1bf, RZ, 0xc0, !PT ;  /* 0x000001bf00ff7812 */ /* 0x000fda000780c0ff */
[----:B------:R-:W-:Y:S05]  /*1f70*/  @!P0 BRA `(.L_x_404) ;  /* 0x0000000000408947 */ /* 0x000fea0003800000 */
[----:B------:R-:W-:Y:S01]  /*1f80*/  MOV R14, 0x0 ;  /* 0x00000000000e7802 */ /* 0x000fe20000000f00 */
[----:B------:R-:W-:Y:S01]  /*1f90*/  ULDC.64 UR4, c[0x4][0x88] ;  /* 0x0100220000047ab9 */ /* 0x000fe20000000a00 */
[----:B------:R-:W-:Y:S01]  /*1fa0*/  ULDC.64 UR6, c[0x4][0x18] ;  /* 0x0100060000067ab9 */ /* 0x000fe20000000a00 */
[----:B------:R-:W-:Y:S01]  /*1fb0*/  IMAD.U32 R4, RZ, RZ, UR4 ;  /* 0x00000004ff047e24 */ /* 0x000fe2000f8e00ff */
[----:B------:R-:W-:Y:S01]  /*1fc0*/  MOV R10, UR6 ;  /* 0x00000006000a7c02 */ /* 0x000fe20008000f00 */
[----:B------:R-:W-:Y:S01]  /*1fd0*/  IMAD.U32 R5, RZ, RZ, UR5 ;  /* 0x00000005ff057e24 */ /* 0x000fe2000f8e00ff */
[----:B------:R-:W1:Y:S01]  /*1fe0*/  LDC.64 R14, c[0x4][R14] ;  /* 0x010000000e0e7b82 */ /* 0x000e620000000a00 */
[----:B------:R-:W-:Y:S01]  /*1ff0*/  ULDC.64 UR4, c[0x4][0x90] ;  /* 0x0100240000047ab9 */ /* 0x000fe20000000a00 */
[----:B------:R-:W-:Y:S02]  /*2000*/  IMAD.U32 R11, RZ, RZ, UR7 ;  /* 0x00000007ff0b7e24 */ /* 0x000fe4000f8e00ff */
[----:B------:R-:W-:-:S02]  /*2010*/  IMAD.U32 R6, RZ, RZ, UR4 ;  /* 0x00000004ff067e24 */ /* 0x000fc4000f8e00ff */
[----:B------:R-:W-:Y:S02]  /*2020*/  IMAD.U32 R7, RZ, RZ, UR5 ;  /* 0x00000005ff077e24 */ /* 0x000fe4000f8e00ff */
[----:B------:R-:W-:Y:S02]  /*2030*/  IMAD.MOV.U32 R8, RZ, RZ, 0x70 ;  /* 0x00000070ff087424 */ /* 0x000fe400078e00ff */
[----:B------:R-:W-:Y:S02]  /*2040*/  IMAD.MOV.U32 R12, RZ, RZ, 0x1 ;  /* 0x00000001ff0c7424 */ /* 0x000fe400078e00ff */
[----:B------:R-:W-:-:S07]  /*2050*/  IMAD.MOV.U32 R13, RZ, RZ, RZ ;  /* 0x000000ffff0d7224 */ /* 0x000fce00078e00ff */
[----:B------:R-:W-:-:S07]  /*2060*/  LEPC R20, `(.L_x_404) ;  /* 0x000000001014794e */ /* 0x000fce0000000000 */
[----:B01---5:R-:W-:Y:S05]  /*2070*/  CALL.ABS.NOINC R14 ;  /* 0x000000000e007343 */ /* 0x023fea0003c00000 */
.L_x_404:
[----:B------:R-:W-:Y:S05]  /*2080*/  BSYNC B6 ;  /* 0x0000000000067941 */ /* 0x000fea0003800000 */
.L_x_403:
[----:B------:R-:W-:Y:S01]  /*2090*/  VIADD R26, R2, 0x400 ;  /* 0x00000400021a7836 */ /* 0x000fe20000000000 */
[----:B------:R-:W-:Y:S04]  /*20a0*/  BSSY B6, `(.L_x_405) ;  /* 0x0000013000067945 */ /* 0x000fe80003800000 */
[----:B------:R-:W-:-:S13]  /*20b0*/  LOP3.LUT P0, RZ, R26, 0x1bf, RZ, 0xc0, !PT ;  /* 0x000001bf1aff7812 */ /* 0x000fda000780c0ff */
[----:B------:R-:W-:Y:S05]  /*20c0*/  @!P0 BRA `(.L_x_406) ;  /* 0x0000000000408947 */ /* 0x000fea0003800000 */
[----:B------:R-:W-:Y:S01]  /*20d0*/  MOV R14, 0x0 ;  /* 0x00000000000e7802 */ /* 0x000fe20000000f00 */
[----:B------:R-:W-:Y:S01]  /*20e0*/  ULDC.64 UR4, c[0x4][0x88] ;  /* 0x0100220000047ab9 */ /* 0x000fe20000000a00 */
[----:B------:R-:W-:Y:S01]  /*20f0*/  ULDC.64 UR6, c[0x4][0x18] ;  /* 0x0100060000067ab9 */ /* 0x000fe20000000a00 */
[----:B------:R-:W-:Y:S02]  /*2100*/  IMAD.U32 R4, RZ, RZ, UR4 ;  /* 0x00000004ff047e24 */ /* 0x000fe4000f8e00ff */
[----:B------:R-:W-:Y:S01]  /*2110*/  IMAD.U32 R5, RZ, RZ, UR5 ;  /* 0x00000005ff057e24 */ /* 0x000fe2000f8e00ff */
[----:B------:R-:W1:Y:S01]  /*2120*/  LDC.64 R14, c[0x4][R14] ;  /* 0x010000000e0e7b82 */ /* 0x000e620000000a00 */
[----:B------:R-:W-:Y:S01]  /*2130*/  ULDC.64 UR4, c[0x4][0x90] ;  /* 0x0100240000047ab9 */ /* 0x000fe20000000a00 */
[----:B------:R-:W-:Y:S02]  /*2140*/  IMAD.U32 R10, RZ, RZ, UR6 ;  /* 0x00000006ff0a7e24 */ /* 0x000fe4000f8e00ff */
[----:B------:R-:W-:-:S02]  /*2150*/  IMAD.U32 R6, RZ, RZ, UR4 ;  /* 0x00000004ff067e24 */ /* 0x000fc4000f8e00ff */
[----:B------:R-:W-:Y:S02]  /*2160*/  IMAD.U32 R7, RZ, RZ, UR5 ;  /* 0x00000005ff077e24 */ /* 0x000fe4000f8e00ff */
[----:B------:R-:W-:Y:S02]  /*2170*/  IMAD.U32 R11, RZ, RZ, UR7 ;  /* 0x00000007ff0b7e24 */ /* 0x000fe4000f8e00ff */
[----:B------:R-:W-:Y:S02]  /*2180*/  IMAD.MOV.U32 R8, RZ, RZ, 0x70 ;  /* 0x00000070ff087424 */ /* 0x000fe400078e00ff */
[----:B------:R-:W-:Y:S02]  /*2190*/  IMAD.MOV.U32 R12, RZ, RZ, 0x1 ;  /* 0x00000001ff0c7424 */ /* 0x000fe400078e00ff */
[----:B------:R-:W-:-:S07]  /*21a0*/  IMAD.MOV.U32 R13, RZ, RZ, RZ ;  /* 0x000000ffff0d7224 */ /* 0x000fce00078e00ff */
[----:B------:R-:W-:-:S07]  /*21b0*/  LEPC R20, `(.L_x_406) ;  /* 0x000000001014794e */ /* 0x000fce0000000000 */
[----:B01---5:R-:W-:Y:S05]  /*21c0*/  CALL.ABS.NOINC R14 ;  /* 0x000000000e007343 */ /* 0x023fea0003c00000 */
.L_x_406:
[----:B------:R-:W-:Y:S05]  /*21d0*/  BSYNC B6 ;  /* 0x0000000000067941 */ /* 0x000fea0003800000 */
.L_x_405:
[----:B------:R-:W-:Y:S01]  /*21e0*/  ULDC.64 UR4, c[0x0][0x9f8] ;  /* 0x00027e0000047ab9 */ /* 0x000fe20000000a00 */
[----:B------:R-:W-:Y:S01]  /*21f0*/  IMAD.MOV.U32 R0, RZ, RZ, R27 ;  /* 0x000000ffff007224 */ /* 0x000fe200078e001b */
[----:B------:R-:W-:Y:S01]  /*2200*/  ISETP.NE.U32.AND P0, PT, RZ, UR4, PT ;  /* 0x00000004ff007c0c */ /* 0x000fe2000bf05070 */
[----:B------:R-:W2:Y:S01]  /*2210*/  LDL R27, [R1+0xdc] ;  /* 0x0000dc00011b7983 */ /* 0x000ea20000100800 */
[----:B------:R-:W1:Y:S02]  /*2220*/  LDC.64 R86, c[0x0][0x408] ;  /* 0x00010200ff567b82 */ /* 0x000e640000000a00 */
[----:B------:R-:W-:Y:S01]  /*2230*/  ISETP.NE.AND.EX P0, PT, RZ, UR5, PT, P0 ;  /* 0x00000005ff007c0c */ /* 0x000fe2000bf05300 */
[----:B------:R-:W3:Y:S01]  /*2240*/  S2R R20, SR_TID.X ;  /* 0x0000000000147919 */ /* 0x000ee20000002100 */
[----:B------:R-:W-:-:S04]  /*2250*/  SHF.R.S32.HI R11, RZ, 0x1f, R141 ;  /* 0x0000001fff0b7819 */ /* 0x000fc8000001148d */
[----:B------:R-:W4:Y:S07]  /*2260*/  LDC R9, c[0x0][0x3f4] ;  /* 0x0000fd00ff097b82 */ /* 0x000f2e0000000800 */
[----:B------:R-:W-:-:S04]  /*2270*/  @P0 IADD3 R4, P1, R31, UR4, RZ ;  /* 0x000000041f040c10 */ /* 0x000fc8000ff3e0ff */
[----:B------:R-:W-:-:S05]  /*2280*/  @P0 IADD3.X R5, R30, UR5, RZ, P1, !PT ;  /* 0x000000051e050c10 */ /* 0x000fca0008ffe4ff */
[----:B------:R0:W2:Y:S01]  /*2290*/  @P0 LDG.E R0, desc[UR42][R4.64] ;  /* 0x0000002a04000981 */ /* 0x0000a2000c1e1900 */
[----:B---3--:R-:W-:Y:S01]  /*22a0*/  VIADD R3, R20, 0xffffff80 ;  /* 0xffffff8014037836 */ /* 0x008fe20000000000 */
[----:B------:R-:W-:-:S04]  /*22b0*/  SHF.R.U32.HI R20, RZ, 0x7, R20 ;  /* 0x00000007ff147819 */ /* 0x000fc80000011614 */
[----:B------:R-:W-:Y:S02]  /*22c0*/  ISETP.NE.AND P6, PT, R20, 0x1, PT ;  /* 0x000000011400780c */ /* 0x000fe40003fc5270 */
[----:B------:R-:W-:-:S04]  /*22d0*/  SHF.R.S32.HI R6, RZ, 0x1f, R3 ;  /* 0x0000001fff067819 */ /* 0x000fc80000011403 */
[----:B------:R-:W-:Y:S01]  /*22e0*/  LEA.HI R6, R6, R3, RZ, 0x2 ;  /* 0x0000000306067211 */ /* 0x000fe200078f10ff */
[----:B------:R-:W-:-:S06]  /*22f0*/  VIADD R3, R16, 0x10 ;  /* 0x0000001010037836 */ /* 0x000fcc0000000000 */
[----:B------:R-:W-:Y:S05]  /*2300*/  @!P6 WARPSYNC.ALL ;  /* 0x000000000000e948 */ /* 0x000fea0003800000 */
[----:B------:R-:W-:Y:S02]  /*2310*/  ULDC UR4, c[0x0][0x2f4] ;  /* 0x0000bd0000047ab9 */ /* 0x000fe40000000800 */
[----:B------:R-:W-:Y:S02]  /*2320*/  ISETP.GE.AND P1, PT, R3, UR4, PT ;  /* 0x0000000403007c0c */ /* 0x000fe4000bf26270 */
[----:B------:R-:W-:Y:S02]  /*2330*/  ISETP.GE.AND P0, PT, R16, UR4, PT ;  /* 0x0000000410007c0c */ /* 0x000fe4000bf06270 */
[----:B0-----:R-:W-:-:S02]  /*2340*/  SEL R5, RZ, 0xffffffff, P1 ;  /* 0xffffffffff057807 */ /* 0x001fc40000800000 */
[--C-:B------:R-:W-:Y:S02]  /*2350*/  SHF.R.S32.HI R71, RZ, 0x2, R6.reuse ;  /* 0x00000002ff477819 */ /* 0x100fe40000011406 */
[----:B------:R-:W-:Y:S01]  /*2360*/  SHF.R.S32.HI R6, RZ, 0x1f, R6 ;  /* 0x0000001fff067819 */ /* 0x000fe20000011406 */
[----:B------:R-:W-:Y:S01]  /*2370*/  IMAD.SHL.U32 R5, R5, 0x2, RZ ;  /* 0x0000000205057824 */ /* 0x000fe200078e00ff */
[----:B------:R-:W-:Y:S02]  /*2380*/  SEL R4, RZ, 0x1, P0 ;  /* 0x00000001ff047807 */ /* 0x000fe40000000000 */
[----:B------:R-:W-:Y:S02]  /*2390*/  LEA.HI R6, R6, R71, RZ, 0x2 ;  /* 0x0000004706067211 */ /* 0x000fe400078f10ff */
[----:B------:R-:W-:Y:S01]  /*23a0*/  LOP3.LUT R5, R5, 0x2, R4, 0xe2, !PT ;  /* 0x0000000205057812 */ /* 0x000fe200078ee204 */
[----:B------:R-:W-:Y:S01]  /*23b0*/  VIADD R4, R16, 0x20 ;  /* 0x0000002010047836 */ /* 0x000fe20000000000 */
[----:B------:R-:W-:Y:S01]  /*23c0*/  LOP3.LUT R6, R6, 0xfffffffc, RZ, 0xc0, !PT ;  /* 0xfffffffc06067812 */ /* 0x000fe200078ec0ff */
[----:B-1----:R-:W-:Y:S01]  /*23d0*/  IMAD R8, R11, R86, RZ ;  /* 0x000000560b087224 */ /* 0x002fe200078e02ff */
[----:B------:R-:W-:-:S02]  /*23e0*/  ISETP.GE.AND P1, PT, R23, UR4, PT ;  /* 0x0000000417007c0c */ /* 0x000fc4000bf26270 */
[----:B------:R-:W-:Y:S01]  /*23f0*/  ISETP.GE.AND P0, PT, R4, UR4, PT ;  /* 0x0000000404007c0c */ /* 0x000fe2000bf06270 */
[----:B------:R-:W-:Y:S01]  /*2400*/  IMAD.IADD R71, R71, 0x1, -R6 ;  /* 0x0000000147477824 */ /* 0x000fe200078e0a06 */
[----:B------:R-:W-:Y:S01]  /*2410*/  SEL R10, RZ, 0x8, P1 ;  /* 0x00000008ff0a7807 */ /* 0x000fe20000800000 */
[----:B------:R-:W0:Y:S01]  /*2420*/  LDC.64 R6, c[0x0][0x3f8] ;  /* 0x0000fe00ff067b82 */ /* 0x000e220000000a00 */
[----:B------:R-:W-:Y:S01]  /*2430*/  IMAD R13, R141, R87, R8 ;  /* 0x000000578d0d7224 */ /* 0x000fe200078e0208 */
[----:B------:R-:W-:Y:S02]  /*2440*/  SEL R8, RZ, 0x4, P0 ;  /* 0x00000004ff087807 */ /* 0x000fe40000000000 */
[----:B------:R-:W-:Y:S02]  /*2450*/  ISETP.GE.AND P0, PT, R22, UR4, PT ;  /* 0x0000000416007c0c */ /* 0x000fe4000bf06270 */
[----:B------:R-:W-:Y:S02]  /*2460*/  LOP3.LUT R5, R10, R5, R8, 0xfe, !PT ;  /* 0x000000050a057212 */ /* 0x000fe400078efe08 */
[----:B------:R-:W-:-:S02]  /*2470*/  SEL R8, RZ, 0x10, P0 ;  /* 0x00000010ff087807 */ /* 0x000fc40000000000 */
[----:B------:R-:W-:Y:S02]  /*2480*/  LOP3.LUT P0, RZ, R71, 0x2, RZ, 0xc0, !PT ;  /* 0x0000000247ff7812 */ /* 0x000fe4000780c0ff */
[----:B------:R-:W-:Y:S02]  /*2490*/  LOP3.LUT R19, R19, 0xfffffffb, RZ, 0xc0, !PT ;  /* 0xfffffffb13137812 */ /* 0x000fe400078ec0ff */
[----:B------:R-:W-:Y:S01]  /*24a0*/  SHF.R.S32.HI R139, RZ, 0x1f, R138 ;  /* 0x0000001fff8b7819 */ /* 0x000fe2000001148a */
[----:B------:R-:W-:Y:S01]  /*24b0*/  IMAD.WIDE.U32 R60, R141, R86, R16 ;  /* 0x000000568d3c7225 */ /* 0x000fe200078e0010 */
[----:B------:R-:W-:-:S03]  /*24c0*/  LOP3.LUT R21, R5, R8, RZ, 0xfc, !PT ;  /* 0x0000000805157212 */ /* 0x000fc600078efcff */
[----:B------:R-:W-:-:S04]  /*24d0*/  IMAD.WIDE.U32 R62, R141, R86, R138 ;  /* 0x000000568d3e7225 */ /* 0x000fc800078e008a */
[----:B------:R-:W-:Y:S02]  /*24e0*/  @P0 LOP3.LUT R19, R19, 0x4, RZ, 0xfc, !PT ;  /* 0x0000000413130812 */ /* 0x000fe400078efcff */
[CC--:B----4-:R-:W-:Y:S01]  /*24f0*/  ISETP.GE.AND P0, PT, R16.reuse, R9.reuse, PT ;  /* 0x000000091000720c */ /* 0x0d0fe20003f06270 */
[----:B0-----:R-:W-:Y:S01]  /*2500*/  IMAD R8, R11, R6, RZ ;  /* 0x000000060b087224 */ /* 0x001fe200078e02ff */
[----:B------:R-:W-:Y:S02]  /*2510*/  ISETP.GE.AND P2, PT, R3, R9, PT ;  /* 0x000000090300720c */ /* 0x000fe40003f46270 */
[----:B------:R-:W-:Y:S01]  /*2520*/  SEL R5, R9, RZ, P0 ;  /* 0x000000ff09057207 */ /* 0x000fe20000000000 */
[----:B------:R-:W-:Y:S02]  /*2530*/  IMAD.IADD R61, R61, 0x1, R13 ;  /* 0x000000013d3d7824 */ /* 0x000fe400078e020d */
[----:B------:R-:W-:Y:S02]  /*2540*/  IMAD.IADD R63, R13, 0x1, R63 ;  /* 0x000000010d3f7824 */ /* 0x000fe400078e023f */
[----:B------:R-:W-:Y:S01]  /*2550*/  IMAD R13, R141, R7, R8 ;  /* 0x000000078d0d7224 */ /* 0x000fe200078e0208 */
[----:B------:R-:W-:Y:S01]  /*2560*/  SEL R8, R9, RZ, P2 ;  /* 0x000000ff09087207 */ /* 0x000fe20001000000 */
[----:B------:R-:W-:Y:S01]  /*2570*/  IMAD.IADD R5, R16, 0x1, R5 ;  /* 0x0000000110057824 */ /* 0x000fe200078e0205 */
[----:B------:R-:W-:-:S03]  /*2580*/  ISETP.GE.AND P1, PT, R4, R9, PT ;  /* 0x000000090400720c */ /* 0x000fc60003f26270 */
[----:B------:R-:W-:Y:S01]  /*2590*/  IMAD.IADD R10, R3, 0x1, R8 ;  /* 0x00000001030a7824 */ /* 0x000fe200078e0208 */
[----:B------:R-:W-:Y:S02]  /*25a0*/  SEL R11, R9, RZ, P1 ;  /* 0x000000ff090b7207 */ /* 0x000fe40000800000 */
[----:B------:R-:W-:Y:S01]  /*25b0*/  SHF.R.S32.HI R8, RZ, 0x1f, R5 ;  /* 0x0000001fff087819 */ /* 0x000fe20000011405 */
[-C--:B------:R-:W-:Y:S01]  /*25c0*/  IMAD.WIDE.U32 R64, R141, R6.reuse, R16 ;  /* 0x000000068d407225 */ /* 0x080fe200078e0010 */
[----:B------:R-:W-:Y:S02]  /*25d0*/  LOP3.LUT R19, R19, 0xfffffffe, RZ, 0xc0, !PT ;  /* 0xfffffffe13137812 */ /* 0x000fe400078ec0ff */
[-C--:B------:R-:W-:Y:S01]  /*25e0*/  LEA.HI R70, R8, R5.reuse, RZ, 0x3 ;  /* 0x0000000508467211 */ /* 0x080fe200078f18ff */
[----:B------:R-:W-:Y:S01]  /*25f0*/  IMAD.IADD R12, R4, 0x1, R11 ;  /* 0x00000001040c7824 */ /* 0x000fe200078e020b */
[----:B------:R-:W-:Y:S01]  /*2600*/  SHF.R.S32.HI R11, RZ, 0x1f, R10 ;  /* 0x0000001fff0b7819 */ /* 0x000fe2000001140a */
[----:B------:R-:W-:Y:S01]  /*2610*/  IMAD.WIDE.U32 R66, R141, R6, R138 ;  /* 0x000000068d427225 */ /* 0x000fe200078e008a */
[----:B------:R-:W-:-:S02]  /*2620*/  LEA.HI R5, R8, R5, RZ, 0x5 ;  /* 0x0000000508057211 */ /* 0x000fc400078f28ff */
[----:B------:R-:W-:Y:S01]  /*2630*/  @P2 LOP3.LUT R19, R19, 0x1, RZ, 0xfc, !PT ;  /* 0x0000000113132812 */ /* 0x000fe200078efcff */
[----:B------:R-:W-:Y:S01]  /*2640*/  IMAD.IADD R65, R65, 0x1, R13 ;  /* 0x0000000141417824 */ /* 0x000fe200078e020d */
[-C--:B------:R-:W-:Y:S01]  /*2650*/  LEA.HI R69, R11, R10.reuse, RZ, 0x3 ;  /* 0x0000000a0b457211 */ /* 0x080fe200078f18ff */
[----:B------:R-:W-:Y:S01]  /*2660*/  IMAD.IADD R67, R13, 0x1, R67 ;  /* 0x000000010d437824 */ /* 0x000fe200078e0243 */
[----:B------:R-:W-:Y:S01]  /*2670*/  SHF.R.S32.HI R13, RZ, 0x1f, R12 ;  /* 0x0000001fff0d7819 */ /* 0x000fe2000001140c */
[----:B------:R-:W-:Y:S01]  /*2680*/  IMAD.SHL.U32 R8, R5, 0x80, RZ ;  /* 0x0000008005087824 */ /* 0x000fe200078e00ff */
[----:B------:R-:W-:Y:S02]  /*2690*/  LEA.HI R10, R11, R10, RZ, 0x5 ;  /* 0x0000000a0b0a7211 */ /* 0x000fe400078f28ff */
[----:B------:R-:W-:Y:S02]  /*26a0*/  LOP3.LUT R5, R143, 0x18, R70, 0xf8, !PT ;  /* 0x000000188f057812 */ /* 0x000fe400078ef846 */
[----:B------:R-:W-:Y:S01]  /*26b0*/  LOP3.LUT R19, R19, 0xfffffffd, RZ, 0xc0, !PT ;  /* 0xfffffffd13137812 */ /* 0x000fe200078ec0ff */
[----:B------:R-:W-:Y:S01]  /*26c0*/  IMAD.SHL.U32 R10, R10, 0x80, RZ ;  /* 0x000000800a0a7824 */ /* 0x000fe200078e00ff */
[----:B------:R-:W-:-:S02]  /*26d0*/  LEA.HI R68, R13, R12, RZ, 0x3 ;  /* 0x0000000c0d447211 */ /* 0x000fc400078f18ff */
[----:B------:R-:W-:Y:S02]  /*26e0*/  LEA.HI R12, R13, R12, RZ, 0x5 ;  /* 0x0000000c0d0c7211 */ /* 0x000fe400078f28ff */
[----:B-----5:R-:W-:Y:S02]  /*26f0*/  SHF.R.S32.HI R15, RZ, 0x1f, R95 ;  /* 0x0000001fff0f7819 */ /* 0x020fe4000001145f */
[----:B------:R-:W-:Y:S02]  /*2700*/  LOP3.LUT R8, R8, 0xfffff000, RZ, 0xc0, !PT ;  /* 0xfffff00008087812 */ /* 0x000fe400078ec0ff */
[----:B------:R-:W-:Y:S02]  /*2710*/  LOP3.LUT R5, R5, R144, RZ, 0x3c, !PT ;  /* 0x0000009005057212 */ /* 0x000fe400078e3cff */
[----:B------:R-:W-:Y:S02]  /*2720*/  @P1 LOP3.LUT R19, R19, 0x2, RZ, 0xfc, !PT ;  /* 0x0000000213131812 */ /* 0x000fe400078efcff */
[----:B------:R-:W-:-:S02]  /*2730*/  LOP3.LUT R11, R143, 0x18, R69, 0xf8, !PT ;  /* 0x000000188f0b7812 */ /* 0x000fc400078ef845 */
[----:B------:R-:W-:Y:S01]  /*2740*/  ISETP.GE.AND P1, PT, R136, UR4, PT ;  /* 0x0000000488007c0c */ /* 0x000fe2000bf26270 */
[----:B------:R-:W-:Y:S01]  /*2750*/  IMAD.SHL.U32 R12, R12, 0x80, RZ ;  /* 0x000000800c0c7824 */ /* 0x000fe200078e00ff */
[--C-:B------:R-:W-:Y:S01]  /*2760*/  IADD3 R94, R5, R8, R153.reuse ;  /* 0x00000008055e7210 */ /* 0x100fe20007ffe099 */
[----:B------:R-:W-:Y:S01]  /*2770*/  IMAD R8, R15, R6, RZ ;  /* 0x000000060f087224 */ /* 0x000fe200078e02ff */
[----:B------:R-:W-:Y:S01]  /*2780*/  LOP3.LUT R10, R10, 0xfffff000, RZ, 0xc0, !PT ;  /* 0xfffff0000a0a7812 */ /* 0x000fe200078ec0ff */
[----:B------:R-:W-:Y:S01]  /*2790*/  VIADD R101, R20, 0x8 ;  /* 0x0000000814657836 */ /* 0x000fe20000000000 */
[----:B------:R-:W-:Y:S01]  /*27a0*/  LOP3.LUT R11, R11, R144, RZ, 0x3c, !PT ;  /* 0x000000900b0b7212 */ /* 0x000fe200078e3cff */
[----:B------:R-:W-:Y:S01]  /*27b0*/  IMAD R14, R15, R86, RZ ;  /* 0x000000560f0e7224 */ /* 0x000fe200078e02ff */
[----:B------:R-:W-:Y:S02]  /*27c0*/  LOP3.LUT R13, R143, 0x18, R68, 0xf8, !PT ;  /* 0x000000188f0d7812 */ /* 0x000fe400078ef844 */
[----:B------:R-:W-:Y:S01]  /*27d0*/  SEL R20, RZ, 0x20, P1 ;  /* 0x00000020ff147807 */ /* 0x000fe20000800000 */
[----:B------:R-:W-:Y:S01]  /*27e0*/  IMAD R73, R95, R7, R8 ;  /* 0x000000075f497224 */ /* 0x000fe200078e0208 */
[----:B------:R-:W-:Y:S01]  /*27f0*/  IADD3 R93, R11, R10, R153 ;  /* 0x0000000a0b5d7210 */ /* 0x000fe20007ffe099 */
[----:B------:R-:W-:Y:S01]  /*2800*/  IMAD.WIDE.U32 R64, R95, R6, R64 ;  /* 0x000000065f407225 */ /* 0x000fe200078e0040 */
[----:B------:R-:W-:-:S02]  /*2810*/  LOP3.LUT R12, R12, 0xfffff000, RZ, 0xc0, !PT ;  /* 0xfffff0000c0c7812 */ /* 0x000fc400078ec0ff */
[----:B------:R-:W-:Y:S01]  /*2820*/  LOP3.LUT R13, R13, R144, RZ, 0x3c, !PT ;  /* 0x000000900d0d7212 */ /* 0x000fe200078e3cff */
[----:B------:R-:W-:Y:S01]  /*2830*/  IMAD.SHL.U32 R98, R9, 0x2, RZ ;  /* 0x0000000209627824 */ /* 0x000fe200078e00ff */
[----:B------:R-:W-:Y:S01]  /*2840*/  LOP3.LUT R8, R70, 0xfffffff8, RZ, 0xc0, !PT ;  /* 0xfffffff846087812 */ /* 0x000fe200078ec0ff */
[----:B------:R-:W-:Y:S01]  /*2850*/  IMAD R11, R95, R87, R14 ;  /* 0x000000575f0b7224 */ /* 0x000fe200078e020e */
[----:B------:R-:W-:Y:S01]  /*2860*/  LOP3.LUT R9, R69, 0xfffffff8, RZ, 0xc0, !PT ;  /* 0xfffffff845097812 */ /* 0x000fe200078ec0ff */
[----:B------:R-:W-:Y:S01]  /*2870*/  IMAD.WIDE.U32 R60, R95, R86, R60 ;  /* 0x000000565f3c7225 */ /* 0x000fe200078e003c */
[----:B------:R-:W-:Y:S02]  /*2880*/  LOP3.LUT R10, R68, 0xfffffff8, RZ, 0xc0, !PT ;  /* 0xfffffff8440a7812 */ /* 0x000fe400078ec0ff */
[----:B------:R-:W-:Y:S01]  /*2890*/  LOP3.LUT R20, R21, R20, RZ, 0xfc, !PT ;  /* 0x0000001415147212 */ /* 0x000fe200078efcff */
[----:B------:R-:W-:Y:S01]  /*28a0*/  IMAD.WIDE.U32 R62, R95, R86, R62 ;  /* 0x000000565f3e7225 */ /* 0x000fe200078e003e */
[----:B------:R-:W-:-:S03]  /*28b0*/  SHF.L.U64.HI R88, R6, 0x7, R7 ;  /* 0x0000000706587819 */ /* 0x000fc60000010207 */
[----:B------:R-:W-:Y:S01]  /*28c0*/  IMAD.WIDE.U32 R66, R95, R6, R66 ;  /* 0x000000065f427225 */ /* 0x000fe200078e0042 */
[C---:B------:R-:W-:Y:S02]  /*28d0*/  SHF.L.U64.HI R87, R86.reuse, 0x7, R87 ;  /* 0x0000000756577819 */ /* 0x040fe40000010257 */
[----:B------:R-:W-:Y:S01]  /*28e0*/  SHF.L.U32 R5, R86, 0x7, RZ ;  /* 0x0000000756057819 */ /* 0x000fe200000006ff */
[----:B------:R-:W-:Y:S01]  /*28f0*/  IMAD.IADD R81, R65, 0x1, R73 ;  /* 0x0000000141517824 */ /* 0x000fe200078e0249 */
[----:B------:R-:W-:Y:S01]  /*2900*/  IADD3 R92, R13, R12, R153 ;  /* 0x0000000c0d5c7210 */ /* 0x000fe20007ffe099 */
[----:B------:R-:W-:Y:S01]  /*2910*/  IMAD.IADD R83, R83, 0x1, R28 ;  /* 0x0000000153537824 */ /* 0x000fe200078e021c */
[----:B------:R-:W-:Y:S01]  /*2920*/  SHF.R.S32.HI R91, RZ, 0x1f, R8 ;  /* 0x0000001fff5b7819 */ /* 0x000fe20000011408 */
[----:B------:R-:W-:Y:S01]  /*2930*/  IMAD.SHL.U32 R6, R6, 0x80, RZ ;  /* 0x0000008006067824 */ /* 0x000fe200078e00ff */
[----:B------:R-:W-:Y:S01]  /*2940*/  SHF.R.S32.HI R90, RZ, 0x1f, R9 ;  /* 0x0000001fff5a7819 */ /* 0x000fe20000011409 */
[----:B------:R-:W-:Y:S01]  /*2950*/  IMAD.IADD R82, R61, 0x1, R11 ;  /* 0x000000013d527824 */ /* 0x000fe200078e020b */
[----:B------:R-:W-:Y:S01]  /*2960*/  SHF.R.S32.HI R89, RZ, 0x1f, R10 ;  /* 0x0000001fff597819 */ /* 0x000fe2000001140a */
[----:B------:R-:W-:Y:S01]  /*2970*/  IMAD.IADD R74, R11, 0x1, R63 ;  /* 0x000000010b4a7824 */ /* 0x000fe200078e023f */
[----:B------:R-:W-:Y:S01]  /*2980*/  LOP3.LUT R21, R21, 0x1, RZ, 0xc0, !PT ;  /* 0x0000000115157812 */ /* 0x000fe200078ec0ff */
[----:B------:R-:W-:Y:S01]  /*2990*/  IMAD.IADD R73, R73, 0x1, R67 ;  /* 0x0000000149497824 */ /* 0x000fe200078e0243 */
[C---:B------:R-:W-:Y:S01]  /*29a0*/  LOP3.LUT R52, R20.reuse, 0x4, RZ, 0xc0, !PT ;  /* 0x0000000414347812 */ /* 0x040fe200078ec0ff */
[----:B--2---:R-:W-:Y:S01]  /*29b0*/  IMAD R7, R27, 0xc0, R141 ;  /* 0x000000c01b077824 */ /* 0x004fe200078e028d */
[----:B------:R-:W-:-:S02]  /*29c0*/  LOP3.LUT R27, R20, 0x2, RZ, 0xc0, !PT ;  /* 0x00000002141b7812 */ /* 0x000fc400078ec0ff */
[----:B------:R-:W-:Y:S01]  /*29d0*/  SHF.R.S32.HI R86, RZ, 0x1f, R0 ;  /* 0x0000001fff567819 */ /* 0x000fe20000011400 */
[----:B------:R-:W-:Y:S06]  /*29e0*/  @!P6 BAR.SYNC.DEFER_BLOCKING 0x9, 0x100 ;  /* 0x024400000000eb1d */ /* 0x000fec0000010000 */
.L_x_465:
[----:B--2---:R-:W2:Y:S01]  /*29f0*/  LDL R30, [R1+0x88] ;  /* 0x00008800011e7983 */ /* 0x004ea20000100800 */
[----:B0-----:R-:W0:Y:S01]  /*2a00*/  LDC R76, c[0x0][0x430] ;  /* 0x00010c00ff4c7b82 */ /* 0x001e220000000800 */
[----:B------:R-:W-:Y:S02]  /*2a10*/  VIADD R11, R25, 0xffffffff ;  /* 0xffffffff190b7836 */ /* 0x000fe40000000000 */
[----:B------:R-:W-:Y:S02]  /*2a20*/  IMAD.MOV.U32 R75, RZ, RZ, RZ ;  /* 0x000000ffff4b7224 */ /* 0x000fe400078e00ff */
[----:B------:R-:W-:-:S03]  /*2a30*/  IMAD R14, R11, 0x80, R7 ;  /* 0x000000800b0e7824 */ /* 0x000fc600078e0207 */
[----:B-1----:R-:W1:Y:S01]  /*2a40*/  LDC R96, c[0x0][0x3f4] ;  /* 0x0000fd00ff607b82 */ /* 0x002e620000000800 */
[----:B------:R-:W-:-:S04]  /*2a50*/  IMAD.IADD R31, R83, 0x1, R14 ;  /* 0x00000001531f7824 */ /* 0x000fc800078e020e */
[----:B------:R-:W-:Y:S01]  /*2a60*/  IMAD.MOV.U32 R28, RZ, RZ, R31 ;  /* 0x000000ffff1c7224 */ /* 0x000fe200078e001f */
[----:B0-----:R-:W-:-:S13]  /*2a70*/  ISETP.NE.AND P1, PT, R76, 0x1, PT ;  /* 0x000000014c00780c */ /* 0x001fda0003f25270 */
[----:B------:R-:W0:Y:S08]  /*2a80*/  @P1 LDC R12, c[0x0][0x434] ;  /* 0x00010d00ff0c1b82 */ /* 0x000e300000000800 */
[----:B---3--:R-:W3:Y:S01]  /*2a90*/  @P1 LDC R13, c[0x0][0x438] ;  /* 0x00010e00ff0d1b82 */ /* 0x008ee20000000800 */
[----:B0-----:R-:W-:-:S05]  /*2aa0*/  @P1 IMAD.HI.U32 R12, R31, R12, RZ ;  /* 0x0000000c1f0c1227 */ /* 0x001fca00078e00ff */
[----:B---3--:R-:W-:Y:S02]  /*2ab0*/  @P1 SHF.R.U32.HI R28, RZ, R13, R12 ;  /* 0x0000000dff1c1219 */ /* 0x008fe4000001160c */
[----:B------:R-:W-:-:S04]  /*2ac0*/  ISETP.GE.AND P1, PT, R14, R24, PT ;  /* 0x000000180e00720c */ /* 0x000fc80003f26270 */
[----:B------:R-:W-:-:S13]  /*2ad0*/  ISETP.GT.OR P1, PT, R7, 0x7f, P1 ;  /* 0x0000007f0700780c */ /* 0x000fda0000f24670 */
[----:B------:R-:W0:Y:S01]  /*2ae0*/  @!P1 LDC.64 R14, c[0x0][0x428] ;  /* 0x00010a00ff0e9b82 */ /* 0x000e220000000a00 */
[----:B------:R-:W-:-:S07]  /*2af0*/  @!P1 SHF.R.S32.HI R29, RZ, 0x1f, R28 ;  /* 0x0000001fff1d9819 */ /* 0x000fce000001141c */
[----:B------:R-:W3:Y:S01]  /*2b00*/  @!P1 LDC.64 R12, c[0x0][0x418] ;  /* 0x00010600ff0c9b82 */ /* 0x000ee20000000a00 */
[----:B------:R-:W-:Y:S01]  /*2b10*/  LOP3.LUT P3, RZ, R71, 0x2, RZ, 0xc0, !PT ;  /* 0x0000000247ff7812 */ /* 0x000fe2000786c0ff */
[----:B0-----:R-:W-:-:S04]  /*2b20*/  @!P1 IMAD R25, R86, R14, RZ ;  /* 0x0000000e56199224 */ /* 0x001fc800078e02ff */
[C---:B------:R-:W-:Y:S02]  /*2b30*/  @!P1 IMAD R25, R0.reuse, R15, R25 ;  /* 0x0000000f00199224 */ /* 0x040fe400078e0219 */
[----:B------:R-:W-:-:S04]  /*2b40*/  @!P1 IMAD.WIDE.U32 R14, R0, R14, R28 ;  /* 0x0000000e000e9225 */ /* 0x000fc800078e001c */
[----:B------:R-:W-:Y:S01]  /*2b50*/  @!P1 IMAD.IADD R15, R15, 0x1, R25 ;  /* 0x000000010f0f9824 */ /* 0x000fe200078e0219 */
[----:B---3--:R-:W-:-:S04]  /*2b60*/  @!P1 LEA R12, P2, R14, R12, 0x2 ;  /* 0x0000000c0e0c9211 */ /* 0x008fc800078410ff */
[----:B------:R-:W-:Y:S02]  /*2b70*/  @!P1 LEA.HI.X R13, R14, R13, R15, 0x2, P2 ;  /* 0x0000000d0e0d9211 */ /* 0x000fe400010f140f */
[----:B-1----:R-:W-:Y:S01]  /*2b80*/  ISETP.GE.AND P2, PT, R96, 0x1, PT ;  /* 0x000000016000780c */ /* 0x002fe20003f46270 */
[----:B------:R-:W-:Y:S01]  /*2b90*/  IMAD.MOV R15, RZ, RZ, -R28 ;  /* 0x000000ffff0f7224 */ /* 0x000fe200078e0a1c */
[----:B------:R-:W-:Y:S05]  /*2ba0*/  YIELD ;  /* 0x0000000000007946 */ /* 0x000fea0003800000 */
[----:B------:R-:W-:Y:S01]  /*2bb0*/  IMAD R76, R76, R15, R31 ;  /* 0x0000000f4c4c7224 */ /* 0x000fe200078e021f */
[----:B------:R-:W-:Y:S01]  /*2bc0*/  BSSY B0, `(.L_x_407) ;  /* 0x0000432000007945 */ /* 0x000fe20003800000 */
[----:B------:R0:W5:Y:S01]  /*2bd0*/  @!P1 LDG.E R75, desc[UR42][R12.64] ;  /* 0x0000002a0c4b9981 */ /* 0x000162000c1e1900 */
[----:B------:R-:W-:Y:S01]  /*2be0*/  ISETP.GT.AND P1, PT, R11, R72, PT ;  /* 0x000000480b00720c */ /* 0x000fe20003f24270 */
[----:B------:R-:W-:-:S02]  /*2bf0*/  IMAD.MOV.U32 R25, RZ, RZ, R11 ;  /* 0x000000ffff197224 */ /* 0x000fc400078e000b */
[----:B--2---:R-:W-:-:S04]  /*2c00*/  IMAD R55, R18, 0x3000, R30 ;  /* 0x0000300012377824 */ /* 0x004fc800078e021e */
[C---:B------:R-:W-:Y:S02]  /*2c10*/  VIADD R15, R55.reuse, 0x10 ;  /* 0x00000010370f7836 */ /* 0x040fe40000000000 */
[C---:B------:R-:W-:Y:S02]  /*2c20*/  @P3 VIADD R15, R55.reuse, 0xfffffff0 ;  /* 0xfffffff0370f3836 */ /* 0x040fe40000000000 */
[--C-:B------:R-:W-:Y:S02]  /*2c30*/  IMAD R55, R55, 0x2, R26.reuse ;  /* 0x0000000237377824 */ /* 0x100fe400078e021a */
[----:B------:R-:W-:Y:S01]  /*2c40*/  IMAD R54, R15, 0x2, R26 ;  /* 0x000000020f367824 */ /* 0x000fe200078e021a */
[----:B0-----:R-:W-:Y:S06]  /*2c50*/  @!P2 BRA `(.L_x_408) ;  /* 0x0000003c0078a947 */ /* 0x001fec0003800000 */
[----:B------:R-:W-:Y:S01]  /*2c60*/  SHF.R.S32.HI R77, RZ, 0x1f, R76 ;  /* 0x0000001fff4d7819 */ /* 0x000fe2000001144c */
[----:B------:R-:W-:Y:S01]  /*2c70*/  ULDC.64 UR4, c[0x0][0x300] ;  /* 0x0000c00000047ab9 */ /* 0x000fe20000000a00 */
[----:B-----5:R-:W-:Y:S01]  /*2c80*/  SHF.R.S32.HI R78, RZ, 0x1f, R75 ;  /* 0x0000001fff4e7819 */ /* 0x020fe2000001144b */
[----:B------:R-:W-:Y:S01]  /*2c90*/  IMAD.WIDE.U32 R12, R76, UR4, RZ ;  /* 0x000000044c0c7c25 */ /* 0x000fe2000f8e00ff */
[----:B------:R-:W-:-:S03]  /*2ca0*/  ULDC.64 UR6, c[0x0][0x2e8] ;  /* 0x0000ba0000067ab9 */ /* 0x000fc60000000a00 */
[----:B------:R-:W-:Y:S02]  /*2cb0*/  IMAD R15, R77, UR4, RZ ;  /* 0x000000044d0f7c24 */ /* 0x000fe4000f8e02ff */
[----:B------:R-:W-:Y:S02]  /*2cc0*/  IMAD R79, R11, -0x80, R24 ;  /* 0xffffff800b4f7824 */ /* 0x000fe400078e0218 */
[----:B------:R-:W-:Y:S01]  /*2cd0*/  IMAD R15, R76, UR5, R15 ;  /* 0x000000054c0f7c24 */ /* 0x000fe2000f8e020f */
[----:B------:R-:W-:Y:S02]  /*2ce0*/  ULDC.64 UR4, c[0x0][0x310] ;  /* 0x0000c40000047ab9 */ /* 0x000fe40000000a00 */
[----:B------:R-:W-:Y:S01]  /*2cf0*/  IMAD R14, R78, UR4, RZ ;  /* 0x000000044e0e7c24 */ /* 0x000fe2000f8e02ff */
[----:B------:R-:W-:Y:S01]  /*2d00*/  VIMNMX R79, R79, 0x80, PT ;  /* 0x000000804f4f7848 */ /* 0x000fe20003fe0100 */
[----:B------:R-:W-:Y:S02]  /*2d10*/  IMAD.IADD R13, R13, 0x1, R15 ;  /* 0x000000010d0d7824 */ /* 0x000fe400078e020f */
[----:B------:R-:W-:-:S02]  /*2d20*/  IMAD R15, R75, UR5, R14 ;  /* 0x000000054b0f7c24 */ /* 0x000fc4000f8e020e */
[----:B------:R-:W-:Y:S01]  /*2d30*/  IMAD.WIDE.U32 R12, R75, UR4, R12 ;  /* 0x000000044b0c7c25 */ /* 0x000fe2000f8e000c */
[----:B------:R-:W-:-:S03]  /*2d40*/  ULDC.64 UR4, c[0x0][0x308] ;  /* 0x0000c20000047ab9 */ /* 0x000fc60000000a00 */
[----:B------:R-:W-:Y:S02]  /*2d50*/  IMAD.IADD R13, R13, 0x1, R15 ;  /* 0x000000010d0d7824 */ /* 0x000fe400078e020f */
[----:B------:R-:W-:Y:S02]  /*2d60*/  IMAD R14, R87, R25, RZ ;  /* 0x00000019570e7224 */ /* 0x000fe400078e02ff */
[----:B------:R-:W-:Y:S01]  /*2d70*/  IMAD.WIDE.U32 R12, R137, UR4, R12 ;  /* 0x00000004890c7c25 */ /* 0x000fe2000f8e000c */
[----:B------:R-:W-:-:S03]  /*2d80*/  ULDC.U8 UR4, c[0x0][0x410] ;  /* 0x0001040000047ab9 */ /* 0x000fc60000000000 */
[----:B------:R-:W-:Y:S01]  /*2d90*/  IMAD R57, R137, UR5, R13 ;  /* 0x0000000589397c24 */ /* 0x000fe2000f8e020d */
[----:B------:R-:W-:Y:S01]  /*2da0*/  LEA R56, P2, R12, UR6, 0x1 ;  /* 0x000000060c387c11 */ /* 0x000fe2000f8408ff */
[----:B------:R-:W-:-:S03]  /*2db0*/  IMAD R13, R88, R25, RZ ;  /* 0x00000019580d7224 */ /* 0x000fc600078e02ff */
[----:B------:R-:W-:Y:S02]  /*2dc0*/  LEA.HI.X R57, R12, UR7, R57, 0x1, P2 ;  /* 0x000000070c397c11 */ /* 0x000fe400090f0c39 */
[----:B------:R-:W-:Y:S02]  /*2dd0*/  ISETP.NE.AND P2, PT, RZ, UR4, PT ;  /* 0x00000004ff007c0c */ /* 0x000fe4000bf45270 */
[----:B------:R-:W-:-:S05]  /*2de0*/  SHF.R.S32.HI R12, RZ, 0x1f, R25 ;  /* 0x0000001fff0c7819 */ /* 0x000fca0000011419 */
[C---:B------:R-:W-:Y:S02]  /*2df0*/  IMAD R29, R12.reuse, R6, R13 ;  /* 0x000000060c1d7224 */ /* 0x040fe400078e020d */
[----:B------:R-:W-:Y:S02]  /*2e00*/  IMAD R53, R12, R5, R14 ;  /* 0x000000050c357224 */ /* 0x000fe400078e020e */
[----:B------:R-:W-:-:S04]  /*2e10*/  IMAD.WIDE.U32 R14, R6, R25, RZ ;  /* 0x00000019060e7225 */ /* 0x000fc800078e00ff */
[----:B------:R-:W-:-:S04]  /*2e20*/  IMAD.WIDE.U32 R12, R5, R25, RZ ;  /* 0x00000019050c7225 */ /* 0x000fc800078e00ff */
[----:B------:R-:W-:Y:S02]  /*2e30*/  IMAD.IADD R11, R15, 0x1, R29 ;  /* 0x000000010f0b7824 */ /* 0x000fe400078e021d */
[----:B------:R-:W-:Y:S01]  /*2e40*/  IMAD.IADD R53, R13, 0x1, R53 ;  /* 0x000000010d357824 */ /* 0x000fe200078e0235 */
[----:B------:R-:W-:Y:S06]  /*2e50*/  @!P2 BRA `(.L_x_409) ;  /* 0x0000001c0068a947 */ /* 0x000fec0003800000 */
[----:B------:R-:W-:Y:S01]  /*2e60*/  ISETP.GE.AND P3, PT, R141, R79, PT ;  /* 0x0000004f8d00720c */ /* 0x000fe20003f66270 */
[----:B------:R-:W-:Y:S01]  /*2e70*/  BSSY B1, `(.L_x_410) ;  /* 0x000003b000017945 */ /* 0x000fe20003800000 */
        /* <DEDUP_REMOVED lines=12> */
[----:B------:R-:W-:Y:S06]  /*2f40*/  @P3 BRA `(.L_x_411) ;  /* 0x0000000000b43947 */ /* 0x000fec0003800000 */
[----:B------:R-:W2:Y:S04]  /*2f50*/  LDL R85, [R1+0x54] ;  /* 0x0000540001557983 */ /* 0x000ea80000100800 */
[----:B------:R-:W3:Y:S04]  /*2f60*/  LDL R84, [R1+0x4c] ;  /* 0x00004c0001547983 */ /* 0x000ee80000100800 */
[----:B------:R-:W4:Y:S04]  /*2f70*/  LDL R80, [R1+0x50] ;  /* 0x0000500001507983 */ /* 0x000f280000100800 */
[----:B------:R-:W4:Y:S04]  /*2f80*/  LDL R59, [R1+0x48] ;  /* 0x00004800013b7983 */ /* 0x000f280000100800 */
[----:B------:R-:W4:Y:S01]  /*2f90*/  LDL R58, [R1+0x58] ;  /* 0x00005800013a7983 */ /* 0x000f220000100800 */
[----:B------:R-:W-:Y:S01]  /*2fa0*/  IADD3 R15, P2, R66, R14, RZ ;  /* 0x0000000e420f7210 */ /* 0x000fe20007f5e0ff */
[----:B------:R-:W-:Y:S01]  /*2fb0*/  ULDC.64 UR4, c[0x0][0x3e8] ;  /* 0x0000fa0000047ab9 */ /* 0x000fe20000000a00 */
[----:B------:R-:W-:-:S02]  /*2fc0*/  CS2R R48, SRZ ;  /* 0x0000000000307805 */ /* 0x000fc4000001ff00 */
[----:B------:R-:W-:Y:S01]  /*2fd0*/  CS2R R50, SRZ ;  /* 0x0000000000327805 */ /* 0x000fe2000001ff00 */
[----:B------:R-:W-:Y:S01]  /*2fe0*/  IMAD.X R30, R11, 0x1, R73, P2 ;  /* 0x000000010b1e7824 */ /* 0x000fe200010e0649 */
[----:B------:R-:W-:-:S05]  /*2ff0*/  IADD3 R13, P2, R62, R12, RZ ;  /* 0x0000000c3e0d7210 */ /* 0x000fca0007f5e0ff */
[----:B------:R-:W-:Y:S01]  /*3000*/  IMAD.X R28, R53, 0x1, R74, P2 ;  /* 0x00000001351c7824 */ /* 0x000fe200010e064a */
[----:B------:R-:W-:-:S04]  /*3010*/  LEA R14, P2, R15, UR4, 0x1 ;  /* 0x000000040f0e7c11 */ /* 0x000fc8000f8408ff */
[----:B------:R-:W-:Y:S01]  /*3020*/  LEA.HI.X R15, R15, UR5, R30, 0x1, P2 ;  /* 0x000000050f0f7c11 */ /* 0x000fe200090f0c1e */
[----:B------:R-:W-:Y:S02]  /*3030*/  ULDC.64 UR4, c[0x0][0x400] ;  /* 0x0001000000047ab9 */ /* 0x000fe40000000a00 */
[----:B------:R-:W-:-:S04]  /*3040*/  LEA R12, P2, R13, UR4, 0x1 ;  /* 0x000000040d0c7c11 */ /* 0x000fc8000f8408ff */
[----:B------:R-:W-:Y:S02]  /*3050*/  LEA.HI.X R13, R13, UR5, R28, 0x1, P2 ;  /* 0x000000050d0d7c11 */ /* 0x000fe400090f0c1c */
[----:B------:R-:W-:Y:S02]  /*3060*/  ISETP.GE.AND P2, PT, R138, R96, PT ;  /* 0x000000608a00720c */ /* 0x000fe40003f46270 */
[----:B------:R-:W-:Y:S02]  /*3070*/  CS2R R44, SRZ ;  /* 0x00000000002c7805 */ /* 0x000fe4000001ff00 */
[----:B------:R-:W-:-:S09]  /*3080*/  CS2R R46, SRZ ;  /* 0x00000000002e7805 */ /* 0x000fd2000001ff00 */
[----:B------:R0:W5:Y:S04]  /*3090*/  @!P2 LDG.E.64 R48, desc[UR42][R14.64] ;  /* 0x0000002a0e30a981 */ /* 0x000168000c1e1b00 */
[----:B------:R0:W5:Y:S01]  /*30a0*/  @!P2 LDG.E.64 R50, desc[UR42][R12.64] ;  /* 0x0000002a0c32a981 */ /* 0x000162000c1e1b00 */
        /* <DEDUP_REMOVED lines=8> */
[----:B--2---:R-:W-:-:S13]  /*3130*/  ISETP.GE.AND P2, PT, R85, R96, PT ;  /* 0x000000605500720c */ /* 0x004fda0003f46270 */
[----:B------:R0:W5:Y:S04]  /*3140*/  @!P2 LDG.E.64 R44, desc[UR42][R14.64+0x10] ;  /* 0x0000102a0e2ca981 */ /* 0x000168000c1e1b00 */
[----:B------:R0:W5:Y:S01]  /*3150*/  @!P2 LDG.E.64 R46, desc[UR42][R12.64+0x10] ;  /* 0x0000102a0c2ea981 */ /* 0x000162000c1e1b00 */
[----:B---3--:R-:W-:-:S13]  /*3160*/  ISETP.GE.AND P2, PT, R84, R96, PT ;  /* 0x000000605400720c */ /* 0x008fda0003f46270 */
[----:B------:R0:W5:Y:S04]  /*3170*/  @!P2 LDG.E.64 R40, desc[UR42][R14.64+0x20] ;  /* 0x0000202a0e28a981 */ /* 0x000168000c1e1b00 */
[----:B------:R0:W5:Y:S01]  /*3180*/  @!P2 LDG.E.64 R42, desc[UR42][R12.64+0x20] ;  /* 0x0000202a0c2aa981 */ /* 0x000162000c1e1b00 */
[----:B----4-:R-:W-:-:S13]  /*3190*/  ISETP.GE.AND P2, PT, R80, R96, PT ;  /* 0x000000605000720c */ /* 0x010fda0003f46270 */
[----:B------:R0:W5:Y:S04]  /*31a0*/  @!P2 LDG.E.64 R36, desc[UR42][R14.64+0x30] ;  /* 0x0000302a0e24a981 */ /* 0x000168000c1e1b00 */
[----:B------:R0:W5:Y:S01]  /*31b0*/  @!P2 LDG.E.64 R38, desc[UR42][R12.64+0x30] ;  /* 0x0000302a0c26a981 */ /* 0x000162000c1e1b00 */
[----:B------:R-:W-:-:S13]  /*31c0*/  ISETP.GE.AND P2, PT, R59, R96, PT ;  /* 0x000000603b00720c */ /* 0x000fda0003f46270 */
[----:B------:R0:W5:Y:S04]  /*31d0*/  @!P2 LDG.E.64 R32, desc[UR42][R14.64+0x40] ;  /* 0x0000402a0e20a981 */ /* 0x000168000c1e1b00 */
[----:B------:R0:W5:Y:S01]  /*31e0*/  @!P2 LDG.E.64 R34, desc[UR42][R12.64+0x40] ;  /* 0x0000402a0c22a981 */ /* 0x000162000c1e1b00 */
[----:B------:R-:W-:-:S13]  /*31f0*/  ISETP.GE.AND P2, PT, R58, R96, PT ;  /* 0x000000603a00720c */ /* 0x000fda0003f46270 */
[----:B------:R0:W5:Y:S04]  /*3200*/  @!P2 LDG.E.64 R28, desc[UR42][R14.64+0x50] ;  /* 0x0000502a0e1ca981 */ /* 0x000168000c1e1b00 */
[----:B------:R0:W5:Y:S02]  /*3210*/  @!P2 LDG.E.64 R30, desc[UR42][R12.64+0x50] ;  /* 0x0000502a0c1ea981 */ /* 0x000164000c1e1b00 */
.L_x_411:
[----:B------:R-:W-:Y:S05]  /*3220*/  BSYNC B1 ;  /* 0x0000000000017941 */ /* 0x000fea0003800000 */
.L_x_410:
[----:B-----5:R-:W-:Y:S01]  /*3230*/  IMAD.MOV.U32 R11, RZ, RZ, R28 ;  /* 0x000000ffff0b7224 */ /* 0x020fe200078e001c */
[----:B------:R-:W-:Y:S01]  /*3240*/  UISETP.NE.AND UP0, UPT, UR39, 0x3, UPT ;  /* 0x000000032700788c */ /* 0x000fe2000bf05270 */
[----:B0-----:R-:W-:-:S05]  /*3250*/  IMAD.MOV.U32 R12, RZ, RZ, R29 ;  /* 0x000000ffff0c7224 */ /* 0x001fca00078e001d */
[----:B------:R-:W-:Y:S01]  /*3260*/  PRMT R103, R11, 0x5410, R12 ;  /* 0x000054100b677816 */ /* 0x000fe2000000000c */
[----:B------:R-:W-:Y:S01]  /*3270*/  IMAD.MOV.U32 R12, RZ, RZ, R32 ;  /* 0x000000ffff0c7224 */ /* 0x000fe200078e0020 */
[----:B------:R-:W-:Y:S01]  /*3280*/  PLOP3.LUT P2, PT, PT, PT, UP0, 0x80, 0x0 ;  /* 0x000000000000781c */ /* 0x000fe20003f4f008 */
[----:B------:R-:W-:-:S05]  /*3290*/  IMAD.MOV.U32 R11, RZ, RZ, R33 ;  /* 0x000000ffff0b7224 */ /* 0x000fca00078e0021 */
[----:B------:R-:W-:Y:S01]  /*32a0*/  PRMT R105, R12, 0x5410, R11 ;  /* 0x000054100c697816 */ /* 0x000fe2000000000b */
[----:B------:R-:W-:Y:S02]  /*32b0*/  IMAD.MOV.U32 R12, RZ, RZ, R36 ;  /* 0x000000ffff0c7224 */ /* 0x000fe400078e0024 */
[----:B------:R-:W-:-:S05]  /*32c0*/  IMAD.MOV.U32 R11, RZ, RZ, R37 ;  /* 0x000000ffff0b7224 */ /* 0x000fca00078e0025 */
[----:B------:R-:W-:Y:S01]  /*32d0*/  PRMT R107, R12, 0x5410, R11 ;  /* 0x000054100c6b7816 */ /* 0x000fe2000000000b */
[----:B------:R-:W-:Y:S01]  /*32e0*/  IMAD.MOV.U32 R12, RZ, RZ, R41 ;  /* 0x000000ffff0c7224 */ /* 0x000fe200078e0029 */
[----:B------:R-:W-:-:S04]  /*32f0*/  MOV R11, R40 ;  /* 0x00000028000b7202 */ /* 0x000fc80000000f00 */
[----:B------:R-:W-:Y:S01]  /*3300*/  PRMT R109, R11, 0x5410, R12 ;  /* 0x000054100b6d7816 */ /* 0x000fe2000000000c */
[----:B------:R-:W-:Y:S02]  /*3310*/  IMAD.MOV.U32 R11, RZ, RZ, R44 ;  /* 0x000000ffff0b7224 */ /* 0x000fe400078e002c */
[----:B------:R-:W-:-:S05]  /*3320*/  IMAD.MOV.U32 R12, RZ, RZ, R45 ;  /* 0x000000ffff0c7224 */ /* 0x000fca00078e002d */
        /* <DEDUP_REMOVED lines=25> */
[----:B------:R-:W-:Y:S06]  /*34c0*/  @!P2 BRA `(.L_x_412) ;  /* 0x000000000004a947 */ /* 0x000fec0003800000 */
[----:B------:R-:W-:Y:S01]  /*34d0*/  BPT.TRAP 0x1 ;  /* 0x000000040000795c */ /* 0x000fe20000300000 */
.L_x_412:
[----:B------:R-:W-:Y:S01]  /*34e0*/  IMAD R53, R18, 0x8, R2 ;  /* 0x0000000812357824 */ /* 0x000fe200078e0202 */
[----:B------:R-:W-:Y:S01]  /*34f0*/  SHF.L.U32 R80, R140, 0x1f, RZ ;  /* 0x0000001f8c507819 */ /* 0x000fe200000006ff */
[----:B------:R-:W-:Y:S03]  /*3500*/  BSSY B1, `(.L_x_413) ;  /* 0x0000003000017945 */ /* 0x000fe60003800000 */
[----:B------:R-:W0:Y:S02]  /*3510*/  SYNCS.PHASECHK.TRANS64.TRYWAIT P4, [R53+URZ+0x2d890], R80 ;  /* 0x02d89050350075a7 */ /* 0x000e24000808017f */
[----:B0-----:R-:W-:Y:S05]  /*3520*/  @!P4 BRA `(.L_x_414) ;  /* 0x0000018800c4c947 */ /* 0x001fea0003800000 */
.L_x_672:
[----:B------:R-:W-:Y:S05]  /*3530*/  BSYNC B1 ;  /* 0x0000000000017941 */ /* 0x000fea0003800000 */
.L_x_413:
[----:B------:R-:W-:-:S03]  /*3540*/  UMOV UR4, 0xffffffff ;  /* 0xffffffff00047882 */ /* 0x000fc60000000000 */
[----:B------:R-:W-:Y:S05]  /*3550*/  BRA.DIV UR4, `(.L_x_415) ;  /* 0x0000018a04cc7947 */ /* 0x000fea000b800000 */
[----:B------:R-:W1:Y:S04]  /*3560*/  SHFL.IDX PT, R57, R57, RZ, 0x1e1f ;  /* 0x001e1fff39397589 */ /* 0x000e6800000e0000 */
[----:B------:R-:W2:Y:S02]  /*3570*/  SHFL.IDX PT, R56, R56, RZ, 0x1e1f ;  /* 0x001e1fff38387589 */ /* 0x000ea400000e0000 */
.L_x_676:
[----:B------:R-:W-:Y:S05]  /*3580*/  @P3 BRA `(.L_x_416) ;  /* 0x0000003800543947 */ /* 0x000fea0003800000 */
[----:B------:R-:W-:Y:S01]  /*3590*/  ISETP.NE.AND P3, PT, R21, RZ, PT ;  /* 0x000000ff1500720c */ /* 0x000fe20003f65270 */
[----:B------:R-:W-:-:S12]  /*35a0*/  BSSY B1, `(.L_x_417) ;  /* 0x0000039000017945 */ /* 0x000fd80003800000 */
[----:B------:R-:W-:Y:S05]  /*35b0*/  @!P3 BRA `(.L_x_418) ;  /* 0x0000000000dcb947 */ /* 0x000fea0003800000 */
[----:B------:R3:W4:Y:S01]  /*35c0*/  LDS.128 R12, [R55+0x15000] ;  /* 0x01500000370c7984 */ /* 0x0007220000000c00 */
[----:B------:R-:W-:Y:S01]  /*35d0*/  ISETP.GE.AND P3, PT, R138, R96, PT ;  /* 0x000000608a00720c */ /* 0x000fe20003f66270 */
[----:B------:R-:W-:-:S12]  /*35e0*/  BSSY B2, `(.L_x_419) ;  /* 0x0000031000027945 */ /* 0x000fd80003800000 */
[----:B---3--:R-:W-:Y:S05]  /*35f0*/  @P3 BRA `(.L_x_420) ;  /* 0x0000000000bc3947 */ /* 0x008fea0003800000 */
[----:B------:R-:W-:Y:S02]  /*3600*/  SHF.R.U64 R50, R50, 0x10, R51 ;  /* 0x0000001032327819 */ /* 0x000fe40000001233 */
[--C-:B------:R-:W-:Y:S02]  /*3610*/  SHF.R.U64 R11, R48, 0x10, R49.reuse ;  /* 0x00000010300b7819 */ /* 0x100fe40000001231 */
[----:B------:R-:W-:Y:S02]  /*3620*/  SHF.R.U32.HI R48, RZ, 0x10, R49 ;  /* 0x00000010ff307819 */ /* 0x000fe40000011631 */
[----:B------:R-:W-:Y:S02]  /*3630*/  SHF.R.U32.HI R49, RZ, 0x10, R51 ;  /* 0x00000010ff317819 */ /* 0x000fe40000011633 */
[----:B------:R-:W-:Y:S02]  /*3640*/  PRMT R50, R59, 0x5432, R50 ;  /* 0x000054323b327816 */ /* 0x000fe40000000032 */
[----:B------:R-:W-:-:S02]  /*3650*/  PRMT R51, R58, 0x5432, R48 ;  /* 0x000054323a337816 */ /* 0x000fc40000000030 */
[----:B------:R-:W-:Y:S02]  /*3660*/  PRMT R48, R59, 0x5410, R49 ;  /* 0x000054103b307816 */ /* 0x000fe40000000031 */
[----:B------:R-:W-:Y:S01]  /*3670*/  PRMT R11, R58, 0x5410, R11 ;  /* 0x000054103a0b7816 */ /* 0x000fe2000000000b */
[C---:B----4-:R-:W-:Y:S01]  /*3680*/  IMAD.U32 R58, R13.reuse, 0x10000, RZ ;  /* 0x000100000d3a7824 */ /* 0x050fe200078e00ff */
[----:B------:R-:W-:Y:S02]  /*3690*/  LOP3.LUT R84, R13, 0xffff0000, RZ, 0xc0, !PT ;  /* 0xffff00000d547812 */ /* 0x000fe400078ec0ff */
[C---:B------:R-:W-:Y:S01]  /*36a0*/  LOP3.LUT R59, R50.reuse, 0xffff0000, RZ, 0xc0, !PT ;  /* 0xffff0000323b7812 */ /* 0x040fe200078ec0ff */
[----:B------:R-:W-:Y:S01]  /*36b0*/  IMAD.U32 R50, R50, 0x10000, RZ ;  /* 0x0001000032327824 */ /* 0x000fe200078e00ff */
[C---:B------:R-:W-:Y:S01]  /*36c0*/  LOP3.LUT R13, R11.reuse, 0xffff0000, RZ, 0xc0, !PT ;  /* 0xffff00000b0d7812 */ /* 0x040fe200078ec0ff */
[----:B------:R-:W-:Y:S02]  /*36d0*/  IMAD.U32 R11, R11, 0x10000, RZ ;  /* 0x000100000b0b7824 */ /* 0x000fe400078e00ff */
[----:B------:R-:W-:-:S04]  /*36e0*/  FMUL.FTZ R49, R84, R59 ;  /* 0x0000003b54317220 */ /* 0x000fc80000410000 */
[-C--:B------:R-:W-:Y:S01]  /*36f0*/  FFMA.FTZ R49, R58, R13.reuse, -R49 ;  /* 0x0000000d3a317223 */ /* 0x080fe20000010831 */
[----:B------:R-:W-:Y:S01]  /*3700*/  FMUL.FTZ R13, R84, R13 ;  /* 0x0000000d540d7220 */ /* 0x000fe20000410000 */
[C---:B------:R-:W-:Y:S01]  /*3710*/  IMAD.U32 R84, R51.reuse, 0x10000, RZ ;  /* 0x0001000033547824 */ /* 0x040fe200078e00ff */
[----:B------:R-:W-:Y:S02]  /*3720*/  LOP3.LUT R51, R51, 0xffff0000, RZ, 0xc0, !PT ;  /* 0xffff000033337812 */ /* 0x000fe400078ec0ff */
[----:B------:R-:W-:Y:S01]  /*3730*/  FFMA.FTZ R13, R58, R59, R13 ;  /* 0x0000003b3a0d7223 */ /* 0x000fe2000001000d */
[----:B------:R-:W-:Y:S01]  /*3740*/  LOP3.LUT R59, R14, 0xffff0000, RZ, 0xc0, !PT ;  /* 0xffff00000e3b7812 */ /* 0x000fe200078ec0ff */
[C---:B------:R-:W-:Y:S01]  /*3750*/  IMAD.U32 R58, R48.reuse, 0x10000, RZ ;  /* 0x00010000303a7824 */ /* 0x040fe200078e00ff */
[----:B------:R-:W-:Y:S01]  /*3760*/  LOP3.LUT R48, R48, 0xffff0000, RZ, 0xc0, !PT ;  /* 0xffff000030307812 */ /* 0x000fe200078ec0ff */
[----:B------:R-:W-:Y:S01]  /*3770*/  IMAD.U32 R14, R14, 0x10000, RZ ;  /* 0x000100000e0e7824 */ /* 0x000fe200078e00ff */
[----:B------:R-:W-:Y:S01]  /*3780*/  F2FP.BF16.F32.PACK_AB R13, R13, R49 ;  /* 0x000000310d0d723e */ /* 0x000fe200000010ff */
[C---:B------:R-:W-:Y:S01]  /*3790*/  FMUL.FTZ R85, R59.reuse, R58 ;  /* 0x0000003a3b557220 */ /* 0x040fe20000410000 */
[----:B------:R-:W-:-:S03]  /*37a0*/  FMUL.FTZ R59, R59, R84 ;  /* 0x000000543b3b7220 */ /* 0x000fc60000410000 */
[C---:B------:R-:W-:Y:S01]  /*37b0*/  FFMA.FTZ R85, R14.reuse, R84, -R85 ;  /* 0x000000540e557223 */ /* 0x040fe20000010855 */
[----:B------:R-:W-:Y:S01]  /*37c0*/  FFMA.FTZ R59, R14, R58, R59 ;  /* 0x0000003a0e3b7223 */ /* 0x000fe2000001003b */
[C---:B------:R-:W-:Y:S01]  /*37d0*/  LOP3.LUT R14, R15.reuse, 0xffff0000, RZ, 0xc0, !PT ;  /* 0xffff00000f0e7812 */ /* 0x040fe200078ec0ff */
[----:B------:R-:W-:-:S03]  /*37e0*/  IMAD.U32 R15, R15, 0x10000, RZ ;  /* 0x000100000f0f7824 */ /* 0x000fc600078e00ff */
        /* <DEDUP_REMOVED lines=11> */
[----:B------:R-:W-:-:S05]  /*38a0*/  FFMA.FTZ R15, R12, R50, R15 ;  /* 0x000000320c0f7223 */ /* 0x000fca000001000f */
[----:B------:R-:W-:Y:S01]  /*38b0*/  F2FP.BF16.F32.PACK_AB R48, R15, R48 ;  /* 0x000000300f30723e */ /* 0x000fe200000010ff */
[----:B------:R-:W-:Y:S02]  /*38c0*/  IMAD.MOV.U32 R15, RZ, RZ, R14 ;  /* 0x000000ffff0f7224 */ /* 0x000fe400078e000e */
[----:B------:R-:W-:Y:S02]  /*38d0*/  IMAD.MOV.U32 R14, RZ, RZ, R59 ;  /* 0x000000ffff0e7224 */ /* 0x000fe400078e003b */
[----:B------:R-:W-:-:S07]  /*38e0*/  IMAD.MOV.U32 R12, RZ, RZ, R48 ;  /* 0x000000ffff0c7224 */ /* 0x000fce00078e0030 */
.L_x_420:
[----:B------:R-:W-:Y:S05]  /*38f0*/  BSYNC B2 ;  /* 0x0000000000027941 */ /* 0x000fea0003800000 */
.L_x_419:
[----:B--2---:R-:W-:-:S04]  /*3900*/  LEA R48, P3, R16, R56, 0x1 ;  /* 0x0000003810307211 */ /* 0x004fc800078608ff */
[----:B-1----:R-:W-:-:S05]  /*3910*/  LEA.HI.X R49, R16, R57, R17, 0x1, P3 ;  /* 0x0000003910317211 */ /* 0x002fca00018f0c11 */
[----:B----4-:R3:W-:Y:S04]  /*3920*/  ST.E.128 desc[UR42][R48.64], R12 ;  /* 0x0000000c30007985 */ /* 0x0107e8000c101d2a */
.L_x_418:
[----:B------:R-:W-:Y:S05]  /*3930*/  BSYNC B1 ;  /* 0x0000000000017941 */ /* 0x000fea0003800000 */
.L_x_417:
[----:B------:R-:W-:Y:S01]  /*3940*/  ISETP.NE.AND P3, PT, R27, RZ, PT ;  /* 0x000000ff1b00720c */ /* 0x000fe20003f65270 */
[----:B------:R-:W-:-:S12]  /*3950*/  BSSY B1, `(.L_x_421) ;  /* 0x000003c000017945 */ /* 0x000fd80003800000 */
[----:B------:R-:W-:Y:S05]  /*3960*/  @!P3 BRA `(.L_x_422) ;  /* 0x0000000000e8b947 */ /* 0x000fea0003800000 */
[----:B------:R-:W4:Y:S01]  /*3970*/  LDL R11, [R1+0x54] ;  /* 0x00005400010b7983 */ /* 0x000f220000100800 */
[----:B------:R-:W-:Y:S03]  /*3980*/  BSSY B2, `(.L_x_423) ;  /* 0x0000033000027945 */ /* 0x000fe60003800000 */
[----:B---3--:R3:W0:Y:S01]  /*3990*/  LDS.128 R12, [R54+0x15000] ;  /* 0x01500000360c7984 */ /* 0x0086220000000c00 */
[----:B----4-:R-:W-:-:S13]  /*39a0*/  ISETP.GE.AND P3, PT, R11, R96, PT ;  /* 0x000000600b00720c */ /* 0x010fda0003f66270 */
[----:B0--3--:R-:W-:Y:S05]  /*39b0*/  @P3 BRA `(.L_x_424) ;  /* 0x0000000000bc3947 */ /* 0x009fea0003800000 */
[----:B------:R-:W-:Y:S01]  /*39c0*/  SHF.R.U64 R46, R46, 0x10, R47 ;  /* 0x000000102e2e7819 */ /* 0x000fe2000000122f */
[----:B------:R-:W-:Y:S01]  /*39d0*/  IMAD.U32 R48, R13, 0x10000, RZ ;  /* 0x000100000d307824 */ /* 0x000fe200078e00ff */
[--C-:B------:R-:W-:Y:S02]  /*39e0*/  SHF.R.U64 R11, R44, 0x10, R45.reuse ;  /* 0x000000102c0b7819 */ /* 0x100fe4000000122d */
[----:B------:R-:W-:Y:S02]  /*39f0*/  PRMT R46, R112, 0x5432, R46 ;  /* 0x00005432702e7816 */ /* 0x000fe4000000002e */
[----:B------:R-:W-:Y:S02]  /*3a00*/  SHF.R.U32.HI R44, RZ, 0x10, R45 ;  /* 0x00000010ff2c7819 */ /* 0x000fe4000001162d */
[----:B------:R-:W-:Y:S02]  /*3a10*/  SHF.R.U32.HI R45, RZ, 0x10, R47 ;  /* 0x00000010ff2d7819 */ /* 0x000fe4000001162f */
[----:B------:R-:W-:-:S02]  /*3a20*/  PRMT R11, R110, 0x5410, R11 ;  /* 0x000054106e0b7816 */ /* 0x000fc4000000000b */
[----:B------:R-:W-:Y:S02]  /*3a30*/  LOP3.LUT R50, R13, 0xffff0000, RZ, 0xc0, !PT ;  /* 0xffff00000d327812 */ /* 0x000fe400078ec0ff */
[C---:B------:R-:W-:Y:S01]  /*3a40*/  LOP3.LUT R49, R46.reuse, 0xffff0000, RZ, 0xc0, !PT ;  /* 0xffff00002e317812 */ /* 0x040fe200078ec0ff */
[----:B------:R-:W-:Y:S01]  /*3a50*/  IMAD.U32 R46, R46, 0x10000, RZ ;  /* 0x000100002e2e7824 */ /* 0x000fe200078e00ff */
[----:B------:R-:W-:Y:S02]  /*3a60*/  PRMT R47, R110, 0x5432, R44 ;  /* 0x000054326e2f7816 */ /* 0x000fe4000000002c */
[----:B------:R-:W-:Y:S01]  /*3a70*/  PRMT R44, R112, 0x5410, R45 ;  /* 0x00005410702c7816 */ /* 0x000fe2000000002d */
[----:B------:R-:W-:Y:S01]  /*3a80*/  FMUL.FTZ R45, R50, R49 ;  /* 0x00000031322d7220 */ /* 0x000fe20000410000 */
[C---:B------:R-:W-:Y:S01]  /*3a90*/  LOP3.LUT R13, R11.reuse, 0xffff0000, RZ, 0xc0, !PT ;  /* 0xffff00000b0d7812 */ /* 0x040fe200078ec0ff */
[----:B------:R-:W-:-:S04]  /*3aa0*/  IMAD.U32 R11, R11, 0x10000, RZ ;  /* 0x000100000b0b7824 */ /* 0x000fc800078e00ff */
[-C--:B------:R-:W-:Y:S01]  /*3ab0*/  FFMA.FTZ R45, R48, R13.reuse, -R45 ;  /* 0x0000000d302d7223 */ /* 0x080fe2000001082d */
[----:B------:R-:W-:Y:S01]  /*3ac0*/  FMUL.FTZ R13, R50, R13 ;  /* 0x0000000d320d7220 */ /* 0x000fe20000410000 */
[C---:B------:R-:W-:Y:S01]  /*3ad0*/  IMAD.U32 R50, R47.reuse, 0x10000, RZ ;  /* 0x000100002f327824 */ /* 0x040fe200078e00ff */
[----:B------:R-:W-:Y:S02]  /*3ae0*/  LOP3.LUT R47, R47, 0xffff0000, RZ, 0xc0, !PT ;  /* 0xffff00002f2f7812 */ /* 0x000fe400078ec0ff */
[----:B------:R-:W-:Y:S01]  /*3af0*/  FFMA.FTZ R13, R48, R49, R13 ;  /* 0x00000031300d7223 */ /* 0x000fe2000001000d */
[----:B------:R-:W-:Y:S01]  /*3b00*/  LOP3.LUT R49, R14, 0xffff0000, RZ, 0xc0, !PT ;  /* 0xffff00000e317812 */ /* 0x000fe200078ec0ff */
[----:B------:R-:W-:Y:S01]  /*3b10*/  IMAD.U32 R48, R44, 0x10000, RZ ;  /* 0x000100002c307824 */ /* 0x000fe200078e00ff */
[----:B------:R-:W-:Y:S02]  /*3b20*/  SHF.L.U32 R14, R14, 0x10, RZ ;  /* 0x000000100e0e7819 */ /* 0x000fe400000006ff */
[----:B------:R-:W-:Y:S01]  /*3b30*/  LOP3.LUT R44, R44, 0xffff0000, RZ, 0xc0, !PT ;  /* 0xffff00002c2c7812 */ /* 0x000fe200078ec0ff */
[C---:B------:R-:W-:Y:S01]  /*3b40*/  FMUL.FTZ R51, R49.reuse, R48 ;  /* 0x0000003031337220 */ /* 0x040fe20000410000 */
[----:B------:R-:W-:Y:S01]  /*3b50*/  FMUL.FTZ R49, R49, R50 ;  /* 0x0000003231317220 */ /* 0x000fe20000410000 */
[----:B------:R-:W-:-:S02]  /*3b60*/  F2FP.BF16.F32.PACK_AB R13, R13, R45 ;  /* 0x0000002d0d0d723e */ /* 0x000fc400000010ff */
        /* <DEDUP_REMOVED lines=20> */
.L_x_424:
[----:B------:R-:W-:Y:S05]  /*3cb0*/  BSYNC B2 ;  /* 0x0000000000027941 */ /* 0x000fea0003800000 */
.L_x_423:
[----:B------:R-:W-:Y:S02]  /*3cc0*/  IMAD.SHL.U32 R11, R156, 0x8, RZ ;  /* 0x000000089c0b7824 */ /* 0x000fe400078e00ff */
[----:B--2---:R-:W-:Y:S02]  /*3cd0*/  IMAD.MOV.U32 R44, RZ, RZ, R56 ;  /* 0x000000ffff2c7224 */ /* 0x004fe400078e0038 */
[----:B-1----:R-:W-:Y:S02]  /*3ce0*/  IMAD.MOV.U32 R45, RZ, RZ, R57 ;  /* 0x000000ffff2d7224 */ /* 0x002fe400078e0039 */
[----:B------:R-:W-:-:S05]  /*3cf0*/  IMAD.WIDE R44, R11, 0x2, R44 ;  /* 0x000000020b2c7825 */ /* 0x000fca00078e022c */
[----:B------:R4:W-:Y:S02]  /*3d00*/  ST.E.128 desc[UR42][R44.64], R12 ;  /* 0x0000000c2c007985 */ /* 0x0009e4000c101d2a */
.L_x_422:
[----:B------:R-:W-:Y:S05]  /*3d10*/  BSYNC B1 ;  /* 0x0000000000017941 */ /* 0x000fea0003800000 */
.L_x_421:
[----:B------:R-:W-:Y:S01]  /*3d20*/  ISETP.NE.AND P3, PT, R52, RZ, PT ;  /* 0x000000ff3400720c */ /* 0x000fe20003f65270 */
[----:B------:R-:W-:-:S12]  /*3d30*/  BSSY B1, `(.L_x_425) ;  /* 0x000003c000017945 */ /* 0x000fd80003800000 */
[----:B------:R-:W-:Y:S05]  /*3d40*/  @!P3 BRA `(.L_x_426) ;  /* 0x0000000000e8b947 */ /* 0x000fea0003800000 */
[----:B------:R-:W5:Y:S01]  /*3d50*/  LDL R11, [R1+0x4c] ;  /* 0x00004c00010b7983 */ /* 0x000f620000100800 */
[----:B------:R-:W-:Y:S03]  /*3d60*/  BSSY B2, `(.L_x_427) ;  /* 0x0000033000027945 */ /* 0x000fe60003800000 */
[----:B---34-:R3:W4:Y:S01]  /*3d70*/  LDS.128 R12, [R55+0x17000] ;  /* 0x01700000370c7984 */ /* 0x0187220000000c00 */
[----:B-----5:R-:W-:-:S13]  /*3d80*/  ISETP.GE.AND P3, PT, R11, R96, PT ;  /* 0x000000600b00720c */ /* 0x020fda0003f66270 */
[----:B---34-:R-:W-:Y:S05]  /*3d90*/  @P3 BRA `(.L_x_428) ;  /* 0x0000000000bc3947 */ /* 0x018fea0003800000 */
        /* <DEDUP_REMOVED lines=47> */
.L_x_428:
[----:B------:R-:W-:Y:S05]  /*4090*/  BSYNC B2 ;  /* 0x0000000000027941 */ /* 0x000fea0003800000 */
.L_x_427:
[----:B------:R-:W-:Y:S02]  /*40a0*/  IMAD.SHL.U32 R11, R157, 0x8, RZ ;  /* 0x000000089d0b7824 */ /* 0x000fe400078e00ff */
[----:B--2---:R-:W-:Y:S02]  /*40b0*/  IMAD.MOV.U32 R40, RZ, RZ, R56 ;  /* 0x000000ffff287224 */ /* 0x004fe400078e0038 */
[----:B-1----:R-:W-:Y:S02]  /*40c0*/  IMAD.MOV.U32 R41, RZ, RZ, R57 ;  /* 0x000000ffff297224 */ /* 0x002fe400078e0039 */
[----:B------:R-:W-:-:S05]  /*40d0*/  IMAD.WIDE R40, R11, 0x2, R40 ;  /* 0x000000020b287825 */ /* 0x000fca00078e0228 */
[----:B------:R1:W-:Y:S02]  /*40e0*/  ST.E.128 desc[UR42][R40.64], R12 ;  /* 0x0000000c28007985 */ /* 0x0003e4000c101d2a */
.L_x_426:
[----:B------:R-:W-:Y:S05]  /*40f0*/  BSYNC B1 ;  /* 0x0000000000017941 */ /* 0x000fea0003800000 */
.L_x_425:
[----:B------:R-:W-:Y:S01]  /*4100*/  LOP3.LUT P3, RZ, R20, 0x8, RZ, 0xc0, !PT ;  /* 0x0000000814ff7812 */ /* 0x000fe2000786c0ff */
[----:B------:R-:W-:-:S12]  /*4110*/  BSSY B1, `(.L_x_429) ;  /* 0x000003a000017945 */ /* 0x000fd80003800000 */
[----:B------:R-:W-:Y:S05]  /*4120*/  @!P3 BRA `(.L_x_430) ;  /* 0x0000000000e0b947 */ /* 0x000fea0003800000 */
[----:B------:R-:W5:Y:S01]  /*4130*/  LDL R11, [R1+0x50] ;  /* 0x00005000010b7983 */ /* 0x000f620000100800 */
[----:B------:R-:W-:Y:S03]  /*4140*/  BSSY B2, `(.L_x_431) ;  /* 0x0000032000027945 */ /* 0x000fe60003800000 */
[----:B-1-34-:R1:W3:Y:S01]  /*4150*/  LDS.128 R12, [R54+0x17000] ;  /* 0x01700000360c7984 */ /* 0x01a2e20000000c00 */
[----:B-----5:R-:W-:-:S13]  /*4160*/  ISETP.GE.AND P3, PT, R11, R96, PT ;  /* 0x000000600b00720c */ /* 0x020fda0003f66270 */
[----:B-1-3--:R-:W-:Y:S05]  /*4170*/  @P3 BRA `(.L_x_432) ;  /* 0x0000000000b83947 */ /* 0x00afea0003800000 */
[--C-:B------:R-:W-:Y:S02]  /*4180*/  SHF.R.U64 R11, R36, 0x10, R37.reuse ;  /* 0x00000010240b7819 */ /* 0x100fe40000001225 */
[----:B------:R-:W-:Y:S02]  /*4190*/  SHF.R.U32.HI R36, RZ, 0x10, R37 ;  /* 0x00000010ff247819 */ /* 0x000fe40000011625 */
[----:B------:R-:W-:Y:S02]  /*41a0*/  SHF.R.U64 R37, R38, 0x10, R39 ;  /* 0x0000001026257819 */ /* 0x000fe40000001227 */
[----:B------:R-:W-:Y:S02]  /*41b0*/  PRMT R11, R107, 0x5410, R11 ;  /* 0x000054106b0b7816 */ /* 0x000fe4000000000b */
[----:B------:R-:W-:Y:S02]  /*41c0*/  PRMT R37, R108, 0x5410, R37 ;  /* 0x000054106c257816 */ /* 0x000fe40000000025 */
[----:B------:R-:W-:-:S02]  /*41d0*/  SHF.R.U32.HI R38, RZ, 0x10, R39 ;  /* 0x00000010ff267819 */ /* 0x000fc40000011627 */
[C---:B------:R-:W-:Y:S01]  /*41e0*/  LOP3.LUT R42, R13.reuse, 0xffff0000, RZ, 0xc0, !PT ;  /* 0xffff00000d2a7812 */ /* 0x040fe200078ec0ff */
[----:B------:R-:W-:Y:S01]  /*41f0*/  IMAD.U32 R13, R13, 0x10000, RZ ;  /* 0x000100000d0d7824 */ /* 0x000fe200078e00ff */
[----:B------:R-:W-:Y:S02]  /*4200*/  LOP3.LUT R39, R37, 0xffff0000, RZ, 0xc0, !PT ;  /* 0xffff000025277812 */ /* 0x000fe400078ec0ff */
[C---:B------:R-:W-:Y:S01]  /*4210*/  LOP3.LUT R40, R11.reuse, 0xffff0000, RZ, 0xc0, !PT ;  /* 0xffff00000b287812 */ /* 0x040fe200078ec0ff */
[----:B------:R-:W-:Y:S01]  /*4220*/  IMAD.U32 R11, R11, 0x10000, RZ ;  /* 0x000100000b0b7824 */ /* 0x000fe200078e00ff */
[----:B------:R-:W-:Y:S01]  /*4230*/  PRMT R38, R108, 0x5432, R38 ;  /* 0x000054326c267816 */ /* 0x000fe20000000026 */
[CC--:B------:R-:W-:Y:S01]  /*4240*/  FMUL.FTZ R41, R42.reuse, R39.reuse ;  /* 0x000000272a297220 */ /* 0x0c0fe20000410000 */
[----:B------:R-:W-:Y:S01]  /*4250*/  PRMT R36, R107, 0x5432, R36 ;  /* 0x000054326b247816 */ /* 0x000fe20000000024 */
[-C--:B------:R-:W-:Y:S01]  /*4260*/  FMUL.FTZ R42, R42, R40.reuse ;  /* 0x000000282a2a7220 */ /* 0x080fe20000410000 */
[----:B------:R-:W-:Y:S01]  /*4270*/  SHF.L.U32 R37, R37, 0x10, RZ ;  /* 0x0000001025257819 */ /* 0x000fe200000006ff */
[C---:B------:R-:W-:Y:S01]  /*4280*/  FFMA.FTZ R41, R13.reuse, R40, -R41 ;  /* 0x000000280d297223 */ /* 0x040fe20000010829 */
[----:B------:R-:W-:Y:S01]  /*4290*/  LOP3.LUT R40, R14, 0xffff0000, RZ, 0xc0, !PT ;  /* 0xffff00000e287812 */ /* 0x000fe200078ec0ff */
[----:B------:R-:W-:Y:S01]  /*42a0*/  FFMA.FTZ R42, R13, R39, R42 ;  /* 0x000000270d2a7223 */ /* 0x000fe2000001002a */
[C---:B------:R-:W-:Y:S01]  /*42b0*/  IMAD.U32 R39, R38.reuse, 0x10000, RZ ;  /* 0x0001000026277824 */ /* 0x040fe200078e00ff */
[----:B------:R-:W-:Y:S01]  /*42c0*/  LOP3.LUT R38, R38, 0xffff0000, RZ, 0xc0, !PT ;  /* 0xffff000026267812 */ /* 0x000fe200078ec0ff */
[----:B------:R-:W-:-:S02]  /*42d0*/  IMAD.U32 R13, R14, 0x10000, RZ ;  /* 0x000100000e0d7824 */ /* 0x000fc400078e00ff */
[----:B------:R-:W-:Y:S02]  /*42e0*/  IMAD.U32 R14, R36, 0x10000, RZ ;  /* 0x00010000240e7824 */ /* 0x000fe400078e00ff */
[----:B------:R-:W-:Y:S01]  /*42f0*/  FMUL.FTZ R43, R40, R39 ;  /* 0x00000027282b7220 */ /* 0x000fe20000410000 */
[----:B------:R-:W-:Y:S02]  /*4300*/  LOP3.LUT R36, R36, 0xffff0000, RZ, 0xc0, !PT ;  /* 0xffff000024247812 */ /* 0x000fe400078ec0ff */
[----:B------:R-:W-:Y:S01]  /*4310*/  F2FP.BF16.F32.PACK_AB R41, R42, R41 ;  /* 0x000000292a29723e */ /* 0x000fe200000010ff */
[-C--:B------:R-:W-:Y:S01]  /*4320*/  FFMA.FTZ R43, R13, R14.reuse, -R43 ;  /* 0x0000000e0d2b7223 */ /* 0x080fe2000001082b */
[----:B------:R-:W-:-:S04]  /*4330*/  FMUL.FTZ R14, R40, R14 ;  /* 0x0000000e280e7220 */ /* 0x000fc80000410000 */
        /* <DEDUP_REMOVED lines=17> */
[----:B------:R-:W-:-:S07]  /*4450*/  IMAD.MOV.U32 R13, RZ, RZ, R41 ;  /* 0x000000ffff0d7224 */ /* 0x000fce00078e0029 */
.L_x_432:
[----:B------:R-:W-:Y:S05]  /*4460*/  BSYNC B2 ;  /* 0x0000000000027941 */ /* 0x000fea0003800000 */
.L_x_431:
[----:B------:R-:W3:Y:S01]  /*4470*/  LDL R11, [R1+0x2c] ;  /* 0x00002c00010b7983 */ /* 0x000ee20000100800 */
[----:B--2---:R-:W-:-:S04]  /*4480*/  LEA R36, P3, R23, R56, 0x1 ;  /* 0x0000003817247211 */ /* 0x004fc800078608ff */
[----:B---3--:R-:W-:-:S05]  /*4490*/  LEA.HI.X R37, R23, R57, R11, 0x1, P3 ;  /* 0x0000003917257211 */ /* 0x008fca00018f0c0b */
[----:B------:R1:W-:Y:S04]  /*44a0*/  ST.E.128 desc[UR42][R36.64], R12 ;  /* 0x0000000c24007985 */ /* 0x0003e8000c101d2a */
.L_x_430:
[----:B------:R-:W-:Y:S05]  /*44b0*/  BSYNC B1 ;  /* 0x0000000000017941 */ /* 0x000fea0003800000 */
.L_x_429:
[----:B------:R-:W-:Y:S01]  /*44c0*/  LOP3.LUT P3, RZ, R20, 0x10, RZ, 0xc0, !PT ;  /* 0x0000001014ff7812 */ /* 0x000fe2000786c0ff */
[----:B------:R-:W-:-:S12]  /*44d0*/  BSSY B1, `(.L_x_433) ;  /* 0x0000038000017945 */ /* 0x000fd80003800000 */
[----:B------:R-:W-:Y:S05]  /*44e0*/  @!P3 BRA `(.L_x_434) ;  /* 0x0000000000d8b947 */ /* 0x000fea0003800000 */
[----:B-1-34-:R-:W3:Y:S04]  /*44f0*/  LDL R12, [R1+0x28] ;  /* 0x00002800010c7983 */ /* 0x01aee80000100800 */
[----:B------:R-:W4:Y:S01]  /*4500*/  LDL R11, [R1+0x48] ;  /* 0x00004800010b7983 */ /* 0x000f220000100800 */
[C---:B--2---:R-:W-:Y:S01]  /*4510*/  LEA R36, P3, R22.reuse, R56, 0x1 ;  /* 0x0000003816247211 */ /* 0x044fe200078608ff */
[----:B------:R-:W-:Y:S03]  /*4520*/  BSSY B2, `(.L_x_435) ;  /* 0x0000031000027945 */ /* 0x000fe60003800000 */
[----:B---3--:R-:W-:Y:S02]  /*4530*/  LEA.HI.X R37, R22, R57, R12, 0x1, P3 ;  /* 0x0000003916257211 */ /* 0x008fe400018f0c0c */
[----:B------:R1:W2:Y:S01]  /*4540*/  LDS.128 R12, [R55+0x19000] ;  /* 0x01900000370c7984 */ /* 0x0002a20000000c00 */
[----:B----4-:R-:W-:-:S13]  /*4550*/  ISETP.GE.AND P3, PT, R11, R96, PT ;  /* 0x000000600b00720c */ /* 0x010fda0003f66270 */
[----:B-1----:R-:W-:Y:S05]  /*4560*/  @P3 BRA `(.L_x_436) ;  /* 0x0000000000b03947 */ /* 0x002fea0003800000 */
[--C-:B------:R-:W-:Y:S02]  /*4570*/  SHF.R.U64 R32, R32, 0x10, R33.reuse ;  /* 0x0000001020207819 */ /* 0x100fe40000001221 */
[----:B------:R-:W-:Y:S02]  /*4580*/  SHF.R.U32.HI R38, RZ, 0x10, R33 ;  /* 0x00000010ff267819 */ /* 0x000fe40000011621 */
[----:B------:R-:W-:Y:S02]  /*4590*/  SHF.R.U64 R33, R34, 0x10, R35 ;  /* 0x0000001022217819 */ /* 0x000fe40000001223 */
[----:B------:R-:W-:Y:S02]  /*45a0*/  PRMT R11, R105, 0x5410, R32 ;  /* 0x00005410690b7816 */ /* 0x000fe40000000020 */
[----:B------:R-:W-:Y:S02]  /*45b0*/  PRMT R33, R106, 0x5410, R33 ;  /* 0x000054106a217816 */ /* 0x000fe40000000021 */
[C---:B--2---:R-:W-:Y:S01]  /*45c0*/  LOP3.LUT R39, R13.reuse, 0xffff0000, RZ, 0xc0, !PT ;  /* 0xffff00000d277812 */ /* 0x044fe200078ec0ff */
[----:B------:R-:W-:Y:S01]  /*45d0*/  IMAD.U32 R13, R13, 0x10000, RZ ;  /* 0x000100000d0d7824 */ /* 0x000fe200078e00ff */
[C---:B------:R-:W-:Y:S01]  /*45e0*/  LOP3.LUT R34, R33.reuse, 0xffff0000, RZ, 0xc0, !PT ;  /* 0xffff000021227812 */ /* 0x040fe200078ec0ff */
[----:B------:R-:W-:Y:S01]  /*45f0*/  IMAD.U32 R33, R33, 0x10000, RZ ;  /* 0x0001000021217824 */ /* 0x000fe200078e00ff */
[----:B------:R-:W-:-:S02]  /*4600*/  LOP3.LUT R32, R11, 0xffff0000, RZ, 0xc0, !PT ;  /* 0xffff00000b207812 */ /* 0x000fc400078ec0ff */
[----:B------:R-:W-:Y:S01]  /*4610*/  SHF.R.U32.HI R35, RZ, 0x10, R35 ;  /* 0x00000010ff237819 */ /* 0x000fe20000011623 */
[----:B------:R-:W-:Y:S01]  /*4620*/  FMUL.FTZ R40, R39, R34 ;  /* 0x0000002227287220 */ /* 0x000fe20000410000 */
[----:B------:R-:W-:Y:S01]  /*4630*/  PRMT R38, R105, 0x5432, R38 ;  /* 0x0000543269267816 */ /* 0x000fe20000000026 */
[-C--:B------:R-:W-:Y:S01]  /*4640*/  FMUL.FTZ R39, R39, R32.reuse ;  /* 0x0000002027277220 */ /* 0x080fe20000410000 */
[----:B------:R-:W-:Y:S01]  /*4650*/  PRMT R106, R106, 0x5432, R35 ;  /* 0x000054326a6a7816 */ /* 0x000fe20000000023 */
[C---:B------:R-:W-:Y:S01]  /*4660*/  FFMA.FTZ R32, R13.reuse, R32, -R40 ;  /* 0x000000200d207223 */ /* 0x040fe20000010828 */
[C---:B------:R-:W-:Y:S02]  /*4670*/  IMAD.U32 R35, R14.reuse, 0x10000, RZ ;  /* 0x000100000e237824 */ /* 0x040fe400078e00ff */
[----:B------:R-:W-:Y:S01]  /*4680*/  FFMA.FTZ R13, R13, R34, R39 ;  /* 0x000000220d0d7223 */ /* 0x000fe20000010027 */
[----:B------:R-:W-:Y:S01]  /*4690*/  LOP3.LUT R39, R14, 0xffff0000, RZ, 0xc0, !PT ;  /* 0xffff00000e277812 */ /* 0x000fe200078ec0ff */
[----:B------:R-:W-:Y:S01]  /*46a0*/  IMAD.U32 R34, R106, 0x10000, RZ ;  /* 0x000100006a227824 */ /* 0x000fe200078e00ff */
[----:B------:R-:W-:Y:S01]  /*46b0*/  LOP3.LUT R41, R15, 0xffff0000, RZ, 0xc0, !PT ;  /* 0xffff00000f297812 */ /* 0x000fe200078ec0ff */
[C---:B------:R-:W-:Y:S01]  /*46c0*/  IMAD.U32 R40, R38.reuse, 0x10000, RZ ;  /* 0x0001000026287824 */ /* 0x040fe200078e00ff */
[----:B------:R-:W-:Y:S01]  /*46d0*/  LOP3.LUT R38, R38, 0xffff0000, RZ, 0xc0, !PT ;  /* 0xffff000026267812 */ /* 0x000fe200078ec0ff */
[----:B------:R-:W-:Y:S01]  /*46e0*/  FMUL.FTZ R14, R39, R34 ;  /* 0x00000022270e7220 */ /* 0x000fe20000410000 */
[----:B------:R-:W-:Y:S01]  /*46f0*/  F2FP.BF16.F32.PACK_AB R13, R13, R32 ;  /* 0x000000200d0d723e */ /* 0x000fe200000010ff */
[----:B------:R-:W-:-:S02]  /*4700*/  FMUL.FTZ R39, R39, R40 ;  /* 0x0000002827277220 */ /* 0x000fc40000410000 */
[C---:B------:R-:W-:Y:S02]  /*4710*/  FFMA.FTZ R14, R35.reuse, R40, -R14 ;  /* 0x00000028230e7223 */ /* 0x040fe4000001080e */
[----:B------:R-:W-:Y:S01]  /*4720*/  FFMA.FTZ R35, R35, R34, R39 ;  /* 0x0000002223237223 */ /* 0x000fe20000010027 */
[----:B------:R-:W-:Y:S01]  /*4730*/  LOP3.LUT R34, R106, 0xffff0000, RZ, 0xc0, !PT ;  /* 0xffff00006a227812 */ /* 0x000fe200078ec0ff */
[----:B------:R-:W-:-:S03]  /*4740*/  IMAD.U32 R39, R15, 0x10000, RZ ;  /* 0x000100000f277824 */ /* 0x000fc600078e00ff */
[----:B------:R-:W-:Y:S01]  /*4750*/  F2FP.BF16.F32.PACK_AB R14, R35, R14 ;  /* 0x0000000e230e723e */ /* 0x000fe200000010ff */
[C---:B------:R-:W-:Y:S01]  /*4760*/  FMUL.FTZ R40, R41.reuse, R34 ;  /* 0x0000002229287220 */ /* 0x040fe20000410000 */
[----:B------:R-:W-:-:S03]  /*4770*/  FMUL.FTZ R41, R41, R38 ;  /* 0x0000002629297220 */ /* 0x000fc60000410000 */
[----:B------:R-:W-:Y:S01]  /*4780*/  FFMA.FTZ R15, R39, R38, -R40 ;  /* 0x00000026270f7223 */ /* 0x000fe20000010828 */
[----:B------:R-:W-:Y:S01]  /*4790*/  IMAD.U32 R38, R11, 0x10000, RZ ;  /* 0x000100000b267824 */ /* 0x000fe200078e00ff */
[C---:B------:R-:W-:Y:S01]  /*47a0*/  LOP3.LUT R11, R12.reuse, 0xffff0000, RZ, 0xc0, !PT ;  /* 0xffff00000c0b7812 */ /* 0x040fe200078ec0ff */
[----:B------:R-:W-:Y:S01]  /*47b0*/  FFMA.FTZ R34, R39, R34, R41 ;  /* 0x0000002227227223 */ /* 0x000fe20000010029 */
[----:B------:R-:W-:-:S03]  /*47c0*/  IMAD.U32 R12, R12, 0x10000, RZ ;  /* 0x000100000c0c7824 */ /* 0x000fc600078e00ff */
[C---:B------:R-:W-:Y:S01]  /*47d0*/  FMUL.FTZ R39, R11.reuse, R33 ;  /* 0x000000210b277220 */ /* 0x040fe20000410000 */
[-C--:B------:R-:W-:Y:S01]  /*47e0*/  FMUL.FTZ R40, R11, R38.reuse ;  /* 0x000000260b287220 */ /* 0x080fe20000410000 */
[----:B------:R-:W-:Y:S02]  /*47f0*/  F2FP.BF16.F32.PACK_AB R15, R34, R15 ;  /* 0x0000000f220f723e */ /* 0x000fe400000010ff */
[C---:B------:R-:W-:Y:S01]  /*4800*/  FFMA.FTZ R39, R12.reuse, R38, -R39 ;  /* 0x000000260c277223 */ /* 0x040fe20000010827 */
[----:B------:R-:W-:-:S05]  /*4810*/  FFMA.FTZ R40, R12, R33, R40 ;  /* 0x000000210c287223 */ /* 0x000fca0000010028 */
[----:B------:R-:W-:-:S07]  /*4820*/  F2FP.BF16.F32.PACK_AB R12, R40, R39 ;  /* 0x00000027280c723e */ /* 0x000fce00000010ff */
.L_x_436:
[----:B------:R-:W-:Y:S05]  /*4830*/  BSYNC B2 ;  /* 0x0000000000027941 */ /* 0x000fea0003800000 */
.L_x_435:
[----:B--2---:R1:W-:Y:S02]  /*4840*/  ST.E.128 desc[UR42][R36.64], R12 ;  /* 0x0000000c24007985 */ /* 0x0043e4000c101d2a */
.L_x_434:
[----:B------:R-:W-:Y:S05]  /*4850*/  BSYNC B1 ;  /* 0x0000000000017941 */ /* 0x000fea0003800000 */
.L_x_433:
[----:B------:R-:W-:-:S13]  /*4860*/  LOP3.LUT P3, RZ, R20, 0x20, RZ, 0xc0, !PT ;  /* 0x0000002014ff7812 */ /* 0x000fda000786c0ff */
        /* <DEDUP_REMOVED lines=9> */
[----:B------:R-:W-:Y:S01]  /*4900*/  SHF.R.U64 R37, R30, 0x10, R31 ;  /* 0x000000101e257819 */ /* 0x000fe2000000121f */
[----:B--2---:R-:W-:Y:S01]  /*4910*/  IMAD.U32 R35, R13, 0x10000, RZ ;  /* 0x000100000d237824 */ /* 0x004fe200078e00ff */
[--C-:B------:R-:W-:Y:S01]  /*4920*/  SHF.R.U64 R38, R28, 0x10, R29.reuse ;  /* 0x000000101c267819 */ /* 0x100fe2000000121d */
[C---:B------:R-:W-:Y:S01]  /*4930*/  IMAD.U32 R28, R14.reuse, 0x10000, RZ ;  /* 0x000100000e1c7824 */ /* 0x040fe200078e00ff */
[----:B------:R-:W-:Y:S02]  /*4940*/  SHF.R.U32.HI R34, RZ, 0x10, R29 ;  /* 0x00000010ff227819 */ /* 0x000fe4000001161d */
[----:B------:R-:W-:Y:S01]  /*4950*/  LOP3.LUT R29, R14, 0xffff0000, RZ, 0xc0, !PT ;  /* 0xffff00000e1d7812 */ /* 0x000fe200078ec0ff */
[C---:B------:R-:W-:Y:S01]  /*4960*/  IMAD.U32 R14, R15.reuse, 0x10000, RZ ;  /* 0x000100000f0e7824 */ /* 0x040fe200078e00ff */
[----:B------:R-:W-:Y:S02]  /*4970*/  LOP3.LUT R11, R15, 0xffff0000, RZ, 0xc0, !PT ;  /* 0xffff00000f0b7812 */ /* 0x000fe400078ec0ff */
[----:B------:R-:W-:-:S02]  /*4980*/  PRMT R15, R104, 0x5410, R37 ;  /* 0x00005410680f7816 */ /* 0x000fc40000000025 */
[----:B------:R-:W-:Y:S02]  /*4990*/  PRMT R30, R103, 0x5410, R38 ;  /* 0x00005410671e7816 */ /* 0x000fe40000000026 */
[----:B------:R-:W-:Y:S02]  /*49a0*/  SHF.R.U32.HI R31, RZ, 0x10, R31 ;  /* 0x00000010ff1f7819 */ /* 0x000fe4000001161f */
[----:B------:R-:W-:Y:S01]  /*49b0*/  LOP3.LUT R36, R13, 0xffff0000, RZ, 0xc0, !PT ;  /* 0xffff00000d247812 */ /* 0x000fe200078ec0ff */
[----:B------:R-:W-:Y:S01]  /*49c0*/  IMAD.U32 R13, R12, 0x10000, RZ ;  /* 0x000100000c0d7824 */ /* 0x000fe200078e00ff */
[C---:B------:R-:W-:Y:S01]  /*49d0*/  LOP3.LUT R39, R15.reuse, 0xffff0000, RZ, 0xc0, !PT ;  /* 0xffff00000f277812 */ /* 0x040fe200078ec0ff */
[----:B------:R-:W-:Y:S01]  /*49e0*/  IMAD.U32 R15, R15, 0x10000, RZ ;  /* 0x000100000f0f7824 */ /* 0x000fe200078e00ff */
[C---:B------:R-:W-:Y:S01]  /*49f0*/  LOP3.LUT R37, R30.reuse, 0xffff0000, RZ, 0xc0, !PT ;  /* 0xffff00001e257812 */ /* 0x040fe200078ec0ff */
[----:B------:R-:W-:Y:S01]  /*4a00*/  IMAD.U32 R30, R30, 0x10000, RZ ;  /* 0x000100001e1e7824 */ /* 0x000fe200078e00ff */
[----:B------:R-:W-:Y:S01]  /*4a10*/  PRMT R104, R104, 0x5432, R31 ;  /* 0x0000543268687816 */ /* 0x000fe2000000001f */
[C---:B------:R-:W-:Y:S01]  /*4a20*/  FMUL.FTZ R40, R36.reuse, R39 ;  /* 0x0000002724287220 */ /* 0x040fe20000410000 */
[----:B------:R-:W-:Y:S01]  /*4a30*/  PRMT R103, R103, 0x5432, R34 ;  /* 0x0000543267677816 */ /* 0x000fe20000000022 */
[----:B------:R-:W-:Y:S01]  /*4a40*/  FMUL.FTZ R36, R36, R37 ;  /* 0x0000002524247220 */ /* 0x000fe20000410000 */
[----:B------:R-:W-:Y:S01]  /*4a50*/  LOP3.LUT R12, R12, 0xffff0000, RZ, 0xc0, !PT ;  /* 0xffff00000c0c7812 */ /* 0x000fe200078ec0ff */
[----:B------:R-:W-:-:S02]  /*4a60*/  IMAD.U32 R31, R104, 0x10000, RZ ;  /* 0x00010000681f7824 */ /* 0x000fc400078e00ff */
[----:B------:R-:W-:Y:S01]  /*4a70*/  FFMA.FTZ R34, R35, R37, -R40 ;  /* 0x0000002523227223 */ /* 0x000fe20000010828 */
[----:B------:R-:W-:Y:S02]  /*4a80*/  IMAD.U32 R38, R103, 0x10000, RZ ;  /* 0x0001000067267824 */ /* 0x000fe400078e00ff */
[----:B------:R-:W-:Y:S01]  /*4a90*/  FFMA.FTZ R35, R35, R39, R36 ;  /* 0x0000002723237223 */ /* 0x000fe20000010024 */
[CC--:B------:R-:W-:Y:S01]  /*4aa0*/  FMUL.FTZ R37, R29.reuse, R31.reuse ;  /* 0x0000001f1d257220 */ /* 0x0c0fe20000410000 */
[----:B------:R-:W-:Y:S01]  /*4ab0*/  LOP3.LUT R104, R104, 0xffff0000, RZ, 0xc0, !PT ;  /* 0xffff000068687812 */ /* 0x000fe200078ec0ff */
[-C--:B------:R-:W-:Y:S01]  /*4ac0*/  FMUL.FTZ R39, R29, R38.reuse ;  /* 0x000000261d277220 */ /* 0x080fe20000410000 */
[----:B------:R-:W-:Y:S01]  /*4ad0*/  LOP3.LUT R103, R103, 0xffff0000, RZ, 0xc0, !PT ;  /* 0xffff000067677812 */ /* 0x000fe200078ec0ff */
[C---:B------:R-:W-:Y:S01]  /*4ae0*/  FFMA.FTZ R29, R28.reuse, R38, -R37 ;  /* 0x000000261c1d7223 */ /* 0x040fe20000010825 */
[----:B------:R-:W-:Y:S01]  /*4af0*/  F2FP.BF16.F32.PACK_AB R34, R35, R34 ;  /* 0x000000222322723e */ /* 0x000fe200000010ff */
[----:B------:R-:W-:Y:S01]  /*4b00*/  FFMA.FTZ R36, R28, R31, R39 ;  /* 0x0000001f1c247223 */ /* 0x000fe20000010027 */
[C---:B------:R-:W-:Y:S01]  /*4b10*/  FMUL.FTZ R31, R11.reuse, R104 ;  /* 0x000000680b1f7220 */ /* 0x040fe20000410000 */
[C---:B------:R-:W-:Y:S01]  /*4b20*/  FMUL.FTZ R28, R12.reuse, R15 ;  /* 0x0000000f0c1c7220 */ /* 0x040fe20000410000 */
[-C--:B------:R-:W-:Y:S01]  /*4b30*/  FMUL.FTZ R11, R11, R103.reuse ;  /* 0x000000670b0b7220 */ /* 0x080fe20000410000 */
[-C--:B------:R-:W-:Y:S01]  /*4b40*/  FMUL.FTZ R12, R12, R30.reuse ;  /* 0x0000001e0c0c7220 */ /* 0x080fe20000410000 */
[C---:B------:R-:W-:Y:S01]  /*4b50*/  FFMA.FTZ R31, R14.reuse, R103, -R31 ;  /* 0x000000670e1f7223 */ /* 0x040fe2000001081f */
[C---:B------:R-:W-:Y:S01]  /*4b60*/  FFMA.FTZ R28, R13.reuse, R30, -R28 ;  /* 0x0000001e0d1c7223 */ /* 0x040fe2000001081c */
[----:B------:R-:W-:Y:S01]  /*4b70*/  FFMA.FTZ R14, R14, R104, R11 ;  /* 0x000000680e0e7223 */ /* 0x000fe2000001000b */
[----:B------:R-:W-:-:S04]  /*4b80*/  FFMA.FTZ R13, R13, R15, R12 ;  /* 0x0000000f0d0d7223 */ /* 0x000fc8000001000c */
[----:B------:R-:W-:Y:S02]  /*4b90*/  F2FP.BF16.F32.PACK_AB R15, R14, R31 ;  /* 0x0000001f0e0f723e */ /* 0x000fe400000010ff */
[----:B------:R-:W-:Y:S01]  /*4ba0*/  F2FP.BF16.F32.PACK_AB R12, R13, R28 ;  /* 0x0000001c0d0c723e */ /* 0x000fe200000010ff */
[----:B------:R-:W-:Y:S01]  /*4bb0*/  IMAD.MOV.U32 R13, RZ, RZ, R34 ;  /* 0x000000ffff0d7224 */ /* 0x000fe200078e0022 */
[----:B------:R-:W-:-:S07]  /*4bc0*/  F2FP.BF16.F32.PACK_AB R14, R36, R29 ;  /* 0x0000001d240e723e */ /* 0x000fce00000010ff */
.L_x_438:
[----:B------:R-:W-:Y:S05]  /*4bd0*/  BSYNC B1 ;  /* 0x0000000000017941 */ /* 0x000fea0003800000 */
.L_x_437:
[----:B--2---:R1:W-:Y:S01]  /*4be0*/  ST.E.128 desc[UR42][R32.64], R12 ;  /* 0x0000000c20007985 */ /* 0x0043e2000c101d2a */
[----:B------:R-:W-:Y:S05]  /*4bf0*/  BRA `(.L_x_416) ;  /* 0x0000002000b87947 */ /* 0x000fea0003800000 */
.L_x_409:
        /* <DEDUP_REMOVED lines=15> */
[----:B------:R-:W-:Y:S01]  /*4cf0*/  IADD3 R15, P2, R64, R14, RZ ;  /* 0x0000000e400f7210 */ /* 0x000fe20007f5e0ff */
[----:B------:R-:W-:Y:S01]  /*4d00*/  ULDC.64 UR4, c[0x0][0x3e8] ;  /* 0x0000fa0000047ab9 */ /* 0x000fe20000000a00 */
[----:B------:R-:W-:Y:S02]  /*4d10*/  CS2R R38, SRZ ;  /* 0x0000000000267805 */ /* 0x000fe4000001ff00 */
[----:B------:R-:W-:Y:S02]  /*4d20*/  CS2R R36, SRZ ;  /* 0x0000000000247805 */ /* 0x000fe4000001ff00 */
[----:B------:R-:W-:Y:S01]  /*4d30*/  CS2R R50, SRZ ;  /* 0x0000000000327805 */ /* 0x000fe2000001ff00 */
[----:B------:R-:W-:Y:S01]  /*4d40*/  IMAD.X R30, R11, 0x1, R81, P2 ;  /* 0x000000010b1e7824 */ /* 0x000fe200010e0651 */
[----:B------:R-:W-:Y:S02]  /*4d50*/  IADD3 R13, P2, R60, R12, RZ ;  /* 0x0000000c3c0d7210 */ /* 0x000fe40007f5e0ff */
[----:B------:R-:W-:-:S03]  /*4d60*/  CS2R R48, SRZ ;  /* 0x0000000000307805 */ /* 0x000fc6000001ff00 */
        /* <DEDUP_REMOVED lines=8> */
[----:B------:R-:W-:Y:S02]  /*4df0*/  CS2R R32, SRZ ;  /* 0x0000000000207805 */ /* 0x000fe4000001ff00 */
[----:B------:R-:W-:Y:S02]  /*4e00*/  CS2R R46, SRZ ;  /* 0x00000000002e7805 */ /* 0x000fe4000001ff00 */
[----:B------:R-:W-:-:S05]  /*4e10*/  CS2R R44, SRZ ;  /* 0x00000000002c7805 */ /* 0x000fca000001ff00 */
[----:B------:R0:W5:Y:S04]  /*4e20*/  @!P2 LDG.E.128 R36, desc[UR42][R14.64] ;  /* 0x0000002a0e24a981 */ /* 0x000168000c1e1d00 */
[----:B------:R0:W5:Y:S01]  /*4e30*/  @!P2 LDG.E.128 R48, desc[UR42][R12.64] ;  /* 0x0000002a0c30a981 */ /* 0x000162000c1e1d00 */
[----:B------:R-:W-:Y:S02]  /*4e40*/  ISETP.GE.AND P2, PT, R3, R96, PT ;  /* 0x000000600300720c */ /* 0x000fe40003f46270 */
[----:B------:R-:W-:Y:S02]  /*4e50*/  CS2R R30, SRZ ;  /* 0x00000000001e7805 */ /* 0x000fe4000001ff00 */
[----:B------:R-:W-:Y:S02]  /*4e60*/  CS2R R28, SRZ ;  /* 0x00000000001c7805 */ /* 0x000fe4000001ff00 */
[----:B------:R-:W-:-:S02]  /*4e70*/  CS2R R42, SRZ ;  /* 0x00000000002a7805 */ /* 0x000fc4000001ff00 */
[----:B------:R-:W-:-:S05]  /*4e80*/  CS2R R40, SRZ ;  /* 0x0000000000287805 */ /* 0x000fca000001ff00 */
[----:B------:R0:W5:Y:S04]  /*4e90*/  @!P2 LDG.E.128 R32, desc[UR42][R14.64+0x20] ;  /* 0x0000202a0e20a981 */ /* 0x000168000c1e1d00 */
[----:B------:R0:W5:Y:S01]  /*4ea0*/  @!P2 LDG.E.128 R44, desc[UR42][R12.64+0x20] ;  /* 0x0000202a0c2ca981 */ /* 0x000162000c1e1d00 */
[----:B------:R-:W-:-:S13]  /*4eb0*/  ISETP.GE.AND P2, PT, R4, R96, PT ;  /* 0x000000600400720c */ /* 0x000fda0003f46270 */
[----:B------:R0:W5:Y:S04]  /*4ec0*/  @!P2 LDG.E.128 R28, desc[UR42][R14.64+0x40] ;  /* 0x0000402a0e1ca981 */ /* 0x000168000c1e1d00 */
[----:B------:R0:W5:Y:S02]  /*4ed0*/  @!P2 LDG.E.128 R40, desc[UR42][R12.64+0x40] ;  /* 0x0000402a0c28a981 */ /* 0x000164000c1e1d00 */
.L_x_440:
[----:B------:R-:W-:Y:S05]  /*4ee0*/  BSYNC B1 ;  /* 0x0000000000017941 */ /* 0x000fea0003800000 */
.L_x_439:
        /* <DEDUP_REMOVED lines=43> */
.L_x_441:
[----:B------:R-:W-:Y:S01]  /*51a0*/  IMAD R53, R18, 0x8, R2 ;  /* 0x0000000812357824 */ /* 0x000fe200078e0202 */
[----:B------:R-:W-:Y:S01]  /*51b0*/  SHF.L.U32 R80, R140, 0x1f, RZ ;  /* 0x0000001f8c507819 */ /* 0x000fe200000006ff */
[----:B------:R-:W-:Y:S03]  /*51c0*/  BSSY B1, `(.L_x_442) ;  /* 0x0000003000017945 */ /* 0x000fe60003800000 */
[----:B------:R-:W0:Y:S02]  /*51d0*/  SYNCS.PHASECHK.TRANS64.TRYWAIT P4, [R53+URZ+0x2d890], R80 ;  /* 0x02d89050350075a7 */ /* 0x000e24000808017f */
[----:B0-----:R-:W-:Y:S05]  /*51e0*/  @!P4 BRA `(.L_x_443) ;  /* 0x0000016c00f4c947 */ /* 0x001fea0003800000 */
.L_x_677:
[----:B------:R-:W-:Y:S05]  /*51f0*/  BSYNC B1 ;  /* 0x0000000000017941 */ /* 0x000fea0003800000 */
.L_x_442:
[----:B------:R-:W-:-:S03]  /*5200*/  UMOV UR4, 0xffffffff ;  /* 0xffffffff00047882 */ /* 0x000fc60000000000 */
[----:B------:R-:W-:Y:S05]  /*5210*/  BRA.DIV UR4, `(.L_x_444) ;  /* 0x0000016e04fc7947 */ /* 0x000fea000b800000 */
[----:B------:R1:W2:Y:S04]  /*5220*/  SHFL.IDX PT, R85, R57, RZ, 0x1e1f ;  /* 0x001e1fff39557589 */ /* 0x0002a800000e0000 */
[----:B------:R1:W3:Y:S02]  /*5230*/  SHFL.IDX PT, R84, R56, RZ, 0x1e1f ;  /* 0x001e1fff38547589 */ /* 0x0002e400000e0000 */
.L_x_681:
[----:B------:R-:W-:Y:S05]  /*5240*/  @P3 BRA `(.L_x_416) ;  /* 0x0000001c00243947 */ /* 0x000fea0003800000 */
[----:B------:R-:W4:Y:S01]  /*5250*/  LDC R11, c[0x0][0x2f4] ;  /* 0x0000bd00ff0b7b82 */ /* 0x000f220000000800 */
[----:B------:R-:W-:Y:S01]  /*5260*/  ISETP.NE.AND P3, PT, R21, RZ, PT ;  /* 0x000000ff1500720c */ /* 0x000fe20003f65270 */
[----:B------:R-:W-:Y:S01]  /*5270*/  BSSY B1, `(.L_x_445) ;  /* 0x000007d000017945 */ /* 0x000fe20003800000 */
[----:B----4-:R-:W-:-:S11]  /*5280*/  IMAD.IADD R103, R11, 0x1, -R98 ;  /* 0x000000010b677824 */ /* 0x010fd600078e0a62 */
[----:B------:R-:W-:Y:S05]  /*5290*/  @!P3 BRA `(.L_x_446) ;  /* 0x0000000400e8b947 */ /* 0x000fea0003800000 */
[----:B------:R-:W-:Y:S01]  /*52a0*/  SEL R12, R98, R103, !P0 ;  /* 0x00000067620c7207 */ /* 0x000fe20004000000 */
[----:B------:R-:W-:Y:S01]  /*52b0*/  BSSY B2, `(.L_x_447) ;  /* 0x0000072000027945 */ /* 0x000fe20003800000 */
[----:B------:R-:W-:Y:S02]  /*52c0*/  ISETP.GE.AND P3, PT, R16, R96, PT ;  /* 0x000000601000720c */ /* 0x000fe40003f66270 */
[----:B------:R-:W-:-:S04]  /*52d0*/  SHF.R.S32.HI R13, RZ, 0x1f, R12 ;  /* 0x0000001fff0d7819 */ /* 0x000fc8000001140c */
[----:B------:R-:W-:-:S04]  /*52e0*/  LEA.HI R13, R13, R12, RZ, 0x4 ;  /* 0x0000000c0d0d7211 */ /* 0x000fc800078f20ff */
[----:B------:R-:W-:-:S04]  /*52f0*/  SHF.R.S32.HI R13, RZ, 0x4, R13 ;  /* 0x00000004ff0d7819 */ /* 0x000fc8000001140d */
[----:B------:R-:W-:-:S04]  /*5300*/  LEA.HI.SX32 R104, R70, R13, 0x1d ;  /* 0x0000000d46687211 */ /* 0x000fc800078feaff */
[----:B------:R-:W-:-:S04]  /*5310*/  SHF.R.S32.HI R12, RZ, 0x1f, R104 ;  /* 0x0000001fff0c7819 */ /* 0x000fc80000011468 */
[----:B------:R-:W-:Y:S01]  /*5320*/  LEA.HI R12, R12, R104, RZ, 0x2 ;  /* 0x000000680c0c7211 */ /* 0x000fe200078f10ff */
[----:B------:R-:W-:-:S04]  /*5330*/  IMAD.SHL.U32 R104, R104, 0x8, RZ ;  /* 0x0000000868687824 */ /* 0x000fc800078e00ff */
[----:B------:R-:W-:Y:S01]  /*5340*/  IMAD.SHL.U32 R12, R12, 0x400, RZ ;  /* 0x000004000c0c7824 */ /* 0x000fe200078e00ff */
[----:B------:R-:W-:-:S04]  /*5350*/  LOP3.LUT R13, R143, 0x18, R104, 0xf8, !PT ;  /* 0x000000188f0d7812 */ /* 0x000fc800078ef868 */
[----:B------:R-:W-:Y:S02]  /*5360*/  LOP3.LUT R13, R13, R144, RZ, 0x3c, !PT ;  /* 0x000000900d0d7212 */ /* 0x000fe400078e3cff */
[----:B------:R-:W-:-:S04]  /*5370*/  LOP3.LUT R12, R12, 0x7ffff000, RZ, 0xc0, !PT ;  /* 0x7ffff0000c0c7812 */ /* 0x000fc800078ec0ff */
[----:B------:R-:W-:-:S05]  /*5380*/  IADD3 R12, R13, R12, R153 ;  /* 0x0000000c0d0c7210 */ /* 0x000fca0007ffe099 */
[C---:B-1----:R-:W-:Y:S02]  /*5390*/  IMAD R56, R18.reuse, 0x3000, R12 ;  /* 0x0000300012387824 */ /* 0x042fe400078e020c */
[----:B------:R-:W-:Y:S02]  /*53a0*/  IMAD R12, R18, 0x3000, R94 ;  /* 0x00003000120c7824 */ /* 0x000fe400078e025e */
[--C-:B------:R-:W-:Y:S02]  /*53b0*/  IMAD R56, R56, 0x2, R2.reuse ;  /* 0x0000000238387824 */ /* 0x100fe400078e0202 */
[----:B------:R-:W-:-:S04]  /*53c0*/  IMAD R12, R12, 0x2, R2 ;  /* 0x000000020c0c7824 */ /* 0x000fc800078e0202 */
[----:B------:R-:W1:Y:S04]  /*53d0*/  LDS.128 R56, [R56+0x15400] ;  /* 0x0154000038387984 */ /* 0x000e680000000c00 */
[----:B------:R-:W4:Y:S01]  /*53e0*/  LDS.128 R12, [R12+0x15400] ;  /* 0x015400000c0c7984 */ /* 0x000f220000000c00 */
[----:B------:R-:W-:Y:S05]  /*53f0*/  @P3 BRA `(.L_x_448) ;  /* 0x0000000400743947 */ /* 0x000fea0003800000 */
[--C-:B------:R-:W-:Y:S02]  /*5400*/  SHF.R.U64 R36, R36, 0x10, R37.reuse ;  /* 0x0000001024247819 */ /* 0x100fe40000001225 */
[----:B------:R-:W-:Y:S02]  /*5410*/  SHF.R.U32.HI R105, RZ, 0x10, R37 ;  /* 0x00000010ff697819 */ /* 0x000fe40000011625 */
[C---:B------:R-:W-:Y:S02]  /*5420*/  PRMT R36, R106.reuse, 0x5432, R36 ;  /* 0x000054326a247816 */ /* 0x040fe40000000024 */
[----:B------:R-:W-:Y:S02]  /*5430*/  PRMT R105, R106, 0x5410, R105 ;  /* 0x000054106a697816 */ /* 0x000fe40000000069 */
[----:B------:R-:W-:Y:S02]  /*5440*/  SHF.R.U32.HI R106, RZ, 0x10, R49 ;  /* 0x00000010ff6a7819 */ /* 0x000fe40000011631 */
[----:B------:R-:W-:-:S02]  /*5450*/  SHF.R.U64 R37, R38, 0x10, R39 ;  /* 0x0000001026257819 */ /* 0x000fc40000001227 */
[----:B------:R-:W-:Y:S02]  /*5460*/  SHF.R.U32.HI R38, RZ, 0x10, R39 ;  /* 0x00000010ff267819 */ /* 0x000fe40000011627 */
[----:B------:R-:W-:Y:S02]  /*5470*/  SHF.R.U64 R39, R48, 0x10, R49 ;  /* 0x0000001030277819 */ /* 0x000fe40000001231 */
[--C-:B------:R-:W-:Y:S02]  /*5480*/  SHF.R.U64 R48, R50, 0x10, R51.reuse ;  /* 0x0000001032307819 */ /* 0x100fe40000001233 */
[----:B------:R-:W-:Y:S01]  /*5490*/  SHF.R.U32.HI R49, RZ, 0x10, R51 ;  /* 0x00000010ff317819 */ /* 0x000fe20000011633 */
[----:B------:R-:W-:Y:S01]  /*54a0*/  IMAD.U32 R51, R105, 0x10000, RZ ;  /* 0x0001000069337824 */ /* 0x000fe200078e00ff */
[C---:B------:R-:W-:Y:S02]  /*54b0*/  PRMT R106, R109.reuse, 0x5432, R106 ;  /* 0x000054326d6a7816 */ /* 0x040fe4000000006a */
[----:B------:R-:W-:Y:S01]  /*54c0*/  PRMT R39, R109, 0x5410, R39 ;  /* 0x000054106d277816 */ /* 0x000fe20000000027 */
[----:B-1----:R-:W-:Y:S01]  /*54d0*/  IMAD.U32 R109, R57, 0x10000, RZ ;  /* 0x00010000396d7824 */ /* 0x002fe200078e00ff */
[----:B------:R-:W-:-:S02]  /*54e0*/  PRMT R48, R108, 0x5432, R48 ;  /* 0x000054326c307816 */ /* 0x000fc40000000030 */
[----:B------:R-:W-:Y:S01]  /*54f0*/  PRMT R49, R108, 0x5410, R49 ;  /* 0x000054106c317816 */ /* 0x000fe20000000031 */
[C---:B------:R-:W-:Y:S01]  /*5500*/  IMAD.U32 R108, R106.reuse, 0x10000, RZ ;  /* 0x000100006a6c7824 */ /* 0x040fe200078e00ff */
[C---:B------:R-:W-:Y:S02]  /*5510*/  PRMT R37, R107.reuse, 0x5410, R37 ;  /* 0x000054106b257816 */ /* 0x040fe40000000025 */
[----:B------:R-:W-:Y:S01]  /*5520*/  PRMT R38, R107, 0x5432, R38 ;  /* 0x000054326b267816 */ /* 0x000fe20000000026 */
[----:B----4-:R-:W-:Y:S02]  /*5530*/  IMAD.U32 R107, R13, 0x10000, RZ ;  /* 0x000100000d6b7824 */ /* 0x010fe400078e00ff */
[----:B------:R-:W-:Y:S01]  /*5540*/  FMUL.FTZ R50, R109, R108 ;  /* 0x0000006c6d327220 */ /* 0x000fe20000410000 */
[----:B------:R-:W-:Y:S02]  /*5550*/  LOP3.LUT R106, R106, 0xffff0000, RZ, 0xc0, !PT ;  /* 0xffff00006a6a7812 */ /* 0x000fe400078ec0ff */
[----:B------:R-:W-:Y:S01]  /*5560*/  LOP3.LUT R57, R57, 0xffff0000, RZ, 0xc0, !PT ;  /* 0xffff000039397812 */ /* 0x000fe200078ec0ff */
[-C--:B------:R-:W-:Y:S01]  /*5570*/  FFMA.FTZ R50, R107, R51.reuse, -R50 ;  /* 0x000000336b327223 */ /* 0x080fe20000010832 */
[----:B------:R-:W-:Y:S01]  /*5580*/  FMUL.FTZ R51, R109, R51 ;  /* 0x000000336d337220 */ /* 0x000fe20000410000 */
[----:B------:R-:W-:-:S03]  /*5590*/  LOP3.LUT R105, R105, 0xffff0000, RZ, 0xc0, !PT ;  /* 0xffff000069697812 */ /* 0x000fc600078ec0ff */
[----:B------:R-:W-:Y:S01]  /*55a0*/  FFMA.FTZ R51, R107, R108, R51 ;  /* 0x0000006c6b337223 */ /* 0x000fe20000010033 */
[----:B------:R-:W-:Y:S01]  /*55b0*/  LOP3.LUT R107, R13, 0xffff0000, RZ, 0xc0, !PT ;  /* 0xffff00000d6b7812 */ /* 0x000fe200078ec0ff */
[CC--:B------:R-:W-:Y:S01]  /*55c0*/  FMUL.FTZ R13, R57.reuse, R106.reuse ;  /* 0x0000006a390d7220 */ /* 0x0c0fe20000410000 */
[-C--:B------:R-:W-:Y:S01]  /*55d0*/  FMUL.FTZ R57, R57, R105.reuse ;  /* 0x0000006939397220 */ /* 0x080fe20000410000 */
[C---:B------:R-:W-:Y:S01]  /*55e0*/  IMAD.U32 R108, R59.reuse, 0x10000, RZ ;  /* 0x000100003b6c7824 */ /* 0x040fe200078e00ff */
[----:B------:R-:W-:Y:S01]  /*55f0*/  LOP3.LUT R59, R59, 0xffff0000, RZ, 0xc0, !PT ;  /* 0xffff00003b3b7812 */ /* 0x000fe200078ec0ff */
[C---:B------:R-:W-:Y:S01]  /*5600*/  FFMA.FTZ R13, R107.reuse, R105, -R13 ;  /* 0x000000696b0d7223 */ /* 0x040fe2000001080d */
[----:B------:R-:W-:Y:S01]  /*5610*/  FFMA.FTZ R57, R107, R106, R57 ;  /* 0x0000006a6b397223 */ /* 0x000fe20000010039 */
[C---:B------:R-:W-:Y:S01]  /*5620*/  IMAD.U32 R107, R49.reuse, 0x10000, RZ ;  /* 0x00010000316b7824 */ /* 0x040fe200078e00ff */
[----:B------:R-:W-:Y:S01]  /*5630*/  LOP3.LUT R49, R49, 0xffff0000, RZ, 0xc0, !PT ;  /* 0xffff000031317812 */ /* 0x000fe200078ec0ff */
[C---:B------:R-:W-:Y:S01]  /*5640*/  IMAD.U32 R106, R15.reuse, 0x10000, RZ ;  /* 0x000100000f6a7824 */ /* 0x040fe200078e00ff */
[----:B------:R-:W-:Y:S01]  /*5650*/  LOP3.LUT R15, R15, 0xffff0000, RZ, 0xc0, !PT ;  /* 0xffff00000f0f7812 */ /* 0x000fe200078ec0ff */
[----:B------:R-:W-:-:S02]  /*5660*/  IMAD.U32 R105, R38, 0x10000, RZ ;  /* 0x0001000026697824 */ /* 0x000fc400078e00ff */
[----:B------:R-:W-:Y:S01]  /*5670*/  FMUL.FTZ R109, R108, R107 ;  /* 0x0000006b6c6d7220 */ /* 0x000fe20000410000 */
[----:B------:R-:W-:Y:S02]  /*5680*/  LOP3.LUT R38, R38, 0xffff0000, RZ, 0xc0, !PT ;  /* 0xffff000026267812 */ /* 0x000fe400078ec0ff */
[----:B------:R-:W-:Y:S01]  /*5690*/  F2FP.BF16.F32.PACK_AB R13, R13, R50 ;  /* 0x000000320d0d723e */ /* 0x000fe200000010ff */
[-C--:B------:R-:W-:Y:S01]  /*56a0*/  FFMA.FTZ R109, R106, R105.reuse, -R109 ;  /* 0x000000696a6d7223 */ /* 0x080fe2000001086d */
[----:B------:R-:W-:Y:S01]  /*56b0*/  FMUL.FTZ R105, R108, R105 ;  /* 0x000000696c697220 */ /* 0x000fe20000410000 */
[----:B------:R-:W-:Y:S01]  /*56c0*/  F2FP.BF16.F32.PACK_AB R57, R57, R51 ;  /* 0x000000333939723e */ /* 0x000fe200000010ff */
[----:B------:R-:W-:Y:S01]  /*56d0*/  IMAD.U32 R50, R56, 0x10000, RZ ;  /* 0x0001000038327824 */ /* 0x000fe200078e00ff */
[----:B------:R-:W-:Y:S01]  /*56e0*/  SHF.L.U32 R51, R36, 0x10, RZ ;  /* 0x0000001024337819 */ /* 0x000fe200000006ff */
[----:B------:R-:W-:Y:S01]  /*56f0*/  FFMA.FTZ R106, R106, R107, R105 ;  /* 0x0000006b6a6a7223 */ /* 0x000fe20000010069 */
[----:B------:R-:W-:Y:S01]  /*5700*/  FMUL.FTZ R105, R59, R49 ;  /* 0x000000313b697220 */ /* 0x000fe20000410000 */
[----:B------:R-:W-:-:S03]  /*5710*/  LOP3.LUT R36, R36, 0xffff0000, RZ, 0xc0, !PT ;  /* 0xffff000024247812 */ /* 0x000fc600078ec0ff */
[-C--:B------:R-:W-:Y:S01]  /*5720*/  FFMA.FTZ R105, R15, R38.reuse, -R105 ;  /* 0x000000260f697223 */ /* 0x080fe20000010869 */
[----:B------:R-:W-:-:S04]  /*5730*/  FMUL.FTZ R38, R59, R38 ;  /* 0x000000263b267220 */ /* 0x000fc80000410000 */
[----:B------:R-:W-:Y:S01]  /*5740*/  FFMA.FTZ R38, R15, R49, R38 ;  /* 0x000000310f267223 */ /* 0x000fe20000010026 */
[C---:B------:R-:W-:Y:S01]  /*5750*/  IMAD.U32 R49, R39.reuse, 0x10000, RZ ;  /* 0x0001000027317824 */ /* 0x040fe200078e00ff */
[----:B------:R-:W-:Y:S01]  /*5760*/  LOP3.LUT R39, R39, 0xffff0000, RZ, 0xc0, !PT ;  /* 0xffff000027277812 */ /* 0x000fe200078ec0ff */
[----:B------:R-:W-:Y:S01]  /*5770*/  IMAD.U32 R15, R12, 0x10000, RZ ;  /* 0x000100000c0f7824 */ /* 0x000fe200078e00ff */
[----:B------:R-:W-:Y:S01]  /*5780*/  F2FP.BF16.F32.PACK_AB R105, R105, R109 ;  /* 0x0000006d6969723e */ /* 0x000fe200000010ff */
[C---:B------:R-:W-:Y:S01]  /*5790*/  FMUL.FTZ R59, R50.reuse, R49 ;  /* 0x00000031323b7220 */ /* 0x040fe20000410000 */
[-C--:B------:R-:W-:Y:S01]  /*57a0*/  FMUL.FTZ R50, R50, R51.reuse ;  /* 0x0000003332327220 */ /* 0x080fe20000410000 */
[----:B------:R-:W-:Y:S02]  /*57b0*/  F2FP.BF16.F32.PACK_AB R38, R38, R106 ;  /* 0x0000006a2626723e */ /* 0x000fe400000010ff */
[C---:B------:R-:W-:Y:S01]  /*57c0*/  FFMA.FTZ R59, R15.reuse, R51, -R59 ;  /* 0x000000330f3b7223 */ /* 0x040fe2000001083b */
[----:B------:R-:W-:Y:S01]  /*57d0*/  FFMA.FTZ R50, R15, R49, R50 ;  /* 0x000000310f327223 */ /* 0x000fe20000010032 */
[----:B------:R-:W-:Y:S01]  /*57e0*/  LOP3.LUT R15, R56, 0xffff0000, RZ, 0xc0, !PT ;  /* 0xffff0000380f7812 */ /* 0x000fe200078ec0ff */
[----:B------:R-:W-:Y:S01]  /*57f0*/  IMAD.U32 R56, R58, 0x10000, RZ ;  /* 0x000100003a387824 */ /* 0x000fe200078e00ff */
[----:B------:R-:W-:-:S03]  /*5800*/  LOP3.LUT R49, R12, 0xffff0000, RZ, 0xc0, !PT ;  /* 0xffff00000c317812 */ /* 0x000fc600078ec0ff */
[C---:B------:R-:W-:Y:S01]  /*5810*/  FMUL.FTZ R12, R15.reuse, R39 ;  /* 0x000000270f0c7220 */ /* 0x040fe20000410000 */
[----:B------:R-:W-:-:S03]  /*5820*/  FMUL.FTZ R15, R15, R36 ;  /* 0x000000240f0f7220 */ /* 0x000fc60000410000 */
[C---:B------:R-:W-:Y:S01]  /*5830*/  FFMA.FTZ R12, R49.reuse, R36, -R12 ;  /* 0x00000024310c7223 */ /* 0x040fe2000001080c */
[----:B------:R-:W-:Y:S01]  /*5840*/  FFMA.FTZ R15, R49, R39, R15 ;  /* 0x00000027310f7223 */ /* 0x000fe2000001000f */
[C---:B------:R-:W-:Y:S01]  /*5850*/  IMAD.U32 R39, R48.reuse, 0x10000, RZ ;  /* 0x0001000030277824 */ /* 0x040fe200078e00ff */
[----:B------:R-:W-:Y:S01]  /*5860*/  LOP3.LUT R48, R48, 0xffff0000, RZ, 0xc0, !PT ;  /* 0xffff000030307812 */ /* 0x000fe200078ec0ff */
[C---:B------:R-:W-:Y:S01]  /*5870*/  IMAD.U32 R49, R37.reuse, 0x10000, RZ ;  /* 0x0001000025317824 */ /* 0x040fe200078e00ff */
[----:B------:R-:W-:Y:S01]  /*5880*/  LOP3.LUT R37, R37, 0xffff0000, RZ, 0xc0, !PT ;  /* 0xffff000025257812 */ /* 0x000fe200078ec0ff */
[----:B------:R-:W-:Y:S01]  /*5890*/  FMUL.FTZ R51, R56, R39 ;  /* 0x0000002738337220 */ /* 0x000fe20000410000 */
[----:B------:R-:W-:Y:S02]  /*58a0*/  IMAD.U32 R36, R14, 0x10000, RZ ;  /* 0x000100000e247824 */ /* 0x000fe400078e00ff */
[-C--:B------:R-:W-:Y:S01]  /*58b0*/  FMUL.FTZ R56, R56, R49.reuse ;  /* 0x0000003138387220 */ /* 0x080fe20000410000 */
[----:B------:R-:W-:Y:S01]  /*58c0*/  LOP3.LUT R14, R14, 0xffff0000, RZ, 0xc0, !PT ;  /* 0xffff00000e0e7812 */ /* 0x000fe200078ec0ff */
[----:B------:R-:W-:-:S02]  /*58d0*/  FFMA.FTZ R51, R36, R49, -R51 ;  /* 0x0000003124337223 */ /* 0x000fc40000010833 */
[----:B------:R-:W-:Y:S01]  /*58e0*/  FFMA.FTZ R56, R36, R39, R56 ;  /* 0x0000002724387223 */ /* 0x000fe20000010038 */
[----:B------:R-:W-:Y:S02]  /*58f0*/  LOP3.LUT R36, R58, 0xffff0000, RZ, 0xc0, !PT ;  /* 0xffff00003a247812 */ /* 0x000fe400078ec0ff */
[----:B------:R-:W-:Y:S02]  /*5900*/  F2FP.BF16.F32.PACK_AB R15, R15, R50 ;  /* 0x000000320f0f723e */ /* 0x000fe400000010ff */
[----:B------:R-:W-:Y:S01]  /*5910*/  F2FP.BF16.F32.PACK_AB R12, R12, R59 ;  /* 0x0000003b0c0c723e */ /* 0x000fe200000010ff */
[CC--:B------:R-:W-:Y:S01]  /*5920*/  FMUL.FTZ R39, R36.reuse, R48.reuse ;  /* 0x0000003024277220 */ /* 0x0c0fe20000410000 */
[-C--:B------:R-:W-:Y:S01]  /*5930*/  FMUL.FTZ R36, R36, R37.reuse ;  /* 0x0000002524247220 */ /* 0x080fe20000410000 */
[----:B------:R-:W-:Y:S02]  /*5940*/  IMAD.MOV.U32 R59, RZ, RZ, R38 ;  /* 0x000000ffff3b7224 */ /* 0x000fe400078e0026 */
[C---:B------:R-:W-:Y:S01]  /*5950*/  FFMA.FTZ R39, R14.reuse, R37, -R39 ;  /* 0x000000250e277223 */ /* 0x040fe20000010827 */
[----:B------:R-:W-:-:S04]  /*5960*/  FFMA.FTZ R36, R14, R48, R36 ;  /* 0x000000300e247223 */ /* 0x000fc80000010024 */
[----:B------:R-:W-:Y:S02]  /*5970*/  F2FP.BF16.F32.PACK_AB R39, R39, R51 ;  /* 0x000000332727723e */ /* 0x000fe400000010ff */
[----:B------:R-:W-:Y:S01]  /*5980*/  F2FP.BF16.F32.PACK_AB R36, R36, R56 ;  /* 0x000000382424723e */ /* 0x000fe200000010ff */
[----:B------:R-:W-:Y:S02]  /*5990*/  IMAD.MOV.U32 R56, RZ, RZ, R15 ;  /* 0x000000ffff387224 */ /* 0x000fe400078e000f */
[----:B------:R-:W-:Y:S02]  /*59a0*/  IMAD.MOV.U32 R14, RZ, RZ, R39 ;  /* 0x000000ffff0e7224 */ /* 0x000fe400078e0027 */
[----:B------:R-:W-:Y:S02]  /*59b0*/  IMAD.MOV.U32 R15, RZ, RZ, R105 ;  /* 0x000000ffff0f7224 */ /* 0x000fe400078e0069 */
[----:B------:R-:W-:-:S07]  /*59c0*/  IMAD.MOV.U32 R58, RZ, RZ, R36 ;  /* 0x000000ffff3a7224 */ /* 0x000fce00078e0024 */
.L_x_448:
[----:B------:R-:W-:Y:S05]  /*59d0*/  BSYNC B2 ;  /* 0x0000000000027941 */ /* 0x000fea0003800000 */
.L_x_447:
[----:B---3--:R-:W-:-:S04]  /*59e0*/  LEA R36, P3, R8, R84, 0x1 ;  /* 0x0000005408247211 */ /* 0x008fc800078608ff */
[----:B--2---:R-:W-:Y:S02]  /*59f0*/  LEA.HI.X R37, R8, R85, R91, 0x1, P3 ;  /* 0x0000005508257211 */ /* 0x004fe400018f0c5b */
[----:B------:R-:W-:-:S03]  /*5a00*/  ISETP.GE.AND P3, PT, R104, R11, PT ;  /* 0x0000000b6800720c */ /* 0x000fc60003f66270 */
[----:B----4-:R2:W-:Y:S10]  /*5a10*/  ST.E.128 desc[UR42][R36.64], R12 ;  /* 0x0000000c24007985 */ /* 0x0105f4000c101d2a */
[----:B--2---:R-:W-:-:S05]  /*5a20*/  @!P3 IMAD.WIDE R12, R104, 0x2, R84 ;  /* 0x00000002680cb825 */ /* 0x004fca00078e0254 */
[----:B-1----:R4:W-:Y:S02]  /*5a30*/  @!P3 ST.E.128 desc[UR42][R12.64], R56 ;  /* 0x000000380c00b985 */ /* 0x0029e4000c101d2a */
.L_x_446:
[----:B------:R-:W-:Y:S05]  /*5a40*/  BSYNC B1 ;  /* 0x0000000000017941 */ /* 0x000fea0003800000 */
.L_x_445:
[----:B------:R-:W-:Y:S01]  /*5a50*/  ISETP.NE.AND P3, PT, R27, RZ, PT ;  /* 0x000000ff1b00720c */ /* 0x000fe20003f65270 */
[----:B------:R-:W-:-:S12]  /*5a60*/  BSSY B1, `(.L_x_449) ;  /* 0x000007e000017945 */ /* 0x000fd80003800000 */
[----:B------:R-:W-:Y:S05]  /*5a70*/  @!P3 BRA `(.L_x_450) ;  /* 0x0000000400f0b947 */ /* 0x000fea0003800000 */
[----:B------:R-:W-:Y:S01]  /*5a80*/  LOP3.LUT P4, RZ, R19, 0x1, RZ, 0xc0, !PT ;  /* 0x0000000113ff7812 */ /* 0x000fe2000788c0ff */
[----:B------:R-:W-:Y:S01]  /*5a90*/  BSSY B2, `(.L_x_451) ;  /* 0x0000074000027945 */ /* 0x000fe20003800000 */
[----:B------:R-:W-:Y:S02]  /*5aa0*/  ISETP.GE.AND P3, PT, R3, R96, PT ;  /* 0x000000600300720c */ /* 0x000fe40003f66270 */
[----:B----4-:R-:W-:-:S04]  /*5ab0*/  SEL R12, R98, R103, !P4 ;  /* 0x00000067620c7207 */ /* 0x010fc80006000000 */
        /* <DEDUP_REMOVED lines=12> */
[C---:B------:R-:W-:Y:S02]  /*5b80*/  IMAD R36, R18.reuse, 0x3000, R12 ;  /* 0x0000300012247824 */ /* 0x040fe400078e020c */
[----:B------:R-:W-:Y:S02]  /*5b90*/  IMAD R12, R18, 0x3000, R93 ;  /* 0x00003000120c7824 */ /* 0x000fe400078e025d */
[--C-:B------:R-:W-:Y:S02]  /*5ba0*/  IMAD R36, R36, 0x2, R2.reuse ;  /* 0x0000000224247824 */ /* 0x100fe400078e0202 */
[----:B------:R-:W-:-:S04]  /*5bb0*/  IMAD R12, R12, 0x2, R2 ;  /* 0x000000020c0c7824 */ /* 0x000fc800078e0202 */
[----:B------:R-:W4:Y:S04]  /*5bc0*/  LDS.128 R36, [R36+0x15400] ;  /* 0x0154000024247984 */ /* 0x000f280000000c00 */
[----:B------:R-:W0:Y:S01]  /*5bd0*/  LDS.128 R12, [R12+0x15400] ;  /* 0x015400000c0c7984 */ /* 0x000e220000000c00 */
[----:B------:R-:W-:Y:S05]  /*5be0*/  @P3 BRA `(.L_x_452) ;  /* 0x0000000400783947 */ /* 0x000fea0003800000 */
[----:B------:R-:W-:Y:S01]  /*5bf0*/  SHF.R.U32.HI R50, RZ, 0x10, R45 ;  /* 0x00000010ff327819 */ /* 0x000fe2000001162d */
[----:B-1--4-:R-:W-:Y:S01]  /*5c00*/  IMAD.U32 R57, R37, 0x10000, RZ ;  /* 0x0001000025397824 */ /* 0x012fe200078e00ff */
[--C-:B------:R-:W-:Y:S01]  /*5c10*/  SHF.R.U64 R32, R32, 0x10, R33.reuse ;  /* 0x0000001020207819 */ /* 0x100fe20000001221 */
[----:B0-----:R-:W-:Y:S01]  /*5c20*/  IMAD.U32 R51, R13, 0x10000, RZ ;  /* 0x000100000d337824 */ /* 0x001fe200078e00ff */
[----:B------:R-:W-:Y:S02]  /*5c30*/  SHF.R.U32.HI R33, RZ, 0x10, R33 ;  /* 0x00000010ff217819 */ /* 0x000fe40000011621 */
[----:B------:R-:W-:Y:S02]  /*5c40*/  PRMT R50, R115, 0x5410, R50 ;  /* 0x0000541073327816 */ /* 0x000fe40000000032 */
[----:B------:R-:W-:Y:S02]  /*5c50*/  SHF.R.U64 R34, R34, 0x10, R35 ;  /* 0x0000001022227819 */ /* 0x000fe40000001223 */
[----:B------:R-:W-:Y:S01]  /*5c60*/  PRMT R33, R117, 0x5410, R33 ;  /* 0x0000541075217816 */ /* 0x000fe20000000021 */
[----:B------:R-:W-:Y:S01]  /*5c70*/  IMAD.U32 R56, R50, 0x10000, RZ ;  /* 0x0001000032387824 */ /* 0x000fe200078e00ff */
[----:B------:R-:W-:-:S02]  /*5c80*/  SHF.R.U32.HI R49, RZ, 0x10, R35 ;  /* 0x00000010ff317819 */ /* 0x000fc40000011623 */
[----:B------:R-:W-:Y:S02]  /*5c90*/  SHF.R.U64 R35, R44, 0x10, R45 ;  /* 0x000000102c237819 */ /* 0x000fe4000000122d */
[--C-:B------:R-:W-:Y:S02]  /*5ca0*/  SHF.R.U64 R44, R46, 0x10, R47.reuse ;  /* 0x000000102e2c7819 */ /* 0x100fe4000000122f */
[C---:B------:R-:W-:Y:S02]  /*5cb0*/  PRMT R45, R116.reuse, 0x5432, R34 ;  /* 0x00005432742d7816 */ /* 0x040fe40000000022 */
[----:B------:R-:W-:Y:S01]  /*5cc0*/  SHF.R.U32.HI R46, RZ, 0x10, R47 ;  /* 0x00000010ff2e7819 */ /* 0x000fe2000001162f */
[----:B------:R-:W-:Y:S01]  /*5cd0*/  IMAD.U32 R47, R33, 0x10000, RZ ;  /* 0x00010000212f7824 */ /* 0x000fe200078e00ff */
[----:B------:R-:W-:Y:S01]  /*5ce0*/  PRMT R34, R116, 0x5410, R49 ;  /* 0x0000541074227816 */ /* 0x000fe20000000031 */
[----:B------:R-:W-:Y:S01]  /*5cf0*/  FMUL.FTZ R49, R57, R56 ;  /* 0x0000003839317220 */ /* 0x000fe20000410000 */
[----:B------:R-:W-:-:S02]  /*5d00*/  LOP3.LUT R50, R50, 0xffff0000, RZ, 0xc0, !PT ;  /* 0xffff000032327812 */ /* 0x000fc400078ec0ff */
[----:B------:R-:W-:Y:S01]  /*5d10*/  LOP3.LUT R37, R37, 0xffff0000, RZ, 0xc0, !PT ;  /* 0xffff000025257812 */ /* 0x000fe200078ec0ff */
[-C--:B------:R-:W-:Y:S01]  /*5d20*/  FFMA.FTZ R49, R51, R47.reuse, -R49 ;  /* 0x0000002f33317223 */ /* 0x080fe20000010831 */
[----:B------:R-:W-:Y:S01]  /*5d30*/  FMUL.FTZ R47, R57, R47 ;  /* 0x0000002f392f7220 */ /* 0x000fe20000410000 */
[----:B------:R-:W-:Y:S01]  /*5d40*/  LOP3.LUT R33, R33, 0xffff0000, RZ, 0xc0, !PT ;  /* 0xffff000021217812 */ /* 0x000fe200078ec0ff */
[----:B------:R-:W-:Y:S01]  /*5d50*/  IMAD.U32 R57, R39, 0x10000, RZ ;  /* 0x0001000027397824 */ /* 0x000fe200078e00ff */
[----:B------:R-:W-:Y:S01]  /*5d60*/  PRMT R46, R114, 0x5410, R46 ;  /* 0x00005410722e7816 */ /* 0x000fe2000000002e */
[----:B------:R-:W-:Y:S01]  /*5d70*/  FFMA.FTZ R47, R51, R56, R47 ;  /* 0x00000038332f7223 */ /* 0x000fe2000001002f */
[----:B------:R-:W-:Y:S01]  /*5d80*/  LOP3.LUT R51, R13, 0xffff0000, RZ, 0xc0, !PT ;  /* 0xffff00000d337812 */ /* 0x000fe200078ec0ff */
[----:B------:R-:W-:Y:S01]  /*5d90*/  FMUL.FTZ R13, R37, R50 ;  /* 0x00000032250d7220 */ /* 0x000fe20000410000 */
[----:B------:R-:W-:Y:S01]  /*5da0*/  LOP3.LUT R39, R39, 0xffff0000, RZ, 0xc0, !PT ;  /* 0xffff000027277812 */ /* 0x000fe200078ec0ff */
[C---:B------:R-:W-:Y:S01]  /*5db0*/  IMAD.U32 R56, R46.reuse, 0x10000, RZ ;  /* 0x000100002e387824 */ /* 0x040fe200078e00ff */
[----:B------:R-:W-:Y:S01]  /*5dc0*/  LOP3.LUT R46, R46, 0xffff0000, RZ, 0xc0, !PT ;  /* 0xffff00002e2e7812 */ /* 0x000fe200078ec0ff */
[-C--:B------:R-:W-:Y:S01]  /*5dd0*/  FFMA.FTZ R13, R51, R33.reuse, -R13 ;  /* 0x00000021330d7223 */ /* 0x080fe2000001080d */
[----:B------:R-:W-:Y:S01]  /*5de0*/  FMUL.FTZ R33, R37, R33 ;  /* 0x0000002125217220 */ /* 0x000fe20000410000 */
[----:B------:R-:W-:Y:S01]  /*5df0*/  FMUL.FTZ R37, R57, R56 ;  /* 0x0000003839257220 */ /* 0x000fe20000410000 */
[----:B------:R-:W-:-:S02]  /*5e00*/  PRMT R35, R115, 0x5432, R35 ;  /* 0x0000543273237816 */ /* 0x000fc40000000023 */
[----:B------:R-:W-:Y:S01]  /*5e10*/  FFMA.FTZ R33, R51, R50, R33 ;  /* 0x0000003233217223 */ /* 0x000fe20000010021 */
[C---:B------:R-:W-:Y:S01]  /*5e20*/  IMAD.U32 R51, R15.reuse, 0x10000, RZ ;  /* 0x000100000f337824 */ /* 0x040fe200078e00ff */
[----:B------:R-:W-:Y:S01]  /*5e30*/  LOP3.LUT R15, R15, 0xffff0000, RZ, 0xc0, !PT ;  /* 0xffff00000f0f7812 */ /* 0x000fe200078ec0ff */
[C---:B------:R-:W-:Y:S01]  /*5e40*/  IMAD.U32 R50, R34.reuse, 0x10000, RZ ;  /* 0x0001000022327824 */ /* 0x040fe200078e00ff */
[----:B------:R-:W-:Y:S02]  /*5e50*/  LOP3.LUT R34, R34, 0xffff0000, RZ, 0xc0, !PT ;  /* 0xffff000022227812 */ /* 0x000fe400078ec0ff */
[----:B------:R-:W-:Y:S01]  /*5e60*/  PRMT R32, R117, 0x5432, R32 ;  /* 0x0000543275207816 */ /* 0x000fe20000000020 */
[-C--:B------:R-:W-:Y:S01]  /*5e70*/  FFMA.FTZ R37, R51, R50.reuse, -R37 ;  /* 0x0000003233257223 */ /* 0x080fe20000010825 */
[----:B------:R-:W-:Y:S01]  /*5e80*/  FMUL.FTZ R50, R57, R50 ;  /* 0x0000003239327220 */ /* 0x000fe20000410000 */
[----:B------:R-:W-:Y:S02]  /*5e90*/  F2FP.BF16.F32.PACK_AB R33, R33, R47 ;  /* 0x0000002f2121723e */ /* 0x000fe400000010ff */
[----:B------:R-:W-:Y:S01]  /*5ea0*/  PRMT R44, R114, 0x5432, R44 ;  /* 0x00005432722c7816 */ /* 0x000fe2000000002c */
[----:B------:R-:W-:Y:S01]  /*5eb0*/  FFMA.FTZ R50, R51, R56, R50 ;  /* 0x0000003833327223 */ /* 0x000fe20000010032 */
[----:B------:R-:W-:Y:S01]  /*5ec0*/  FMUL.FTZ R51, R39, R46 ;  /* 0x0000002e27337220 */ /* 0x000fe20000410000 */
[----:B------:R-:W-:-:S03]  /*5ed0*/  F2FP.BF16.F32.PACK_AB R13, R13, R49 ;  /* 0x000000310d0d723e */ /* 0x000fc600000010ff */
[-C--:B------:R-:W-:Y:S01]  /*5ee0*/  FFMA.FTZ R51, R15, R34.reuse, -R51 ;  /* 0x000000220f337223 */ /* 0x080fe20000010833 */
[----:B------:R-:W-:Y:S01]  /*5ef0*/  FMUL.FTZ R34, R39, R34 ;  /* 0x0000002227227220 */ /* 0x000fe20000410000 */
[----:B------:R-:W-:-:S03]  /*5f00*/  IMAD.U32 R39, R36, 0x10000, RZ ;  /* 0x0001000024277824 */ /* 0x000fc600078e00ff */
[----:B------:R-:W-:Y:S01]  /*5f10*/  F2FP.BF16.F32.PACK_AB R51, R51, R37 ;  /* 0x000000253333723e */ /* 0x000fe200000010ff */
[----:B------:R-:W-:Y:S01]  /*5f20*/  FFMA.FTZ R34, R15, R46, R34 ;  /* 0x0000002e0f227223 */ /* 0x000fe20000010022 */
[C---:B------:R-:W-:Y:S01]  /*5f30*/  IMAD.U32 R37, R35.reuse, 0x10000, RZ ;  /* 0x0001000023257824 */ /* 0x040fe200078e00ff */
[----:B------:R-:W-:Y:S01]  /*5f40*/  LOP3.LUT R35, R35, 0xffff0000, RZ, 0xc0, !PT ;  /* 0xffff000023237812 */ /* 0x000fe200078ec0ff */
[C---:B------:R-:W-:Y:S01]  /*5f50*/  IMAD.U32 R46, R32.reuse, 0x10000, RZ ;  /* 0x00010000202e7824 */ /* 0x040fe200078e00ff */
[----:B------:R-:W-:Y:S01]  /*5f60*/  LOP3.LUT R32, R32, 0xffff0000, RZ, 0xc0, !PT ;  /* 0xffff000020207812 */ /* 0x000fe200078ec0ff */
[C---:B------:R-:W-:Y:S01]  /*5f70*/  FMUL.FTZ R47, R39.reuse, R37 ;  /* 0x00000025272f7220 */ /* 0x040fe20000410000 */
[----:B------:R-:W-:Y:S02]  /*5f80*/  IMAD.U32 R15, R12, 0x10000, RZ ;  /* 0x000100000c0f7824 */ /* 0x000fe400078e00ff */
[----:B------:R-:W-:Y:S01]  /*5f90*/  FMUL.FTZ R39, R39, R46 ;  /* 0x0000002e27277220 */ /* 0x000fe20000410000 */
[----:B------:R-:W-:Y:S01]  /*5fa0*/  F2FP.BF16.F32.PACK_AB R34, R34, R50 ;  /* 0x000000322222723e */ /* 0x000fe200000010ff */
[----:B------:R-:W-:-:S02]  /*5fb0*/  FFMA.FTZ R47, R15, R46, -R47 ;  /* 0x0000002e0f2f7223 */ /* 0x000fc4000001082f */
        /* <DEDUP_REMOVED lines=19> */
[----:B------:R-:W-:Y:S01]  /*60f0*/  F2FP.BF16.F32.PACK_AB R15, R15, R39 ;  /* 0x000000270f0f723e */ /* 0x000fe200000010ff */
[----:B------:R-:W-:Y:S01]  /*6100*/  IMAD.MOV.U32 R39, RZ, RZ, R34 ;  /* 0x000000ffff277224 */ /* 0x000fe200078e0022 */
[----:B------:R-:W-:Y:S01]  /*6110*/  F2FP.BF16.F32.PACK_AB R12, R12, R47 ;  /* 0x0000002f0c0c723e */ /* 0x000fe200000010ff */
[CC--:B------:R-:W-:Y:S01]  /*6120*/  FMUL.FTZ R35, R32.reuse, R44.reuse ;  /* 0x0000002c20237220 */ /* 0x0c0fe20000410000 */
[-C--:B------:R-:W-:Y:S01]  /*6130*/  FMUL.FTZ R32, R32, R45.reuse ;  /* 0x0000002d20207220 */ /* 0x080fe20000410000 */
[----:B------:R-:W-:Y:S02]  /*6140*/  IMAD.MOV.U32 R36, RZ, RZ, R15 ;  /* 0x000000ffff247224 */ /* 0x000fe400078e000f */
[C---:B------:R-:W-:Y:S01]  /*6150*/  FFMA.FTZ R35, R14.reuse, R45, -R35 ;  /* 0x0000002d0e237223 */ /* 0x040fe20000010823 */
[----:B------:R-:W-:Y:S01]  /*6160*/  FFMA.FTZ R32, R14, R44, R32 ;  /* 0x0000002c0e207223 */ /* 0x000fe20000010020 */
[----:B------:R-:W-:-:S03]  /*6170*/  IMAD.MOV.U32 R15, RZ, RZ, R51 ;  /* 0x000000ffff0f7224 */ /* 0x000fc600078e0033 */
[----:B------:R-:W-:Y:S01]  /*6180*/  F2FP.BF16.F32.PACK_AB R35, R35, R37 ;  /* 0x000000252323723e */ /* 0x000fe200000010ff */
[----:B------:R-:W-:Y:S01]  /*6190*/  IMAD.MOV.U32 R37, RZ, RZ, R33 ;  /* 0x000000ffff257224 */ /* 0x000fe200078e0021 */
[----:B------:R-:W-:Y:S02]  /*61a0*/  F2FP.BF16.F32.PACK_AB R32, R32, R46 ;  /* 0x0000002e2020723e */ /* 0x000fe400000010ff */
[----:B------:R-:W-:-:S03]  /*61b0*/  MOV R14, R35 ;  /* 0x00000023000e7202 */ /* 0x000fc60000000f00 */
[----:B------:R-:W-:-:S07]  /*61c0*/  IMAD.MOV.U32 R38, RZ, RZ, R32 ;  /* 0x000000ffff267224 */ /* 0x000fce00078e0020 */
.L_x_452:
[----:B------:R-:W-:Y:S05]  /*61d0*/  BSYNC B2 ;  /* 0x0000000000027941 */ /* 0x000fea0003800000 */
.L_x_451:
[----:B---3--:R-:W-:-:S04]  /*61e0*/  LEA R32, P3, R9, R84, 0x1 ;  /* 0x0000005409207211 */ /* 0x008fc800078608ff */
[----:B--2---:R-:W-:Y:S02]  /*61f0*/  LEA.HI.X R33, R9, R85, R90, 0x1, P3 ;  /* 0x0000005509217211 */ /* 0x004fe400018f0c5a */
[----:B------:R-:W-:-:S03]  /*6200*/  ISETP.GE.AND P3, PT, R48, R11, PT ;  /* 0x0000000b3000720c */ /* 0x000fc60003f66270 */
[----:B0-----:R0:W-:Y:S10]  /*6210*/  ST.E.128 desc[UR42][R32.64], R12 ;  /* 0x0000000c20007985 */ /* 0x0011f4000c101d2a */
[----:B0-----:R-:W-:-:S05]  /*6220*/  @!P3 IMAD.WIDE R12, R48, 0x2, R84 ;  /* 0x00000002300cb825 */ /* 0x001fca00078e0254 */
[----:B----4-:R0:W-:Y:S02]  /*6230*/  @!P3 ST.E.128 desc[UR42][R12.64], R36 ;  /* 0x000000240c00b985 */ /* 0x0101e4000c101d2a */
.L_x_450:
[----:B------:R-:W-:Y:S05]  /*6240*/  BSYNC B1 ;  /* 0x0000000000017941 */ /* 0x000fea0003800000 */
.L_x_449:
[----:B------:R-:W-:-:S13]  /*6250*/  ISETP.NE.AND P3, PT, R52, RZ, PT ;  /* 0x000000ff3400720c */ /* 0x000fda0003f65270 */
[----:B------:R-:W-:Y:S05]  /*6260*/  @!P3 BRA `(.L_x_416) ;  /* 0x0000000c001cb947 */ /* 0x000fea0003800000 */
[----:B------:R-:W-:Y:S01]  /*6270*/  LOP3.LUT P4, RZ, R19, 0x2, RZ, 0xc0, !PT ;  /* 0x0000000213ff7812 */ /* 0x000fe2000788c0ff */
[----:B------:R-:W-:Y:S01]  /*6280*/  BSSY B1, `(.L_x_453) ;  /* 0x0000075000017945 */ /* 0x000fe20003800000 */
[----:B0--3--:R-:W-:Y:S02]  /*6290*/  LEA R36, P3, R10, R84, 0x1 ;  /* 0x000000540a247211 */ /* 0x009fe400078608ff */
[----:B------:R-:W-:Y:S02]  /*62a0*/  SEL R103, R98, R103, !P4 ;  /* 0x0000006762677207 */ /* 0x000fe40006000000 */
[----:B--2---:R-:W-:Y:S02]  /*62b0*/  LEA.HI.X R37, R10, R85, R89, 0x1, P3 ;  /* 0x000000550a257211 */ /* 0x004fe400018f0c59 */
[----:B----4-:R-:W-:Y:S02]  /*62c0*/  SHF.R.S32.HI R12, RZ, 0x1f, R103 ;  /* 0x0000001fff0c7819 */ /* 0x010fe40000011467 */
[----:B------:R-:W-:-:S02]  /*62d0*/  ISETP.GE.AND P3, PT, R4, R96, PT ;  /* 0x000000600400720c */ /* 0x000fc40003f66270 */
[----:B------:R-:W-:-:S04]  /*62e0*/  LEA.HI R12, R12, R103, RZ, 0x4 ;  /* 0x000000670c0c7211 */ /* 0x000fc800078f20ff */
[----:B------:R-:W-:-:S04]  /*62f0*/  SHF.R.S32.HI R13, RZ, 0x4, R12 ;  /* 0x00000004ff0d7819 */ /* 0x000fc8000001140c */
[----:B------:R-:W-:-:S04]  /*6300*/  LEA.HI.SX32 R13, R68, R13, 0x1d ;  /* 0x0000000d440d7211 */ /* 0x000fc800078feaff */
[----:B------:R-:W-:Y:S01]  /*6310*/  SHF.R.S32.HI R12, RZ, 0x1f, R13 ;  /* 0x0000001fff0c7819 */ /* 0x000fe2000001140d */
[----:B------:R-:W-:-:S03]  /*6320*/  IMAD.SHL.U32 R38, R13, 0x8, RZ ;  /* 0x000000080d267824 */ /* 0x000fc600078e00ff */
[----:B------:R-:W-:Y:S02]  /*6330*/  LEA.HI R12, R12, R13, RZ, 0x2 ;  /* 0x0000000d0c0c7211 */ /* 0x000fe400078f10ff */
[----:B------:R-:W-:-:S03]  /*6340*/  LOP3.LUT R13, R143, 0x18, R38, 0xf8, !PT ;  /* 0x000000188f0d7812 */ /* 0x000fc600078ef826 */
[----:B------:R-:W-:Y:S01]  /*6350*/  IMAD.SHL.U32 R12, R12, 0x400, RZ ;  /* 0x000004000c0c7824 */ /* 0x000fe200078e00ff */
[----:B------:R-:W-:-:S04]  /*6360*/  LOP3.LUT R13, R13, R144, RZ, 0x3c, !PT ;  /* 0x000000900d0d7212 */ /* 0x000fc800078e3cff */
[----:B------:R-:W-:-:S04]  /*6370*/  LOP3.LUT R12, R12, 0x7ffff000, RZ, 0xc0, !PT ;  /* 0x7ffff0000c0c7812 */ /* 0x000fc800078ec0ff */
[----:B------:R-:W-:-:S05]  /*6380*/  IADD3 R13, R13, R12, R153 ;  /* 0x0000000c0d0d7210 */ /* 0x000fca0007ffe099 */
[C---:B------:R-:W-:Y:S02]  /*6390*/  IMAD R15, R18.reuse, 0x3000, R13 ;  /* 0x00003000120f7824 */ /* 0x040fe400078e020d */
[----:B------:R-:W-:Y:S02]  /*63a0*/  IMAD R13, R18, 0x3000, R92 ;  /* 0x00003000120d7824 */ /* 0x000fe400078e025c */
[--C-:B------:R-:W-:Y:S02]  /*63b0*/  IMAD R32, R15, 0x2, R2.reuse ;  /* 0x000000020f207824 */ /* 0x100fe400078e0202 */
[----:B------:R-:W-:-:S04]  /*63c0*/  IMAD R13, R13, 0x2, R2 ;  /* 0x000000020d0d7824 */ /* 0x000fc800078e0202 */
[----:B------:R-:W0:Y:S04]  /*63d0*/  LDS.128 R32, [R32+0x15400] ;  /* 0x0154000020207984 */ /* 0x000e280000000c00 */
[----:B------:R-:W2:Y:S01]  /*63e0*/  LDS.128 R12, [R13+0x15400] ;  /* 0x015400000d0c7984 */ /* 0x000ea20000000c00 */
[----:B------:R-:W-:Y:S05]  /*63f0*/  @P3 BRA `(.L_x_454) ;  /* 0x0000000400743947 */ /* 0x000fea0003800000 */
[----:B------:R-:W-:Y:S01]  /*6400*/  SHF.R.U64 R39, R40, 0x10, R41 ;  /* 0x0000001028277819 */ /* 0x000fe20000001229 */
[----:B0-----:R-:W-:Y:S01]  /*6410*/  IMAD.U32 R45, R33, 0x10000, RZ ;  /* 0x00010000212d7824 */ /* 0x001fe200078e00ff */
[----:B------:R-:W-:Y:S02]  /*6420*/  SHF.R.U64 R28, R28, 0x10, R29 ;  /* 0x000000101c1c7819 */ /* 0x000fe4000000121d */
[----:B------:R-:W-:Y:S02]  /*6430*/  SHF.R.U32.HI R41, RZ, 0x10, R41 ;  /* 0x00000010ff297819 */ /* 0x000fe40000011629 */
[----:B------:R-:W-:Y:S02]  /*6440*/  SHF.R.U32.HI R29, RZ, 0x10, R29 ;  /* 0x00000010ff1d7819 */ /* 0x000fe4000001161d */
[----:B------:R-:W-:Y:S02]  /*6450*/  PRMT R41, R113, 0x5432, R41 ;  /* 0x0000543271297816 */ /* 0x000fe40000000029 */
[----:B------:R-:W-:-:S02]  /*6460*/  PRMT R29, R111, 0x5432, R29 ;  /* 0x000054326f1d7816 */ /* 0x000fc4000000001d */
[--C-:B------:R-:W-:Y:S01]  /*6470*/  SHF.R.U64 R40, R42, 0x10, R43.reuse ;  /* 0x000000102a287819 */ /* 0x100fe2000000122b */
[----:B------:R-:W-:Y:S01]  /*6480*/  IMAD.U32 R44, R41, 0x10000, RZ ;  /* 0x00010000292c7824 */ /* 0x000fe200078e00ff */
[----:B------:R-:W-:Y:S01]  /*6490*/  SHF.R.U32.HI R42, RZ, 0x10, R43 ;  /* 0x00000010ff2a7819 */ /* 0x000fe2000001162b */
[----:B------:R-:W-:Y:S01]  /*64a0*/  IMAD.U32 R46, R29, 0x10000, RZ ;  /* 0x000100001d2e7824 */ /* 0x000fe200078e00ff */
[----:B------:R-:W-:Y:S01]  /*64b0*/  LOP3.LUT R41, R41, 0xffff0000, RZ, 0xc0, !PT ;  /* 0xffff000029297812 */ /* 0x000fe200078ec0ff */
[----:B------:R-:W-:Y:S01]  /*64c0*/  FMUL.FTZ R47, R45, R44 ;  /* 0x0000002c2d2f7220 */ /* 0x000fe20000410000 */
[----:B--2---:R-:W-:Y:S02]  /*64d0*/  IMAD.U32 R43, R13, 0x10000, RZ ;  /* 0x000100000d2b7824 */ /* 0x004fe400078e00ff */
[-C--:B------:R-:W-:Y:S01]  /*64e0*/  FMUL.FTZ R45, R45, R46.reuse ;  /* 0x0000002e2d2d7220 */ /* 0x080fe20000410000 */
[----:B------:R-:W-:Y:S01]  /*64f0*/  LOP3.LUT R29, R29, 0xffff0000, RZ, 0xc0, !PT ;  /* 0xffff00001d1d7812 */ /* 0x000fe200078ec0ff */
[----:B------:R-:W-:-:S02]  /*6500*/  FFMA.FTZ R47, R43, R46, -R47 ;  /* 0x0000002e2b2f7223 */ /* 0x000fc4000001082f */
[----:B------:R-:W-:Y:S01]  /*6510*/  FFMA.FTZ R45, R43, R44, R45 ;  /* 0x0000002c2b2d7223 */ /* 0x000fe2000001002d */
[----:B------:R-:W-:Y:S02]  /*6520*/  LOP3.LUT R43, R33, 0xffff0000, RZ, 0xc0, !PT ;  /* 0xffff0000212b7812 */ /* 0x000fe400078ec0ff */
[--C-:B------:R-:W-:Y:S02]  /*6530*/  SHF.R.U64 R30, R30, 0x10, R31.reuse ;  /* 0x000000101e1e7819 */ /* 0x100fe4000000121f */
[----:B------:R-:W-:Y:S01]  /*6540*/  SHF.R.U32.HI R31, RZ, 0x10, R31 ;  /* 0x00000010ff1f7819 */ /* 0x000fe2000001161f */
[----:B------:R-:W-:Y:S01]  /*6550*/  FMUL.FTZ R33, R43, R41 ;  /* 0x000000292b217220 */ /* 0x000fe20000410000 */
[----:B------:R-:W-:Y:S01]  /*6560*/  LOP3.LUT R13, R13, 0xffff0000, RZ, 0xc0, !PT ;  /* 0xffff00000d0d7812 */ /* 0x000fe200078ec0ff */
[----:B------:R-:W-:Y:S01]  /*6570*/  FMUL.FTZ R43, R43, R29 ;  /* 0x0000001d2b2b7220 */ /* 0x000fe20000410000 */
[----:B------:R-:W-:Y:S02]  /*6580*/  PRMT R42, R112, 0x5432, R42 ;  /* 0x00005432702a7816 */ /* 0x000fe4000000002a */
[----:B------:R-:W-:Y:S01]  /*6590*/  PRMT R31, R110, 0x5432, R31 ;  /* 0x000054326e1f7816 */ /* 0x000fe2000000001f */
[----:B------:R-:W-:Y:S01]  /*65a0*/  FFMA.FTZ R43, R13, R41, R43 ;  /* 0x000000290d2b7223 */ /* 0x000fe2000001002b */
[----:B------:R-:W-:-:S02]  /*65b0*/  IMAD.U32 R41, R35, 0x10000, RZ ;  /* 0x0001000023297824 */ /* 0x000fc400078e00ff */
[----:B------:R-:W-:Y:S01]  /*65c0*/  FFMA.FTZ R33, R13, R29, -R33 ;  /* 0x0000001d0d217223 */ /* 0x000fe20000010821 */
[C---:B------:R-:W-:Y:S01]  /*65d0*/  IMAD.U32 R44, R42.reuse, 0x10000, RZ ;  /* 0x000100002a2c7824 */ /* 0x040fe200078e00ff */
[----:B------:R-:W-:Y:S01]  /*65e0*/  LOP3.LUT R42, R42, 0xffff0000, RZ, 0xc0, !PT ;  /* 0xffff00002a2a7812 */ /* 0x000fe200078ec0ff */
[----:B------:R-:W-:Y:S01]  /*65f0*/  IMAD.U32 R46, R31, 0x10000, RZ ;  /* 0x000100001f2e7824 */ /* 0x000fe200078e00ff */
[----:B------:R-:W-:Y:S01]  /*6600*/  LOP3.LUT R35, R35, 0xffff0000, RZ, 0xc0, !PT ;  /* 0xffff000023237812 */ /* 0x000fe200078ec0ff */
[----:B------:R-:W-:Y:S02]  /*6610*/  IMAD.U32 R13, R15, 0x10000, RZ ;  /* 0x000100000f0d7824 */ /* 0x000fe400078e00ff */
[C---:B------:R-:W-:Y:S01]  /*6620*/  FMUL.FTZ R48, R41.reuse, R44 ;  /* 0x0000002c29307220 */ /* 0x040fe20000410000 */
[-C--:B------:R-:W-:Y:S01]  /*6630*/  FMUL.FTZ R41, R41, R46.reuse ;  /* 0x0000002e29297220 */ /* 0x080fe20000410000 */
[----:B------:R-:W-:Y:S02]  /*6640*/  LOP3.LUT R15, R15, 0xffff0000, RZ, 0xc0, !PT ;  /* 0xffff00000f0f7812 */ /* 0x000fe400078ec0ff */
[C---:B------:R-:W-:Y:S01]  /*6650*/  FFMA.FTZ R29, R13.reuse, R46, -R48 ;  /* 0x0000002e0d1d7223 */ /* 0x040fe20000010830 */
[----:B------:R-:W-:Y:S01]  /*6660*/  FFMA.FTZ R13, R13, R44, R41 ;  /* 0x0000002c0d0d7223 */ /* 0x000fe20000010029 */
[----:B------:R-:W-:Y:S01]  /*6670*/  LOP3.LUT R44, R31, 0xffff0000, RZ, 0xc0, !PT ;  /* 0xffff00001f2c7812 */ /* 0x000fe200078ec0ff */
[----:B------:R-:W-:Y:S01]  /*6680*/  FMUL.FTZ R46, R35, R42 ;  /* 0x0000002a232e7220 */ /* 0x000fe20000410000 */
[----:B------:R-:W-:-:S02]  /*6690*/  PRMT R39, R113, 0x5410, R39 ;  /* 0x0000541071277816 */ /* 0x000fc40000000027 */
[----:B------:R-:W-:Y:S01]  /*66a0*/  PRMT R28, R111, 0x5410, R28 ;  /* 0x000054106f1c7816 */ /* 0x000fe2000000001c */
[-C--:B------:R-:W-:Y:S01]  /*66b0*/  FMUL.FTZ R35, R35, R44.reuse ;  /* 0x0000002c23237220 */ /* 0x080fe20000410000 */
[----:B------:R-:W-:Y:S01]  /*66c0*/  FFMA.FTZ R31, R15, R44, -R46 ;  /* 0x0000002c0f1f7223 */ /* 0x000fe2000001082e */
[C---:B------:R-:W-:Y:S01]  /*66d0*/  IMAD.U32 R41, R39.reuse, 0x10000, RZ ;  /* 0x0001000027297824 */ /* 0x040fe200078e00ff */
[----:B------:R-:W-:Y:S01]  /*66e0*/  LOP3.LUT R39, R39, 0xffff0000, RZ, 0xc0, !PT ;  /* 0xffff000027277812 */ /* 0x000fe200078ec0ff */
[----:B------:R-:W-:Y:S01]  /*66f0*/  FFMA.FTZ R15, R15, R42, R35 ;  /* 0x0000002a0f0f7223 */ /* 0x000fe20000010023 */
[C---:B------:R-:W-:Y:S01]  /*6700*/  IMAD.U32 R42, R32.reuse, 0x10000, RZ ;  /* 0x00010000202a7824 */ /* 0x040fe200078e00ff */
[----:B------:R-:W-:Y:S01]  /*6710*/  LOP3.LUT R32, R32, 0xffff0000, RZ, 0xc0, !PT ;  /* 0xffff000020207812 */ /* 0x000fe200078ec0ff */
[----:B------:R-:W-:Y:S01]  /*6720*/  IMAD.U32 R44, R28, 0x10000, RZ ;  /* 0x000100001c2c7824 */ /* 0x000fe200078e00ff */
[----:B------:R-:W-:Y:S01]  /*6730*/  PRMT R40, R112, 0x5410, R40 ;  /* 0x0000541070287816 */ /* 0x000fe20000000028 */
[----:B------:R-:W-:Y:S01]  /*6740*/  FMUL.FTZ R46, R42, R41 ;  /* 0x000000292a2e7220 */ /* 0x000fe20000410000 */
[----:B------:R-:W-:-:S02]  /*6750*/  IMAD.U32 R35, R12, 0x10000, RZ ;  /* 0x000100000c237824 */ /* 0x000fc400078e00ff */
[-C--:B------:R-:W-:Y:S01]  /*6760*/  FMUL.FTZ R42, R42, R44.reuse ;  /* 0x0000002c2a2a7220 */ /* 0x080fe20000410000 */
[----:B------:R-:W-:Y:S01]  /*6770*/  LOP3.LUT R12, R12, 0xffff0000, RZ, 0xc0, !PT ;  /* 0xffff00000c0c7812 */ /* 0x000fe200078ec0ff */
[C---:B------:R-:W-:Y:S02]  /*6780*/  FFMA.FTZ R46, R35.reuse, R44, -R46 ;  /* 0x0000002c232e7223 */ /* 0x040fe4000001082e */
[----:B------:R-:W-:Y:S01]  /*6790*/  FFMA.FTZ R42, R35, R41, R42 ;  /* 0x00000029232a7223 */ /* 0x000fe2000001002a */
[----:B------:R-:W-:Y:S01]  /*67a0*/  LOP3.LUT R35, R28, 0xffff0000, RZ, 0xc0, !PT ;  /* 0xffff00001c237812 */ /* 0x000fe200078ec0ff */
[----:B------:R-:W-:Y:S01]  /*67b0*/  FMUL.FTZ R41, R32, R39 ;  /* 0x0000002720297220 */ /* 0x000fe20000410000 */
[----:B------:R-:W-:Y:S01]  /*67c0*/  PRMT R30, R110, 0x5410, R30 ;  /* 0x000054106e1e7816 */ /* 0x000fe2000000001e */
[----:B------:R-:W-:Y:S01]  /*67d0*/  IMAD.U32 R28, R34, 0x10000, RZ ;  /* 0x00010000221c7824 */ /* 0x000fe200078e00ff */
[----:B------:R-:W-:Y:S01]  /*67e0*/  F2FP.BF16.F32.PACK_AB R33, R33, R47 ;  /* 0x0000002f2121723e */ /* 0x000fe200000010ff */
[-C--:B------:R-:W-:Y:S01]  /*67f0*/  FMUL.FTZ R32, R32, R35.reuse ;  /* 0x0000002320207220 */ /* 0x080fe20000410000 */
[----:B------:R-:W-:Y:S01]  /*6800*/  FFMA.FTZ R35, R12, R35, -R41 ;  /* 0x000000230c237223 */ /* 0x000fe20000010829 */
[C---:B------:R-:W-:Y:S01]  /*6810*/  IMAD.U32 R41, R40.reuse, 0x10000, RZ ;  /* 0x0001000028297824 */ /* 0x040fe200078e00ff */
[----:B------:R-:W-:Y:S01]  /*6820*/  LOP3.LUT R40, R40, 0xffff0000, RZ, 0xc0, !PT ;  /* 0xffff000028287812 */ /* 0x000fe200078ec0ff */
[----:B------:R-:W-:-:S02]  /*6830*/  IMAD.U32 R49, R30, 0x10000, RZ ;  /* 0x000100001e317824 */ /* 0x000fc400078e00ff */
[----:B------:R-:W-:Y:S01]  /*6840*/  FFMA.FTZ R39, R12, R39, R32 ;  /* 0x000000270c277223 */ /* 0x000fe20000010020 */
[----:B------:R-:W-:Y:S01]  /*6850*/  FMUL.FTZ R51, R28, R41 ;  /* 0x000000291c337220 */ /* 0x000fe20000410000 */
[----:B------:R-:W-:Y:S02]  /*6860*/  IMAD.U32 R12, R14, 0x10000, RZ ;  /* 0x000100000e0c7824 */ /* 0x000fe400078e00ff */
[-C--:B------:R-:W-:Y:S01]  /*6870*/  FMUL.FTZ R28, R28, R49.reuse ;  /* 0x000000311c1c7220 */ /* 0x080fe20000410000 */
[----:B------:R-:W-:Y:S01]  /*6880*/  LOP3.LUT R30, R30, 0xffff0000, RZ, 0xc0, !PT ;  /* 0xffff00001e1e7812 */ /* 0x000fe200078ec0ff */
[C---:B------:R-:W-:Y:S02]  /*6890*/  FFMA.FTZ R32, R12.reuse, R49, -R51 ;  /* 0x000000310c207223 */ /* 0x040fe40000010833 */
[----:B------:R-:W-:Y:S01]  /*68a0*/  FFMA.FTZ R28, R12, R41, R28 ;  /* 0x000000290c1c7223 */ /* 0x000fe2000001001c */
[----:B------:R-:W-:Y:S02]  /*68b0*/  LOP3.LUT R41, R34, 0xffff0000, RZ, 0xc0, !PT ;  /* 0xffff000022297812 */ /* 0x000fe400078ec0ff */
[----:B------:R-:W-:-:S02]  /*68c0*/  LOP3.LUT R49, R14, 0xffff0000, RZ, 0xc0, !PT ;  /* 0xffff00000e317812 */ /* 0x000fc400078ec0ff */
[----:B------:R-:W-:Y:S01]  /*68d0*/  F2FP.BF16.F32.PACK_AB R29, R31, R29 ;  /* 0x0000001d1f1d723e */ /* 0x000fe200000010ff */
[C---:B------:R-:W-:Y:S01]  /*68e0*/  FMUL.FTZ R12, R41.reuse, R40 ;  /* 0x00000028290c7220 */ /* 0x040fe20000410000 */
[-C--:B------:R-:W-:Y:S01]  /*68f0*/  FMUL.FTZ R51, R41, R30.reuse ;  /* 0x0000001e29337220 */ /* 0x080fe20000410000 */
[----:B------:R-:W-:Y:S02]  /*6900*/  F2FP.BF16.F32.PACK_AB R43, R43, R45 ;  /* 0x0000002d2b2b723e */ /* 0x000fe400000010ff */
[C---:B------:R-:W-:Y:S01]  /*6910*/  FFMA.FTZ R41, R49.reuse, R30, -R12 ;  /* 0x0000001e31297223 */ /* 0x040fe2000001080c */
[----:B------:R-:W-:Y:S01]  /*6920*/  FFMA.FTZ R51, R49, R40, R51 ;  /* 0x0000002831337223 */ /* 0x000fe20000010033 */
[----:B------:R-:W-:Y:S01]  /*6930*/  F2FP.BF16.F32.PACK_AB R30, R15, R13 ;  /* 0x0000000d0f1e723e */ /* 0x000fe200000010ff */
[----:B------:R-:W-:Y:S01]  /*6940*/  IMAD.MOV.U32 R13, RZ, RZ, R33 ;  /* 0x000000ffff0d7224 */ /* 0x000fe200078e0021 */
[----:B------:R-:W-:Y:S01]  /*6950*/  F2FP.BF16.F32.PACK_AB R42, R39, R42 ;  /* 0x0000002a272a723e */ /* 0x000fe200000010ff */
[----:B------:R-:W-:Y:S01]  /*6960*/  IMAD.MOV.U32 R33, RZ, RZ, R43 ;  /* 0x000000ffff217224 */ /* 0x000fe200078e002b */
[----:B------:R-:W-:Y:S01]  /*6970*/  F2FP.BF16.F32.PACK_AB R12, R35, R46 ;  /* 0x0000002e230c723e */ /* 0x000fe200000010ff */
[----:B------:R-:W-:Y:S01]  /*6980*/  IMAD.MOV.U32 R15, RZ, RZ, R29 ;  /* 0x000000ffff0f7224 */ /* 0x000fe200078e001d */
[----:B------:R-:W-:Y:S01]  /*6990*/  F2FP.BF16.F32.PACK_AB R14, R41, R32 ;  /* 0x00000020290e723e */ /* 0x000fe200000010ff */
[----:B------:R-:W-:Y:S01]  /*69a0*/  IMAD.MOV.U32 R32, RZ, RZ, R42 ;  /* 0x000000ffff207224 */ /* 0x000fe200078e002a */
[----:B------:R-:W-:Y:S01]  /*69b0*/  F2FP.BF16.F32.PACK_AB R34, R51, R28 ;  /* 0x0000001c3322723e */ /* 0x000fe200000010ff */
[----:B------:R-:W-:-:S07]  /*69c0*/  IMAD.MOV.U32 R35, RZ, RZ, R30 ;  /* 0x000000ffff237224 */ /* 0x000fce00078e001e */
.L_x_454:
[----:B------:R-:W-:Y:S05]  /*69d0*/  BSYNC B1 ;  /* 0x0000000000017941 */ /* 0x000fea0003800000 */
.L_x_453:
[----:B--2---:R2:W-:Y:S01]  /*69e0*/  ST.E.128 desc[UR42][R36.64], R12 ;  /* 0x0000000c24007985 */ /* 0x0045e2000c101d2a */
[----:B------:R-:W-:-:S13]  /*69f0*/  ISETP.GE.AND P3, PT, R38, R11, PT ;  /* 0x0000000b2600720c */ /* 0x000fda0003f66270 */
[----:B------:R-:W-:Y:S05]  /*6a00*/  @P3 BRA `(.L_x_416) ;  /* 0x0000000400343947 */ /* 0x000fea0003800000 */
[----:B------:R-:W-:-:S05]  /*6a10*/  IMAD.WIDE R84, R38, 0x2, R84 ;  /* 0x0000000226547825 */ /* 0x000fca00078e0254 */
[----:B0-----:R0:W-:Y:S01]  /*6a20*/  ST.E.128 desc[UR42][R84.64], R32 ;  /* 0x0000002054007985 */ /* 0x0011e2000c101d2a */
[----:B------:R-:W-:Y:S05]  /*6a30*/  BRA `(.L_x_416) ;  /* 0x0000000400287947 */ /* 0x000fea0003800000 */
.L_x_408:
[----:B------:R-:W-:-:S06]  /*6a40*/  UISETP.NE.AND UP0, UPT, UR39, 0x3, UPT ;  /* 0x000000032700788c */ /* 0x000fcc000bf05270 */
[----:B------:R-:W-:-:S13]  /*6a50*/  PLOP3.LUT P2, PT, PT, PT, UP0, 0x80, 0x0 ;  /* 0x000000000000781c */ /* 0x000fda0003f4f008 */
[----:B------:R-:W-:Y:S05]  /*6a60*/  @!P2 BRA `(.L_x_455) ;  /* 0x000000000004a947 */ /* 0x000fea0003800000 */
[----:B------:R-:W-:Y:S01]  /*6a70*/  BPT.TRAP 0x1 ;  /* 0x000000040000795c */ /* 0x000fe20000300000 */
.L_x_455:
[----:B------:R-:W-:Y:S01]  /*6a80*/  IMAD R53, R18, 0x8, R2 ;  /* 0x0000000812357824 */ /* 0x000fe200078e0202 */
[----:B------:R-:W-:Y:S01]  /*6a90*/  SHF.L.U32 R80, R140, 0x1f, RZ ;  /* 0x0000001f8c507819 */ /* 0x000fe200000006ff */
[----:B------:R-:W-:Y:S01]  /*6aa0*/  BSSY B1, `(.L_x_456) ;  /* 0x0000004000017945 */ /* 0x000fe20003800000 */
[----:B------:R-:W-:Y:S02]  /*6ab0*/  SHF.R.S32.HI R77, RZ, 0x1f, R76 ;  /* 0x0000001fff4d7819 */ /* 0x000fe4000001144c */
[----:B------:R-:W0:Y:S02]  /*6ac0*/  SYNCS.PHASECHK.TRANS64.TRYWAIT P3, [R53+URZ+0x2d890], R80 ;  /* 0x02d89050350075a7 */ /* 0x000e24000806017f */
[----:B0-----:R-:W-:Y:S05]  /*6ad0*/  @!P3 BRA `(.L_x_457) ;  /* 0x000001580018b947 */ /* 0x001fea0003800000 */
.L_x_682:
[----:B------:R-:W-:Y:S05]  /*6ae0*/  BSYNC B1 ;  /* 0x0000000000017941 */ /* 0x000fea0003800000 */
.L_x_456:
[----:B------:R-:W-:Y:S01]  /*6af0*/  ULDC.64 UR4, c[0x0][0x300] ;  /* 0x0000c00000047ab9 */ /* 0x000fe20000000a00 */
[----:B-----5:R-:W-:Y:S01]  /*6b00*/  SHF.R.S32.HI R78, RZ, 0x1f, R75 ;  /* 0x0000001fff4e7819 */ /* 0x020fe2000001144b */
[----:B------:R-:W-:Y:S01]  /*6b10*/  IMAD R15, R77, UR4, RZ ;  /* 0x000000044d0f7c24 */ /* 0x000fe2000f8e02ff */
[----:B------:R-:W-:Y:S01]  /*6b20*/  ULDC.64 UR6, c[0x0][0x2e8] ;  /* 0x0000ba0000067ab9 */ /* 0x000fe20000000a00 */
[----:B------:R-:W-:-:S04]  /*6b30*/  IMAD.WIDE.U32 R12, R76, UR4, RZ ;  /* 0x000000044c0c7c25 */ /* 0x000fc8000f8e00ff */
[----:B------:R-:W-:Y:S01]  /*6b40*/  IMAD R15, R76, UR5, R15 ;  /* 0x000000054c0f7c24 */ /* 0x000fe2000f8e020f */
[----:B------:R-:W-:Y:S01]  /*6b50*/  ULDC.64 UR4, c[0x0][0x310] ;  /* 0x0000c40000047ab9 */ /* 0x000fe20000000a00 */
[----:B------:R-:W-:Y:S02]  /*6b60*/  IMAD R79, R11, -0x80, R24 ;  /* 0xffffff800b4f7824 */ /* 0x000fe400078e0218 */
[----:B------:R-:W-:Y:S02]  /*6b70*/  IMAD R14, R78, UR4, RZ ;  /* 0x000000044e0e7c24 */ /* 0x000fe4000f8e02ff */
[----:B------:R-:W-:Y:S01]  /*6b80*/  IMAD.IADD R13, R13, 0x1, R15 ;  /* 0x000000010d0d7824 */ /* 0x000fe200078e020f */
[----:B------:R-:W-:Y:S01]  /*6b90*/  VIMNMX R79, R79, 0x80, PT ;  /* 0x000000804f4f7848 */ /* 0x000fe20003fe0100 */
[C---:B------:R-:W-:Y:S02]  /*6ba0*/  IMAD R15, R75.reuse, UR5, R14 ;  /* 0x000000054b0f7c24 */ /* 0x040fe4000f8e020e */
[----:B------:R-:W-:Y:S01]  /*6bb0*/  IMAD.WIDE.U32 R12, R75, UR4, R12 ;  /* 0x000000044b0c7c25 */ /* 0x000fe2000f8e000c */
[----:B------:R-:W-:-:S03]  /*6bc0*/  ULDC.64 UR4, c[0x0][0x308] ;  /* 0x0000c20000047ab9 */ /* 0x000fc60000000a00 */
[----:B------:R-:W-:Y:S02]  /*6bd0*/  IMAD.IADD R13, R13, 0x1, R15 ;  /* 0x000000010d0d7824 */ /* 0x000fe400078e020f */
[----:B------:R-:W-:Y:S01]  /*6be0*/  IMAD.WIDE.U32 R12, R137, UR4, R12 ;  /* 0x00000004890c7c25 */ /* 0x000fe2000f8e000c */
[----:B------:R-:W-:-:S03]  /*6bf0*/  UMOV UR4, 0xffffffff ;  /* 0xffffffff00047882 */ /* 0x000fc60000000000 */
[----:B------:R-:W-:Y:S01]  /*6c00*/  IMAD R13, R137, UR5, R13 ;  /* 0x00000005890d7c24 */ /* 0x000fe2000f8e020d */
[----:B------:R-:W-:-:S04]  /*6c10*/  LEA R35, P3, R12, UR6, 0x1 ;  /* 0x000000060c237c11 */ /* 0x000fc8000f8608ff */
[----:B------:R-:W-:Y:S02]  /*6c20*/  LEA.HI.X R13, R12, UR7, R13, 0x1, P3 ;  /* 0x000000070c0d7c11 */ /* 0x000fe400098f0c0d */
[----:B------:R-:W-:Y:S01]  /*6c30*/  ISETP.GT.AND P3, PT, R79, R141, PT ;  /* 0x0000008d4f00720c */ /* 0x000fe20003f64270 */
[----:B------:R-:W-:-:S12]  /*6c40*/  BRA.DIV UR4, `(.L_x_458) ;  /* 0x0000015604d07947 */ /* 0x000fd8000b800000 */
[----:B------:R1:W2:Y:S04]  /*6c50*/  SHFL.IDX PT, R34, R13, RZ, 0x1e1f ;  /* 0x001e1fff0d227589 */ /* 0x0002a800000e0000 */
[----:B------:R-:W3:Y:S02]  /*6c60*/  SHFL.IDX PT, R35, R35, RZ, 0x1e1f ;  /* 0x001e1fff23237589 */ /* 0x000ee400000e0000 */
.L_x_686:
[----:B------:R-:W-:Y:S05]  /*6c70*/  @!P3 BRA `(.L_x_416) ;  /* 0x000000000098b947 */ /* 0x000fea0003800000 */
[----:B------:R-:W4:Y:S01]  /*6c80*/  LDL R12, [R1+0x2c] ;  /* 0x00002c00010c7983 */ /* 0x000f220000100800 */
[----:B------:R-:W-:-:S03]  /*6c90*/  ULDC UR4, c[0x0][0x2f4] ;  /* 0x0000bd0000047ab9 */ /* 0x000fc60000000800 */
[----:B------:R-:W5:Y:S04]  /*6ca0*/  LDL R11, [R1+0x28] ;  /* 0x00002800010b7983 */ /* 0x000f680000100800 */
[----:B------:R-:W5:Y:S01]  /*6cb0*/  LDL R36, [R1+0x24] ;  /* 0x0000240001247983 */ /* 0x000f620000100800 */
[----:B------:R-:W-:Y:S02]  /*6cc0*/  ISETP.GE.AND P5, PT, R16, UR4, PT ;  /* 0x0000000410007c0c */ /* 0x000fe4000bfa6270 */
[----:B------:R-:W-:-:S11]  /*6cd0*/  ISETP.GE.AND P4, PT, R23, UR4, PT ;  /* 0x0000000417007c0c */ /* 0x000fd6000bf86270 */
[----:B---3--:R-:W-:-:S04]  /*6ce0*/  @!P5 LEA R32, P3, R16, R35, 0x1 ;  /* 0x000000231020d211 */ /* 0x008fc800078608ff */
[----:B--2---:R-:W-:Y:S02]  /*6cf0*/  @!P5 LEA.HI.X R33, R16, R34, R17, 0x1, P3 ;  /* 0x000000221021d211 */ /* 0x004fe400018f0c11 */
[----:B------:R-:W-:-:S04]  /*6d00*/  @!P4 LEA R30, P3, R23, R35, 0x1 ;  /* 0x00000023171ec211 */ /* 0x000fc800078608ff */
[----:B----4-:R-:W-:Y:S02]  /*6d10*/  @!P4 LEA.HI.X R31, R23, R34, R12, 0x1, P3 ;  /* 0x00000022171fc211 */ /* 0x010fe400018f0c0c */
[----:B-1----:R-:W1:Y:S01]  /*6d20*/  @!P5 LDS.128 R12, [R55+0x15000] ;  /* 0x01500000370cd984 */ /* 0x002e620000000c00 */
[----:B------:R-:W-:-:S13]  /*6d30*/  ISETP.GE.AND P3, PT, R22, UR4, PT ;  /* 0x0000000416007c0c */ /* 0x000fda000bf66270 */
[----:B------:R-:W-:-:S04]  /*6d40*/  @!P3 LEA R28, P6, R22, R35, 0x1 ;  /* 0x00000023161cb211 */ /* 0x000fc800078c08ff */
[----:B-----5:R-:W-:Y:S01]  /*6d50*/  @!P3 LEA.HI.X R29, R22, R34, R11, 0x1, P6 ;  /* 0x00000022161db211 */ /* 0x020fe200030f0c0b */
[----:B-1----:R1:W-:Y:S01]  /*6d60*/  @!P5 ST.E.128 desc[UR42][R32.64], R12 ;  /* 0x0000000c2000d985 */ /* 0x0023e2000c101d2a */
[----:B------:R-:W-:-:S13]  /*6d70*/  ISETP.GE.AND P5, PT, R3, UR4, PT ;  /* 0x0000000403007c0c */ /* 0x000fda000bfa6270 */
[----:B------:R-:W2:Y:S01]  /*6d80*/  @!P5 LDS.128 R12, [R54+0x15000] ;  /* 0x01500000360cd984 */ /* 0x000ea20000000c00 */
[----:B------:R-:W-:Y:S01]  /*6d90*/  @!P5 SHF.L.U32 R11, R156, 0x3, RZ ;  /* 0x000000039c0bd819 */ /* 0x000fe200000006ff */
[----:B-1----:R-:W-:Y:S02]  /*6da0*/  @!P5 IMAD.MOV.U32 R32, RZ, RZ, R35 ;  /* 0x000000ffff20d224 */ /* 0x002fe400078e0023 */
[----:B------:R-:W-:Y:S02]  /*6db0*/  @!P5 IMAD.MOV.U32 R33, RZ, RZ, R34 ;  /* 0x000000ffff21d224 */ /* 0x000fe400078e0022 */
[----:B------:R-:W-:-:S05]  /*6dc0*/  @!P5 IMAD.WIDE R32, R11, 0x2, R32 ;  /* 0x000000020b20d825 */ /* 0x000fca00078e0220 */
[----:B--2---:R1:W-:Y:S01]  /*6dd0*/  @!P5 ST.E.128 desc[UR42][R32.64], R12 ;  /* 0x0000000c2000d985 */ /* 0x0043e2000c101d2a */
[----:B------:R-:W-:-:S13]  /*6de0*/  ISETP.GE.AND P5, PT, R4, UR4, PT ;  /* 0x0000000404007c0c */ /* 0x000fda000bfa6270 */
[----:B------:R-:W2:Y:S01]  /*6df0*/  @!P5 LDS.128 R12, [R55+0x17000] ;  /* 0x01700000370cd984 */ /* 0x000ea20000000c00 */
[----:B------:R-:W-:Y:S02]  /*6e00*/  @!P5 IMAD.SHL.U32 R11, R157, 0x8, RZ ;  /* 0x000000089d0bd824 */ /* 0x000fe400078e00ff */
[----:B-1----:R-:W-:Y:S02]  /*6e10*/  @!P5 IMAD.MOV.U32 R32, RZ, RZ, R35 ;  /* 0x000000ffff20d224 */ /* 0x002fe400078e0023 */
[----:B------:R-:W-:Y:S02]  /*6e20*/  @!P5 IMAD.MOV.U32 R33, RZ, RZ, R34 ;  /* 0x000000ffff21d224 */ /* 0x000fe400078e0022 */
[----:B------:R-:W-:-:S05]  /*6e30*/  @!P5 IMAD.WIDE R32, R11, 0x2, R32 ;  /* 0x000000020b20d825 */ /* 0x000fca00078e0220 */
[----:B--2---:R1:W-:Y:S01]  /*6e40*/  @!P5 ST.E.128 desc[UR42][R32.64], R12 ;  /* 0x0000000c2000d985 */ /* 0x0043e2000c101d2a */
[----:B------:R-:W-:-:S03]  /*6e50*/  ISETP.GE.AND P5, PT, R136, UR4, PT ;  /* 0x0000000488007c0c */ /* 0x000fc6000bfa6270 */
[----:B------:R-:W2:Y:S10]  /*6e60*/  @!P4 LDS.128 R12, [R54+0x17000] ;  /* 0x01700000360cc984 */ /* 0x000eb40000000c00 */
[----:B-1----:R-:W-:-:S04]  /*6e70*/  @!P5 LEA R32, P6, R136, R35, 0x1 ;  /* 0x000000238820d211 */ /* 0x002fc800078c08ff */
[----:B------:R-:W-:Y:S01]  /*6e80*/  @!P5 LEA.HI.X R33, R136, R34, R36, 0x1, P6 ;  /* 0x000000228821d211 */ /* 0x000fe200030f0c24 */
[----:B--2---:R-:W-:Y:S04]  /*6e90*/  @!P4 ST.E.128 desc[UR42][R30.64], R12 ;  /* 0x0000000c1e00c985 */ /* 0x004fe8000c101d2a */
[----:B------:R-:W1:Y:S04]  /*6ea0*/  @!P3 LDS.128 R12, [R55+0x19000] ;  /* 0x01900000370cb984 */ /* 0x000e680000000c00 */
[----:B-1----:R-:W-:Y:S04]  /*6eb0*/  @!P3 ST.E.128 desc[UR42][R28.64], R12 ;  /* 0x0000000c1c00b985 */ /* 0x002fe8000c101d2a */
[----:B------:R-:W1:Y:S04]  /*6ec0*/  @!P5 LDS.128 R12, [R54+0x19000] ;  /* 0x01900000360cd984 */ /* 0x000e680000000c00 */
[----:B-1----:R4:W-:Y:S02]  /*6ed0*/  @!P5 ST.E.128 desc[UR42][R32.64], R12 ;  /* 0x0000000c2000d985 */ /* 0x0029e4000c101d2a */
.L_x_416:
[----:B------:R-:W-:Y:S05]  /*6ee0*/  BSYNC B0 ;  /* 0x0000000000007941 */ /* 0x000fea0003800000 */
.L_x_407:
[----:B------:R-:W5:Y:S01]  /*6ef0*/  S2R R11, SR_TID.X ;  /* 0x00000000000b7919 */ /* 0x000f620000002100 */
[----:B------:R-:W-:Y:S01]  /*6f00*/  @!PT LDS RZ, [RZ] ;  /* 0x00000000fffff984 */ /* 0x000fe20000000800 */
[----:B------:R-:W-:Y:S01]  /*6f10*/  @!PT LDS RZ, [RZ] ;  /* 0x00000000fffff984 */ /* 0x000fe20000000800 */
[----:B------:R-:W-:Y:S01]  /*6f20*/  @!PT LDS RZ, [RZ] ;  /* 0x00000000fffff984 */ /* 0x000fe20000000800 */
[----:B------:R-:W-:Y:S01]  /*6f30*/  @!PT LDS RZ, [RZ] ;  /* 0x00000000fffff984 */ /* 0x000fe20000000800 */
[----:B------:R0:W-:Y:S06]  /*6f40*/  MEMBAR.ALL.CTA ;  /* 0x0000000000007992 */ /* 0x0001ec0000008000 */
[----:B0-----:R-:W0:Y:S01]  /*6f50*/  FENCE.VIEW.ASYNC.S ;  /* 0x00000000000073c6 */ /* 0x001e220000000000 */
[----:B------:R-:W-:Y:S05]  /*6f60*/  WARPSYNC.ALL ;  /* 0x0000000000007948 */ /* 0x000fea0003800000 */
[----:B------:R-:W-:Y:S01]  /*6f70*/  BSSY B0, `(.L_x_459) ;  /* 0x0000008000007945 */ /* 0x000fe20003800000 */
[----:B0-----:R0:W-:Y:S01]  /*6f80*/  BAR.SYNC.DEFER_BLOCKING R101, 0x80 ;  /* 0x000200650000751d */ /* 0x0011e20000010000 */
[----:B-----5:R-:W-:-:S13]  /*6f90*/  LOP3.LUT P3, RZ, R11, 0x7f, RZ, 0xc0, !PT ;  /* 0x0000007f0bff7812 */ /* 0x020fda000786c0ff */
[----:B------:R-:W-:-:S05]  /*6fa0*/  @!P3 VIADD R11, R53, 0x2d8a0 ;  /* 0x0002d8a0350bb836 */ /* 0x000fca0000000000 */
[----:B------:R-:W-:-:S04]  /*6fb0*/  @!P3 PRMT R11, RZ, 0x654, R11 ;  /* 0x00000654ff0bb816 */ /* 0x000fc8000000000b */
[----:B------:R0:W-:Y:S01]  /*6fc0*/  @!P3 SYNCS.ARRIVE.TRANS64.RED.A1T0 RZ, [R11+URZ], RZ ;  /* 0x000000ff0bffb9a7 */ /* 0x0001e2000810043f */
[----:B------:R-:W-:Y:S05]  /*6fd0*/  @!P2 BRA `(.L_x_460) ;  /* 0x000000000004a947 */ /* 0x000fea0003800000 */
[----:B------:R-:W-:Y:S01]  /*6fe0*/  BPT.TRAP 0x1 ;  /* 0x000000040000795c */ /* 0x000fe20000300000 */
.L_x_460:
[----:B------:R-:W-:Y:S05]  /*6ff0*/  BSYNC B0 ;  /* 0x0000000000007941 */ /* 0x000fea0003800000 */
.L_x_459:
[----:B------:R-:W5:Y:S01]  /*7000*/  SYNCS.PHASECHK.TRANS64.TRYWAIT P2, [R53+URZ+0x2d8b0], R80 ;  /* 0x02d8b050350075a7 */ /* 0x000f62000804017f */
[----:B------:R-:W-:Y:S04]  /*7010*/  BSSY B0, `(.L_x_461) ;  /* 0x0000002000007945 */ /* 0x000fe80003800000 */
[----:B-----5:R-:W-:Y:S05]  /*7020*/  @!P2 BRA `(.L_x_462) ;  /* 0x000001540020a947 */ /* 0x020fea0003800000 */
.L_x_687:
[----:B------:R-:W-:Y:S05]  /*7030*/  BSYNC B0 ;  /* 0x0000000000007941 */ /* 0x000fea0003800000 */
.L_x_461:
[----:B------:R-:W-:Y:S01]  /*7040*/  ULDC.64 UR4, c[0x0][0x328] ;  /* 0x0000ca0000047ab9 */ /* 0x000fe20000000a00 */
[----:B------:R-:W-:Y:S01]  /*7050*/  ULDC.64 UR6, c[0x0][0x318] ;  /* 0x0000c60000067ab9 */ /* 0x000fe20000000a00 */
[----:B------:R-:W-:Y:S01]  /*7060*/  IMAD R77, R77, UR4, RZ ;  /* 0x000000044d4d7c24 */ /* 0x000fe2000f8e02ff */
[----:B------:R-:W-:Y:S01]  /*7070*/  BSSY B0, `(.L_x_463) ;  /* 0x0000036000007945 */ /* 0x000fe20003800000 */
[----:B-1234-:R-:W-:-:S04]  /*7080*/  IMAD.WIDE.U32 R12, R76, UR4, RZ ;  /* 0x000000044c0c7c25 */ /* 0x01efc8000f8e00ff */
[----:B------:R-:W-:Y:S01]  /*7090*/  IMAD R77, R76, UR5, R77 ;  /* 0x000000054c4d7c24 */ /* 0x000fe2000f8e024d */
[----:B------:R-:W-:Y:S02]  /*70a0*/  ULDC.64 UR4, c[0x0][0x338] ;  /* 0x0000ce0000047ab9 */ /* 0x000fe40000000a00 */
[----:B------:R-:W-:Y:S02]  /*70b0*/  IMAD R78, R78, UR4, RZ ;  /* 0x000000044e4e7c24 */ /* 0x000fe4000f8e02ff */
[----:B------:R-:W-:Y:S02]  /*70c0*/  IMAD.IADD R13, R13, 0x1, R77 ;  /* 0x000000010d0d7824 */ /* 0x000fe400078e024d */
[C---:B0-----:R-:W-:Y:S02]  /*70d0*/  IMAD R11, R75.reuse, UR5, R78 ;  /* 0x000000054b0b7c24 */ /* 0x041fe4000f8e024e */
[----:B------:R-:W-:Y:S01]  /*70e0*/  IMAD.WIDE.U32 R12, R75, UR4, R12 ;  /* 0x000000044b0c7c25 */ /* 0x000fe2000f8e000c */
[----:B------:R-:W-:-:S03]  /*70f0*/  ULDC.64 UR4, c[0x0][0x330] ;  /* 0x0000cc0000047ab9 */ /* 0x000fc60000000a00 */
[----:B------:R-:W-:Y:S02]  /*7100*/  IMAD.IADD R13, R13, 0x1, R11 ;  /* 0x000000010d0d7824 */ /* 0x000fe400078e020b */
[----:B------:R-:W-:-:S04]  /*7110*/  IMAD.WIDE.U32 R12, R137, UR4, R12 ;  /* 0x00000004890c7c25 */ /* 0x000fc8000f8e000c */
[----:B------:R-:W-:Y:S01]  /*7120*/  IMAD R13, R137, UR5, R13 ;  /* 0x00000005890d7c24 */ /* 0x000fe2000f8e020d */
[----:B------:R-:W-:-:S04]  /*7130*/  LEA R11, P2, R12, UR6, 0x1 ;  /* 0x000000060c0b7c11 */ /* 0x000fc8000f8408ff */
[----:B------:R-:W-:Y:S01]  /*7140*/  LEA.HI.X R12, R12, UR7, R13, 0x1, P2 ;  /* 0x000000070c0c7c11 */ /* 0x000fe200090f0c0d */
[----:B------:R0:W1:Y:S01]  /*7150*/  SHFL.IDX PT, R32, R11, RZ, 0x1e1f ;  /* 0x001e1fff0b207589 */ /* 0x00006200000e0000 */
[----:B------:R-:W-:-:S03]  /*7160*/  ISETP.GT.AND P2, PT, R79, R141, PT ;  /* 0x0000008d4f00720c */ /* 0x000fc60003f44270 */
[----:B------:R0:W2:Y:S10]  /*7170*/  SHFL.IDX PT, R33, R12, RZ, 0x1e1f ;  /* 0x001e1fff0c217589 */ /* 0x0000b400000e0000 */
[----:B0-----:R-:W-:Y:S05]  /*7180*/  @!P2 BRA `(.L_x_464) ;  /* 0x000000000090a947 */ /* 0x001fea0003800000 */
[----:B------:R-:W3:Y:S01]  /*7190*/  LDL R15, [R1+0x2c] ;  /* 0x00002c00010f7983 */ /* 0x000ee20000100800 */
[----:B------:R-:W-:-:S03]  /*71a0*/  ULDC UR4, c[0x0][0x2f4] ;  /* 0x0000bd0000047ab9 */ /* 0x000fc60000000800 */
[----:B------:R-:W4:Y:S01]  /*71b0*/  LDL R14, [R1+0x28] ;  /* 0x00002800010e7983 */ /* 0x000f220000100800 */
[C---:B------:R-:W-:Y:S02]  /*71c0*/  ISETP.GE.AND P5, PT, R16.reuse, UR4, PT ;  /* 0x0000000410007c0c */ /* 0x040fe4000bfa6270 */
[----:B------:R-:W-:Y:S01]  /*71d0*/  ISETP.GE.AND P4, PT, R23, UR4, PT ;  /* 0x0000000417007c0c */ /* 0x000fe2000bf86270 */
[----:B------:R-:W5:Y:S10]  /*71e0*/  LDL R36, [R1+0x24] ;  /* 0x0000240001247983 */ /* 0x000f740000100800 */
[----:B-1----:R-:W-:-:S04]  /*71f0*/  @!P5 LEA R34, P2, R16, R32, 0x1 ;  /* 0x000000201022d211 */ /* 0x002fc800078408ff */
[----:B--2---:R-:W-:Y:S02]  /*7200*/  @!P5 LEA.HI.X R35, R16, R33, R17, 0x1, P2 ;  /* 0x000000211023d211 */ /* 0x004fe400010f0c11 */
[----:B------:R-:W-:-:S04]  /*7210*/  @!P4 LEA R30, P2, R23, R32, 0x1 ;  /* 0x00000020171ec211 */ /* 0x000fc800078408ff */
[----:B---3--:R-:W-:Y:S02]  /*7220*/  @!P4 LEA.HI.X R31, R23, R33, R15, 0x1, P2 ;  /* 0x00000021171fc211 */ /* 0x008fe400010f0c0f */
[----:B------:R-:W-:-:S13]  /*7230*/  ISETP.GE.AND P2, PT, R22, UR4, PT ;  /* 0x0000000416007c0c */ /* 0x000fda000bf46270 */
[----:B------:R-:W-:-:S04]  /*7240*/  @!P2 LEA R28, P6, R22, R32, 0x1 ;  /* 0x00000020161ca211 */ /* 0x000fc800078c08ff */
[----:B----4-:R-:W-:Y:S02]  /*7250*/  @!P2 LEA.HI.X R29, R22, R33, R14, 0x1, P6 ;  /* 0x00000021161da211 */ /* 0x010fe400030f0c0e */
[----:B------:R-:W0:Y:S04]  /*7260*/  @!P5 LDS.128 R12, [R55] ;  /* 0x00000000370cd984 */ /* 0x000e280000000c00 */
[----:B0-----:R0:W-:Y:S01]  /*7270*/  @!P5 ST.E.128 desc[UR42][R34.64], R12 ;  /* 0x0000000c2200d985 */ /* 0x0011e2000c101d2a */
[----:B------:R-:W-:-:S13]  /*7280*/  ISETP.GE.AND P5, PT, R3, UR4, PT ;  /* 0x0000000403007c0c */ /* 0x000fda000bfa6270 */
[----:B------:R-:W1:Y:S01]  /*7290*/  @!P5 LDS.128 R12, [R54] ;  /* 0x00000000360cd984 */ /* 0x000e620000000c00 */
[----:B------:R-:W-:-:S04]  /*72a0*/  @!P5 IMAD.SHL.U32 R11, R156, 0x8, RZ ;  /* 0x000000089c0bd824 */ /* 0x000fc800078e00ff */
[----:B0-----:R-:W-:-:S05]  /*72b0*/  @!P5 IMAD.WIDE R34, R11, 0x2, R32 ;  /* 0x000000020b22d825 */ /* 0x001fca00078e0220 */
[----:B-1----:R0:W-:Y:S01]  /*72c0*/  @!P5 ST.E.128 desc[UR42][R34.64], R12 ;  /* 0x0000000c2200d985 */ /* 0x0021e2000c101d2a */
[----:B------:R-:W-:-:S13]  /*72d0*/  ISETP.GE.AND P5, PT, R4, UR4, PT ;  /* 0x0000000404007c0c */ /* 0x000fda000bfa6270 */
[----:B------:R-:W1:Y:S01]  /*72e0*/  @!P5 LDS.128 R12, [R55+0x2000] ;  /* 0x00200000370cd984 */ /* 0x000e620000000c00 */
[----:B------:R-:W-:Y:S02]  /*72f0*/  @!P5 IMAD.SHL.U32 R11, R157, 0x8, RZ ;  /* 0x000000089d0bd824 */ /* 0x000fe400078e00ff */
[----:B0-----:R-:W-:Y:S02]  /*7300*/  @!P5 IMAD.MOV.U32 R34, RZ, RZ, R32 ;  /* 0x000000ffff22d224 */ /* 0x001fe400078e0020 */
[----:B------:R-:W-:Y:S02]  /*7310*/  @!P5 IMAD.MOV.U32 R35, RZ, RZ, R33 ;  /* 0x000000ffff23d224 */ /* 0x000fe400078e0021 */
[----:B------:R-:W-:-:S05]  /*7320*/  @!P5 IMAD.WIDE R34, R11, 0x2, R34 ;  /* 0x000000020b22d825 */ /* 0x000fca00078e0222 */
[----:B-1----:R-:W-:Y:S01]  /*7330*/  @!P5 ST.E.128 desc[UR42][R34.64], R12 ;  /* 0x0000000c2200d985 */ /* 0x002fe2000c101d2a */
[----:B------:R-:W-:-:S03]  /*7340*/  ISETP.GE.AND P5, PT, R136, UR4, PT ;  /* 0x0000000488007c0c */ /* 0x000fc6000bfa6270 */
[----:B------:R-:W0:Y:S10]  /*7350*/  @!P4 LDS.128 R12, [R54+0x2000] ;  /* 0x00200000360cc984 */ /* 0x000e340000000c00 */
[----:B------:R-:W-:-:S04]  /*7360*/  @!P5 LEA R32, P6, R136, R32, 0x1 ;  /* 0x000000208820d211 */ /* 0x000fc800078c08ff */
[----:B-----5:R-:W-:Y:S01]  /*7370*/  @!P5 LEA.HI.X R33, R136, R33, R36, 0x1, P6 ;  /* 0x000000218821d211 */ /* 0x020fe200030f0c24 */
[----:B0-----:R-:W-:Y:S04]  /*7380*/  @!P4 ST.E.128 desc[UR42][R30.64], R12 ;  /* 0x0000000c1e00c985 */ /* 0x001fe8000c101d2a */
[----:B------:R-:W0:Y:S04]  /*7390*/  @!P2 LDS.128 R12, [R55+0x4000] ;  /* 0x00400000370ca984 */ /* 0x000e280000000c00 */
[----:B0-----:R-:W-:Y:S04]  /*73a0*/  @!P2 ST.E.128 desc[UR42][R28.64], R12 ;  /* 0x0000000c1c00a985 */ /* 0x001fe8000c101d2a */
[----:B------:R-:W0:Y:S04]  /*73b0*/  @!P5 LDS.128 R12, [R54+0x4000] ;  /* 0x00400000360cd984 */ /* 0x000e280000000c00 */
[----:B0-----:R0:W-:Y:S02]  /*73c0*/  @!P5 ST.E.128 desc[UR42][R32.64], R12 ;  /* 0x0000000c2000d985 */ /* 0x0011e4000c101d2a */
.L_x_464:
[----:B------:R-:W-:Y:S05]  /*73d0*/  BSYNC B0 ;  /* 0x0000000000007941 */ /* 0x000fea0003800000 */
.L_x_463:
[----:B------:R-:W-:Y:S01]  /*73e0*/  @!PT LDS RZ, [RZ] ;  /* 0x00000000fffff984 */ /* 0x000fe20000000800 */
[----:B------:R-:W-:Y:S01]  /*73f0*/  @!PT LDS RZ, [RZ] ;  /* 0x00000000fffff984 */ /* 0x000fe20000000800 */
[----:B------:R-:W-:Y:S01]  /*7400*/  @!PT LDS RZ, [RZ] ;  /* 0x00000000fffff984 */ /* 0x000fe20000000800 */
[----:B------:R-:W-:Y:S01]  /*7410*/  @!PT LDS RZ, [RZ] ;  /* 0x00000000fffff984 */ /* 0x000fe20000000800 */
[----:B------:R3:W-:Y:S06]  /*7420*/  MEMBAR.ALL.CTA ;  /* 0x0000000000007992 */ /* 0x0007ec0000008000 */
[----:B---3--:R-:W3:Y:S01]  /*7430*/  FENCE.VIEW.ASYNC.S ;  /* 0x00000000000073c6 */ /* 0x008ee20000000000 */
[----:B------:R-:W-:Y:S02]  /*7440*/  VIADD R18, R18, 0x1 ;  /* 0x0000000112127836 */ /* 0x000fe40000000000 */
[----:B------:R-:W-:Y:S01]  /*7450*/  @!P3 VIADD R53, R53, 0x2d8c0 ;  /* 0x0002d8c03535b836 */ /* 0x000fe20000000000 */
[----:B---3--:R3:W-:Y:S02]  /*7460*/  BAR.SYNC.DEFER_BLOCKING R101, 0x80 ;  /* 0x000200650000751d */ /* 0x0087e40000010000 */
[----:B------:R-:W-:-:S02]  /*7470*/  ISETP.NE.AND P2, PT, R18, 0x2, PT ;  /* 0x000000021200780c */ /* 0x000fc40003f45270 */
[----:B------:R-:W-:Y:S02]  /*7480*/  @!P3 PRMT R53, RZ, 0x654, R53 ;  /* 0x00000654ff35b816 */ /* 0x000fe40000000035 */
[----:B------:R-:W-:Y:S02]  /*7490*/  SEL R11, RZ, 0x1, P2 ;  /* 0x00000001ff0b7807 */ /* 0x000fe40001000000 */
[----:B------:R-:W-:Y:S02]  /*74a0*/  SEL R18, R18, RZ, P2 ;  /* 0x000000ff12127207 */ /* 0x000fe40001000000 */
[----:B------:R-:W-:Y:S01]  /*74b0*/  LOP3.LUT R140, R140, R11, RZ, 0x3c, !PT ;  /* 0x0000000b8c8c7212 */ /* 0x000fe200078e3cff */
[----:B------:R3:W-:Y:S01]  /*74c0*/  @!P3 SYNCS.ARRIVE.TRANS64.RED.A1T0 RZ, [R53+URZ], RZ ;  /* 0x000000ff35ffb9a7 */ /* 0x0007e2000810043f */
[----:B------:R-:W-:Y:S05]  /*74d0*/  @P1 BRA `(.L_x_465) ;  /* 0xffffffb400441947 */ /* 0x000fea000383ffff */
[----:B0-----:R-:W0:Y:S01]  /*74e0*/  S2R R12, SR_TID.X ;  /* 0x00000000000c7919 */ /* 0x001e220000002100 */
[----:B------:R-:W-:Y:S02]  /*74f0*/  PLOP3.LUT P0, PT, PT, PT, PT, 0x8, 0x0 ;  /* 0x000000000000781c */ /* 0x000fe40003f0e170 */
[----:B0-----:R-:W-:-:S04]  /*7500*/  SHF.R.U32.HI R12, RZ, 0x7, R12 ;  /* 0x00000007ff0c7819 */ /* 0x001fc8000001160c */
[----:B------:R-:W-:-:S13]  /*7510*/  ISETP.NE.AND P4, PT, R12, 0x1, PT ;  /* 0x000000010c00780c */ /* 0x000fda0003f85270 */
[----:B------:R-:W-:Y:S06]  /*7520*/  @!P4 BAR.ARV 0x9, 0x100 ;  /* 0x024400000000cb1d */ /* 0x000fec0000002000 */
.L_x_402:
[----:B------:R-:W-:Y:S01]  /*7530*/  IMAD.MOV.U32 R88, RZ, RZ, RZ ;  /* 0x000000ffff587224 */ /* 0x000fe200078e00ff */
[----:B------:R-:W-:Y:S06]  /*7540*/  @P0 BRA `(.L_x_466) ;  /* 0x00000000000c0947 */ /* 0x000fec0003800000 */
[----:B------:R-:W4:Y:S01]  /*7550*/  FENCE.VIEW.ASYNC.G ;  /* 0x00000000000073c6 */ /* 0x000f220000000100 */
[----:B------:R-:W-:Y:S05]  /*7560*/  WARPSYNC.ALL ;  /* 0x0000000000007948 */ /* 0x000fea0003800000 */
[----:B----4-:R-:W-:Y:S06]  /*7570*/  BAR.ARV 0xc, 0x200 ;  /* 0x0308000000007b1d */ /* 0x010fec0000002000 */
.L_x_466:
[----:B------:R-:W-:Y:S01]  /*7580*/  LOP3.LUT P0, RZ, R19, 0x8, RZ, 0xc0, !PT ;  /* 0x0000000813ff7812 */ /* 0x000fe2000780c0ff */
[----:B------:R-:W-:-:S12]  /*7590*/  BSSY B0, `(.L_x_467) ;  /* 0x0000020000007945 */ /* 0x000fd80003800000 */
[----:B------:R-:W-:Y:S05]  /*75a0*/  @!P0 BRA `(.L_x_468) ;  /* 0x0000000000788947 */ /* 0x000fea0003800000 */
[----:B------:R-:W4:Y:S01]  /*75b0*/  LDL R0, [R1+0x94] ;  /* 0x0000940001007983 */ /* 0x000f220000100800 */
[----:B------:R-:W-:Y:S01]  /*75c0*/  ULDC UR4, c[0x0][0x9f0] ;  /* 0x00027c0000047ab9 */ /* 0x000fe20000000800 */
[----:B----4-:R-:W-:-:S04]  /*75d0*/  ISETP.NE.AND P0, PT, R0, RZ, PT ;  /* 0x000000ff0000720c */ /* 0x010fc80003f05270 */
[----:B------:R-:W-:-:S04]  /*75e0*/  SEL R9, R0, UR4, P0 ;  /* 0x0000000400097c07 */ /* 0x000fc80008000000 */
[-C--:B------:R-:W-:Y:S02]  /*75f0*/  IABS R6, R9.reuse ;  /* 0x0000000900067213 */ /* 0x080fe40000000000 */
[----:B------:R-:W-:Y:S02]  /*7600*/  IADD3 R0, R99, -0x1, R9 ;  /* 0xffffffff63007810 */ /* 0x000fe40007ffe009 */
[----:B------:R-:W4:Y:S01]  /*7610*/  I2F.RP R3, R6 ;  /* 0x0000000600037306 */ /* 0x000f220000209400 */
[-C--:B------:R-:W-:Y:S02]  /*7620*/  IABS R10, R9.reuse ;  /* 0x00000009000a7213 */ /* 0x080fe40000000000 */
[----:B------:R-:W-:Y:S02]  /*7630*/  IABS R8, R0 ;  /* 0x0000000000087213 */ /* 0x000fe40000000000 */
[----:B------:R-:W-:-:S04]  /*7640*/  LOP3.LUT R0, R0, R9, RZ, 0x3c, !PT ;  /* 0x0000000900007212 */ /* 0x000fc800078e3cff */
[----:B------:R-:W-:Y:S01]  /*7650*/  ISETP.GE.AND P2, PT, R0, RZ, PT ;  /* 0x000000ff0000720c */ /* 0x000fe20003f46270 */
[----:B----4-:R-:W4:Y:S02]  /*7660*/  MUFU.RCP R3, R3 ;  /* 0x0000000300037308 */ /* 0x010f240000001000 */
[----:B----4-:R-:W-:Y:S02]  /*7670*/  VIADD R4, R3, 0xffffffe ;  /* 0x0ffffffe03047836 */ /* 0x010fe40000000000 */
[----:B------:R-:W-:-:S04]  /*7680*/  IMAD.MOV R3, RZ, RZ, -R10 ;  /* 0x000000ffff037224 */ /* 0x000fc800078e0a0a */
[----:B------:R4:W0:Y:S02]  /*7690*/  F2I.FTZ.U32.TRUNC.NTZ R5, R4 ;  /* 0x0000000400057305 */ /* 0x000824000021f000 */
[----:B----4-:R-:W-:Y:S02]  /*76a0*/  IMAD.MOV.U32 R4, RZ, RZ, RZ ;  /* 0x000000ffff047224 */ /* 0x010fe400078e00ff */
[----:B0-----:R-:W-:-:S04]  /*76b0*/  IMAD.MOV R7, RZ, RZ, -R5 ;  /* 0x000000ffff077224 */ /* 0x001fc800078e0a05 */
        /* <DEDUP_REMOVED lines=13> */
.L_x_468:
[----:B------:R-:W-:Y:S05]  /*7790*/  BSYNC B0 ;  /* 0x0000000000007941 */ /* 0x000fea0003800000 */
.L_x_467:
[----:B------:R-:W4:Y:S01]  /*77a0*/  LDL R0, [R1+0xb0] ;  /* 0x0000b00001007983 */ /* 0x000f220000100800 */
[----:B------:R-:W-:Y:S01]  /*77b0*/  PLOP3.LUT P0, PT, PT, PT, PT, 0x80, 0x0 ;  /* 0x000000000000781c */ /* 0x000fe20003f0f070 */
[----:B------:R-:W-:Y:S01]  /*77c0*/  IMAD.MOV.U32 R3, RZ, RZ, RZ ;  /* 0x000000ffff037224 */ /* 0x000fe200078e00ff */
        /* <DEDUP_REMOVED lines=17> */
[----:B-12---:R-:W-:Y:S02]  /*78e0*/  CS2R R32, SRZ ;  /* 0x0000000000207805 */ /* 0x006fe4000001ff00 */
[----:B------:R-:W-:Y:S02]  /*78f0*/  CS2R R54, SRZ ;  /* 0x0000000000367805 */ /* 0x000fe4000001ff00 */
[----:B------:R-:W-:Y:S02]  /*7900*/  CS2R R30, SRZ ;  /* 0x00000000001e7805 */ /* 0x000fe4000001ff00 */
[----:B---3--:R-:W-:Y:S02]  /*7910*/  CS2R R52, SRZ ;  /* 0x0000000000347805 */ /* 0x008fe4000001ff00 */
[----:B0-----:R-:W-:Y:S02]  /*7920*/  CS2R R28, SRZ ;  /* 0x00000000001c7805 */ /* 0x001fe4000001ff00 */
[----:B------:R-:W-:-:S02]  /*7930*/  CS2R R50, SRZ ;  /* 0x0000000000327805 */ /* 0x000fc4000001ff00 */
[----:B------:R-:W-:Y:S01]  /*7940*/  CS2R R20, SRZ ;  /* 0x0000000000147805 */ /* 0x000fe2000001ff00 */
[----:B----4-:R-:W-:Y:S02]  /*7950*/  IMAD R4, R0, R88, RZ ;  /* 0x0000005800047224 */ /* 0x010fe400078e02ff */
[----:B------:R-:W-:-:S03]  /*7960*/  IMAD.MOV.U32 R0, RZ, RZ, RZ ;  /* 0x000000ffff007224 */ /* 0x000fc600078e00ff */
[----:B------:R0:W-:Y:S01]  /*7970*/  STL [R1+0x78], R4 ;  /* 0x0000780401007387 */ /* 0x0001e20000100800 */
[----:B------:R-:W-:-:S04]  /*7980*/  VIADDMNMX R88, R4, R88, R99, PT ;  /* 0x0000005804587246 */ /* 0x000fc80003800163 */
[----:B------:R-:W-:-:S13]  /*7990*/  ISETP.GT.AND P1, PT, R88, R4, PT ;  /* 0x000000045800720c */ /* 0x000fda0003f24270 */
[----:B0-----:R-:W-:Y:S05]  /*79a0*/  @!P1 BRA `(.L_x_469) ;  /* 0x000000a8002c9947 */ /* 0x001fea0003800000 */
[----:B------:R-:W0:Y:S01]  /*79b0*/  S2R R4, SR_TID.X ;  /* 0x0000000000047919 */ /* 0x000e220000002100 */
[----:B------:R-:W-:Y:S01]  /*79c0*/  UMOV UR4, 0xffffffff ;  /* 0xffffffff00047882 */ /* 0x000fe20000000000 */
[----:B0-----:R-:W-:-:S05]  /*79d0*/  VIADD R40, R4, 0xffffff80 ;  /* 0xffffff8004287836 */ /* 0x001fca0000000000 */
[----:B------:R-:W-:-:S04]  /*79e0*/  SHF.R.S32.HI R41, RZ, 0x1f, R40 ;  /* 0x0000001fff297819 */ /* 0x000fc80000011428 */
[----:B------:R-:W-:-:S04]  /*79f0*/  LEA.HI R13, R41, R40, RZ, 0x7 ;  /* 0x00000028290d7211 */ /* 0x000fc800078f38ff */
[----:B------:R-:W-:Y:S01]  /*7a00*/  SHF.R.S32.HI R13, RZ, 0x7, R13 ;  /* 0x00000007ff0d7819 */ /* 0x000fe2000001140d */
[----:B------:R-:W-:Y:S06]  /*7a10*/  BRA.DIV UR4, `(.L_x_470) ;  /* 0x0000014a04b87947 */ /* 0x000fec000b800000 */
[----:B------:R-:W0:Y:S04]  /*7a20*/  SHFL.IDX PT, R0, R13, RZ, 0x1f ;  /* 0x00001fff0d007589 */ /* 0x000e2800000e0000 */
[----:B0-----:R1:W-:Y:S02]  /*7a30*/  STL [R1+0x7c], R0 ;  /* 0x00007c0001007387 */ /* 0x0013e40000100800 */
.L_x_690:
[----:B------:R-:W1:Y:S01]  /*7a40*/  LDL R3, [R1+0x7c] ;  /* 0x00007c0001037983 */ /* 0x000e620000100800 */
[----:B------:R-:W-:Y:S01]  /*7a50*/  BSSY B6, `(.L_x_471) ;  /* 0x000001b000067945 */ /* 0x000fe20003800000 */
[----:B-1----:R-:W-:-:S05]  /*7a60*/  IMAD.HI R0, R3, 0x55555556, RZ ;  /* 0x5555555603007827 */ /* 0x002fca00078e02ff */
[----:B------:R-:W-:-:S05]  /*7a70*/  LEA.HI R44, R0, R0, RZ, 0x1 ;  /* 0x00000000002c7211 */ /* 0x000fca00078f08ff */
[----:B------:R-:W-:Y:S02]  /*7a80*/  IMAD R44, R44, -0x3, R3 ;  /* 0xfffffffd2c2c7824 */ /* 0x000fe400078e0203 */
[----:B------:R-:W-:-:S04]  /*7a90*/  VIADD R3, R2, 0x21800 ;  /* 0x0002180002037836 */ /* 0x000fc80000000000 */
[----:B------:R-:W-:Y:S01]  /*7aa0*/  IMAD R0, R44, 0x2000, R3 ;  /* 0x000020002c007824 */ /* 0x000fe200078e0203 */
[----:B------:R-:W-:-:S04]  /*7ab0*/  LOP3.LUT P0, RZ, R3, 0x3ff, RZ, 0xc0, !PT ;  /* 0x000003ff03ff7812 */ /* 0x000fc8000780c0ff */
[----:B------:R-:W-:-:S04]  /*7ac0*/  SHF.R.U32.HI R0, RZ, 0x4, R0 ;  /* 0x00000004ff007819 */ /* 0x000fc80000011600 */
[----:B------:R-:W-:-:S05]  /*7ad0*/  LOP3.LUT R0, R0, 0x3fff, RZ, 0xc0, !PT ;  /* 0x00003fff00007812 */ /* 0x000fca00078ec0ff */
[----:B------:R1:W-:Y:S01]  /*7ae0*/  STL [R1+0x84], R0 ;  /* 0x0000840001007387 */ /* 0x0003e20000100800 */
[----:B------:R-:W-:Y:S05]  /*7af0*/  @!P0 BRA `(.L_x_472) ;  /* 0x0000000000408947 */ /* 0x000fea0003800000 */
[----:B0-----:R-:W-:Y:S01]  /*7b00*/  MOV R14, 0x0 ;  /* 0x00000000000e7802 */ /* 0x001fe20000000f00 */
[----:B------:R-:W-:Y:S01]  /*7b10*/  ULDC.64 UR4, c[0x4][0x88] ;  /* 0x0100220000047ab9 */ /* 0x000fe20000000a00 */
[----:B------:R-:W-:Y:S01]  /*7b20*/  ULDC.64 UR6, c[0x4][0x90] ;  /* 0x0100240000067ab9 */ /* 0x000fe20000000a00 */
[----:B------:R-:W-:Y:S01]  /*7b30*/  IMAD.U32 R4, RZ, RZ, UR4 ;  /* 0x00000004ff047e24 */ /* 0x000fe2000f8e00ff */
[----:B------:R-:W-:Y:S01]  /*7b40*/  MOV R6, UR6 ;  /* 0x0000000600067c02 */ /* 0x000fe20008000f00 */
[----:B------:R-:W-:Y:S01]  /*7b50*/  IMAD.U32 R5, RZ, RZ, UR5 ;  /* 0x00000005ff057e24 */ /* 0x000fe2000f8e00ff */
[----:B------:R-:W0:Y:S01]  /*7b60*/  LDC.64 R14, c[0x4][R14] ;  /* 0x010000000e0e7b82 */ /* 0x000e220000000a00 */
        /* <DEDUP_REMOVED lines=9> */
.L_x_472:
[----:B------:R-:W-:Y:S05]  /*7c00*/  BSYNC B6 ;  /* 0x0000000000067941 */ /* 0x000fea0003800000 */
.L_x_471:
[----:B------:R-:W-:Y:S02]  /*7c10*/  ULDC UR4, c[0x0][0x3f4] ;  /* 0x0000fd0000047ab9 */ /* 0x000fe40000000800 */
[----:B------:R-:W-:-:S13]  /*7c20*/  ISETP.LT.AND P0, PT, RZ, UR4, PT ;  /* 0x00000004ff007c0c */ /* 0x000fda000bf01270 */
[----:B------:R-:W-:Y:S05]  /*7c30*/  @P0 BRA `(.L_x_473) ;  /* 0x0000000000400947 */ /* 0x000fea0003800000 */
[----:B------:R-:W-:-:S04]  /*7c40*/  ULEA.HI UR4, UR37, UR37, URZ, 0x1 ;  /* 0x0000002525047291 */ /* 0x000fc8000f8f083f */
[----:B------:R-:W-:-:S04]  /*7c50*/  ULOP3.LUT UR4, UR4, 0xfffffffe, URZ, 0xc0, !UPT ;  /* 0xfffffffe04047892 */ /* 0x000fc8000f8ec03f */
[----:B------:R-:W-:-:S06]  /*7c60*/  UIADD3 UR4, UR37, -UR4, URZ ;  /* 0x8000000425047290 */ /* 0x000fcc000fffe03f */
[----:B------:R-:W-:-:S05]  /*7c70*/  IMAD.U32 R3, RZ, RZ, UR4 ;  /* 0x00000004ff037e24 */ /* 0x000fca000f8e00ff */
[----:B------:R-:W-:-:S04]  /*7c80*/  SHF.L.U32 R3, R3, 0x1f, RZ ;  /* 0x0000001f03037819 */ /* 0x000fc800000006ff */
[----:B------:R2:W3:Y:S03]  /*7c90*/  SYNCS.PHASECHK.TRANS64.TRYWAIT P0, [R2+URZ+0x2d800], R3 ;  /* 0x02d80003020075a7 */ /* 0x0004e6000800017f */
[----:B---3--:R-:W-:Y:S05]  /*7ca0*/  @!P0 NANOSLEEP.SYNCS 0x989680 ;  /* 0x009896800000895d */ /* 0x008fea0003900000 */
[----:B------:R-:W3:Y:S01]  /*7cb0*/  @!P0 SYNCS.PHASECHK.TRANS64 P0, [R2+URZ+0x2d800], R3 ;  /* 0x02d80003020085a7 */ /* 0x000ee2000800007f */
[----:B------:R-:W-:Y:S04]  /*7cc0*/  BSSY B0, `(.L_x_474) ;  /* 0x0000006000007945 */ /* 0x000fe80003800000 */
[----:B---3--:R-:W-:Y:S05]  /*7cd0*/  @P0 BRA `(.L_x_475) ;  /* 0x0000000000100947 */ /* 0x008fea0003800000 */
.L_x_476:
[----:B---3--:R3:W4:Y:S02]  /*7ce0*/  SYNCS.PHASECHK.TRANS64.TRYWAIT P0, [R2+URZ+0x2d800], R3 ;  /* 0x02d80003020075a7 */ /* 0x008724000800017f */
[----:B----4-:R-:W-:Y:S05]  /*7cf0*/  @!P0 NANOSLEEP.SYNCS 0x989680 ;  /* 0x009896800000895d */ /* 0x010fea0003900000 */
[----:B------:R-:W4:Y:S02]  /*7d00*/  @!P0 SYNCS.PHASECHK.TRANS64 P0, [R2+URZ+0x2d800], R3 ;  /* 0x02d80003020085a7 */ /* 0x000f24000800007f */
[----:B----4-:R-:W-:Y:S05]  /*7d10*/  @!P0 BRA `(.L_x_476) ;  /* 0xfffffffc00f08947 */ /* 0x010fea000383ffff */
.L_x_475:
[----:B------:R-:W-:Y:S05]  /*7d20*/  BSYNC B0 ;  /* 0x0000000000007941 */ /* 0x000fea0003800000 */
.L_x_474:
[----:B------:R-:W-:Y:S05]  /*7d30*/  BRA `(.L_x_477) ;  /* 0x0000003c00887947 */ /* 0x000fea0003800000 */
.L_x_473:
[----:B-1---5:R-:W-:Y:S01]  /*7d40*/  SHF.R.S32.HI R0, RZ, 0x1f, R95 ;  /* 0x0000001fff007819 */ /* 0x022fe2000001145f */
[----:B------:R-:W-:Y:S01]  /*7d50*/  ULOP3.LUT UP0, URZ, UR40, 0x1bf, URZ, 0xc0, !UPT ;  /* 0x000001bf283f7892 */ /* 0x000fe2000f80c03f */
[----:B------:R-:W-:Y:S01]  /*7d60*/  ULDC.64 UR4, c[0x0][0x3f8] ;  /* 0x0000fe0000047ab9 */ /* 0x000fe20000000a00 */
[----:B------:R-:W-:Y:S02]  /*7d70*/  ULDC.64 UR6, c[0x0][0x408] ;  /* 0x0001020000067ab9 */ /* 0x000fe40000000a00 */
[C---:B------:R-:W-:Y:S02]  /*7d80*/  IMAD R6, R0.reuse, UR4, RZ ;  /* 0x0000000400067c24 */ /* 0x040fe4000f8e02ff */
[----:B------:R-:W-:Y:S01]  /*7d90*/  IMAD R0, R0, UR6, RZ ;  /* 0x0000000600007c24 */ /* 0x000fe2000f8e02ff */
[----:B------:R-:W-:Y:S01]  /*7da0*/  PLOP3.LUT P2, PT, PT, PT, UP0, 0x80, 0x0 ;  /* 0x000000000000781c */ /* 0x000fe20003f4f008 */
[C---:B------:R-:W-:Y:S02]  /*7db0*/  IMAD R25, R95.reuse, UR5, R6 ;  /* 0x000000055f197c24 */ /* 0x040fe4000f8e0206 */
[----:B------:R-:W-:Y:S01]  /*7dc0*/  IMAD.WIDE.U32 R4, R95, UR4, RZ ;  /* 0x000000045f047c25 */ /* 0x000fe2000f8e00ff */
[----:B------:R-:W-:-:S03]  /*7dd0*/  ULDC.64 UR4, c[0x0][0x3e8] ;  /* 0x0000fa0000047ab9 */ /* 0x000fc60000000a00 */
[C---:B------:R-:W-:Y:S01]  /*7de0*/  IMAD R37, R95.reuse, UR7, R0 ;  /* 0x000000075f257c24 */ /* 0x040fe2000f8e0200 */
[----:B------:R-:W-:Y:S01]  /*7df0*/  LEA R24, P0, R4, UR4, 0x1 ;  /* 0x0000000404187c11 */ /* 0x000fe2000f8008ff */
[----:B------:R-:W-:Y:S01]  /*7e00*/  IMAD.WIDE.U32 R6, R95, UR6, RZ ;  /* 0x000000065f067c25 */ /* 0x000fe2000f8e00ff */
[----:B------:R-:W-:-:S03]  /*7e10*/  ULDC.64 UR6, c[0x0][0x400] ;  /* 0x0001000000067ab9 */ /* 0x000fc60000000a00 */
[----:B------:R-:W-:Y:S01]  /*7e20*/  IMAD.IADD R25, R25, 0x1, R5 ;  /* 0x0000000119197824 */ /* 0x000fe200078e0205 */
[----:B------:R-:W-:Y:S01]  /*7e30*/  LEA R39, P1, R6, UR6, 0x1 ;  /* 0x0000000606277c11 */ /* 0x000fe2000f8208ff */
[----:B------:R-:W-:-:S03]  /*7e40*/  IMAD.IADD R37, R37, 0x1, R7 ;  /* 0x0000000125257824 */ /* 0x000fc600078e0207 */
[----:B------:R-:W-:Y:S02]  /*7e50*/  LEA.HI.X R25, R4, UR5, R25, 0x1, P0 ;  /* 0x0000000504197c11 */ /* 0x000fe400080f0c19 */
[----:B------:R-:W-:Y:S01]  /*7e60*/  LEA.HI.X R37, R6, UR7, R37, 0x1, P1 ;  /* 0x0000000706257c11 */ /* 0x000fe200088f0c25 */
[----:B------:R-:W-:Y:S06]  /*7e70*/  @!P2 BRA `(.L_x_478) ;  /* 0x000000000040a947 */ /* 0x000fec0003800000 */
[----:B0-----:R-:W-:Y:S01]  /*7e80*/  MOV R14, 0x0 ;  /* 0x00000000000e7802 */ /* 0x001fe20000000f00 */
[----:B------:R-:W-:Y:S01]  /*7e90*/  ULDC.64 UR4, c[0x4][0x88] ;  /* 0x0100220000047ab9 */ /* 0x000fe20000000a00 */
[----:B------:R-:W-:Y:S01]  /*7ea0*/  ULDC.64 UR6, c[0x4][0x90] ;  /* 0x0100240000067ab9 */ /* 0x000fe20000000a00 */
[----:B------:R-:W-:Y:S02]  /*7eb0*/  IMAD.U32 R4, RZ, RZ, UR4 ;  /* 0x00000004ff047e24 */ /* 0x000fe4000f8e00ff */
[----:B------:R-:W-:Y:S01]  /*7ec0*/  IMAD.U32 R5, RZ, RZ, UR5 ;  /* 0x00000005ff057e24 */ /* 0x000fe2000f8e00ff */
[----:B------:R-:W0:Y:S01]  /*7ed0*/  LDC.64 R14, c[0x4][R14] ;  /* 0x010000000e0e7b82 */ /* 0x000e220000000a00 */
        /* <DEDUP_REMOVED lines=9> */
[----:B0-----:R-:W-:Y:S05]  /*7f70*/  CALL.ABS.NOINC R14 ;  /* 0x000000000e007343 */ /* 0x001fea0003c00000 */
.L_x_478:
[----:B------:R-:W-:Y:S01]  /*7f80*/  ULDC.U8 UR4, c[0x0][0x410] ;  /* 0x0001040000047ab9 */ /* 0x000fe20000000000 */
[----:B------:R-:W-:Y:S01]  /*7f90*/  BSSY B0, `(.L_x_479) ;  /* 0x00003b4000007945 */ /* 0x000fe20003800000 */
[----:B------:R-:W-:Y:S01]  /*7fa0*/  ISETP.NE.AND P0, PT, RZ, UR4, PT ;  /* 0x00000004ff007c0c */ /* 0x000fe2000bf05270 */
[----:B------:R-:W-:-:S12]  /*7fb0*/  IMAD R6, R97, 0xc0, R141 ;  /* 0x000000c061067824 */ /* 0x000fd800078e028d */
[----:B------:R-:W-:Y:S05]  /*7fc0*/  @!P0 BRA `(.L_x_480) ;  /* 0x0000001c00748947 */ /* 0x000fea0003800000 */
[----:B------:R-:W-:-:S03]  /*7fd0*/  UMOV UR4, 0xffffffff ;  /* 0xffffffff00047882 */ /* 0x000fc60000000000 */
[----:B------:R-:W-:Y:S05]  /*7fe0*/  BRA.DIV UR4, `(.L_x_481) ;  /* 0x00000146046c7947 */ /* 0x000fea000b800000 */
[----:B------:R1:W2:Y:S04]  /*7ff0*/  SHFL.IDX PT, R3, R25, RZ, 0x1e1f ;  /* 0x001e1fff19037589 */ /* 0x0002a800000e0000 */
[----:B------:R1:W3:Y:S04]  /*8000*/  SHFL.IDX PT, R38, R24, RZ, 0x1e1f ;  /* 0x001e1fff18267589 */ /* 0x0002e800000e0000 */
[----:B------:R1:W4:Y:S04]  /*8010*/  SHFL.IDX PT, R0, R37, RZ, 0x1e1f ;  /* 0x001e1fff25007589 */ /* 0x00032800000e0000 */
[----:B------:R-:W0:Y:S02]  /*8020*/  SHFL.IDX PT, R39, R39, RZ, 0x1e1f ;  /* 0x001e1fff27277589 */ /* 0x000e2400000e0000 */
.L_x_696:
[----:B------:R-:W-:Y:S01]  /*8030*/  ULDC UR4, c[0x0][0x448] ;  /* 0x0001120000047ab9 */ /* 0x000fe20000000800 */
[----:B------:R-:W-:Y:S01]  /*8040*/  BSSY B1, `(.L_x_482) ;  /* 0x000005e000017945 */ /* 0x000fe20003800000 */
[----:B------:R-:W-:Y:S01]  /*8050*/  IMAD R42, R100, UR4, RZ ;  /* 0x00000004642a7c24 */ /* 0x000fe2000f8e02ff */
[----:B------:R-:W-:Y:S02]  /*8060*/  CS2R R34, SRZ ;  /* 0x0000000000227805 */ /* 0x000fe4000001ff00 */
[----:B------:R-:W-:Y:S02]  /*8070*/  CS2R R30, SRZ ;  /* 0x00000000001e7805 */ /* 0x000fe4000001ff00 */
[----:B------:R-:W-:Y:S02]  /*8080*/  CS2R R26, SRZ ;  /* 0x00000000001a7805 */ /* 0x000fe4000001ff00 */
[----:B------:R-:W-:Y:S02]  /*8090*/  CS2R R20, SRZ ;  /* 0x0000000000147805 */ /* 0x000fe4000001ff00 */
[----:B------:R-:W-:Y:S01]  /*80a0*/  ISETP.GE.AND P0, PT, R6, R42, PT ;  /* 0x0000002a0600720c */ /* 0x000fe20003f06270 */
[----:B------:R-:W-:Y:S01]  /*80b0*/  IMAD R42, R97, -0xc0, R42 ;  /* 0xffffff40612a7824 */ /* 0x000fe200078e022a */
[----:B------:R-:W-:-:S02]  /*80c0*/  CS2R R12, SRZ ;  /* 0x00000000000c7805 */ /* 0x000fc4000001ff00 */
[----:B------:R-:W-:Y:S02]  /*80d0*/  CS2R R8, SRZ ;  /* 0x0000000000087805 */ /* 0x000fe4000001ff00 */
[----:B-1----:R-:W-:Y:S02]  /*80e0*/  CS2R R36, SRZ ;  /* 0x0000000000247805 */ /* 0x002fe4000001ff00 */
[----:B------:R-:W-:Y:S02]  /*80f0*/  CS2R R32, SRZ ;  /* 0x0000000000207805 */ /* 0x000fe4000001ff00 */
[----:B------:R-:W-:Y:S02]  /*8100*/  CS2R R28, SRZ ;  /* 0x00000000001c7805 */ /* 0x000fe4000001ff00 */
[----:B------:R-:W-:Y:S02]  /*8110*/  CS2R R24, SRZ ;  /* 0x0000000000187805 */ /* 0x000fe4000001ff00 */
[----:B0-----:R-:W-:-:S02]  /*8120*/  CS2R R14, SRZ ;  /* 0x00000000000e7805 */ /* 0x001fc4000001ff00 */
[----:B------:R-:W-:Y:S01]  /*8130*/  CS2R R10, SRZ ;  /* 0x00000000000a7805 */ /* 0x000fe2000001ff00 */
[----:B------:R-:W-:Y:S06]  /*8140*/  @P0 BRA `(.L_x_483) ;  /* 0x0000000400340947 */ /* 0x000fec0003800000 */
[----:B------:R-:W2:Y:S01]  /*8150*/  LDL R48, [R1+0x54] ;  /* 0x0000540001307983 */ /* 0x000ea20000100800 */
[----:B------:R-:W-:-:S03]  /*8160*/  ULDC UR4, c[0x0][0x3f4] ;  /* 0x0000fd0000047ab9 */ /* 0x000fc60000000800 */
[----:B------:R-:W3:Y:S04]  /*8170*/  LDL R47, [R1+0x4c] ;  /* 0x00004c00012f7983 */ /* 0x000ee80000100800 */
[----:B------:R-:W4:Y:S04]  /*8180*/  LDL R46, [R1+0x50] ;  /* 0x00005000012e7983 */ /* 0x000f280000100800 */
[----:B------:R-:W4:Y:S04]  /*8190*/  LDL R45, [R1+0x48] ;  /* 0x00004800012d7983 */ /* 0x000f280000100800 */
[----:B------:R-:W4:Y:S01]  /*81a0*/  LDL R43, [R1+0x58] ;  /* 0x00005800012b7983 */ /* 0x000f220000100800 */
[----:B------:R-:W-:-:S02]  /*81b0*/  CS2R R36, SRZ ;  /* 0x0000000000247805 */ /* 0x000fc4000001ff00 */
[----:B------:R-:W-:Y:S02]  /*81c0*/  CS2R R34, SRZ ;  /* 0x0000000000227805 */ /* 0x000fe4000001ff00 */
[----:B------:R-:W-:Y:S02]  /*81d0*/  CS2R R32, SRZ ;  /* 0x0000000000207805 */ /* 0x000fe4000001ff00 */
[C---:B--2---:R-:W-:Y:S01]  /*81e0*/  ISETP.GE.AND P3, PT, R48.reuse, UR4, PT ;  /* 0x0000000430007c0c */ /* 0x044fe2000bf66270 */
[C---:B------:R-:W-:Y:S01]  /*81f0*/  IMAD.SHL.U32 R24, R48.reuse, 0x2, RZ ;  /* 0x0000000230187824 */ /* 0x040fe200078e00ff */
[----:B------:R-:W-:Y:S02]  /*8200*/  SHF.R.S32.HI R4, RZ, 0x1f, R48 ;  /* 0x0000001fff047819 */ /* 0x000fe40000011430 */
[C---:B---3--:R-:W-:Y:S01]  /*8210*/  ISETP.GE.AND P2, PT, R47.reuse, UR4, PT ;  /* 0x000000042f007c0c */ /* 0x048fe2000bf46270 */
[----:B------:R-:W-:Y:S01]  /*8220*/  IMAD.SHL.U32 R14, R47, 0x2, RZ ;  /* 0x000000022f0e7824 */ /* 0x000fe200078e00ff */
[----:B------:R-:W-:-:S02]  /*8230*/  SHF.L.U64.HI R4, R48, 0x1, R4 ;  /* 0x0000000130047819 */ /* 0x000fc40000010204 */
[C---:B----4-:R-:W-:Y:S01]  /*8240*/  ISETP.GE.AND P1, PT, R46.reuse, UR4, PT ;  /* 0x000000042e007c0c */ /* 0x050fe2000bf26270 */
[----:B------:R-:W-:Y:S01]  /*8250*/  IMAD.SHL.U32 R10, R46, 0x2, RZ ;  /* 0x000000022e0a7824 */ /* 0x000fe200078e00ff */
[----:B------:R-:W-:Y:S02]  /*8260*/  SHF.R.S32.HI R5, RZ, 0x1f, R47 ;  /* 0x0000001fff057819 */ /* 0x000fe4000001142f */
[C---:B------:R-:W-:Y:S01]  /*8270*/  ISETP.GE.AND P0, PT, R45.reuse, UR4, PT ;  /* 0x000000042d007c0c */ /* 0x040fe2000bf06270 */
[----:B------:R-:W-:Y:S01]  /*8280*/  IMAD.SHL.U32 R28, R45, 0x2, RZ ;  /* 0x000000022d1c7824 */ /* 0x000fe200078e00ff */
[CC--:B------:R-:W-:Y:S02]  /*8290*/  @!P3 IADD3 R26, P4, R38.reuse, R24.reuse, RZ ;  /* 0x00000018261ab210 */ /* 0x0c0fe40007f9e0ff */
[----:B------:R-:W-:Y:S01]  /*82a0*/  @!P3 IADD3 R24, P5, R39, R24, RZ ;  /* 0x000000182718b210 */ /* 0x000fe20007fbe0ff */
[----:B------:R-:W-:Y:S01]  /*82b0*/  IMAD.SHL.U32 R30, R43, 0x2, RZ ;  /* 0x000000022b1e7824 */ /* 0x000fe200078e00ff */
[----:B------:R-:W-:Y:S01]  /*82c0*/  SHF.L.U64.HI R5, R47, 0x1, R5 ;  /* 0x000000012f057819 */ /* 0x000fe20000010205 */
[--C-:B------:R-:W-:Y:S01]  /*82d0*/  @!P3 IMAD.X R27, R3, 0x1, R4.reuse, P4 ;  /* 0x00000001031bb824 */ /* 0x100fe200020e0604 */
[-C--:B------:R-:W-:Y:S01]  /*82e0*/  @!P2 IADD3 R20, P4, R38, R14.reuse, RZ ;  /* 0x0000000e2614a210 */ /* 0x080fe20007f9e0ff */
[----:B------:R-:W-:Y:S01]  /*82f0*/  @!P3 IMAD.X R25, R0, 0x1, R4, P5 ;  /* 0x000000010019b824 */ /* 0x000fe200028e0604 */
[----:B------:R-:W-:-:S02]  /*8300*/  @!P2 IADD3 R14, P5, R39, R14, RZ ;  /* 0x0000000e270ea210 */ /* 0x000fc40007fbe0ff */
[----:B------:R-:W-:Y:S01]  /*8310*/  SHF.R.S32.HI R6, RZ, 0x1f, R46 ;  /* 0x0000001fff067819 */ /* 0x000fe2000001142e */
[--C-:B------:R-:W-:Y:S01]  /*8320*/  @!P2 IMAD.X R21, R3, 0x1, R5.reuse, P4 ;  /* 0x000000010315a824 */ /* 0x100fe200020e0605 */
[-C--:B------:R-:W-:Y:S01]  /*8330*/  @!P1 IADD3 R12, P4, R38, R10.reuse, RZ ;  /* 0x0000000a260c9210 */ /* 0x080fe20007f9e0ff */
[----:B------:R-:W-:Y:S01]  /*8340*/  @!P2 IMAD.X R15, R0, 0x1, R5, P5 ;  /* 0x00000001000fa824 */ /* 0x000fe200028e0605 */
[----:B------:R-:W-:Y:S01]  /*8350*/  SHF.L.U64.HI R6, R46, 0x1, R6 ;  /* 0x000000012e067819 */ /* 0x000fe20000010206 */
[----:B------:R-:W5:Y:S01]  /*8360*/  @!P3 LD.E.64 R32, desc[UR42][R26.64] ;  /* 0x0000002a1a20b980 */ /* 0x000f62000c101b00 */
[----:B------:R-:W-:Y:S02]  /*8370*/  @!P1 IADD3 R10, P5, R39, R10, RZ ;  /* 0x0000000a270a9210 */ /* 0x000fe40007fbe0ff */
[----:B------:R-:W-:Y:S01]  /*8380*/  SHF.R.S32.HI R7, RZ, 0x1f, R45 ;  /* 0x0000001fff077819 */ /* 0x000fe2000001142d */
[--C-:B------:R-:W-:Y:S01]  /*8390*/  @!P1 IMAD.X R13, R3, 0x1, R6.reuse, P4 ;  /* 0x00000001030d9824 */ /* 0x100fe200020e0606 */
[----:B------:R-:W-:Y:S01]  /*83a0*/  ISETP.GE.AND P4, PT, R138, UR4, PT ;  /* 0x000000048a007c0c */ /* 0x000fe2000bf86270 */
[----:B------:R-:W-:Y:S01]  /*83b0*/  @!P1 IMAD.X R11, R0, 0x1, R6, P5 ;  /* 0x00000001000b9824 */ /* 0x000fe200028e0606 */
[----:B------:R-:W-:-:S02]  /*83c0*/  SHF.L.U64.HI R7, R45, 0x1, R7 ;  /* 0x000000012d077819 */ /* 0x000fc40000010207 */
[----:B------:R-:W-:Y:S02]  /*83d0*/  @!P0 IADD3 R8, P5, R38, R28, RZ ;  /* 0x0000001c26088210 */ /* 0x000fe40007fbe0ff */
[----:B------:R-:W-:-:S03]  /*83e0*/  SHF.R.S32.HI R31, RZ, 0x1f, R43 ;  /* 0x0000001fff1f7819 */ /* 0x000fc6000001142b */
[----:B------:R-:W-:Y:S01]  /*83f0*/  @!P0 IMAD.X R9, R3, 0x1, R7, P5 ;  /* 0x0000000103098824 */ /* 0x000fe200028e0607 */
[----:B------:R-:W-:-:S03]  /*8400*/  @!P0 IADD3 R4, P5, R39, R28, RZ ;  /* 0x0000001c27048210 */ /* 0x000fc60007fbe0ff */
[----:B------:R-:W-:Y:S01]  /*8410*/  @!P4 MOV R29, R3 ;  /* 0x00000003001dc202 */ /* 0x000fe20000000f00 */
[----:B------:R-:W-:Y:S02]  /*8420*/  @!P4 IMAD.MOV.U32 R28, RZ, RZ, R38 ;  /* 0x000000ffff1cc224 */ /* 0x000fe400078e0026 */
[----:B------:R-:W-:Y:S01]  /*8430*/  @!P0 IMAD.X R5, R0, 0x1, R7, P5 ;  /* 0x0000000100058824 */ /* 0x000fe200028e0607 */
[----:B------:R-:W-:Y:S01]  /*8440*/  ISETP.GE.AND P5, PT, R43, UR4, PT ;  /* 0x000000042b007c0c */ /* 0x000fe2000bfa6270 */
[----:B------:R-:W-:Y:S02]  /*8450*/  @!P4 IMAD.MOV.U32 R6, RZ, RZ, R39 ;  /* 0x000000ffff06c224 */ /* 0x000fe400078e0027 */
[----:B------:R-:W-:Y:S02]  /*8460*/  @!P4 IMAD.MOV.U32 R7, RZ, RZ, R0 ;  /* 0x000000ffff07c224 */ /* 0x000fe400078e0000 */
[----:B------:R-:W-:-:S04]  /*8470*/  @!P4 IMAD.WIDE R28, R138, 0x2, R28 ;  /* 0x000000028a1cc825 */ /* 0x000fc800078e021c */
[----:B------:R-:W-:Y:S01]  /*8480*/  @!P4 IMAD.WIDE R6, R138, 0x2, R6 ;  /* 0x000000028a06c825 */ /* 0x000fe200078e0206 */
[----:B------:R-:W5:Y:S01]  /*8490*/  @!P4 LD.E.64 R36, desc[UR42][R28.64] ;  /* 0x0000002a1c24c980 */ /* 0x000f62000c101b00 */
[----:B------:R-:W-:-:S03]  /*84a0*/  SHF.L.U64.HI R31, R43, 0x1, R31 ;  /* 0x000000012b1f7819 */ /* 0x000fc6000001021f */
[----:B------:R0:W5:Y:S02]  /*84b0*/  @!P4 LD.E.64 R34, desc[UR42][R6.64] ;  /* 0x0000002a0622c980 */ /* 0x000164000c101b00 */
[----:B0-----:R-:W-:-:S05]  /*84c0*/  @!P5 IADD3 R6, P4, R38, R30, RZ ;  /* 0x0000001e2606d210 */ /* 0x001fca0007f9e0ff */
[--C-:B------:R-:W-:Y:S01]  /*84d0*/  @!P5 IMAD.X R7, R3, 0x1, R31.reuse, P4 ;  /* 0x000000010307d824 */ /* 0x100fe200020e061f */
[----:B------:R-:W-:Y:S02]  /*84e0*/  @!P5 IADD3 R38, P4, R39, R30, RZ ;  /* 0x0000001e2726d210 */ /* 0x000fe40007f9e0ff */
[----:B------:R-:W-:Y:S02]  /*84f0*/  CS2R R28, SRZ ;  /* 0x00000000001c7805 */ /* 0x000fe4000001ff00 */
[----:B------:R-:W-:Y:S01]  /*8500*/  CS2R R26, SRZ ;  /* 0x00000000001a7805 */ /* 0x000fe2000001ff00 */
[----:B------:R-:W-:Y:S01]  /*8510*/  @!P5 IMAD.X R39, R0, 0x1, R31, P4 ;  /* 0x000000010027d824 */ /* 0x000fe200020e061f */
[----:B------:R-:W-:Y:S02]  /*8520*/  CS2R R30, SRZ ;  /* 0x00000000001e7805 */ /* 0x000fe4000001ff00 */
[----:B------:R0:W5:Y:S04]  /*8530*/  @!P2 LD.E.64 R28, desc[UR42][R20.64] ;  /* 0x0000002a141ca980 */ /* 0x000168000c101b00 */
[----:B------:R1:W5:Y:S04]  /*8540*/  @!P2 LD.E.64 R26, desc[UR42][R14.64] ;  /* 0x0000002a0e1aa980 */ /* 0x000368000c101b00 */
[----:B------:R2:W5:Y:S01]  /*8550*/  @!P3 LD.E.64 R30, desc[UR42][R24.64] ;  /* 0x0000002a181eb980 */ /* 0x000562000c101b00 */
[----:B0-----:R-:W-:-:S02]  /*8560*/  CS2R R20, SRZ ;  /* 0x0000000000147805 */ /* 0x001fc4000001ff00 */
[----:B-1----:R-:W-:-:S04]  /*8570*/  CS2R R14, SRZ ;  /* 0x00000000000e7805 */ /* 0x002fc8000001ff00 */
[----:B------:R0:W5:Y:S01]  /*8580*/  @!P1 LD.E.64 R20, desc[UR42][R10.64] ;  /* 0x0000002a0a149980 */ /* 0x000162000c101b00 */
[----:B--2---:R-:W-:-:S03]  /*8590*/  CS2R R24, SRZ ;  /* 0x0000000000187805 */ /* 0x004fc6000001ff00 */
[----:B------:R1:W5:Y:S04]  /*85a0*/  @!P0 LD.E.64 R14, desc[UR42][R8.64] ;  /* 0x0000002a080e8980 */ /* 0x000368000c101b00 */
[----:B------:R2:W5:Y:S01]  /*85b0*/  @!P1 LD.E.64 R24, desc[UR42][R12.64] ;  /* 0x0000002a0c189980 */ /* 0x000562000c101b00 */
[----:B0-----:R-:W-:Y:S02]  /*85c0*/  CS2R R10, SRZ ;  /* 0x00000000000a7805 */ /* 0x001fe4000001ff00 */
[----:B-1----:R-:W-:-:S04]  /*85d0*/  CS2R R8, SRZ ;  /* 0x0000000000087805 */ /* 0x002fc8000001ff00 */
[----:B------:R0:W5:Y:S01]  /*85e0*/  @!P5 LD.E.64 R10, desc[UR42][R6.64] ;  /* 0x0000002a060ad980 */ /* 0x000162000c101b00 */
[----:B--2---:R-:W-:-:S03]  /*85f0*/  CS2R R12, SRZ ;  /* 0x00000000000c7805 */ /* 0x004fc6000001ff00 */
[----:B------:R0:W5:Y:S04]  /*8600*/  @!P5 LD.E.64 R8, desc[UR42][R38.64] ;  /* 0x0000002a2608d980 */ /* 0x000168000c101b00 */
[----:B------:R0:W5:Y:S02]  /*8610*/  @!P0 LD.E.64 R12, desc[UR42][R4.64] ;  /* 0x0000002a040c8980 */ /* 0x000164000c101b00 */
.L_x_483:
[----:B------:R-:W-:Y:S05]  /*8620*/  BSYNC B1 ;  /* 0x0000000000017941 */ /* 0x000fea0003800000 */
.L_x_482:
[----:B------:R-:W-:Y:S01]  /*8630*/  ULEA.HI UR4, UR37, UR37, URZ, 0x1 ;  /* 0x0000002525047291 */ /* 0x000fe2000f8f083f */
[----:B--2--5:R-:W-:Y:S01]  /*8640*/  IMAD.MOV.U32 R3, RZ, RZ, R35 ;  /* 0x000000ffff037224 */ /* 0x024fe200078e0023 */
[----:B------:R-:W-:Y:S01]  /*8650*/  VIMNMX R42, R42, 0xc0, PT ;  /* 0x000000c02a2a7848 */ /* 0x000fe20003fe0100 */
[----:B----4-:R-:W-:Y:S01]  /*8660*/  IMAD.MOV.U32 R0, RZ, RZ, R34 ;  /* 0x000000ffff007224 */ /* 0x010fe200078e0022 */
[----:B------:R-:W-:Y:S01]  /*8670*/  ULOP3.LUT UR4, UR4, 0xfffffffe, URZ, 0xc0, !UPT ;  /* 0xfffffffe04047892 */ /* 0x000fe2000f8ec03f */
[----:B0-----:R-:W-:Y:S01]  /*8680*/  IMAD.MOV.U32 R4, RZ, RZ, R30 ;  /* 0x000000ffff047224 */ /* 0x001fe200078e001e */
[----:B------:R-:W-:Y:S01]  /*8690*/  PRMT R59, R3, 0x7610, R59 ;  /* 0x00007610033b7816 */ /* 0x000fe2000000003b */
[----:B------:R-:W-:Y:S01]  /*86a0*/  IMAD.MOV.U32 R5, RZ, RZ, R27 ;  /* 0x000000ffff057224 */ /* 0x000fe200078e001b */
[----:B------:R-:W-:Y:S01]  /*86b0*/  UIADD3 UR4, UR37, -UR4, URZ ;  /* 0x8000000425047290 */ /* 0x000fe2000fffe03f */
[----:B---3--:R-:W-:Y:S01]  /*86c0*/  PRMT R38, R38, 0x5410, R0 ;  /* 0x0000541026267816 */ /* 0x008fe20000000000 */
[----:B------:R-:W-:Y:S01]  /*86d0*/  IMAD.MOV.U32 R0, RZ, RZ, R31 ;  /* 0x000000ffff007224 */ /* 0x000fe200078e001f */
[----:B------:R-:W-:Y:S01]  /*86e0*/  PRMT R57, R4, 0x7610, R57 ;  /* 0x0000761004397816 */ /* 0x000fe20000000039 */
[----:B------:R-:W-:Y:S01]  /*86f0*/  IMAD.MOV.U32 R4, RZ, RZ, R26 ;  /* 0x000000ffff047224 */ /* 0x000fe200078e001a */
[----:B------:R-:W-:Y:S01]  /*8700*/  PRMT R54, R5, 0x7610, R54 ;  /* 0x0000761005367816 */ /* 0x000fe20000000036 */
[----:B------:R-:W-:Y:S01]  /*8710*/  IMAD.U32 R3, RZ, RZ, UR4 ;  /* 0x00000004ff037e24 */ /* 0x000fe2000f8e00ff */
[----:B------:R-:W-:Y:S01]  /*8720*/  PRMT R58, R0, 0x7610, R58 ;  /* 0x00007610003a7816 */ /* 0x000fe2000000003a */
[----:B------:R-:W-:Y:S01]  /*8730*/  IMAD.MOV.U32 R0, RZ, RZ, R20 ;  /* 0x000000ffff007224 */ /* 0x000fe200078e0014 */
[----:B------:R-:W-:Y:S01]  /*8740*/  PRMT R53, R4, 0x7610, R53 ;  /* 0x0000761004357816 */ /* 0x000fe20000000035 */
[----:B------:R-:W-:Y:S01]  /*8750*/  IMAD.MOV.U32 R4, RZ, RZ, R21 ;  /* 0x000000ffff047224 */ /* 0x000fe200078e0015 */
[----:B------:R-:W-:Y:S01]  /*8760*/  SHF.L.U32 R3, R3, 0x1f, RZ ;  /* 0x0000001f03037819 */ /* 0x000fe200000006ff */
[----:B------:R-:W-:Y:S01]  /*8770*/  IMAD.MOV.U32 R5, RZ, RZ, R12 ;  /* 0x000000ffff057224 */ /* 0x000fe200078e000c */
[----:B------:R-:W-:Y:S01]  /*8780*/  PRMT R49, R0, 0x7610, R49 ;  /* 0x0000761000317816 */ /* 0x000fe20000000031 */
[----:B------:R-:W-:Y:S01]  /*8790*/  IMAD.MOV.U32 R6, RZ, RZ, R13 ;  /* 0x000000ffff067224 */ /* 0x000fe200078e000d */
[----:B------:R-:W0:Y:S01]  /*87a0*/  SYNCS.PHASECHK.TRANS64.TRYWAIT P0, [R2+URZ+0x2d800], R3 ;  /* 0x02d80003020075a7 */ /* 0x000e22000800017f */
[----:B------:R-:W-:Y:S01]  /*87b0*/  PRMT R50, R4, 0x7610, R50 ;  /* 0x0000761004327816 */ /* 0x000fe20000000032 */
[----:B------:R-:W-:Y:S01]  /*87c0*/  IMAD.MOV.U32 R0, RZ, RZ, R8 ;  /* 0x000000ffff007224 */ /* 0x000fe200078e0008 */
[----:B------:R-:W-:Y:S01]  /*87d0*/  PRMT R45, R5, 0x7610, R45 ;  /* 0x00007610052d7816 */ /* 0x000fe2000000002d */
[----:B------:R-:W-:Y:S01]  /*87e0*/  IMAD.MOV.U32 R4, RZ, RZ, R9 ;  /* 0x000000ffff047224 */ /* 0x000fe200078e0009 */
[----:B------:R-:W-:Y:S01]  /*87f0*/  PRMT R46, R6, 0x7610, R46 ;  /* 0x00007610062e7816 */ /* 0x000fe2000000002e */
[----:B------:R-:W-:Y:S01]  /*8800*/  IMAD.MOV.U32 R5, RZ, RZ, R36 ;  /* 0x000000ffff057224 */ /* 0x000fe200078e0024 */
[----:B------:R-:W-:Y:S01]  /*8810*/  PRMT R38, R0, 0x7610, R38 ;  /* 0x0000761000267816 */ /* 0x000fe20000000026 */
[----:B------:R-:W-:Y:S01]  /*8820*/  IMAD.MOV.U32 R6, RZ, RZ, R37 ;  /* 0x000000ffff067224 */ /* 0x000fe200078e0025 */
[----:B------:R-:W-:Y:S01]  /*8830*/  ISETP.GE.AND P1, PT, R141, R42, PT ;  /* 0x0000002a8d00720c */ /* 0x000fe20003f26270 */
[----:B------:R-:W-:Y:S01]  /*8840*/  IMAD.MOV.U32 R0, RZ, RZ, R32 ;  /* 0x000000ffff007224 */ /* 0x000fe200078e0020 */
        /* <DEDUP_REMOVED lines=12> */
[----:B------:R-:W-:Y:S01]  /*8910*/  BSSY B1, `(.L_x_484) ;  /* 0x0000009000017945 */ /* 0x000fe20003800000 */
[----:B------:R-:W-:Y:S01]  /*8920*/  IMAD.MOV.U32 R6, RZ, RZ, R15 ;  /* 0x000000ffff067224 */ /* 0x000fe200078e000f */
[----:B------:R-:W-:Y:S01]  /*8930*/  PRMT R51, R0, 0x7610, R51 ;  /* 0x0000761000337816 */ /* 0x000fe20000000033 */
[----:B------:R-:W-:Y:S01]  /*8940*/  IMAD.MOV.U32 R0, RZ, RZ, R10 ;  /* 0x000000ffff007224 */ /* 0x000fe200078e000a */
[----:B------:R-:W-:Y:S01]  /*8950*/  PRMT R52, R4, 0x7610, R52 ;  /* 0x0000761004347816 */ /* 0x000fe20000000034 */
[----:B------:R-:W-:Y:S01]  /*8960*/  IMAD.MOV.U32 R4, RZ, RZ, R11 ;  /* 0x000000ffff047224 */ /* 0x000fe200078e000b */
[----:B------:R-:W-:-:S02]  /*8970*/  PRMT R47, R5, 0x7610, R47 ;  /* 0x00007610052f7816 */ /* 0x000fc4000000002f */
[----:B------:R-:W-:Y:S01]  /*8980*/  PRMT R48, R6, 0x7610, R48 ;  /* 0x0000761006307816 */ /* 0x000fe20000000030 */
[----:B0-----:R-:W-:Y:S06]  /*8990*/  @!P0 BRA `(.L_x_485) ;  /* 0x0000013c00748947 */ /* 0x001fec0003800000 */
.L_x_697:
[----:B------:R-:W-:Y:S05]  /*89a0*/  BSYNC B1 ;  /* 0x0000000000017941 */ /* 0x000fea0003800000 */
.L_x_484:
[----:B------:R-:W-:Y:S02]  /*89b0*/  PRMT R42, R0, 0x7610, R42 ;  /* 0x00007610002a7816 */ /* 0x000fe4000000002a */
[----:B------:R-:W-:Y:S01]  /*89c0*/  PRMT R43, R4, 0x7610, R43 ;  /* 0x00007610042b7816 */ /* 0x000fe2000000002b */
[----:B------:R-:W-:Y:S06]  /*89d0*/  @P1 BRA `(.L_x_486) ;  /* 0x00000030003c1947 */ /* 0x000fec0003800000 */
[----:B------:R-:W2:Y:S01]  /*89e0*/  LDL R65, [R1+0x88] ;  /* 0x0000880001417983 */ /* 0x000ea20000100800 */
[----:B------:R-:W1:Y:S03]  /*89f0*/  LDC R5, c[0x0][0x3f4] ;  /* 0x0000fd00ff057b82 */ /* 0x000e660000000800 */
[----:B------:R-:W3:Y:S04]  /*8a00*/  LDL R64, [R1+0x54] ;  /* 0x0000540001407983 */ /* 0x000ee80000100800 */
[----:B------:R-:W4:Y:S04]  /*8a10*/  LDL R63, [R1+0x4c] ;  /* 0x00004c00013f7983 */ /* 0x000f280000100800 */
[----:B------:R-:W5:Y:S04]  /*8a20*/  LDL R61, [R1+0x50] ;  /* 0x00005000013d7983 */ /* 0x000f680000100800 */
[----:B------:R-:W5:Y:S04]  /*8a30*/  LDL R60, [R1+0x48] ;  /* 0x00004800013c7983 */ /* 0x000f680000100800 */
[----:B------:R-:W5:Y:S01]  /*8a40*/  LDL R6, [R1+0x58] ;  /* 0x0000580001067983 */ /* 0x000f620000100800 */
[----:B------:R-:W-:Y:S01]  /*8a50*/  LEA.HI R40, R41, R40, RZ, 0x2 ;  /* 0x0000002829287211 */ /* 0x000fe200078f10ff */
[----:B------:R-:W-:Y:S03]  /*8a60*/  BSSY B1, `(.L_x_487) ;  /* 0x000003e000017945 */ /* 0x000fe60003800000 */
[----:B------:R-:W-:-:S02]  /*8a70*/  SHF.R.S32.HI R0, RZ, 0x2, R40 ;  /* 0x00000002ff007819 */ /* 0x000fc40000011428 */
[----:B0-----:R-:W-:Y:S02]  /*8a80*/  SHF.R.S32.HI R3, RZ, 0x1f, R40 ;  /* 0x0000001fff037819 */ /* 0x001fe40000011428 */
[----:B-1----:R-:W-:Y:S02]  /*8a90*/  ISETP.GE.AND P6, PT, R138, R5, PT ;  /* 0x000000058a00720c */ /* 0x002fe40003fc6270 */
[----:B------:R-:W-:-:S04]  /*8aa0*/  LEA.HI R3, R3, R0, RZ, 0x2 ;  /* 0x0000000003037211 */ /* 0x000fc800078f10ff */
[----:B------:R-:W-:-:S04]  /*8ab0*/  LOP3.LUT R7, R3, 0xfffffffc, RZ, 0xc0, !PT ;  /* 0xfffffffc03077812 */ /* 0x000fc800078ec0ff */
[----:B------:R-:W-:-:S04]  /*8ac0*/  IADD3 R7, R0, -R7, RZ ;  /* 0x8000000700077210 */ /* 0x000fc80007ffe0ff */
[----:B------:R-:W-:Y:S01]  /*8ad0*/  LOP3.LUT P0, RZ, R7, 0x2, RZ, 0xc0, !PT ;  /* 0x0000000207ff7812 */ /* 0x000fe2000780c0ff */
[----:B--2---:R-:W-:-:S04]  /*8ae0*/  IMAD R3, R65, 0x2, R2 ;  /* 0x0000000241037824 */ /* 0x004fc800078e0202 */
[----:B------:R-:W-:Y:S01]  /*8af0*/  VIADD R0, R3, 0x20 ;  /* 0x0000002003007836 */ /* 0x000fe20000000000 */
[-C--:B---3--:R-:W-:Y:S02]  /*8b00*/  ISETP.GE.AND P1, PT, R64, R5.reuse, PT ;  /* 0x000000054000720c */ /* 0x088fe40003f26270 */
[-C--:B----4-:R-:W-:Y:S02]  /*8b10*/  ISETP.GE.AND P2, PT, R63, R5.reuse, PT ;  /* 0x000000053f00720c */ /* 0x090fe40003f46270 */
[-C--:B-----5:R-:W-:Y:S02]  /*8b20*/  ISETP.GE.AND P3, PT, R61, R5.reuse, PT ;  /* 0x000000053d00720c */ /* 0x0a0fe40003f66270 */
[-C--:B------:R-:W-:Y:S02]  /*8b30*/  ISETP.GE.AND P4, PT, R60, R5.reuse, PT ;  /* 0x000000053c00720c */ /* 0x080fe40003f86270 */
[----:B------:R-:W-:Y:S01]  /*8b40*/  ISETP.GE.AND P5, PT, R6, R5, PT ;  /* 0x000000050600720c */ /* 0x000fe20003fa6270 */
[----:B------:R-:W-:-:S12]  /*8b50*/  @P6 BRA `(.L_x_488) ;  /* 0x0000000000b86947 */ /* 0x000fd80003800000 */
[----:B------:R-:W0:Y:S01]  /*8b60*/  LDS.128 R4, [R3+0xc400] ;  /* 0x00c4000003047984 */ /* 0x000e220000000c00 */
[----:B------:R-:W-:Y:S02]  /*8b70*/  SHF.R.U32.HI R61, RZ, 0x10, R35 ;  /* 0x00000010ff3d7819 */ /* 0x000fe40000011623 */
[----:B------:R-:W-:Y:S02]  /*8b80*/  SHF.R.U32.HI R41, RZ, 0x10, R37 ;  /* 0x00000010ff297819 */ /* 0x000fe40000011625 */
[----:B------:R-:W-:Y:S02]  /*8b90*/  PRMT R61, R59, 0x5410, R61 ;  /* 0x000054103b3d7816 */ /* 0x000fe4000000003d */
[----:B------:R-:W-:Y:S02]  /*8ba0*/  PRMT R41, R62, 0x5410, R41 ;  /* 0x000054103e297816 */ /* 0x000fe40000000029 */
[----:B------:R-:W-:Y:S01]  /*8bb0*/  SHF.R.U64 R60, R34, 0x10, R35 ;  /* 0x00000010223c7819 */ /* 0x000fe20000001223 */
[----:B------:R-:W-:Y:S01]  /*8bc0*/  IMAD.U32 R62, R61, 0x10000, RZ ;  /* 0x000100003d3e7824 */ /* 0x000fe200078e00ff */
[----:B------:R-:W-:Y:S01]  /*8bd0*/  SHF.R.U64 R40, R36, 0x10, R37 ;  /* 0x0000001024287819 */ /* 0x000fe20000001225 */
[----:B------:R-:W-:Y:S01]  /*8be0*/  IMAD.U32 R59, R41, 0x10000, RZ ;  /* 0x00010000293b7824 */ /* 0x000fe200078e00ff */
[----:B------:R-:W-:-:S02]  /*8bf0*/  LOP3.LUT R61, R61, 0xffff0000, RZ, 0xc0, !PT ;  /* 0xffff00003d3d7812 */ /* 0x000fc400078ec0ff */
[----:B------:R-:W-:Y:S02]  /*8c00*/  LOP3.LUT R41, R41, 0xffff0000, RZ, 0xc0, !PT ;  /* 0xffff000029297812 */ /* 0x000fe400078ec0ff */
[----:B------:R-:W-:Y:S02]  /*8c10*/  PRMT R40, R39, 0x5432, R40 ;  /* 0x0000543227287816 */ /* 0x000fe40000000028 */
[----:B------:R-:W-:Y:S02]  /*8c20*/  PRMT R60, R38, 0x5432, R60 ;  /* 0x00005432263c7816 */ /* 0x000fe4000000003c */
[C---:B0-----:R-:W-:Y:S01]  /*8c30*/  LOP3.LUT R35, R6.reuse, 0xffff0000, RZ, 0xc0, !PT ;  /* 0xffff000006237812 */ /* 0x041fe200078ec0ff */
[----:B------:R-:W-:Y:S01]  /*8c40*/  IMAD.U32 R34, R6, 0x10000, RZ ;  /* 0x0001000006227824 */ /* 0x000fe200078e00ff */
[C---:B------:R-:W-:Y:S01]  /*8c50*/  LOP3.LUT R37, R7.reuse, 0xffff0000, RZ, 0xc0, !PT ;  /* 0xffff000007257812 */ /* 0x040fe200078ec0ff */
[----:B------:R-:W-:Y:S02]  /*8c60*/  IMAD.U32 R36, R7, 0x10000, RZ ;  /* 0x0001000007247824 */ /* 0x000fe400078e00ff */
[C---:B------:R-:W-:Y:S01]  /*8c70*/  FMUL.FTZ R63, R35.reuse, R62 ;  /* 0x0000003e233f7220 */ /* 0x040fe20000410000 */
[----:B------:R-:W-:Y:S01]  /*8c80*/  FMUL.FTZ R35, R35, R59 ;  /* 0x0000003b23237220 */ /* 0x000fe20000410000 */
[----:B------:R-:W-:Y:S01]  /*8c90*/  FMUL.FTZ R65, R37, R61 ;  /* 0x0000003d25417220 */ /* 0x000fe20000410000 */
[----:B------:R-:W-:-:S02]  /*8ca0*/  IMAD.U32 R6, R4, 0x10000, RZ ;  /* 0x0001000004067824 */ /* 0x000fc400078e00ff */
[C---:B------:R-:W-:Y:S01]  /*8cb0*/  FFMA.FTZ R63, R34.reuse, R59, -R63 ;  /* 0x0000003b223f7223 */ /* 0x040fe2000001083f */
[----:B------:R-:W-:Y:S01]  /*8cc0*/  FFMA.FTZ R62, R34, R62, R35 ;  /* 0x0000003e223e7223 */ /* 0x000fe20000010023 */
[-C--:B------:R-:W-:Y:S01]  /*8cd0*/  FMUL.FTZ R59, R37, R41.reuse ;  /* 0x00000029253b7220 */ /* 0x080fe20000410000 */
[C---:B------:R-:W-:Y:S01]  /*8ce0*/  IMAD.U32 R7, R5.reuse, 0x10000, RZ ;  /* 0x0001000005077824 */ /* 0x040fe200078e00ff */
[----:B------:R-:W-:Y:S01]  /*8cf0*/  LOP3.LUT R4, R4, 0xffff0000, RZ, 0xc0, !PT ;  /* 0xffff000004047812 */ /* 0x000fe200078ec0ff */
[----:B------:R-:W-:Y:S01]  /*8d00*/  IMAD.U32 R37, R60, 0x10000, RZ ;  /* 0x000100003c257824 */ /* 0x000fe200078e00ff */
[----:B------:R-:W-:Y:S01]  /*8d10*/  LOP3.LUT R5, R5, 0xffff0000, RZ, 0xc0, !PT ;  /* 0xffff000005057812 */ /* 0x000fe200078ec0ff */
[----:B------:R-:W-:Y:S01]  /*8d20*/  IMAD.U32 R35, R40, 0x10000, RZ ;  /* 0x0001000028237824 */ /* 0x000fe200078e00ff */
[----:B------:R-:W-:Y:S01]  /*8d30*/  LOP3.LUT R60, R60, 0xffff0000, RZ, 0xc0, !PT ;  /* 0xffff00003c3c7812 */ /* 0x000fe200078ec0ff */
[----:B------:R-:W-:Y:S01]  /*8d40*/  FFMA.FTZ R65, R36, R41, -R65 ;  /* 0x0000002924417223 */ /* 0x000fe20000010841 */
[----:B------:R-:W-:Y:S01]  /*8d50*/  LOP3.LUT R40, R40, 0xffff0000, RZ, 0xc0, !PT ;  /* 0xffff000028287812 */ /* 0x000fe200078ec0ff */
[----:B------:R-:W-:Y:S01]  /*8d60*/  FFMA.FTZ R64, R36, R61, R59 ;  /* 0x0000003d24407223 */ /* 0x000fe2000001003b */
[C---:B------:R-:W-:Y:S01]  /*8d70*/  FMUL.FTZ R41, R4.reuse, R37 ;  /* 0x0000002504297220 */ /* 0x040fe20000410000 */
[-C--:B------:R-:W-:Y:S01]  /*8d80*/  FMUL.FTZ R34, R4, R35.reuse ;  /* 0x0000002304227220 */ /* 0x080fe20000410000 */
[C---:B------:R-:W-:Y:S01]  /*8d90*/  FMUL.FTZ R36, R5.reuse, R60 ;  /* 0x0000003c05247220 */ /* 0x040fe20000410000 */
[-C--:B------:R-:W-:Y:S01]  /*8da0*/  FMUL.FTZ R59, R5, R40.reuse ;  /* 0x00000028053b7220 */ /* 0x080fe20000410000 */
[C---:B------:R-:W-:Y:S01]  /*8db0*/  FFMA.FTZ R4, R6.reuse, R35, -R41 ;  /* 0x0000002306047223 */ /* 0x040fe20000010829 */
[----:B------:R-:W-:Y:S01]  /*8dc0*/  FFMA.FTZ R37, R6, R37, R34 ;  /* 0x0000002506257223 */ /* 0x000fe20000010022 */
[C---:B------:R-:W-:Y:S01]  /*8dd0*/  FFMA.FTZ R5, R7.reuse, R40, -R36 ;  /* 0x0000002807057223 */ /* 0x040fe20000010824 */
[----:B------:R-:W-:Y:S01]  /*8de0*/  FFMA.FTZ R60, R7, R60, R59 ;  /* 0x0000003c073c7223 */ /* 0x000fe2000001003b */
[----:B------:R-:W-:-:S02]  /*8df0*/  F2FP.BF16.F32.PACK_AB R6, R62, R63 ;  /* 0x0000003f3e06723e */ /* 0x000fc400000010ff */
[----:B------:R-:W-:Y:S02]  /*8e00*/  F2FP.BF16.F32.PACK_AB R7, R64, R65 ;  /* 0x000000414007723e */ /* 0x000fe400000010ff */
[----:B------:R-:W-:Y:S02]  /*8e10*/  F2FP.BF16.F32.PACK_AB R4, R37, R4 ;  /* 0x000000042504723e */ /* 0x000fe400000010ff */
[----:B------:R-:W-:-:S05]  /*8e20*/  F2FP.BF16.F32.PACK_AB R5, R60, R5 ;  /* 0x000000053c05723e */ /* 0x000fca00000010ff */
[----:B------:R0:W-:Y:S02]  /*8e30*/  STS.128 [R3+0xc400], R4 ;  /* 0x00c4000403007388 */ /* 0x0001e40000000c00 */
.L_x_488:
[----:B------:R-:W-:Y:S05]  /*8e40*/  BSYNC B1 ;  /* 0x0000000000017941 */ /* 0x000fea0003800000 */
.L_x_487:
[----:B------:R-:W-:Y:S01]  /*8e50*/  BSSY B1, `(.L_x_489) ;  /* 0x0000031000017945 */ /* 0x000fe20003800000 */
[----:B------:R-:W-:-:S03]  /*8e60*/  @P0 VIADD R0, R3, 0xffffffe0 ;  /* 0xffffffe003000836 */ /* 0x000fc60000000000 */
[----:B------:R-:W-:Y:S05]  /*8e70*/  @P1 BRA `(.L_x_490) ;  /* 0x0000000000b81947 */ /* 0x000fea0003800000 */
[----:B0-----:R-:W0:Y:S01]  /*8e80*/  LDS.128 R4, [R0+0xc400] ;  /* 0x00c4000000047984 */ /* 0x001e220000000c00 */
[--C-:B------:R-:W-:Y:S02]  /*8e90*/  SHF.R.U64 R30, R30, 0x10, R31.reuse ;  /* 0x000000101e1e7819 */ /* 0x100fe4000000121f */
[----:B------:R-:W-:Y:S02]  /*8ea0*/  SHF.R.U32.HI R31, RZ, 0x10, R31 ;  /* 0x00000010ff1f7819 */ /* 0x000fe4000001161f */
[----:B------:R-:W-:Y:S02]  /*8eb0*/  SHF.R.U32.HI R35, RZ, 0x10, R33 ;  /* 0x00000010ff237819 */ /* 0x000fe40000011621 */
[----:B------:R-:W-:Y:S02]  /*8ec0*/  PRMT R58, R58, 0x5410, R31 ;  /* 0x000054103a3a7816 */ /* 0x000fe4000000001f */
[----:B------:R-:W-:Y:S02]  /*8ed0*/  PRMT R35, R66, 0x5410, R35 ;  /* 0x0000541042237816 */ /* 0x000fe40000000023 */
[----:B------:R-:W-:Y:S01]  /*8ee0*/  SHF.R.U64 R34, R32, 0x10, R33 ;  /* 0x0000001020227819 */ /* 0x000fe20000001221 */
[C---:B------:R-:W-:Y:S01]  /*8ef0*/  IMAD.U32 R37, R58.reuse, 0x10000, RZ ;  /* 0x000100003a257824 */ /* 0x040fe200078e00ff */
[----:B------:R-:W-:Y:S01]  /*8f00*/  LOP3.LUT R58, R58, 0xffff0000, RZ, 0xc0, !PT ;  /* 0xffff00003a3a7812 */ /* 0x000fe200078ec0ff */
[C---:B------:R-:W-:Y:S01]  /*8f10*/  IMAD.U32 R36, R35.reuse, 0x10000, RZ ;  /* 0x0001000023247824 */ /* 0x040fe200078e00ff */
[----:B------:R-:W-:-:S02]  /*8f20*/  LOP3.LUT R35, R35, 0xffff0000, RZ, 0xc0, !PT ;  /* 0xffff000023237812 */ /* 0x000fc400078ec0ff */
[----:B------:R-:W-:Y:S02]  /*8f30*/  PRMT R34, R42, 0x5432, R34 ;  /* 0x000054322a227816 */ /* 0x000fe40000000022 */
[----:B------:R-:W-:Y:S02]  /*8f40*/  PRMT R57, R57, 0x5410, R30 ;  /* 0x0000541039397816 */ /* 0x000fe4000000001e */
[C---:B0-----:R-:W-:Y:S01]  /*8f50*/  LOP3.LUT R31, R6.reuse, 0xffff0000, RZ, 0xc0, !PT ;  /* 0xffff0000061f7812 */ /* 0x041fe200078ec0ff */
[C---:B------:R-:W-:Y:S01]  /*8f60*/  IMAD.U32 R32, R7.reuse, 0x10000, RZ ;  /* 0x0001000007207824 */ /* 0x040fe200078e00ff */
[----:B------:R-:W-:Y:S01]  /*8f70*/  LOP3.LUT R33, R7, 0xffff0000, RZ, 0xc0, !PT ;  /* 0xffff000007217812 */ /* 0x000fe200078ec0ff */
[----:B------:R-:W-:Y:S02]  /*8f80*/  IMAD.U32 R30, R6, 0x10000, RZ ;  /* 0x00010000061e7824 */ /* 0x000fe400078e00ff */
[C---:B------:R-:W-:Y:S01]  /*8f90*/  FMUL.FTZ R41, R31.reuse, R37 ;  /* 0x000000251f297220 */ /* 0x040fe20000410000 */
[----:B------:R-:W-:Y:S01]  /*8fa0*/  FMUL.FTZ R40, R31, R36 ;  /* 0x000000241f287220 */ /* 0x000fe20000410000 */
[----:B------:R-:W-:Y:S01]  /*8fb0*/  FMUL.FTZ R31, R33, R58 ;  /* 0x0000003a211f7220 */ /* 0x000fe20000410000 */
[----:B------:R-:W-:-:S02]  /*8fc0*/  IMAD.U32 R6, R4, 0x10000, RZ ;  /* 0x0001000004067824 */ /* 0x000fc400078e00ff */
[----:B------:R-:W-:Y:S01]  /*8fd0*/  FFMA.FTZ R41, R30, R36, -R41 ;  /* 0x000000241e297223 */ /* 0x000fe20000010829 */
[----:B------:R-:W-:Y:S02]  /*8fe0*/  IMAD.U32 R7, R5, 0x10000, RZ ;  /* 0x0001000005077824 */ /* 0x000fe400078e00ff */
[----:B------:R-:W-:Y:S01]  /*8ff0*/  FFMA.FTZ R59, R32, R35, -R31 ;  /* 0x00000023203b7223 */ /* 0x000fe2000001081f */
[----:B------:R-:W-:Y:S01]  /*9000*/  FFMA.FTZ R40, R30, R37, R40 ;  /* 0x000000251e287223 */ /* 0x000fe20000010028 */
[----:B------:R-:W-:Y:S01]  /*9010*/  IMAD.U32 R31, R34, 0x10000, RZ ;  /* 0x00010000221f7824 */ /* 0x000fe200078e00ff */
[----:B------:R-:W-:Y:S01]  /*9020*/  LOP3.LUT R4, R4, 0xffff0000, RZ, 0xc0, !PT ;  /* 0xffff000004047812 */ /* 0x000fe200078ec0ff */
[----:B------:R-:W-:Y:S01]  /*9030*/  FMUL.FTZ R37, R33, R35 ;  /* 0x0000002321257220 */ /* 0x000fe20000410000 */
[----:B------:R-:W-:Y:S01]  /*9040*/  LOP3.LUT R5, R5, 0xffff0000, RZ, 0xc0, !PT ;  /* 0xffff000005057812 */ /* 0x000fe200078ec0ff */
[C---:B------:R-:W-:Y:S01]  /*9050*/  IMAD.U32 R33, R57.reuse, 0x10000, RZ ;  /* 0x0001000039217824 */ /* 0x040fe200078e00ff */
[----:B------:R-:W-:Y:S01]  /*9060*/  LOP3.LUT R30, R57, 0xffff0000, RZ, 0xc0, !PT ;  /* 0xffff0000391e7812 */ /* 0x000fe200078ec0ff */
[----:B------:R-:W-:Y:S01]  /*9070*/  FFMA.FTZ R58, R32, R58, R37 ;  /* 0x0000003a203a7223 */ /* 0x000fe20000010025 */
[----:B------:R-:W-:Y:S01]  /*9080*/  LOP3.LUT R34, R34, 0xffff0000, RZ, 0xc0, !PT ;  /* 0xffff000022227812 */ /* 0x000fe200078ec0ff */
[C---:B------:R-:W-:Y:S01]  /*9090*/  FMUL.FTZ R35, R4.reuse, R33 ;  /* 0x0000002104237220 */ /* 0x040fe20000410000 */
[----:B------:R-:W-:Y:S01]  /*90a0*/  FMUL.FTZ R32, R4, R31 ;  /* 0x0000001f04207220 */ /* 0x000fe20000410000 */
[----:B------:R-:W-:-:S02]  /*90b0*/  FMUL.FTZ R36, R5, R30 ;  /* 0x0000001e05247220 */ /* 0x000fc40000410000 */
[-C--:B------:R-:W-:Y:S01]  /*90c0*/  FMUL.FTZ R37, R5, R34.reuse ;  /* 0x0000002205257220 */ /* 0x080fe20000410000 */
[C---:B------:R-:W-:Y:S01]  /*90d0*/  FFMA.FTZ R4, R6.reuse, R31, -R35 ;  /* 0x0000001f06047223 */ /* 0x040fe20000010823 */
[----:B------:R-:W-:Y:S01]  /*90e0*/  FFMA.FTZ R33, R6, R33, R32 ;  /* 0x0000002106217223 */ /* 0x000fe20000010020 */
[C---:B------:R-:W-:Y:S01]  /*90f0*/  FFMA.FTZ R5, R7.reuse, R34, -R36 ;  /* 0x0000002207057223 */ /* 0x040fe20000010824 */
[----:B------:R-:W-:Y:S01]  /*9100*/  FFMA.FTZ R30, R7, R30, R37 ;  /* 0x0000001e071e7223 */ /* 0x000fe20000010025 */
[----:B------:R-:W-:Y:S02]  /*9110*/  F2FP.BF16.F32.PACK_AB R6, R40, R41 ;  /* 0x000000292806723e */ /* 0x000fe400000010ff */
[----:B------:R-:W-:Y:S02]  /*9120*/  F2FP.BF16.F32.PACK_AB R7, R58, R59 ;  /* 0x0000003b3a07723e */ /* 0x000fe400000010ff */
[----:B------:R-:W-:Y:S02]  /*9130*/  F2FP.BF16.F32.PACK_AB R4, R33, R4 ;  /* 0x000000042104723e */ /* 0x000fe400000010ff */
[----:B------:R-:W-:-:S05]  /*9140*/  F2FP.BF16.F32.PACK_AB R5, R30, R5 ;  /* 0x000000051e05723e */ /* 0x000fca00000010ff */
[----:B------:R1:W-:Y:S02]  /*9150*/  STS.128 [R0+0xc400], R4 ;  /* 0x00c4000400007388 */ /* 0x0003e40000000c00 */
.L_x_490:
[----:B------:R-:W-:Y:S05]  /*9160*/  BSYNC B1 ;  /* 0x0000000000017941 */ /* 0x000fea0003800000 */
.L_x_489:
[----:B------:R-:W-:Y:S04]  /*9170*/  BSSY B1, `(.L_x_491) ;  /* 0x0000030000017945 */ /* 0x000fe80003800000 */
[----:B------:R-:W-:Y:S05]  /*9180*/  @P2 BRA `(.L_x_492) ;  /* 0x0000000000b82947 */ /* 0x000fea0003800000 */
[----:B01----:R-:W0:Y:S01]  /*9190*/  LDS.128 R4, [R3+0xf400] ;  /* 0x00f4000003047984 */ /* 0x003e220000000c00 */
[----:B------:R-:W-:Y:S02]  /*91a0*/  SHF.R.U64 R28, R28, 0x10, R29 ;  /* 0x000000101c1c7819 */ /* 0x000fe4000000121d */
[----:B------:R-:W-:Y:S02]  /*91b0*/  SHF.R.U64 R26, R26, 0x10, R27 ;  /* 0x000000101a1a7819 */ /* 0x000fe4000000121b */
[----:B------:R-:W-:Y:S02]  /*91c0*/  SHF.R.U32.HI R29, RZ, 0x10, R29 ;  /* 0x00000010ff1d7819 */ /* 0x000fe4000001161d */
[----:B------:R-:W-:Y:S02]  /*91d0*/  SHF.R.U32.HI R27, RZ, 0x10, R27 ;  /* 0x00000010ff1b7819 */ /* 0x000fe4000001161b */
[----:B------:R-:W-:Y:S02]  /*91e0*/  PRMT R56, R56, 0x5410, R29 ;  /* 0x0000541038387816 */ /* 0x000fe4000000001d */
[----:B------:R-:W-:-:S02]  /*91f0*/  PRMT R54, R54, 0x5410, R27 ;  /* 0x0000541036367816 */ /* 0x000fc4000000001b */
[----:B------:R-:W-:Y:S01]  /*9200*/  PRMT R53, R53, 0x5410, R26 ;  /* 0x0000541035357816 */ /* 0x000fe2000000001a */
[C---:B------:R-:W-:Y:S01]  /*9210*/  IMAD.U32 R30, R56.reuse, 0x10000, RZ ;  /* 0x00010000381e7824 */ /* 0x040fe200078e00ff */
[----:B------:R-:W-:Y:S01]  /*9220*/  LOP3.LUT R56, R56, 0xffff0000, RZ, 0xc0, !PT ;  /* 0xffff000038387812 */ /* 0x000fe200078ec0ff */
[C---:B------:R-:W-:Y:S01]  /*9230*/  IMAD.U32 R31, R54.reuse, 0x10000, RZ ;  /* 0x00010000361f7824 */ /* 0x040fe200078e00ff */
[----:B------:R-:W-:Y:S02]  /*9240*/  LOP3.LUT R54, R54, 0xffff0000, RZ, 0xc0, !PT ;  /* 0xffff000036367812 */ /* 0x000fe400078ec0ff */
[----:B------:R-:W-:Y:S02]  /*9250*/  PRMT R55, R55, 0x5410, R28 ;  /* 0x0000541037377816 */ /* 0x000fe4000000001c */
[C---:B0-----:R-:W-:Y:S01]  /*9260*/  LOP3.LUT R27, R6.reuse, 0xffff0000, RZ, 0xc0, !PT ;  /* 0xffff0000061b7812 */ /* 0x041fe200078ec0ff */
[----:B------:R-:W-:Y:S01]  /*9270*/  IMAD.U32 R26, R6, 0x10000, RZ ;  /* 0x00010000061a7824 */ /* 0x000fe200078e00ff */
[C---:B------:R-:W-:Y:S01]  /*9280*/  LOP3.LUT R29, R7.reuse, 0xffff0000, RZ, 0xc0, !PT ;  /* 0xffff0000071d7812 */ /* 0x040fe200078ec0ff */
[----:B------:R-:W-:-:S02]  /*9290*/  IMAD.U32 R28, R7, 0x10000, RZ ;  /* 0x00010000071c7824 */ /* 0x000fc400078e00ff */
[C---:B------:R-:W-:Y:S01]  /*92a0*/  FMUL.FTZ R32, R27.reuse, R30 ;  /* 0x0000001e1b207220 */ /* 0x040fe20000410000 */
[-C--:B------:R-:W-:Y:S01]  /*92b0*/  FMUL.FTZ R33, R27, R31.reuse ;  /* 0x0000001f1b217220 */ /* 0x080fe20000410000 */
[----:B------:R-:W-:Y:S01]  /*92c0*/  FMUL.FTZ R27, R29, R54 ;  /* 0x000000361d1b7220 */ /* 0x000fe20000410000 */
[----:B------:R-:W-:Y:S02]  /*92d0*/  IMAD.U32 R6, R4, 0x10000, RZ ;  /* 0x0001000004067824 */ /* 0x000fe400078e00ff */
[C---:B------:R-:W-:Y:S01]  /*92e0*/  FFMA.FTZ R35, R26.reuse, R31, R32 ;  /* 0x0000001f1a237223 */ /* 0x040fe20000010020 */
[----:B------:R-:W-:Y:S02]  /*92f0*/  IMAD.U32 R7, R5, 0x10000, RZ ;  /* 0x0001000005077824 */ /* 0x000fe400078e00ff */
[----:B------:R-:W-:Y:S01]  /*9300*/  FFMA.FTZ R34, R26, R30, -R33 ;  /* 0x0000001e1a227223 */ /* 0x000fe20000010821 */
[-C--:B------:R-:W-:Y:S01]  /*9310*/  FMUL.FTZ R31, R29, R56.reuse ;  /* 0x000000381d1f7220 */ /* 0x080fe20000410000 */
[----:B------:R-:W-:Y:S01]  /*9320*/  LOP3.LUT R4, R4, 0xffff0000, RZ, 0xc0, !PT ;  /* 0xffff000004047812 */ /* 0x000fe200078ec0ff */
[C---:B------:R-:W-:Y:S01]  /*9330*/  FFMA.FTZ R56, R28.reuse, R56, -R27 ;  /* 0x000000381c387223 */ /* 0x040fe2000001081b */
[----:B------:R-:W-:Y:S01]  /*9340*/  LOP3.LUT R5, R5, 0xffff0000, RZ, 0xc0, !PT ;  /* 0xffff000005057812 */ /* 0x000fe200078ec0ff */
[C---:B------:R-:W-:Y:S01]  /*9350*/  IMAD.U32 R29, R53.reuse, 0x10000, RZ ;  /* 0x00010000351d7824 */ /* 0x040fe200078e00ff */
[----:B------:R-:W-:Y:S01]  /*9360*/  LOP3.LUT R30, R53, 0xffff0000, RZ, 0xc0, !PT ;  /* 0xffff0000351e7812 */ /* 0x000fe200078ec0ff */
[C---:B------:R-:W-:Y:S01]  /*9370*/  IMAD.U32 R27, R55.reuse, 0x10000, RZ ;  /* 0x00010000371b7824 */ /* 0x040fe200078e00ff */
        /* <DEDUP_REMOVED lines=15> */
.L_x_492:
[----:B------:R-:W-:Y:S05]  /*9470*/  BSYNC B1 ;  /* 0x0000000000017941 */ /* 0x000fea0003800000 */
.L_x_491:
[----:B------:R-:W-:Y:S04]  /*9480*/  BSSY B1, `(.L_x_493) ;  /* 0x0000030000017945 */ /* 0x000fe80003800000 */
[----:B------:R-:W-:Y:S05]  /*9490*/  @P3 BRA `(.L_x_494) ;  /* 0x0000000000b83947 */ /* 0x000fea0003800000 */
[----:B012---:R-:W0:Y:S01]  /*94a0*/  LDS.128 R4, [R0+0xf400] ;  /* 0x00f4000000047984 */ /* 0x007e220000000c00 */
        /* <DEDUP_REMOVED lines=15> */
[----:B------:R-:W-:Y:S01]  /*95a0*/  IMAD.U32 R24, R7, 0x10000, RZ ;  /* 0x0001000007187824 */ /* 0x000fe200078e00ff */
[----:B------:R-:W-:Y:S01]  /*95b0*/  SHF.L.U32 R7, R5, 0x10, RZ ;  /* 0x0000001005077819 */ /* 0x000fe200000006ff */
[C---:B------:R-:W-:Y:S01]  /*95c0*/  FMUL.FTZ R28, R21.reuse, R26 ;  /* 0x0000001a151c7220 */ /* 0x040fe20000410000 */
[----:B------:R-:W-:Y:S01]  /*95d0*/  FMUL.FTZ R29, R21, R27 ;  /* 0x0000001b151d7220 */ /* 0x000fe20000410000 */
[----:B------:R-:W-:Y:S01]  /*95e0*/  FMUL.FTZ R21, R25, R50 ;  /* 0x0000003219157220 */ /* 0x000fe20000410000 */
[----:B------:R-:W-:-:S02]  /*95f0*/  IMAD.U32 R6, R4, 0x10000, RZ ;  /* 0x0001000004067824 */ /* 0x000fc400078e00ff */
[C---:B------:R-:W-:Y:S01]  /*9600*/  FFMA.FTZ R31, R20.reuse, R27, R28 ;  /* 0x0000001b141f7223 */ /* 0x040fe2000001001c */
        /* <DEDUP_REMOVED lines=23> */
.L_x_494:
[----:B------:R-:W-:Y:S05]  /*9780*/  BSYNC B1 ;  /* 0x0000000000017941 */ /* 0x000fea0003800000 */
.L_x_493:
[----:B------:R-:W-:Y:S04]  /*9790*/  BSSY B1, `(.L_x_495) ;  /* 0x0000030000017945 */ /* 0x000fe80003800000 */
[----:B------:R-:W-:Y:S05]  /*97a0*/  @P4 BRA `(.L_x_496) ;  /* 0x0000000000b84947 */ /* 0x000fea0003800000 */
[----:B0123--:R-:W0:Y:S01]  /*97b0*/  LDS.128 R4, [R3+0x12400] ;  /* 0x0124000003047984 */ /* 0x00fe220000000c00 */
        /* <DEDUP_REMOVED lines=45> */
.L_x_496:
[----:B------:R-:W-:Y:S05]  /*9a90*/  BSYNC B1 ;  /* 0x0000000000017941 */ /* 0x000fea0003800000 */
.L_x_495:
[----:B------:R-:W-:Y:S05]  /*9aa0*/  @P5 BRA `(.L_x_486) ;  /* 0x0000002000085947 */ /* 0x000fea0003800000 */
[----:B01234-:R-:W0:Y:S01]  /*9ab0*/  LDS.128 R4, [R0+0x12400] ;  /* 0x0124000000047984 */ /* 0x01fe220000000c00 */
        /* <DEDUP_REMOVED lines=13> */
[C---:B------:R-:W-:Y:S01]  /*9b90*/  IMAD.U32 R10, R7.reuse, 0x10000, RZ ;  /* 0x00010000070a7824 */ /* 0x040fe200078e00ff */
[----:B------:R-:W-:Y:S01]  /*9ba0*/  LOP3.LUT R7, R7, 0xffff0000, RZ, 0xc0, !PT ;  /* 0xffff000007077812 */ /* 0x000fe200078ec0ff */
[----:B------:R-:W-:-:S02]  /*9bb0*/  IMAD.U32 R8, R6, 0x10000, RZ ;  /* 0x0001000006087824 */ /* 0x000fc400078e00ff */
[CC--:B------:R-:W-:Y:S01]  /*9bc0*/  FMUL.FTZ R13, R9.reuse, R12.reuse ;  /* 0x0000000c090d7220 */ /* 0x0c0fe20000410000 */
[----:B------:R-:W-:Y:S01]  /*9bd0*/  FMUL.FTZ R9, R9, R11 ;  /* 0x0000000b09097220 */ /* 0x000fe20000410000 */
[C---:B------:R-:W-:Y:S01]  /*9be0*/  FMUL.FTZ R21, R7.reuse, R39 ;  /* 0x0000002707157220 */ /* 0x040fe20000410000 */
[----:B------:R-:W-:Y:S02]  /*9bf0*/  IMAD.U32 R3, R4, 0x10000, RZ ;  /* 0x0001000004037824 */ /* 0x000fe400078e00ff */
        /* <DEDUP_REMOVED lines=15> */
[----:B------:R-:W-:Y:S01]  /*9cf0*/  FMUL.FTZ R13, R5, R42 ;  /* 0x0000002a050d7220 */ /* 0x000fe20000410000 */
        /* <DEDUP_REMOVED lines=8> */
[----:B------:R0:W-:Y:S01]  /*9d80*/  STS.128 [R0+0x12400], R4 ;  /* 0x0124000400007388 */ /* 0x0001e20000000c00 */
[----:B------:R-:W-:Y:S05]  /*9d90*/  BRA `(.L_x_486) ;  /* 0x0000001c004c7947 */ /* 0x000fea0003800000 */
.L_x_480:
[----:B------:R-:W-:-:S03]  /*9da0*/  UMOV UR4, 0xffffffff ;  /* 0xffffffff00047882 */ /* 0x000fc60000000000 */
[----:B------:R-:W-:Y:S05]  /*9db0*/  BRA.DIV UR4, `(.L_x_497) ;  /* 0x0000012a04807947 */ /* 0x000fea000b800000 */
[----:B------:R1:W2:Y:S04]  /*9dc0*/  SHFL.IDX PT, R0, R25, RZ, 0x1e1f ;  /* 0x001e1fff19007589 */ /* 0x0002a800000e0000 */
[----:B------:R1:W3:Y:S04]  /*9dd0*/  SHFL.IDX PT, R3, R24, RZ, 0x1e1f ;  /* 0x001e1fff18037589 */ /* 0x0002e800000e0000 */
[----:B------:R-:W4:Y:S04]  /*9de0*/  SHFL.IDX PT, R37, R37, RZ, 0x1e1f ;  /* 0x001e1fff25257589 */ /* 0x000f2800000e0000 */
[----:B------:R1:W0:Y:S02]  /*9df0*/  SHFL.IDX PT, R38, R39, RZ, 0x1e1f ;  /* 0x001e1fff27267589 */ /* 0x00022400000e0000 */
.L_x_703:
        /* <DEDUP_REMOVED lines=10> */
[----:B0-----:R-:W-:Y:S02]  /*9ea0*/  CS2R R14, SRZ ;  /* 0x00000000000e7805 */ /* 0x001fe4000001ff00 */
[----:B-1----:R-:W-:Y:S02]  /*9eb0*/  CS2R R24, SRZ ;  /* 0x0000000000187805 */ /* 0x002fe4000001ff00 */
[----:B------:R-:W-:Y:S02]  /*9ec0*/  CS2R R26, SRZ ;  /* 0x00000000001a7805 */ /* 0x000fe4000001ff00 */
[----:B------:R-:W-:Y:S02]  /*9ed0*/  CS2R R28, SRZ ;  /* 0x00000000001c7805 */ /* 0x000fe4000001ff00 */
[----:B------:R-:W-:Y:S02]  /*9ee0*/  CS2R R30, SRZ ;  /* 0x00000000001e7805 */ /* 0x000fe4000001ff00 */
[----:B------:R-:W-:-:S02]  /*9ef0*/  CS2R R32, SRZ ;  /* 0x0000000000207805 */ /* 0x000fc4000001ff00 */
[----:B------:R-:W-:Y:S01]  /*9f00*/  CS2R R34, SRZ ;  /* 0x0000000000227805 */ /* 0x000fe2000001ff00 */
[----:B------:R-:W-:Y:S06]  /*9f10*/  @P0 BRA `(.L_x_499) ;  /* 0x0000000000a00947 */ /* 0x000fec0003800000 */
[C---:B------:R-:W-:Y:S01]  /*9f20*/  VIADD R4, R16.reuse, 0x10 ;  /* 0x0000001010047836 */ /* 0x040fe20000000000 */
[----:B------:R-:W-:Y:S01]  /*9f30*/  ULDC UR4, c[0x0][0x3f4] ;  /* 0x0000fd0000047ab9 */ /* 0x000fe20000000800 */
[C---:B------:R-:W-:Y:S01]  /*9f40*/  VIADD R5, R16.reuse, 0x20 ;  /* 0x0000002010057836 */ /* 0x040fe20000000000 */
[----:B------:R-:W-:Y:S01]  /*9f50*/  ISETP.GE.AND P2, PT, R16, UR4, PT ;  /* 0x0000000410007c0c */ /* 0x000fe2000bf46270 */
[----:B---3--:R-:W-:Y:S01]  /*9f60*/  IMAD.MOV.U32 R6, RZ, RZ, R3 ;  /* 0x000000ffff067224 */ /* 0x008fe200078e0003 */
[----:B------:R-:W-:Y:S01]  /*9f70*/  ISETP.GE.AND P3, PT, R4, UR4, PT ;  /* 0x0000000404007c0c */ /* 0x000fe2000bf66270 */
[----:B--2---:R-:W-:Y:S01]  /*9f80*/  IMAD.MOV.U32 R7, RZ, RZ, R0 ;  /* 0x000000ffff077224 */ /* 0x004fe200078e0000 */
[----:B------:R-:W-:Y:S01]  /*9f90*/  ISETP.GE.AND P4, PT, R5, UR4, PT ;  /* 0x0000000405007c0c */ /* 0x000fe2000bf86270 */
[----:B------:R-:W-:Y:S01]  /*9fa0*/  IMAD.MOV.U32 R8, RZ, RZ, R38 ;  /* 0x000000ffff087224 */ /* 0x000fe200078e0026 */
[----:B------:R-:W-:Y:S01]  /*9fb0*/  CS2R R28, SRZ ;  /* 0x00000000001c7805 */ /* 0x000fe2000001ff00 */
[----:B----4-:R-:W-:Y:S01]  /*9fc0*/  IMAD.MOV.U32 R9, RZ, RZ, R37 ;  /* 0x000000ffff097224 */ /* 0x010fe200078e0025 */
[----:B------:R-:W-:-:S02]  /*9fd0*/  CS2R R30, SRZ ;  /* 0x00000000001e7805 */ /* 0x000fc4000001ff00 */
[----:B------:R-:W-:Y:S02]  /*9fe0*/  CS2R R10, SRZ ;  /* 0x00000000000a7805 */ /* 0x000fe4000001ff00 */
[----:B------:R-:W-:Y:S02]  /*9ff0*/  CS2R R32, SRZ ;  /* 0x0000000000207805 */ /* 0x000fe4000001ff00 */
[----:B------:R-:W-:Y:S01]  /*a000*/  CS2R R34, SRZ ;  /* 0x0000000000227805 */ /* 0x000fe2000001ff00 */
[----:B------:R-:W-:Y:S02]  /*a010*/  @!P2 IMAD.SHL.U32 R36, R16, 0x2, RZ ;  /* 0x000000021024a824 */ /* 0x000fe400078e00ff */
[----:B------:R-:W-:Y:S02]  /*a020*/  @!P3 IMAD.SHL.U32 R13, R156, 0x8, RZ ;  /* 0x000000089c0db824 */ /* 0x000fe400078e00ff */
[----:B------:R-:W-:Y:S01]  /*a030*/  @!P4 IMAD.SHL.U32 R39, R157, 0x8, RZ ;  /* 0x000000089d27c824 */ /* 0x000fe200078e00ff */
[-C--:B------:R-:W-:Y:S01]  /*a040*/  @!P2 IADD3 R20, P0, R3, R36.reuse, RZ ;  /* 0x000000240314a210 */ /* 0x080fe20007f1e0ff */
[----:B------:R-:W-:Y:S01]  /*a050*/  @!P3 IMAD.WIDE R4, R13, 0x2, R6 ;  /* 0x000000020d04b825 */ /* 0x000fe200078e0206 */
[----:B------:R-:W-:-:S02]  /*a060*/  @!P2 IADD3 R36, P1, R38, R36, RZ ;  /* 0x000000242624a210 */ /* 0x000fc40007f3e0ff */
[----:B------:R-:W-:Y:S01]  /*a070*/  @!P2 SHF.L.U64.HI R3, R16, 0x1, R17 ;  /* 0x000000011003a819 */ /* 0x000fe20000010211 */
[----:B------:R-:W-:Y:S01]  /*a080*/  @!P4 IMAD.WIDE R6, R39, 0x2, R6 ;  /* 0x000000022706c825 */ /* 0x000fe200078e0206 */
[----:B------:R0:W5:Y:S03]  /*a090*/  @!P3 LD.E.128 R28, desc[UR42][R4.64] ;  /* 0x0000002a041cb980 */ /* 0x000166000c101d00 */
[--C-:B------:R-:W-:Y:S01]  /*a0a0*/  @!P3 IMAD.WIDE R12, R13, 0x2, R8.reuse ;  /* 0x000000020d0cb825 */ /* 0x100fe200078e0208 */
[----:B------:R1:W5:Y:S03]  /*a0b0*/  @!P4 LD.E.128 R32, desc[UR42][R6.64] ;  /* 0x0000002a0620c980 */ /* 0x000366000c101d00 */
[----:B------:R-:W-:Y:S01]  /*a0c0*/  @!P4 IMAD.WIDE R38, R39, 0x2, R8 ;  /* 0x000000022726c825 */ /* 0x000fe200078e0208 */
[----:B------:R-:W-:-:S02]  /*a0d0*/  CS2R R8, SRZ ;  /* 0x0000000000087805 */ /* 0x000fc4000001ff00 */
[----:B------:R-:W-:Y:S02]  /*a0e0*/  CS2R R14, SRZ ;  /* 0x00000000000e7805 */ /* 0x000fe4000001ff00 */
[----:B------:R-:W-:Y:S02]  /*a0f0*/  CS2R R24, SRZ ;  /* 0x0000000000187805 */ /* 0x000fe4000001ff00 */
[----:B------:R-:W-:Y:S02]  /*a100*/  CS2R R26, SRZ ;  /* 0x00000000001a7805 */ /* 0x000fe4000001ff00 */
[----:B0-----:R-:W-:Y:S01]  /*a110*/  CS2R R4, SRZ ;  /* 0x0000000000047805 */ /* 0x001fe2000001ff00 */
[--C-:B------:R-:W-:Y:S01]  /*a120*/  @!P2 IMAD.X R21, R0, 0x1, R3.reuse, P0 ;  /* 0x000000010015a824 */ /* 0x100fe200000e0603 */
[----:B------:R0:W5:Y:S01]  /*a130*/  @!P3 LD.E.128 R8, desc[UR42][R12.64] ;  /* 0x0000002a0c08b980 */ /* 0x000162000c101d00 */
[----:B-1----:R-:W-:Y:S01]  /*a140*/  CS2R R6, SRZ ;  /* 0x0000000000067805 */ /* 0x002fe2000001ff00 */
[----:B------:R-:W-:-:S02]  /*a150*/  @!P2 IMAD.X R37, R37, 0x1, R3, P1 ;  /* 0x000000012525a824 */ /* 0x000fc400008e0603 */
[----:B------:R1:W5:Y:S04]  /*a160*/  @!P2 LD.E.128 R24, desc[UR42][R20.64] ;  /* 0x0000002a1418a980 */ /* 0x000368000c101d00 */
[----:B------:R1:W5:Y:S01]  /*a170*/  @!P2 LD.E.128 R4, desc[UR42][R36.64] ;  /* 0x0000002a2404a980 */ /* 0x000362000c101d00 */
[----:B0-----:R-:W-:-:S06]  /*a180*/  CS2R R12, SRZ ;  /* 0x00000000000c7805 */ /* 0x001fcc000001ff00 */
[----:B------:R1:W5:Y:S02]  /*a190*/  @!P4 LD.E.128 R12, desc[UR42][R38.64] ;  /* 0x0000002a260cc980 */ /* 0x000364000c101d00 */
.L_x_499:
[----:B------:R-:W-:Y:S05]  /*a1a0*/  BSYNC B1 ;  /* 0x0000000000017941 */ /* 0x000fea0003800000 */
.L_x_498:
[----:B------:R-:W-:Y:S01]  /*a1b0*/  ULEA.HI UR4, UR37, UR37, URZ, 0x1 ;  /* 0x0000002525047291 */ /* 0x000fe2000f8f083f */
[----:B---3-5:R-:W-:Y:S01]  /*a1c0*/  IMAD.MOV.U32 R3, RZ, RZ, R5 ;  /* 0x000000ffff037224 */ /* 0x028fe200078e0005 */
[----:B-1----:R-:W-:Y:S01]  /*a1d0*/  MOV R20, R6 ;  /* 0x0000000600147202 */ /* 0x002fe20000000f00 */
[----:B--2---:R-:W-:Y:S01]  /*a1e0*/  IMAD.MOV.U32 R0, RZ, RZ, R4 ;  /* 0x000000ffff007224 */ /* 0x004fe200078e0004 */
[----:B------:R-:W-:Y:S01]  /*a1f0*/  ULOP3.LUT UR4, UR4, 0xfffffffe, URZ, 0xc0, !UPT ;  /* 0xfffffffe04047892 */ /* 0x000fe2000f8ec03f */
[----:B------:R-:W-:Y:S01]  /*a200*/  IMAD.MOV.U32 R36, RZ, RZ, R8 ;  /* 0x000000ffff247224 */ /* 0x000fe200078e0008 */
[----:B------:R-:W-:Y:S01]  /*a210*/  PRMT R59, R3, 0x7610, R59 ;  /* 0x00007610033b7816 */ /* 0x000fe2000000003b */
[----:B----4-:R-:W-:Y:S01]  /*a220*/  IMAD.MOV.U32 R37, RZ, RZ, R9 ;  /* 0x000000ffff257224 */ /* 0x010fe200078e0009 */
[----:B------:R-:W-:Y:S01]  /*a230*/  UIADD3 UR4, UR37, -UR4, URZ ;  /* 0x8000000425047290 */ /* 0x000fe2000fffe03f */
[----:B------:R-:W-:Y:S01]  /*a240*/  PRMT R20, R20, 0x5410, R0 ;  /* 0x0000541014147816 */ /* 0x000fe20000000000 */
        /* <DEDUP_REMOVED lines=34> */
[----:B------:R-:W-:Y:S01]  /*a470*/  VIMNMX R40, R40, 0xc0, PT ;  /* 0x000000c028287848 */ /* 0x000fe20003fe0100 */
[----:B------:R-:W-:Y:S01]  /*a480*/  IMAD.MOV.U32 R38, RZ, RZ, R33 ;  /* 0x000000ffff267224 */ /* 0x000fe200078e0021 */
[----:B------:R-:W-:Y:S01]  /*a490*/  BSSY B1, `(.L_x_500) ;  /* 0x0000009000017945 */ /* 0x000fe20003800000 */
[----:B------:R-:W-:Y:S01]  /*a4a0*/  PRMT R58, R0, 0x7610, R58 ;  /* 0x00007610003a7816 */ /* 0x000fe2000000003a */
[----:B------:R-:W-:Y:S01]  /*a4b0*/  IMAD.MOV.U32 R0, RZ, RZ, R34 ;  /* 0x000000ffff007224 */ /* 0x000fe200078e0022 */
[----:B------:R-:W-:Y:S01]  /*a4c0*/  PRMT R57, R36, 0x7610, R57 ;  /* 0x0000761024397816 */ /* 0x000fe20000000039 */
[----:B------:R-:W-:Y:S01]  /*a4d0*/  IMAD.MOV.U32 R36, RZ, RZ, R35 ;  /* 0x000000ffff247224 */ /* 0x000fe200078e0023 */
[----:B------:R-:W-:-:S02]  /*a4e0*/  ISETP.GE.AND P1, PT, R141, R40, PT ;  /* 0x000000288d00720c */ /* 0x000fc40003f26270 */
[----:B------:R-:W-:Y:S02]  /*a4f0*/  PRMT R47, R37, 0x7610, R47 ;  /* 0x00007610252f7816 */ /* 0x000fe4000000002f */
[----:B------:R-:W-:Y:S01]  /*a500*/  PRMT R48, R38, 0x7610, R48 ;  /* 0x0000761026307816 */ /* 0x000fe20000000030 */
[----:B0-----:R-:W-:Y:S08]  /*a510*/  @!P0 BRA `(.L_x_501) ;  /* 0x00000124001c8947 */ /* 0x001ff00003800000 */
.L_x_704:
[----:B------:R-:W-:Y:S05]  /*a520*/  BSYNC B1 ;  /* 0x0000000000017941 */ /* 0x000fea0003800000 */
.L_x_500:
[----:B------:R-:W-:Y:S02]  /*a530*/  PRMT R49, R0, 0x7610, R49 ;  /* 0x0000761000317816 */ /* 0x000fe40000000031 */
[----:B------:R-:W-:Y:S01]  /*a540*/  PRMT R50, R36, 0x7610, R50 ;  /* 0x0000761024327816 */ /* 0x000fe20000000032 */
[----:B------:R-:W-:Y:S06]  /*a550*/  @P1 BRA `(.L_x_486) ;  /* 0x00000014005c1947 */ /* 0x000fec0003800000 */
[----:B0-----:R-:W0:Y:S01]  /*a560*/  LDC R3, c[0x0][0x3f4] ;  /* 0x0000fd00ff037b82 */ /* 0x001e220000000800 */
[C---:B------:R-:W-:Y:S01]  /*a570*/  VIADD R0, R16.reuse, 0x10 ;  /* 0x0000001010007836 */ /* 0x040fe20000000000 */
[----:B------:R-:W-:Y:S01]  /*a580*/  BSSY B1, `(.L_x_502) ;  /* 0x000006e000017945 */ /* 0x000fe20003800000 */
[C---:B------:R-:W-:Y:S01]  /*a590*/  VIADD R36, R16.reuse, 0x20 ;  /* 0x0000002010247836 */ /* 0x040fe20000000000 */
[-C--:B0-----:R-:W-:Y:S02]  /*a5a0*/  ISETP.GE.AND P0, PT, R16, R3.reuse, PT ;  /* 0x000000031000720c */ /* 0x081fe40003f06270 */
[-C--:B------:R-:W-:Y:S02]  /*a5b0*/  ISETP.GE.AND P1, PT, R0, R3.reuse, PT ;  /* 0x000000030000720c */ /* 0x080fe40003f26270 */
[----:B------:R-:W-:-:S09]  /*a5c0*/  ISETP.GE.AND P2, PT, R36, R3, PT ;  /* 0x000000032400720c */ /* 0x000fd20003f46270 */
[----:B------:R-:W-:Y:S05]  /*a5d0*/  @P0 BRA `(.L_x_503) ;  /* 0x0000000400a00947 */ /* 0x000fea0003800000 */
[----:B------:R-:W2:Y:S04]  /*a5e0*/  LDL R37, [R1+0xdc] ;  /* 0x0000dc0001257983 */ /* 0x000ea80000100800 */
[----:B------:R-:W3:Y:S01]  /*a5f0*/  LDL R74, [R1+0x108] ;  /* 0x00010800014a7983 */ /* 0x000ee20000100800 */
[--C-:B------:R-:W-:Y:S02]  /*a600*/  SHF.R.U64 R63, R24, 0x10, R25.reuse ;  /* 0x00000010183f7819 */ /* 0x100fe40000001219 */
[----:B------:R-:W-:Y:S02]  /*a610*/  SHF.R.U32.HI R52, RZ, 0x10, R25 ;  /* 0x00000010ff347819 */ /* 0x000fe40000011619 */
[----:B------:R-:W-:Y:S02]  /*a620*/  SHF.R.U64 R62, R4, 0x10, R5 ;  /* 0x00000010043e7819 */ /* 0x000fe40000001205 */
[----:B------:R-:W-:-:S02]  /*a630*/  SHF.R.U64 R25, R26, 0x10, R27 ;  /* 0x000000101a197819 */ /* 0x000fc4000000121b */
[----:B------:R-:W-:Y:S02]  /*a640*/  SHF.R.U64 R24, R6, 0x10, R7 ;  /* 0x0000001006187819 */ /* 0x000fe40000001207 */
[----:B------:R-:W-:Y:S02]  /*a650*/  SHF.R.U32.HI R51, RZ, 0x10, R5 ;  /* 0x00000010ff337819 */ /* 0x000fe40000011605 */
[----:B------:R-:W-:Y:S02]  /*a660*/  SHF.R.U32.HI R4, RZ, 0x10, R7 ;  /* 0x00000010ff047819 */ /* 0x000fe40000011607 */
[----:B------:R-:W-:Y:S02]  /*a670*/  PRMT R62, R20, 0x5432, R62 ;  /* 0x00005432143e7816 */ /* 0x000fe4000000003e */
[----:B------:R-:W-:Y:S02]  /*a680*/  PRMT R63, R64, 0x5410, R63 ;  /* 0x00005410403f7816 */ /* 0x000fe4000000003f */
[----:B------:R-:W-:Y:S01]  /*a690*/  PRMT R6, R65, 0x5410, R25 ;  /* 0x0000541041067816 */ /* 0x000fe20000000019 */
[----:B------:R-:W-:Y:S01]  /*a6a0*/  IMAD.U32 R69, R62, 0x10000, RZ ;  /* 0x000100003e457824 */ /* 0x000fe200078e00ff */
[----:B------:R-:W-:-:S02]  /*a6b0*/  PRMT R7, R21, 0x5432, R24 ;  /* 0x0000543215077816 */ /* 0x000fc40000000018 */
[----:B------:R-:W-:Y:S02]  /*a6c0*/  PRMT R51, R59, 0x5410, R51 ;  /* 0x000054103b337816 */ /* 0x000fe40000000033 */
[----:B------:R-:W-:Y:S02]  /*a6d0*/  SHF.R.U32.HI R26, RZ, 0x10, R27 ;  /* 0x00000010ff1a7819 */ /* 0x000fe4000001161b */
[----:B------:R-:W-:Y:S01]  /*a6e0*/  PRMT R52, R46, 0x5432, R52 ;  /* 0x000054322e347816 */ /* 0x000fe20000000034 */
[----:B------:R-:W-:Y:S01]  /*a6f0*/  IMAD.U32 R70, R51, 0x10000, RZ ;  /* 0x0001000033467824 */ /* 0x000fe200078e00ff */
[----:B------:R-:W-:Y:S02]  /*a700*/  PRMT R5, R47, 0x5432, R26 ;  /* 0x000054322f057816 */ /* 0x000fe4000000001a */
[----:B------:R-:W-:Y:S02]  /*a710*/  PRMT R4, R45, 0x5432, R4 ;  /* 0x000054322d047816 */ /* 0x000fe40000000004 */
[----:B------:R-:W-:-:S02]  /*a720*/  LOP3.LUT R51, R51, 0xffff0000, RZ, 0xc0, !PT ;  /* 0xffff000033337812 */ /* 0x000fc400078ec0ff */
[----:B--2---:R-:W-:-:S04]  /*a730*/  LEA.HI R0, R3, R37, RZ, 0x1d ;  /* 0x0000002503007211 */ /* 0x004fc800078fe8ff */
[----:B------:R-:W-:-:S04]  /*a740*/  SHF.R.S32.HI R37, RZ, 0x1f, R0 ;  /* 0x0000001fff257819 */ /* 0x000fc80000011400 */
[----:B------:R-:W-:Y:S01]  /*a750*/  LEA.HI R37, R37, R0, RZ, 0x2 ;  /* 0x0000000025257211 */ /* 0x000fe200078f10ff */
[----:B------:R-:W-:-:S03]  /*a760*/  IMAD.SHL.U32 R0, R0, 0x8, RZ ;  /* 0x0000000800007824 */ /* 0x000fc600078e00ff */
[----:B------:R-:W-:Y:S02]  /*a770*/  SHF.R.S32.HI R36, RZ, 0x2, R37 ;  /* 0x00000002ff247819 */ /* 0x000fe40000011425 */
[----:B------:R-:W-:-:S03]  /*a780*/  LOP3.LUT R37, R143, 0x18, R0, 0xf8, !PT ;  /* 0x000000188f257812 */ /* 0x000fc600078ef800 */
[----:B------:R-:W-:Y:S01]  /*a790*/  IMAD R36, R36, 0x1800, R153 ;  /* 0x0000180024247824 */ /* 0x000fe200078e0299 */
[----:B------:R-:W-:-:S05]  /*a7a0*/  LOP3.LUT R37, R37, R144, RZ, 0x3c, !PT ;  /* 0x0000009025257212 */ /* 0x000fca00078e3cff */
[----:B------:R-:W-:Y:S02]  /*a7b0*/  IMAD.IADD R41, R36, 0x1, R37 ;  /* 0x0000000124297824 */ /* 0x000fe400078e0225 */
[----:B---3--:R-:W0:Y:S02]  /*a7c0*/  LDS.128 R36, [R74] ;  /* 0x000000004a247984 */ /* 0x008e240000000c00 */
[----:B------:R-:W-:-:S05]  /*a7d0*/  IMAD R0, R41, 0x2, R2 ;  /* 0x0000000229007824 */ /* 0x000fca00078e0202 */
[----:B------:R-:W1:Y:S01]  /*a7e0*/  LDS.128 R40, [R0+0xc400] ;  /* 0x00c4000000287984 */ /* 0x000e620000000c00 */
[C---:B0-----:R-:W-:Y:S01]  /*a7f0*/  IMAD.U32 R25, R38.reuse, 0x10000, RZ ;  /* 0x0001000026197824 */ /* 0x041fe200078e00ff */
[----:B------:R-:W-:Y:S01]  /*a800*/  LOP3.LUT R24, R38, 0xffff0000, RZ, 0xc0, !PT ;  /* 0xffff000026187812 */ /* 0x000fe200078ec0ff */
[C---:B------:R-:W-:Y:S01]  /*a810*/  IMAD.U32 R65, R39.reuse, 0x10000, RZ ;  /* 0x0001000027417824 */ /* 0x040fe200078e00ff */
[----:B------:R-:W-:Y:S01]  /*a820*/  LOP3.LUT R38, R39, 0xffff0000, RZ, 0xc0, !PT ;  /* 0xffff000027267812 */ /* 0x000fe200078ec0ff */
[C---:B------:R-:W-:Y:S01]  /*a830*/  IMAD.U32 R64, R36.reuse, 0x10000, RZ ;  /* 0x0001000024407824 */ /* 0x040fe200078e00ff */
[----:B------:R-:W-:Y:S01]  /*a840*/  LOP3.LUT R26, R36, 0xffff0000, RZ, 0xc0, !PT ;  /* 0xffff0000241a7812 */ /* 0x000fe200078ec0ff */
[----:B------:R-:W-:Y:S01]  /*a850*/  IMAD.U32 R66, R37, 0x10000, RZ ;  /* 0x0001000025427824 */ /* 0x000fe200078e00ff */
[C---:B-1----:R-:W-:Y:S01]  /*a860*/  SHF.L.U32 R39, R40.reuse, 0x10, RZ ;  /* 0x0000001028277819 */ /* 0x042fe200000006ff */
[----:B------:R-:W-:Y:S01]  /*a870*/  IMAD.U32 R67, R41, 0x10000, RZ ;  /* 0x0001000029437824 */ /* 0x000fe200078e00ff */
[----:B------:R-:W-:Y:S01]  /*a880*/  LOP3.LUT R59, R40, 0xffff0000, RZ, 0xc0, !PT ;  /* 0xffff0000283b7812 */ /* 0x000fe200078ec0ff */
[----:B------:R-:W-:Y:S01]  /*a890*/  IMAD.U32 R68, R43, 0x10000, RZ ;  /* 0x000100002b447824 */ /* 0x000fe200078e00ff */
[----:B------:R-:W-:Y:S01]  /*a8a0*/  LOP3.LUT R40, R41, 0xffff0000, RZ, 0xc0, !PT ;  /* 0xffff000029287812 */ /* 0x000fe200078ec0ff */
[----:B------:R-:W-:-:S02]  /*a8b0*/  IMAD.U32 R41, R63, 0x10000, RZ ;  /* 0x000100003f297824 */ /* 0x000fc400078e00ff */
[----:B------:R-:W-:Y:S01]  /*a8c0*/  FMUL.FTZ R71, R39, R69 ;  /* 0x0000004527477220 */ /* 0x000fe20000410000 */
[----:B------:R-:W-:Y:S01]  /*a8d0*/  LOP3.LUT R36, R37, 0xffff0000, RZ, 0xc0, !PT ;  /* 0xffff000025247812 */ /* 0x000fe200078ec0ff */
[C---:B------:R-:W-:Y:S02]  /*a8e0*/  IMAD.U32 R37, R42.reuse, 0x10000, RZ ;  /* 0x000100002a257824 */ /* 0x040fe400078e00ff */
[-C--:B------:R-:W-:Y:S01]  /*a8f0*/  FMUL.FTZ R73, R39, R41.reuse ;  /* 0x0000002927497220 */ /* 0x080fe20000410000 */
[----:B------:R-:W-:Y:S01]  /*a900*/  LOP3.LUT R27, R42, 0xffff0000, RZ, 0xc0, !PT ;  /* 0xffff00002a1b7812 */ /* 0x000fe200078ec0ff */
[----:B------:R-:W-:Y:S01]  /*a910*/  FFMA.FTZ R39, R64, R41, -R71 ;  /* 0x0000002940277223 */ /* 0x000fe20000010847 */
[----:B------:R-:W-:Y:S01]  /*a920*/  LOP3.LUT R42, R43, 0xffff0000, RZ, 0xc0, !PT ;  /* 0xffff00002b2a7812 */ /* 0x000fe200078ec0ff */
[----:B------:R-:W-:Y:S02]  /*a930*/  IMAD.U32 R43, R52, 0x10000, RZ ;  /* 0x00010000342b7824 */ /* 0x000fe400078e00ff */
[----:B------:R-:W-:Y:S01]  /*a940*/  FFMA.FTZ R41, R64, R69, R73 ;  /* 0x0000004540297223 */ /* 0x000fe20000010049 */
[----:B------:R-:W-:-:S02]  /*a950*/  IMAD.U32 R71, R4, 0x10000, RZ ;  /* 0x0001000004477824 */ /* 0x000fc400078e00ff */
[-C--:B------:R-:W-:Y:S01]  /*a960*/  FMUL.FTZ R75, R67, R70.reuse ;  /* 0x00000046434b7220 */ /* 0x080fe20000410000 */
[----:B------:R-:W-:Y:S02]  /*a970*/  IMAD.U32 R69, R5, 0x10000, RZ ;  /* 0x0001000005457824 */ /* 0x000fe400078e00ff */
[----:B------:R-:W-:Y:S01]  /*a980*/  FMUL.FTZ R73, R67, R43 ;  /* 0x0000002b43497220 */ /* 0x000fe20000410000 */
[----:B------:R-:W-:Y:S01]  /*a990*/  FMUL.FTZ R72, R68, R71 ;  /* 0x0000004744487220 */ /* 0x000fe20000410000 */
[----:B------:R-:W-:Y:S01]  /*a9a0*/  LOP3.LUT R67, R62, 0xffff0000, RZ, 0xc0, !PT ;  /* 0xffff00003e437812 */ /* 0x000fe200078ec0ff */
[----:B------:R-:W-:Y:S01]  /*a9b0*/  FMUL.FTZ R68, R68, R69 ;  /* 0x0000004544447220 */ /* 0x000fe20000410000 */
[C---:B------:R-:W-:Y:S01]  /*a9c0*/  FFMA.FTZ R43, R66.reuse, R43, -R75 ;  /* 0x0000002b422b7223 */ /* 0x040fe2000001084b */
[----:B------:R-:W-:Y:S01]  /*a9d0*/  FFMA.FTZ R64, R66, R70, R73 ;  /* 0x0000004642407223 */ /* 0x000fe20000010049 */
[----:B------:R-:W-:Y:S01]  /*a9e0*/  LOP3.LUT R66, R63, 0xffff0000, RZ, 0xc0, !PT ;  /* 0xffff00003f427812 */ /* 0x000fe200078ec0ff */
[C---:B------:R-:W-:Y:S01]  /*a9f0*/  FFMA.FTZ R62, R65.reuse, R69, -R72 ;  /* 0x00000045413e7223 */ /* 0x040fe20000010848 */
[----:B------:R-:W-:Y:S01]  /*aa00*/  FFMA.FTZ R63, R65, R71, R68 ;  /* 0x00000047413f7223 */ /* 0x000fe20000010044 */
[C---:B------:R-:W-:Y:S01]  /*aa10*/  FMUL.FTZ R69, R59.reuse, R67 ;  /* 0x000000433b457220 */ /* 0x040fe20000410000 */
[----:B------:R-:W-:Y:S01]  /*aa20*/  LOP3.LUT R65, R52, 0xffff0000, RZ, 0xc0, !PT ;  /* 0xffff000034417812 */ /* 0x000fe200078ec0ff */
[----:B------:R-:W-:Y:S01]  /*aa30*/  FMUL.FTZ R59, R59, R66 ;  /* 0x000000423b3b7220 */ /* 0x000fe20000410000 */
[----:B------:R-:W-:-:S02]  /*aa40*/  IMAD.U32 R52, R6, 0x10000, RZ ;  /* 0x0001000006347824 */ /* 0x000fc400078e00ff */
[----:B------:R-:W-:Y:S01]  /*aa50*/  FFMA.FTZ R68, R26, R66, -R69 ;  /* 0x000000421a447223 */ /* 0x000fe20000010845 */
[C---:B------:R-:W-:Y:S01]  /*aa60*/  FMUL.FTZ R69, R40.reuse, R51 ;  /* 0x0000003328457220 */ /* 0x040fe20000410000 */
[-C--:B------:R-:W-:Y:S01]  /*aa70*/  FMUL.FTZ R70, R40, R65.reuse ;  /* 0x0000004128467220 */ /* 0x080fe20000410000 */
[----:B------:R-:W-:Y:S01]  /*aa80*/  IMAD.U32 R66, R7, 0x10000, RZ ;  /* 0x0001000007427824 */ /* 0x000fe200078e00ff */
[----:B------:R-:W-:Y:S01]  /*aa90*/  LOP3.LUT R6, R6, 0xffff0000, RZ, 0xc0, !PT ;  /* 0xffff000006067812 */ /* 0x000fe200078ec0ff */
[C---:B------:R-:W-:Y:S01]  /*aaa0*/  FFMA.FTZ R40, R36.reuse, R65, -R69 ;  /* 0x0000004124287223 */ /* 0x040fe20000010845 */
[----:B------:R-:W-:Y:S01]  /*aab0*/  FFMA.FTZ R51, R36, R51, R70 ;  /* 0x0000003324337223 */ /* 0x000fe20000010046 */
[C---:B------:R-:W-:Y:S01]  /*aac0*/  FMUL.FTZ R72, R37.reuse, R66 ;  /* 0x0000004225487220 */ /* 0x040fe20000410000 */
[-C--:B------:R-:W-:Y:S01]  /*aad0*/  FMUL.FTZ R36, R37, R52.reuse ;  /* 0x0000003425247220 */ /* 0x080fe20000410000 */
[----:B------:R-:W-:Y:S01]  /*aae0*/  LOP3.LUT R7, R7, 0xffff0000, RZ, 0xc0, !PT ;  /* 0xffff000007077812 */ /* 0x000fe200078ec0ff */
[----:B------:R-:W-:Y:S01]  /*aaf0*/  FFMA.FTZ R26, R26, R67, R59 ;  /* 0x000000431a1a7223 */ /* 0x000fe2000001003b */
[----:B------:R-:W-:Y:S01]  /*ab00*/  LOP3.LUT R37, R4, 0xffff0000, RZ, 0xc0, !PT ;  /* 0xffff000004257812 */ /* 0x000fe200078ec0ff */
[----:B------:R-:W-:Y:S01]  /*ab10*/  FFMA.FTZ R72, R25, R52, -R72 ;  /* 0x0000003419487223 */ /* 0x000fe20000010848 */
[----:B------:R-:W-:Y:S01]  /*ab20*/  LOP3.LUT R5, R5, 0xffff0000, RZ, 0xc0, !PT ;  /* 0xffff000005057812 */ /* 0x000fe200078ec0ff */
[----:B------:R-:W-:Y:S01]  /*ab30*/  FFMA.FTZ R36, R25, R66, R36 ;  /* 0x0000004219247223 */ /* 0x000fe20000010024 */
[CC--:B------:R-:W-:Y:S01]  /*ab40*/  FMUL.FTZ R4, R27.reuse, R6.reuse ;  /* 0x000000061b047220 */ /* 0x0c0fe20000410000 */
[----:B------:R-:W-:Y:S01]  /*ab50*/  FMUL.FTZ R25, R27, R7 ;  /* 0x000000071b197220 */ /* 0x000fe20000410000 */
[C---:B------:R-:W-:Y:S01]  /*ab60*/  FMUL.FTZ R59, R42.reuse, R37 ;  /* 0x000000252a3b7220 */ /* 0x040fe20000410000 */
[----:B------:R-:W-:Y:S01]  /*ab70*/  FMUL.FTZ R42, R42, R5 ;  /* 0x000000052a2a7220 */ /* 0x000fe20000410000 */
[C---:B------:R-:W-:Y:S01]  /*ab80*/  FFMA.FTZ R7, R24.reuse, R7, R4 ;  /* 0x0000000718077223 */ /* 0x040fe20000010004 */
[----:B------:R-:W-:Y:S01]  /*ab90*/  FFMA.FTZ R27, R24, R6, -R25 ;  /* 0x00000006181b7223 */ /* 0x000fe20000010819 */
[C---:B------:R-:W-:Y:S01]  /*aba0*/  FFMA.FTZ R59, R38.reuse, R5, -R59 ;  /* 0x00000005263b7223 */ /* 0x040fe2000001083b */
[----:B------:R-:W-:Y:S01]  /*abb0*/  FFMA.FTZ R42, R38, R37, R42 ;  /* 0x00000025262a7223 */ /* 0x000fe2000001002a */
[----:B------:R-:W-:-:S02]  /*abc0*/  F2FP.BF16.F32.PACK_AB R24, R26, R41 ;  /* 0x000000291a18723e */ /* 0x000fc400000010ff */
[----:B------:R-:W-:Y:S02]  /*abd0*/  F2FP.BF16.F32.PACK_AB R26, R7, R36 ;  /* 0x00000024071a723e */ /* 0x000fe400000010ff */
[----:B------:R-:W-:Y:S02]  /*abe0*/  F2FP.BF16.F32.PACK_AB R4, R68, R39 ;  /* 0x000000274404723e */ /* 0x000fe400000010ff */
[----:B------:R-:W-:Y:S02]  /*abf0*/  F2FP.BF16.F32.PACK_AB R5, R40, R43 ;  /* 0x0000002b2805723e */ /* 0x000fe400000010ff */
[----:B------:R-:W-:Y:S02]  /*ac00*/  F2FP.BF16.F32.PACK_AB R6, R27, R72 ;  /* 0x000000481b06723e */ /* 0x000fe400000010ff */
[----:B------:R-:W-:Y:S02]  /*ac10*/  F2FP.BF16.F32.PACK_AB R7, R59, R62 ;  /* 0x0000003e3b07723e */ /* 0x000fe400000010ff */
[----:B------:R-:W-:-:S02]  /*ac20*/  F2FP.BF16.F32.PACK_AB R25, R51, R64 ;  /* 0x000000403319723e */ /* 0x000fc400000010ff */
[----:B------:R-:W-:Y:S01]  /*ac30*/  F2FP.BF16.F32.PACK_AB R27, R42, R63 ;  /* 0x0000003f2a1b723e */ /* 0x000fe200000010ff */
[----:B------:R0:W-:Y:S04]  /*ac40*/  STS.128 [R74], R4 ;  /* 0x000000044a007388 */ /* 0x0001e80000000c00 */
[----:B------:R0:W-:Y:S02]  /*ac50*/  STS.128 [R0+0xc400], R24 ;  /* 0x00c4001800007388 */ /* 0x0001e40000000c00 */
.L_x_503:
[----:B------:R-:W-:Y:S05]  /*ac60*/  BSYNC B1 ;  /* 0x0000000000017941 */ /* 0x000fea0003800000 */
.L_x_502:
[----:B------:R-:W-:Y:S04]  /*ac70*/  BSSY B1, `(.L_x_504) ;  /* 0x0000073000017945 */ /* 0x000fe80003800000 */
[----:B------:R-:W-:Y:S05]  /*ac80*/  @P1 BRA `(.L_x_505) ;  /* 0x0000000400c41947 */ /* 0x000fea0003800000 */
[----:B0-----:R-:W2:Y:S01]  /*ac90*/  LDL R0, [R1+0x4c] ;  /* 0x00004c0001007983 */ /* 0x001ea20000100800 */
[--C-:B------:R-:W-:Y:S02]  /*aca0*/  SHF.R.U64 R28, R28, 0x10, R29.reuse ;  /* 0x000000101c1c7819 */ /* 0x100fe4000000121d */
[----:B------:R-:W-:Y:S02]  /*acb0*/  SHF.R.U32.HI R39, RZ, 0x10, R29 ;  /* 0x00000010ff277819 */ /* 0x000fe4000001161d */
[--C-:B------:R-:W-:Y:S02]  /*acc0*/  SHF.R.U64 R29, R8, 0x10, R9.reuse ;  /* 0x00000010081d7819 */ /* 0x100fe40000001209 */
[----:B------:R-:W-:Y:S02]  /*acd0*/  SHF.R.U32.HI R8, RZ, 0x10, R9 ;  /* 0x00000010ff087819 */ /* 0x000fe40000011609 */
[----:B------:R-:W-:Y:S02]  /*ace0*/  PRMT R54, R54, 0x5410, R29 ;  /* 0x0000541036367816 */ /* 0x000fe4000000001d */
[----:B------:R-:W-:-:S02]  /*acf0*/  SHF.R.U64 R9, R10, 0x10, R11 ;  /* 0x000000100a097819 */ /* 0x000fc4000000120b */
[----:B------:R-:W-:Y:S02]  /*ad00*/  PRMT R61, R61, 0x5410, R28 ;  /* 0x000054103d3d7816 */ /* 0x000fe4000000001c */
[--C-:B------:R-:W-:Y:S02]  /*ad10*/  SHF.R.U64 R37, R30, 0x10, R31.reuse ;  /* 0x000000101e257819 */ /* 0x100fe4000000121f */
[----:B------:R-:W-:Y:S01]  /*ad20*/  SHF.R.U32.HI R30, RZ, 0x10, R31 ;  /* 0x00000010ff1e7819 */ /* 0x000fe2000001161f */
[----:B------:R-:W-:Y:S01]  /*ad30*/  IMAD.U32 R38, R61, 0x10000, RZ ;  /* 0x000100003d267824 */ /* 0x000fe200078e00ff */
[----:B------:R-:W-:Y:S02]  /*ad40*/  SHF.R.U32.HI R10, RZ, 0x10, R11 ;  /* 0x00000010ff0a7819 */ /* 0x000fe4000001160b */
[----:B------:R-:W-:Y:S01]  /*ad50*/  PRMT R60, R60, 0x5410, R39 ;  /* 0x000054103c3c7816 */ /* 0x000fe20000000027 */
[----:B------:R-:W-:Y:S01]  /*ad60*/  IMAD.U32 R39, R54, 0x10000, RZ ;  /* 0x0001000036277824 */ /* 0x000fe200078e00ff */
[----:B------:R-:W-:-:S02]  /*ad70*/  PRMT R55, R55, 0x5410, R8 ;  /* 0x0000541037377816 */ /* 0x000fc40000000008 */
[----:B------:R-:W-:Y:S02]  /*ad80*/  PRMT R56, R56, 0x5410, R9 ;  /* 0x0000541038387816 */ /* 0x000fe40000000009 */
[----:B------:R-:W-:Y:S01]  /*ad90*/  PRMT R57, R57, 0x5410, R30 ;  /* 0x0000541039397816 */ /* 0x000fe2000000001e */
[----:B------:R-:W-:Y:S01]  /*ada0*/  IMAD.U32 R41, R55, 0x10000, RZ ;  /* 0x0001000037297824 */ /* 0x000fe200078e00ff */
[----:B------:R-:W-:Y:S02]  /*adb0*/  PRMT R53, R53, 0x5410, R10 ;  /* 0x0000541035357816 */ /* 0x000fe4000000000a */
[----:B------:R-:W-:Y:S02]  /*adc0*/  PRMT R58, R58, 0x5410, R37 ;  /* 0x000054103a3a7816 */ /* 0x000fe40000000025 */
[----:B------:R-:W-:Y:S02]  /*add0*/  LOP3.LUT R54, R54, 0xffff0000, RZ, 0xc0, !PT ;  /* 0xffff000036367812 */ /* 0x000fe400078ec0ff */
[----:B------:R-:W-:Y:S01]  /*ade0*/  LOP3.LUT R61, R61, 0xffff0000, RZ, 0xc0, !PT ;  /* 0xffff00003d3d7812 */ /* 0x000fe200078ec0ff */
[----:B--2---:R-:W-:Y:S01]  /*adf0*/  IMAD.IADD R4, R138, 0x1, R0 ;  /* 0x000000018a047824 */ /* 0x004fe200078e0200 */
[----:B------:R-:W-:-:S04]  /*ae00*/  LEA.HI R0, R3, R156, RZ, 0x1d ;  /* 0x0000009c03007211 */ /* 0x000fc800078fe8ff */
[----:B------:R-:W-:-:S04]  /*ae10*/  SHF.R.S32.HI R5, RZ, 0x1f, R4 ;  /* 0x0000001fff057819 */ /* 0x000fc80000011404 */
[CC--:B------:R-:W-:Y:S02]  /*ae20*/  LEA.HI R6, R5.reuse, R4.reuse, RZ, 0x5 ;  /* 0x0000000405067211 */ /* 0x0c0fe400078f28ff */
[----:B------:R-:W-:Y:S02]  /*ae30*/  LEA.HI R4, R5, R4, RZ, 0x3 ;  /* 0x0000000405047211 */ /* 0x000fe400078f18ff */
[----:B------:R-:W-:Y:S02]  /*ae40*/  SHF.R.S32.HI R5, RZ, 0x1f, R0 ;  /* 0x0000001fff057819 */ /* 0x000fe40000011400 */
[----:B------:R-:W-:Y:S01]  /*ae50*/  LOP3.LUT R7, R143, 0x18, R4, 0xf8, !PT ;  /* 0x000000188f077812 */ /* 0x000fe200078ef804 */
[----:B------:R-:W-:Y:S01]  /*ae60*/  IMAD.SHL.U32 R4, R0, 0x8, RZ ;  /* 0x0000000800047824 */ /* 0x000fe200078e00ff */
[----:B------:R-:W-:Y:S02]  /*ae70*/  LEA.HI R0, R5, R0, RZ, 0x2 ;  /* 0x0000000005007211 */ /* 0x000fe400078f10ff */
[----:B------:R-:W-:-:S02]  /*ae80*/  SHF.R.S32.HI R6, RZ, 0x5, R6 ;  /* 0x00000005ff067819 */ /* 0x000fc40000011406 */
[----:B------:R-:W-:Y:S02]  /*ae90*/  LOP3.LUT R5, R143, 0x18, R4, 0xf8, !PT ;  /* 0x000000188f057812 */ /* 0x000fe400078ef804 */
[----:B------:R-:W-:Y:S01]  /*aea0*/  SHF.R.S32.HI R0, RZ, 0x2, R0 ;  /* 0x00000002ff007819 */ /* 0x000fe20000011400 */
[--C-:B------:R-:W-:Y:S01]  /*aeb0*/  IMAD R6, R6, 0x1800, R153.reuse ;  /* 0x0000180006067824 */ /* 0x100fe200078e0299 */
[-C--:B------:R-:W-:Y:S02]  /*aec0*/  LOP3.LUT R5, R5, R144.reuse, RZ, 0x3c, !PT ;  /* 0x0000009005057212 */ /* 0x080fe400078e3cff */
[----:B------:R-:W-:Y:S01]  /*aed0*/  LOP3.LUT R7, R7, R144, RZ, 0x3c, !PT ;  /* 0x0000009007077212 */ /* 0x000fe200078e3cff */
[----:B------:R-:W-:-:S04]  /*aee0*/  IMAD R4, R0, 0x1800, R153 ;  /* 0x0000180000047824 */ /* 0x000fc800078e0299 */
[----:B------:R-:W-:Y:S02]  /*aef0*/  IMAD.IADD R25, R4, 0x1, R5 ;  /* 0x0000000104197824 */ /* 0x000fe400078e0205 */
[----:B------:R-:W-:Y:S02]  /*af00*/  IMAD.IADD R6, R6, 0x1, R7 ;  /* 0x0000000106067824 */ /* 0x000fe400078e0207 */
[----:B------:R-:W-:-:S03]  /*af10*/  IMAD R36, R25, 0x2, R2 ;  /* 0x0000000219247824 */ /* 0x000fc600078e0202 */
[----:B------:R-:W-:Y:S02]  /*af20*/  LEA R0, R6, UR40, 0x1 ;  /* 0x0000002806007c11 */ /* 0x000fe4000f8e08ff */
[----:B------:R-:W0:Y:S04]  /*af30*/  LDS.128 R24, [R36+0xc400] ;  /* 0x00c4000024187984 */ /* 0x000e280000000c00 */
[----:B------:R-:W1:Y:S01]  /*af40*/  LDS.128 R4, [R0] ;  /* 0x0000000000047984 */ /* 0x000e620000000c00 */
[C---:B0-----:R-:W-:Y:S01]  /*af50*/  IMAD.U32 R8, R24.reuse, 0x10000, RZ ;  /* 0x0001000018087824 */ /* 0x041fe200078e00ff */
[----:B------:R-:W-:Y:S01]  /*af60*/  LOP3.LUT R24, R24, 0xffff0000, RZ, 0xc0, !PT ;  /* 0xffff000018187812 */ /* 0x000fe200078ec0ff */
[C---:B------:R-:W-:Y:S01]  /*af70*/  IMAD.U32 R10, R25.reuse, 0x10000, RZ ;  /* 0x00010000190a7824 */ /* 0x040fe200078e00ff */
[----:B------:R-:W-:Y:S01]  /*af80*/  LOP3.LUT R25, R25, 0xffff0000, RZ, 0xc0, !PT ;  /* 0xffff000019197812 */ /* 0x000fe200078ec0ff */
[C---:B-1----:R-:W-:Y:S01]  /*af90*/  IMAD.U32 R9, R4.reuse, 0x10000, RZ ;  /* 0x0001000004097824 */ /* 0x042fe200078e00ff */
[----:B------:R-:W-:Y:S01]  /*afa0*/  LOP3.LUT R11, R4, 0xffff0000, RZ, 0xc0, !PT ;  /* 0xffff0000040b7812 */ /* 0x000fe200078ec0ff */
[C---:B------:R-:W-:Y:S01]  /*afb0*/  IMAD.U32 R28, R5.reuse, 0x10000, RZ ;  /* 0x00010000051c7824 */ /* 0x040fe200078e00ff */
[----:B------:R-:W-:Y:S01]  /*afc0*/  LOP3.LUT R29, R5, 0xffff0000, RZ, 0xc0, !PT ;  /* 0xffff0000051d7812 */ /* 0x000fe200078ec0ff */
[C---:B------:R-:W-:Y:S01]  /*afd0*/  IMAD.U32 R5, R6.reuse, 0x10000, RZ ;  /* 0x0001000006057824 */ /* 0x040fe200078e00ff */
[----:B------:R-:W-:Y:S01]  /*afe0*/  LOP3.LUT R4, R6, 0xffff0000, RZ, 0xc0, !PT ;  /* 0xffff000006047812 */ /* 0x000fe200078ec0ff */
[C---:B------:R-:W-:Y:S01]  /*aff0*/  IMAD.U32 R30, R7.reuse, 0x10000, RZ ;  /* 0x00010000071e7824 */ /* 0x040fe200078e00ff */
[----:B------:R-:W-:Y:S01]  /*b000*/  LOP3.LUT R6, R7, 0xffff0000, RZ, 0xc0, !PT ;  /* 0xffff000007067812 */ /* 0x000fe200078ec0ff */
[----:B------:R-:W-:Y:S01]  /*b010*/  FMUL.FTZ R40, R8, R39 ;  /* 0x0000002708287220 */ /* 0x000fe20000410000 */
[C---:B------:R-:W-:Y:S01]  /*b020*/  IMAD.U32 R31, R26.reuse, 0x10000, RZ ;  /* 0x000100001a1f7824 */ /* 0x040fe200078e00ff */
[----:B------:R-:W-:Y:S01]  /*b030*/  LOP3.LUT R7, R26, 0xffff0000, RZ, 0xc0, !PT ;  /* 0xffff00001a077812 */ /* 0x000fe200078ec0ff */
[C---:B------:R-:W-:Y:S01]  /*b040*/  IMAD.U32 R37, R27.reuse, 0x10000, RZ ;  /* 0x000100001b257824 */ /* 0x040fe200078e00ff */
[----:B------:R-:W-:Y:S01]  /*b050*/  LOP3.LUT R26, R27, 0xffff0000, RZ, 0xc0, !PT ;  /* 0xffff00001b1a7812 */ /* 0x000fe200078ec0ff */
[----:B------:R-:W-:Y:S01]  /*b060*/  FMUL.FTZ R42, R8, R38 ;  /* 0x00000026082a7220 */ /* 0x000fe20000410000 */
[----:B------:R-:W-:-:S02]  /*b070*/  IMAD.U32 R27, R60, 0x10000, RZ ;  /* 0x000100003c1b7824 */ /* 0x000fc400078e00ff */
[----:B------:R-:W-:Y:S01]  /*b080*/  FFMA.FTZ R8, R9, R38, -R40 ;  /* 0x0000002609087223 */ /* 0x000fe20000010828 */
[C---:B------:R-:W-:Y:S01]  /*b090*/  FMUL.FTZ R43, R10.reuse, R41 ;  /* 0x000000290a2b7220 */ /* 0x040fe20000410000 */
[----:B------:R-:W-:Y:S02]  /*b0a0*/  IMAD.U32 R40, R53, 0x10000, RZ ;  /* 0x0001000035287824 */ /* 0x000fe400078e00ff */
[----:B------:R-:W-:Y:S01]  /*b0b0*/  FFMA.FTZ R9, R9, R39, R42 ;  /* 0x0000002709097223 */ /* 0x000fe2000001002a */
[----:B------:R-:W-:Y:S02]  /*b0c0*/  IMAD.U32 R38, R57, 0x10000, RZ ;  /* 0x0001000039267824 */ /* 0x000fe400078e00ff */
[-C--:B------:R-:W-:Y:S01]  /*b0d0*/  FMUL.FTZ R39, R10, R27.reuse ;  /* 0x0000001b0a277220 */ /* 0x080fe20000410000 */
[C---:B------:R-:W-:Y:S01]  /*b0e0*/  FFMA.FTZ R10, R28.reuse, R27, -R43 ;  /* 0x0000001b1c0a7223 */ /* 0x040fe2000001082b */
[C---:B------:R-:W-:Y:S01]  /*b0f0*/  FMUL.FTZ R27, R37.reuse, R40 ;  /* 0x00000028251b7220 */ /* 0x040fe20000410000 */
[-C--:B------:R-:W-:Y:S01]  /*b100*/  FMUL.FTZ R37, R37, R38.reuse ;  /* 0x0000002625257220 */ /* 0x080fe20000410000 */
[----:B------:R-:W-:Y:S01]  /*b110*/  FFMA.FTZ R39, R28, R41, R39 ;  /* 0x000000291c277223 */ /* 0x000fe20000010027 */
[----:B------:R-:W-:Y:S01]  /*b120*/  LOP3.LUT R28, R55, 0xffff0000, RZ, 0xc0, !PT ;  /* 0xffff0000371c7812 */ /* 0x000fe200078ec0ff */
[C---:B------:R-:W-:Y:S01]  /*b130*/  FFMA.FTZ R27, R30.reuse, R38, -R27 ;  /* 0x000000261e1b7223 */ /* 0x040fe2000001081b */
[----:B------:R-:W-:Y:S01]  /*b140*/  FFMA.FTZ R37, R30, R40, R37 ;  /* 0x000000281e257223 */ /* 0x000fe20000010025 */
[----:B------:R-:W-:Y:S01]  /*b150*/  FMUL.FTZ R30, R24, R54 ;  /* 0x00000036181e7220 */ /* 0x000fe20000410000 */
[----:B------:R-:W-:Y:S01]  /*b160*/  LOP3.LUT R60, R60, 0xffff0000, RZ, 0xc0, !PT ;  /* 0xffff00003c3c7812 */ /* 0x000fe200078ec0ff */
[-C--:B------:R-:W-:Y:S01]  /*b170*/  FMUL.FTZ R38, R24, R61.reuse ;  /* 0x0000003d18267220 */ /* 0x080fe20000410000 */
[----:B------:R-:W-:Y:S01]  /*b180*/  SHF.L.U32 R24, R58, 0x10, RZ ;  /* 0x000000103a187819 */ /* 0x000fe200000006ff */
[----:B------:R-:W-:Y:S01]  /*b190*/  FFMA.FTZ R61, R11, R61, -R30 ;  /* 0x0000003d0b3d7223 */ /* 0x000fe2000001081e */
[----:B------:R-:W-:Y:S01]  /*b1a0*/  FMUL.FTZ R40, R25, R28 ;  /* 0x0000001c19287220 */ /* 0x000fe20000410000 */
[----:B------:R-:W-:-:S02]  /*b1b0*/  IMAD.U32 R30, R56, 0x10000, RZ ;  /* 0x00010000381e7824 */ /* 0x000fc400078e00ff */
[----:B------:R-:W-:Y:S01]  /*b1c0*/  FFMA.FTZ R38, R11, R54, R38 ;  /* 0x000000360b267223 */ /* 0x000fe20000010026 */
[----:B------:R-:W-:Y:S01]  /*b1d0*/  LOP3.LUT R56, R56, 0xffff0000, RZ, 0xc0, !PT ;  /* 0xffff000038387812 */ /* 0x000fe200078ec0ff */
[----:B------:R-:W-:Y:S01]  /*b1e0*/  FFMA.FTZ R11, R29, R60, -R40 ;  /* 0x0000003c1d0b7223 */ /* 0x000fe20000010828 */
[C---:B------:R-:W-:Y:S01]  /*b1f0*/  FMUL.FTZ R42, R31.reuse, R30 ;  /* 0x0000001e1f2a7220 */ /* 0x040fe20000410000 */
[----:B------:R-:W-:Y:S01]  /*b200*/  FMUL.FTZ R40, R31, R24 ;  /* 0x000000181f287220 */ /* 0x000fe20000410000 */
[----:B------:R-:W-:Y:S01]  /*b210*/  FMUL.FTZ R25, R25, R60 ;  /* 0x0000003c19197220 */ /* 0x000fe20000410000 */
[----:B------:R-:W-:Y:S01]  /*b220*/  LOP3.LUT R53, R53, 0xffff0000, RZ, 0xc0, !PT ;  /* 0xffff000035357812 */ /* 0x000fe200078ec0ff */
[C---:B------:R-:W-:Y:S01]  /*b230*/  FFMA.FTZ R42, R5.reuse, R24, -R42 ;  /* 0x00000018052a7223 */ /* 0x040fe2000001082a */
[----:B------:R-:W-:Y:S01]  /*b240*/  LOP3.LUT R58, R58, 0xffff0000, RZ, 0xc0, !PT ;  /* 0xffff00003a3a7812 */ /* 0x000fe200078ec0ff */
[----:B------:R-:W-:Y:S01]  /*b250*/  FFMA.FTZ R40, R5, R30, R40 ;  /* 0x0000001e05287223 */ /* 0x000fe20000010028 */
[----:B------:R-:W-:Y:S01]  /*b260*/  LOP3.LUT R57, R57, 0xffff0000, RZ, 0xc0, !PT ;  /* 0xffff000039397812 */ /* 0x000fe200078ec0ff */
[----:B------:R-:W-:Y:S01]  /*b270*/  FFMA.FTZ R28, R29, R28, R25 ;  /* 0x0000001c1d1c7223 */ /* 0x000fe20000010019 */
[C---:B------:R-:W-:Y:S01]  /*b280*/  FMUL.FTZ R5, R7.reuse, R56 ;  /* 0x0000003807057220 */ /* 0x040fe20000410000 */
[C---:B------:R-:W-:Y:S01]  /*b290*/  FMUL.FTZ R29, R26.reuse, R53 ;  /* 0x000000351a1d7220 */ /* 0x040fe20000410000 */
[-C--:B------:R-:W-:Y:S01]  /*b2a0*/  FMUL.FTZ R25, R7, R58.reuse ;  /* 0x0000003a07197220 */ /* 0x080fe20000410000 */
[-C--:B------:R-:W-:Y:S01]  /*b2b0*/  FMUL.FTZ R26, R26, R57.reuse ;  /* 0x000000391a1a7220 */ /* 0x080fe20000410000 */
[----:B------:R-:W-:Y:S01]  /*b2c0*/  FFMA.FTZ R7, R4, R58, -R5 ;  /* 0x0000003a04077223 */ /* 0x000fe20000010805 */
[----:B------:R-:W-:Y:S01]  /*b2d0*/  FFMA.FTZ R24, R6, R57, -R29 ;  /* 0x0000003906187223 */ /* 0x000fe2000001081d */
[----:B------:R-:W-:Y:S01]  /*b2e0*/  FFMA.FTZ R25, R4, R56, R25 ;  /* 0x0000003804197223 */ /* 0x000fe20000010019 */
[----:B------:R-:W-:Y:S01]  /*b2f0*/  FFMA.FTZ R26, R6, R53, R26 ;  /* 0x00000035061a7223 */ /* 0x000fe2000001001a */
[----:B------:R-:W-:-:S02]  /*b300*/  F2FP.BF16.F32.PACK_AB R4, R61, R8 ;  /* 0x000000083d04723e */ /* 0x000fc400000010ff */
[----:B------:R-:W-:Y:S02]  /*b310*/  F2FP.BF16.F32.PACK_AB R6, R7, R42 ;  /* 0x0000002a0706723e */ /* 0x000fe400000010ff */
[----:B------:R-:W-:Y:S02]  /*b320*/  F2FP.BF16.F32.PACK_AB R8, R38, R9 ;  /* 0x000000092608723e */ /* 0x000fe400000010ff */
[----:B------:R-:W-:Y:S02]  /*b330*/  F2FP.BF16.F32.PACK_AB R5, R11, R10 ;  /* 0x0000000a0b05723e */ /* 0x000fe400000010ff */
[----:B------:R-:W-:Y:S02]  /*b340*/  F2FP.BF16.F32.PACK_AB R7, R24, R27 ;  /* 0x0000001b1807723e */ /* 0x000fe400000010ff */
[----:B------:R-:W-:Y:S02]  /*b350*/  F2FP.BF16.F32.PACK_AB R9, R28, R39 ;  /* 0x000000271c09723e */ /* 0x000fe400000010ff */
[----:B------:R-:W-:Y:S01]  /*b360*/  F2FP.BF16.F32.PACK_AB R10, R25, R40 ;  /* 0x00000028190a723e */ /* 0x000fe200000010ff */
[----:B------:R1:W-:Y:S01]  /*b370*/  STS.128 [R0], R4 ;  /* 0x0000000400007388 */ /* 0x0003e20000000c00 */
[----:B------:R-:W-:-:S05]  /*b380*/  F2FP.BF16.F32.PACK_AB R11, R26, R37 ;  /* 0x000000251a0b723e */ /* 0x000fca00000010ff */
[----:B------:R1:W-:Y:S02]  /*b390*/  STS.128 [R36+0xc400], R8 ;  /* 0x00c4000824007388 */ /* 0x0003e40000000c00 */
.L_x_505:
[----:B------:R-:W-:Y:S05]  /*b3a0*/  BSYNC B1 ;  /* 0x0000000000017941 */ /* 0x000fea0003800000 */
.L_x_504:
[----:B------:R-:W-:Y:S05]  /*b3b0*/  @P2 BRA `(.L_x_486) ;  /* 0x0000000400c42947 */ /* 0x000fea0003800000 */
[----:B01----:R-:W2:Y:S01]  /*b3c0*/  LDL R0, [R1+0x48] ;  /* 0x0000480001007983 */ /* 0x003ea20000100800 */
[----:B------:R-:W-:Y:S02]  /*b3d0*/  LEA.HI R3, R3, R157, RZ, 0x1d ;  /* 0x0000009d03037211 */ /* 0x000fe400078fe8ff */
[----:B------:R-:W-:Y:S02]  /*b3e0*/  SHF.R.U64 R26, R32, 0x10, R33 ;  /* 0x00000010201a7819 */ /* 0x000fe40000001221 */
[----:B------:R-:W-:Y:S02]  /*b3f0*/  SHF.R.S32.HI R4, RZ, 0x1f, R3 ;  /* 0x0000001fff047819 */ /* 0x000fe40000011403 */
[--C-:B------:R-:W-:Y:S02]  /*b400*/  SHF.R.U64 R25, R12, 0x10, R13.reuse ;  /* 0x000000100c197819 */ /* 0x100fe4000000120d */
[----:B------:R-:W-:Y:S02]  /*b410*/  LEA.HI R4, R4, R3, RZ, 0x2 ;  /* 0x0000000304047211 */ /* 0x000fe400078f10ff */
[----:B------:R-:W-:-:S02]  /*b420*/  SHF.R.U32.HI R28, RZ, 0x10, R13 ;  /* 0x00000010ff1c7819 */ /* 0x000fc4000001160d */
[----:B------:R-:W-:Y:S02]  /*b430*/  SHF.R.S32.HI R4, RZ, 0x2, R4 ;  /* 0x00000002ff047819 */ /* 0x000fe40000011404 */
[----:B------:R-:W-:Y:S02]  /*b440*/  PRMT R47, R47, 0x5410, R26 ;  /* 0x000054102f2f7816 */ /* 0x000fe4000000001a */
[----:B------:R-:W-:Y:S01]  /*b450*/  PRMT R26, R20, 0x5410, R25 ;  /* 0x00005410141a7816 */ /* 0x000fe20000000019 */
[----:B------:R-:W-:Y:S01]  /*b460*/  IMAD R4, R4, 0x1800, R153 ;  /* 0x0000180004047824 */ /* 0x000fe200078e0299 */
[----:B------:R-:W-:Y:S01]  /*b470*/  SHF.R.U32.HI R33, RZ, 0x10, R33 ;  /* 0x00000010ff217819 */ /* 0x000fe20000011621 */
[----:B------:R-:W-:Y:S01]  /*b480*/  IMAD.U32 R27, R47, 0x10000, RZ ;  /* 0x000100002f1b7824 */ /* 0x000fe200078e00ff */
[----:B------:R-:W-:Y:S01]  /*b490*/  SHF.R.U64 R12, R14, 0x10, R15 ;  /* 0x000000100e0c7819 */ /* 0x000fe2000000120f */
[----:B------:R-:W-:Y:S01]  /*b4a0*/  IMAD.U32 R29, R26, 0x10000, RZ ;  /* 0x000100001a1d7824 */ /* 0x000fe200078e00ff */
[----:B------:R-:W-:-:S02]  /*b4b0*/  PRMT R28, R21, 0x5410, R28 ;  /* 0x00005410151c7816 */ /* 0x000fc4000000001c */
[----:B------:R-:W-:Y:S02]  /*b4c0*/  SHF.R.U64 R24, R34, 0x10, R35 ;  /* 0x0000001022187819 */ /* 0x000fe40000001223 */
[----:B------:R-:W-:Y:S01]  /*b4d0*/  SHF.R.U32.HI R15, RZ, 0x10, R15 ;  /* 0x00000010ff0f7819 */ /* 0x000fe2000001160f */
[----:B------:R-:W-:Y:S01]  /*b4e0*/  IMAD.U32 R30, R28, 0x10000, RZ ;  /* 0x000100001c1e7824 */ /* 0x000fe200078e00ff */
[----:B------:R-:W-:Y:S02]  /*b4f0*/  SHF.R.U32.HI R35, RZ, 0x10, R35 ;  /* 0x00000010ff237819 */ /* 0x000fe40000011623 */
[----:B------:R-:W-:Y:S02]  /*b500*/  PRMT R48, R48, 0x5410, R33 ;  /* 0x0000541030307816 */ /* 0x000fe40000000021 */
[----:B------:R-:W-:Y:S02]  /*b510*/  PRMT R45, R45, 0x5410, R12 ;  /* 0x000054102d2d7816 */ /* 0x000fe4000000000c */
[----:B------:R-:W-:-:S02]  /*b520*/  PRMT R46, R46, 0x5410, R15 ;  /* 0x000054102e2e7816 */ /* 0x000fc4000000000f */
[----:B------:R-:W-:Y:S02]  /*b530*/  PRMT R50, R50, 0x5410, R35 ;  /* 0x0000541032327816 */ /* 0x000fe40000000023 */
[----:B------:R-:W-:Y:S01]  /*b540*/  LOP3.LUT R47, R47, 0xffff0000, RZ, 0xc0, !PT ;  /* 0xffff00002f2f7812 */ /* 0x000fe200078ec0ff */
[----:B------:R-:W-:Y:S01]  /*b550*/  IMAD.U32 R32, R46, 0x10000, RZ ;  /* 0x000100002e207824 */ /* 0x000fe200078e00ff */
[----:B------:R-:W-:Y:S02]  /*b560*/  LOP3.LUT R28, R28, 0xffff0000, RZ, 0xc0, !PT ;  /* 0xffff00001c1c7812 */ /* 0x000fe400078ec0ff */
[----:B------:R-:W-:Y:S02]  /*b570*/  PRMT R49, R49, 0x5410, R24 ;  /* 0x0000541031317816 */ /* 0x000fe40000000018 */
[----:B------:R-:W-:Y:S01]  /*b580*/  LOP3.LUT R46, R46, 0xffff0000, RZ, 0xc0, !PT ;  /* 0xffff00002e2e7812 */ /* 0x000fe200078ec0ff */
[----:B--2---:R-:W-:-:S05]  /*b590*/  IMAD.IADD R0, R138, 0x1, R0 ;  /* 0x000000018a007824 */ /* 0x004fca00078e0200 */
[----:B------:R-:W-:-:S04]  /*b5a0*/  SHF.R.S32.HI R5, RZ, 0x1f, R0 ;  /* 0x0000001fff057819 */ /* 0x000fc80000011400 */
[CC--:B------:R-:W-:Y:S02]  /*b5b0*/  LEA.HI R6, R5.reuse, R0.reuse, RZ, 0x5 ;  /* 0x0000000005067211 */ /* 0x0c0fe400078f28ff */
[----:B------:R-:W-:Y:S02]  /*b5c0*/  LEA.HI R0, R5, R0, RZ, 0x3 ;  /* 0x0000000005007211 */ /* 0x000fe400078f18ff */
[----:B------:R-:W-:Y:S02]  /*b5d0*/  SHF.R.S32.HI R6, RZ, 0x5, R6 ;  /* 0x00000005ff067819 */ /* 0x000fe40000011406 */
[----:B------:R-:W-:Y:S01]  /*b5e0*/  LOP3.LUT R5, R143, 0x18, R0, 0xf8, !PT ;  /* 0x000000188f057812 */ /* 0x000fe200078ef800 */
[----:B------:R-:W-:Y:S02]  /*b5f0*/  IMAD.SHL.U32 R0, R3, 0x8, RZ ;  /* 0x0000000803007824 */ /* 0x000fe400078e00ff */
[----:B------:R-:W-:Y:S01]  /*b600*/  IMAD R6, R6, 0x1800, R153 ;  /* 0x0000180006067824 */ /* 0x000fe200078e0299 */
[----:B------:R-:W-:-:S02]  /*b610*/  LOP3.LUT R5, R5, R144, RZ, 0x3c, !PT ;  /* 0x0000009005057212 */ /* 0x000fc400078e3cff */
[----:B------:R-:W-:-:S03]  /*b620*/  LOP3.LUT R3, R143, 0x18, R0, 0xf8, !PT ;  /* 0x000000188f037812 */ /* 0x000fc600078ef800 */
[----:B------:R-:W-:Y:S01]  /*b630*/  IMAD.IADD R0, R6, 0x1, R5 ;  /* 0x0000000106007824 */ /* 0x000fe200078e0205 */
[----:B------:R-:W-:-:S04]  /*b640*/  LOP3.LUT R3, R3, R144, RZ, 0x3c, !PT ;  /* 0x0000009003037212 */ /* 0x000fc800078e3cff */
[----:B------:R-:W-:Y:S01]  /*b650*/  LEA R0, R0, UR40, 0x1 ;  /* 0x0000002800007c11 */ /* 0x000fe2000f8e08ff */
[----:B------:R-:W-:-:S04]  /*b660*/  IMAD.IADD R3, R4, 0x1, R3 ;  /* 0x0000000104037824 */ /* 0x000fc800078e0203 */
[----:B------:R-:W-:Y:S01]  /*b670*/  IMAD R3, R3, 0x2, R2 ;  /* 0x0000000203037824 */ /* 0x000fe200078e0202 */
[----:B------:R-:W0:Y:S04]  /*b680*/  LDS.128 R4, [R0] ;  /* 0x0000000000047984 */ /* 0x000e280000000c00 */
[----:B------:R-:W1:Y:S01]  /*b690*/  LDS.128 R8, [R3+0xc400] ;  /* 0x00c4000003087984 */ /* 0x000e620000000c00 */
        /* <DEDUP_REMOVED lines=8> */
[C---:B------:R-:W-:Y:S01]  /*b720*/  FMUL.FTZ R31, R20.reuse, R29 ;  /* 0x0000001d141f7220 */ /* 0x040fe20000410000 */
[----:B------:R-:W-:Y:S01]  /*b730*/  FMUL.FTZ R33, R20, R27 ;  /* 0x0000001b14217220 */ /* 0x000fe20000410000 */
[----:B------:R-:W-:-:S02]  /*b740*/  IMAD.U32 R20, R48, 0x10000, RZ ;  /* 0x0001000030147824 */ /* 0x000fc400078e00ff */
[----:B------:R-:W-:Y:S01]  /*b750*/  FMUL.FTZ R34, R21, R30 ;  /* 0x0000001e15227220 */ /* 0x000fe20000410000 */
[----:B------:R-:W-:Y:S02]  /*b760*/  IMAD.U32 R25, R11, 0x10000, RZ ;  /* 0x000100000b197824 */ /* 0x000fe400078e00ff */
[C---:B------:R-:W-:Y:S01]  /*b770*/  FFMA.FTZ R31, R12.reuse, R27, -R31 ;  /* 0x0000001b0c1f7223 */ /* 0x040fe2000001081f */
[----:B------:R-:W-:Y:S01]  /*b780*/  FFMA.FTZ R33, R12, R29, R33 ;  /* 0x0000001d0c217223 */ /* 0x000fe20000010021 */
[----:B------:R-:W-:Y:S02]  /*b790*/  IMAD.U32 R12, R50, 0x10000, RZ ;  /* 0x00010000320c7824 */ /* 0x000fe400078e00ff */
[-C--:B------:R-:W-:Y:S01]  /*b7a0*/  FMUL.FTZ R36, R21, R20.reuse ;  /* 0x0000001415247220 */ /* 0x080fe20000410000 */
[----:B------:R-:W-:Y:S01]  /*b7b0*/  LOP3.LUT R21, R26, 0xffff0000, RZ, 0xc0, !PT ;  /* 0xffff00001a157812 */ /* 0x000fe200078ec0ff */
[----:B------:R-:W-:Y:S01]  /*b7c0*/  FFMA.FTZ R34, R13, R20, -R34 ;  /* 0x000000140d227223 */ /* 0x000fe20000010822 */
[----:B------:R-:W-:Y:S01]  /*b7d0*/  FMUL.FTZ R20, R25, R32 ;  /* 0x0000002019147220 */ /* 0x000fe20000410000 */
[----:B------:R-:W-:-:S02]  /*b7e0*/  IMAD.U32 R15, R7, 0x10000, RZ ;  /* 0x00010000070f7824 */ /* 0x000fc400078e00ff */
[----:B------:R-:W-:Y:S01]  /*b7f0*/  FMUL.FTZ R25, R25, R12 ;  /* 0x0000000c19197220 */ /* 0x000fe20000410000 */
[----:B------:R-:W-:Y:S01]  /*b800*/  FFMA.FTZ R36, R13, R30, R36 ;  /* 0x0000001e0d247223 */ /* 0x000fe20000010024 */
[----:B------:R-:W-:Y:S01]  /*b810*/  LOP3.LUT R48, R48, 0xffff0000, RZ, 0xc0, !PT ;  /* 0xffff000030307812 */ /* 0x000fe200078ec0ff */
[C---:B------:R-:W-:Y:S01]  /*b820*/  FMUL.FTZ R13, R8.reuse, R21 ;  /* 0x00000015080d7220 */ /* 0x040fe20000410000 */
[C---:B------:R-:W-:Y:S01]  /*b830*/  FFMA.FTZ R32, R15.reuse, R32, R25 ;  /* 0x000000200f207223 */ /* 0x040fe20000010019 */
[----:B------:R-:W-:Y:S01]  /*b840*/  FFMA.FTZ R26, R15, R12, -R20 ;  /* 0x0000000c0f1a7223 */ /* 0x000fe20000010814 */
[-C--:B------:R-:W-:Y:S01]  /*b850*/  FMUL.FTZ R25, R8, R47.reuse ;  /* 0x0000002f08197220 */ /* 0x080fe20000410000 */
[----:B------:R-:W-:Y:S02]  /*b860*/  IMAD.U32 R24, R10, 0x10000, RZ ;  /* 0x000100000a187824 */ /* 0x000fe400078e00ff */
[----:B------:R-:W-:Y:S01]  /*b870*/  FFMA.FTZ R8, R4, R47, -R13 ;  /* 0x0000002f04087223 */ /* 0x000fe2000001080d */
[----:B------:R-:W-:-:S02]  /*b880*/  IMAD.U32 R15, R45, 0x10000, RZ ;  /* 0x000100002d0f7824 */ /* 0x000fc400078e00ff */
[C---:B------:R-:W-:Y:S01]  /*b890*/  FMUL.FTZ R20, R9.reuse, R28 ;  /* 0x0000001c09147220 */ /* 0x040fe20000410000 */
[-C--:B------:R-:W-:Y:S01]  /*b8a0*/  FMUL.FTZ R27, R9, R48.reuse ;  /* 0x00000030091b7220 */ /* 0x080fe20000410000 */
[----:B------:R-:W-:Y:S02]  /*b8b0*/  IMAD.U32 R13, R49, 0x10000, RZ ;  /* 0x00010000310d7824 */ /* 0x000fe400078e00ff */
[----:B------:R-:W-:Y:S01]  /*b8c0*/  FFMA.FTZ R12, R4, R21, R25 ;  /* 0x00000015040c7223 */ /* 0x000fe20000010019 */
[----:B------:R-:W-:Y:S02]  /*b8d0*/  IMAD.U32 R14, R6, 0x10000, RZ ;  /* 0x00010000060e7824 */ /* 0x000fe400078e00ff */
[----:B------:R-:W-:Y:S01]  /*b8e0*/  FMUL.FTZ R21, R24, R15 ;  /* 0x0000000f18157220 */ /* 0x000fe20000410000 */
[C---:B------:R-:W-:Y:S01]  /*b8f0*/  FFMA.FTZ R9, R5.reuse, R48, -R20 ;  /* 0x0000003005097223 */ /* 0x040fe20000010814 */
[----:B------:R-:W-:Y:S01]  /*b900*/  FFMA.FTZ R27, R5, R28, R27 ;  /* 0x0000001c051b7223 */ /* 0x000fe2000001001b */
[----:B------:R-:W-:Y:S01]  /*b910*/  LOP3.LUT R10, R10, 0xffff0000, RZ, 0xc0, !PT ;  /* 0xffff00000a0a7812 */ /* 0x000fe200078ec0ff */
[-C--:B------:R-:W-:Y:S01]  /*b920*/  FMUL.FTZ R5, R24, R13.reuse ;  /* 0x0000000d18057220 */ /* 0x080fe20000410000 */
[----:B------:R-:W-:Y:S01]  /*b930*/  LOP3.LUT R11, R11, 0xffff0000, RZ, 0xc0, !PT ;  /* 0xffff00000b0b7812 */ /* 0x000fe200078ec0ff */
[C---:B------:R-:W-:Y:S01]  /*b940*/  FFMA.FTZ R21, R14.reuse, R13, -R21 ;  /* 0x0000000d0e157223 */ /* 0x040fe20000010815 */
[----:B------:R-:W-:Y:S01]  /*b950*/  LOP3.LUT R45, R45, 0xffff0000, RZ, 0xc0, !PT ;  /* 0xffff00002d2d7812 */ /* 0x000fe200078ec0ff */
[----:B------:R-:W-:Y:S01]  /*b960*/  FFMA.FTZ R14, R14, R15, R5 ;  /* 0x0000000f0e0e7223 */ /* 0x000fe20000010005 */
[----:B------:R-:W-:Y:S01]  /*b970*/  LOP3.LUT R49, R49, 0xffff0000, RZ, 0xc0, !PT ;  /* 0xffff000031317812 */ /* 0x000fe200078ec0ff */
[----:B------:R-:W-:Y:S01]  /*b980*/  FMUL.FTZ R20, R11, R46 ;  /* 0x0000002e0b147220 */ /* 0x000fe20000410000 */
[----:B------:R-:W-:Y:S01]  /*b990*/  LOP3.LUT R50, R50, 0xffff0000, RZ, 0xc0, !PT ;  /* 0xffff000032327812 */ /* 0x000fe200078ec0ff */
[----:B------:R-:W-:Y:S01]  /*b9a0*/  FMUL.FTZ R5, R10, R45 ;  /* 0x0000002d0a057220 */ /* 0x000fe20000410000 */
[----:B------:R-:W-:Y:S01]  /*b9b0*/  LOP3.LUT R6, R6, 0xffff0000, RZ, 0xc0, !PT ;  /* 0xffff000006067812 */ /* 0x000fe200078ec0ff */
[----:B------:R-:W-:Y:S01]  /*b9c0*/  FMUL.FTZ R4, R10, R49 ;  /* 0x000000310a047220 */ /* 0x000fe20000410000 */
[----:B------:R-:W-:Y:S01]  /*b9d0*/  LOP3.LUT R7, R7, 0xffff0000, RZ, 0xc0, !PT ;  /* 0xffff000007077812 */ /* 0x000fe200078ec0ff */
[----:B------:R-:W-:-:S02]  /*b9e0*/  FMUL.FTZ R13, R11, R50 ;  /* 0x000000320b0d7220 */ /* 0x000fc40000410000 */
[C---:B------:R-:W-:Y:S01]  /*b9f0*/  FFMA.FTZ R10, R6.reuse, R49, -R5 ;  /* 0x00000031060a7223 */ /* 0x040fe20000010805 */
[----:B------:R-:W-:Y:S01]  /*ba00*/  FFMA.FTZ R45, R6, R45, R4 ;  /* 0x0000002d062d7223 */ /* 0x000fe20000010004 */
[C---:B------:R-:W-:Y:S01]  /*ba10*/  FFMA.FTZ R11, R7.reuse, R50, -R20 ;  /* 0x00000032070b7223 */ /* 0x040fe20000010814 */
[----:B------:R-:W-:Y:S01]  /*ba20*/  FFMA.FTZ R13, R7, R46, R13 ;  /* 0x0000002e070d7223 */ /* 0x000fe2000001000d */
[----:B------:R-:W-:Y:S02]  /*ba30*/  F2FP.BF16.F32.PACK_AB R4, R8, R31 ;  /* 0x0000001f0804723e */ /* 0x000fe400000010ff */
[----:B------:R-:W-:Y:S02]  /*ba40*/  F2FP.BF16.F32.PACK_AB R5, R9, R34 ;  /* 0x000000220905723e */ /* 0x000fe400000010ff */
[----:B------:R-:W-:Y:S02]  /*ba50*/  F2FP.BF16.F32.PACK_AB R6, R10, R21 ;  /* 0x000000150a06723e */ /* 0x000fe400000010ff */
[----:B------:R-:W-:-:S02]  /*ba60*/  F2FP.BF16.F32.PACK_AB R7, R11, R26 ;  /* 0x0000001a0b07723e */ /* 0x000fc400000010ff */
[----:B------:R-:W-:Y:S02]  /*ba70*/  F2FP.BF16.F32.PACK_AB R8, R12, R33 ;  /* 0x000000210c08723e */ /* 0x000fe400000010ff */
[----:B------:R-:W-:Y:S01]  /*ba80*/  F2FP.BF16.F32.PACK_AB R9, R27, R36 ;  /* 0x000000241b09723e */ /* 0x000fe200000010ff */
[----:B------:R0:W-:Y:S01]  /*ba90*/  STS.128 [R0], R4 ;  /* 0x0000000400007388 */ /* 0x0001e20000000c00 */
[----:B------:R-:W-:Y:S02]  /*baa0*/  F2FP.BF16.F32.PACK_AB R10, R45, R14 ;  /* 0x0000000e2d0a723e */ /* 0x000fe400000010ff */
[----:B------:R-:W-:-:S05]  /*bab0*/  F2FP.BF16.F32.PACK_AB R11, R13, R32 ;  /* 0x000000200d0b723e */ /* 0x000fca00000010ff */
[----:B------:R0:W-:Y:S02]  /*bac0*/  STS.128 [R3+0xc400], R8 ;  /* 0x00c4000803007388 */ /* 0x0001e40000000c00 */
.L_x_486:
[----:B------:R-:W-:Y:S05]  /*bad0*/  BSYNC B0 ;  /* 0x0000000000007941 */ /* 0x000fea0003800000 */
.L_x_479:
[----:B------:R-:W-:Y:S01]  /*bae0*/  @!PT LDS RZ, [RZ] ;  /* 0x00000000fffff984 */ /* 0x000fe20000000800 */
[----:B------:R-:W-:Y:S01]  /*baf0*/  @!PT LDS RZ, [RZ] ;  /* 0x00000000fffff984 */ /* 0x000fe20000000800 */
[----:B------:R-:W-:Y:S01]  /*bb00*/  @!PT LDS RZ, [RZ] ;  /* 0x00000000fffff984 */ /* 0x000fe20000000800 */
[----:B------:R-:W-:Y:S01]  /*bb10*/  @!PT LDS RZ, [RZ] ;  /* 0x00000000fffff984 */ /* 0x000fe20000000800 */
[----:B------:R5:W-:Y:S06]  /*bb20*/  MEMBAR.ALL.CTA ;  /* 0x0000000000007992 */ /* 0x000bec0000008000 */
[----:B-----5:R-:W5:Y:S01]  /*bb30*/  FENCE.VIEW.ASYNC.S ;  /* 0x00000000000073c6 */ /* 0x020f620000000000 */
[----:B------:R-:W-:Y:S05]  /*bb40*/  WARPSYNC.ALL ;  /* 0x0000000000007948 */ /* 0x000fea0003800000 */
[----:B-----5:R-:W-:Y:S06]  /*bb50*/  BAR.SYNC.DEFER_BLOCKING 0xd, 0x180 ;  /* 0x0346000000007b1d */ /* 0x020fec0000010000 */
.L_x_477:
[----:B01-3--:R-:W-:-:S05]  /*bb60*/  IMAD.U32 R0, RZ, RZ, UR39 ;  /* 0x00000027ff007e24 */ /* 0x00bfca000f8e00ff */
[----:B------:R-:W-:-:S13]  /*bb70*/  ISETP.NE.AND P0, PT, R0, 0x3, PT ;  /* 0x000000030000780c */ /* 0x000fda0003f05270 */
[----:B------:R-:W-:Y:S05]  /*bb80*/  @!P0 BRA `(.L_x_506) ;  /* 0x0000000000048947 */ /* 0x000fea0003800000 */
[----:B------:R-:W-:Y:S01]  /*bb90*/  BPT.TRAP 0x1 ;  /* 0x000000040000795c */ /* 0x000fe20000300000 */
.L_x_506:
[----:B--2-4-:R-:W2:Y:S01]  /*bba0*/  LDL R3, [R1] ;  /* 0x0000000001037983 */ /* 0x014ea20000100800 */
[----:B------:R-:W-:Y:S01]  /*bbb0*/  IMAD R0, R142, 0x8, R2 ;  /* 0x000000088e007824 */ /* 0x000fe200078e0202 */
[----:B--2---:R-:W-:-:S04]  /*bbc0*/  SHF.L.U32 R5, R3, 0x1f, RZ ;  /* 0x0000001f03057819 */ /* 0x004fc800000006ff */
[----:B------:R0:W1:Y:S01]  /*bbd0*/  SYNCS.PHASECHK.TRANS64.TRYWAIT P1, [R0+URZ+0x2d830], R5 ;  /* 0x02d83005000075a7 */ /* 0x000062000802017f */
[----:B------:R-:W-:Y:S05]  /*bbe0*/  @!P0 BRA `(.L_x_507) ;  /* 0x0000000000048947 */ /* 0x000fea0003800000 */
[----:B------:R-:W-:Y:S01]  /*bbf0*/  BPT.TRAP 0x1 ;  /* 0x000000040000795c */ /* 0x000fe20000300000 */
.L_x_507:
[----:B------:R-:W-:Y:S02]  /*bc00*/  VIADD R3, R2, 0x15400 ;  /* 0x0001540002037836 */ /* 0x000fe40000000000 */
[----:B------:R-:W-:-:S03]  /*bc10*/  IMAD R44, R44, 0x1000, R2 ;  /* 0x000010002c2c7824 */ /* 0x000fc600078e0202 */
[----:B------:R-:W-:Y:S01]  /*bc20*/  SHF.R.U32.HI R3, RZ, 0x4, R3 ;  /* 0x00000004ff037819 */ /* 0x000fe20000011603 */
[----:B------:R-:W-:-:S03]  /*bc30*/  VIADD R44, R44, 0xc400 ;  /* 0x0000c4002c2c7836 */ /* 0x000fc60000000000 */
[----:B------:R-:W-:Y:S02]  /*bc40*/  LOP3.LUT R3, R3, 0x3fff, RZ, 0xc0, !PT ;  /* 0x00003fff03037812 */ /* 0x000fe400078ec0ff */
[----:B------:R-:W-:Y:S02]  /*bc50*/  SHF.R.U32.HI R44, RZ, 0x4, R44 ;  /* 0x00000004ff2c7819 */ /* 0x000fe4000001162c */
[----:B------:R-:W-:Y:S02]  /*bc60*/  LOP3.LUT R3, R3, 0x10000, RZ, 0xfc, !PT ;  /* 0x0001000003037812 */ /* 0x000fe400078efcff */
[----:B------:R-:W-:-:S03]  /*bc70*/  LOP3.LUT R44, R44, 0x3fff, RZ, 0xc0, !PT ;  /* 0x00003fff2c2c7812 */ /* 0x000fc600078ec0ff */
[----:B------:R2:W-:Y:S01]  /*bc80*/  STL [R1+0x80], R3 ;  /* 0x0000800301007387 */ /* 0x0005e20000100800 */
[----:B-1----:R-:W-:Y:S05]  /*bc90*/  @P1 BRA `(.L_x_508) ;  /* 0x0000000000081947 */ /* 0x002fea0003800000 */
[----:B------:R-:W1:Y:S02]  /*bca0*/  SYNCS.PHASECHK.TRANS64.TRYWAIT P1, [R0+URZ+0x2d830], R5 ;  /* 0x02d83005000075a7 */ /* 0x000e64000802017f */
[----:B-1----:R-:W-:Y:S05]  /*bcb0*/  @!P1 BRA `(.L_x_509) ;  /* 0x0000010c00489947 */ /* 0x002fea0003800000 */
.L_x_508:
[----:B--2---:R-:W2:Y:S01]  /*bcc0*/  LDL R3, [R1+0x80] ;  /* 0x0000800001037983 */ /* 0x004ea20000100800 */
[----:B01----:R-:W-:Y:S01]  /*bcd0*/  IMAD.MOV.U32 R5, RZ, RZ, -0x7fffffe0 ;  /* 0x80000020ff057424 */ /* 0x003fe200078e00ff */
[----:B------:R-:W-:Y:S01]  /*bce0*/  LOP3.LUT R8, R44, 0x10000, RZ, 0xfc, !PT ;  /* 0x000100002c087812 */ /* 0x000fe200078efcff */
[----:B------:R-:W-:Y:S01]  /*bcf0*/  IMAD.MOV.U32 R9, RZ, RZ, -0x7fffffe0 ;  /* 0x80000020ff097424 */ /* 0x000fe200078e00ff */
[----:B------:R-:W-:Y:S05]  /*bd00*/  WARPSYNC.ALL ;  /* 0x0000000000007948 */ /* 0x000fea0003800000 */
[----:B------:R-:W-:Y:S01]  /*bd10*/  R2UR UR7, R5 ;  /* 0x00000000050772ca */ /* 0x000fe200000e0000 */
[----:B------:R-:W-:Y:S01]  /*bd20*/  WARPGROUP.ARRIVE ;  /* 0x00000000000079c5 */ /* 0x000fe20000000000 */
[C---:B------:R-:W-:Y:S01]  /*bd30*/  R2UR UR4, R8.reuse ;  /* 0x00000000080472ca */ /* 0x040fe200000e0000 */
[C---:B------:R-:W-:Y:S01]  /*bd40*/  VIADD R20, R8.reuse, 0x2 ;  /* 0x0000000208147836 */ /* 0x040fe20000000000 */
[----:B------:R-:W-:Y:S01]  /*bd50*/  R2UR UR5, R9 ;  /* 0x00000000090572ca */ /* 0x000fe200000e0000 */
[----:B------:R-:W-:Y:S01]  /*bd60*/  IMAD.MOV.U32 R21, RZ, RZ, -0x7fffffe0 ;  /* 0x80000020ff157424 */ /* 0x000fe200078e00ff */
[----:B------:R-:W-:Y:S01]  /*bd70*/  MOV R7, 0x80000020 ;  /* 0x8000002000077802 */ /* 0x000fe20000000f00 */
[----:B------:R-:W-:Y:S01]  /*bd80*/  VIADD R14, R8, 0x300 ;  /* 0x00000300080e7836 */ /* 0x000fe20000000000 */
[----:B------:R0:W-:Y:S01]  /*bd90*/  STL.64 [R1+0x18], R8 ;  /* 0x0000180801007387 */ /* 0x0001e20000100a00 */
[----:B------:R-:W-:-:S02]  /*bda0*/  IMAD.MOV.U32 R15, RZ, RZ, -0x7fffffe0 ;  /* 0x80000020ff0f7424 */ /* 0x000fc400078e00ff */
[C---:B------:R-:W-:Y:S01]  /*bdb0*/  VIADD R12, R8.reuse, 0x302 ;  /* 0x00000302080c7836 */ /* 0x040fe20000000000 */
[----:B------:R0:W-:Y:S01]  /*bdc0*/  STL.64 [R1+0x68], R20 ;  /* 0x0000681401007387 */ /* 0x0001e20000100a00 */
[----:B------:R-:W-:Y:S02]  /*bdd0*/  IMAD.MOV.U32 R13, RZ, RZ, -0x7fffffe0 ;  /* 0x80000020ff0d7424 */ /* 0x000fe400078e00ff */
[----:B------:R-:W-:Y:S01]  /*bde0*/  VIADD R10, R8, 0x600 ;  /* 0x00000600080a7836 */ /* 0x000fe20000000000 */
[----:B------:R0:W-:Y:S01]  /*bdf0*/  STL.64 [R1+0x60], R14 ;  /* 0x0000600e01007387 */ /* 0x0001e20000100a00 */
[----:B------:R-:W-:Y:S02]  /*be00*/  IMAD.MOV.U32 R11, RZ, RZ, -0x7fffffe0 ;  /* 0x80000020ff0b7424 */ /* 0x000fe400078e00ff */
[----:B------:R-:W-:Y:S01]  /*be10*/  IMAD.MOV.U32 R5, RZ, RZ, -0x7fffffe0 ;  /* 0x80000020ff057424 */ /* 0x000fe200078e00ff */
[----:B------:R0:W-:Y:S01]  /*be20*/  STL.64 [R1+0x40], R12 ;  /* 0x0000400c01007387 */ /* 0x0001e20000100a00 */
[----:B------:R-:W-:-:S03]  /*be30*/  IMAD.MOV.U32 R135, RZ, RZ, RZ ;  /* 0x000000ffff877224 */ /* 0x000fc600078e00ff */
[----:B------:R0:W-:Y:S01]  /*be40*/  STL.64 [R1+0x38], R10 ;  /* 0x0000380a01007387 */ /* 0x0001e20000100a00 */
[----:B--2---:R-:W-:-:S04]  /*be50*/  IMAD R4, R142, 0x600, R3 ;  /* 0x000006008e047824 */ /* 0x004fc800078e0203 */
[C---:B------:R-:W-:Y:S01]  /*be60*/  VIADD R6, R4.reuse, 0x2 ;  /* 0x0000000204067836 */ /* 0x040fe20000000000 */
[----:B------:R-:W-:-:S13]  /*be70*/  R2UR UR6, R4 ;  /* 0x00000000040672ca */ /* 0x000fda00000e0000 */
[----:B------:R-:W-:Y:S01]  /*be80*/  HGMMA.64x128x16.F32.BF16 R24, gdesc[UR4], RZ, !UPT, gsb0 ;  /* 0x01e00000041879f0 */ /* 0x000fe2000c0018ff */
[----:B------:R-:W-:Y:S01]  /*be90*/  R2UR UR6, R6 ;  /* 0x00000000060672ca */ /* 0x000fe200000e0000 */
[----:B------:R-:W-:Y:S01]  /*bea0*/  VIADD R6, R4, 0x200 ;  /* 0x0000020004067836 */ /* 0x000fe20000000000 */
[----:B------:R-:W-:Y:S01]  /*beb0*/  R2UR UR7, R7 ;  /* 0x00000000070772ca */ /* 0x000fe200000e0000 */
[----:B------:R-:W-:Y:S01]  /*bec0*/  IMAD.MOV.U32 R7, RZ, RZ, -0x7fffffe0 ;  /* 0x80000020ff077424 */ /* 0x000fe200078e00ff */
[----:B------:R-:W-:Y:S02]  /*bed0*/  R2UR UR4, R20 ;  /* 0x00000000140472ca */ /* 0x000fe400000e0000 */
[----:B------:R-:W-:Y:S01]  /*bee0*/  R2UR UR5, R21 ;  /* 0x00000000150572ca */ /* 0x000fe200000e0000 */
[----:B------:R-:W-:Y:S02]  /*bef0*/  WARPGROUP.DEPBAR.LE gsb0, 0x0 ;  /* 0x00008000000079c5 */ /* 0x000fe40000010000 */
[----:B------:R-:W-:-:S10]  /*bf00*/  WARPGROUP.ARRIVE ;  /* 0x00000000000079c5 */ /* 0x000fd40000000000 */
[----:B------:R-:W-:Y:S01]  /*bf10*/  HGMMA.64x128x16.F32.BF16 R24, gdesc[UR4], R24, gsb0 ;  /* 0x01e00000041879f0 */ /* 0x000fe20008001818 */
        /* <DEDUP_REMOVED lines=13> */
[----:B------:R-:W-:Y:S01]  /*bff0*/  R2UR UR4, R12 ;  /* 0x000000000c0472ca */ /* 0x000fe200000e0000 */
[----:B------:R-:W-:Y:S01]  /*c000*/  VIADD R4, R4, 0x402 ;  /* 0x0000040204047836 */ /* 0x000fe20000000000 */
        /* <DEDUP_REMOVED lines=9> */
[----:B------:R-:W-:Y:S02]  /*c0a0*/  R2UR UR5, R11 ;  /* 0x000000000b0572ca */ /* 0x000fe400000e0000 */
[----:B------:R0:W-:Y:S01]  /*c0b0*/  STL.64 [R1+0x30], R6 ;  /* 0x0000300601007387 */ /* 0x0001e20000100a00 */
[----:B------:R-:W-:-:S02]  /*c0c0*/  WARPGROUP.DEPBAR.LE gsb0, 0x0 ;  /* 0x00008000000079c5 */ /* 0x000fc40000010000 */
[----:B------:R-:W-:-:S08]  /*c0d0*/  WARPGROUP.ARRIVE ;  /* 0x00000000000079c5 */ /* 0x000fd00000000000 */
[----:B------:R-:W-:Y:S01]  /*c0e0*/  HGMMA.64x128x16.F32.BF16 R24, gdesc[UR4], R24, gsb0 ;  /* 0x01e00000041879f0 */ /* 0x000fe20008001818 */
[----:B------:R-:W-:Y:S02]  /*c0f0*/  R2UR UR6, R4 ;  /* 0x00000000040672ca */ /* 0x000fe400000e0000 */
[----:B------:R-:W-:Y:S02]  /*c100*/  R2UR UR7, R5 ;  /* 0x00000000050772ca */ /* 0x000fe400000e0000 */
[----:B------:R-:W-:Y:S02]  /*c110*/  R2UR UR4, R6 ;  /* 0x00000000060472ca */ /* 0x000fe400000e0000 */
[----:B------:R-:W-:Y:S01]  /*c120*/  R2UR UR5, R7 ;  /* 0x00000000070572ca */ /* 0x000fe200000e0000 */
[----:B------:R-:W-:Y:S02]  /*c130*/  WARPGROUP.DEPBAR.LE gsb0, 0x0 ;  /* 0x00008000000079c5 */ /* 0x000fe40000010000 */
[----:B------:R-:W-:-:S10]  /*c140*/  WARPGROUP.ARRIVE ;  /* 0x00000000000079c5 */ /* 0x000fd40000000000 */
[----:B------:R-:W-:Y:S03]  /*c150*/  HGMMA.64x128x16.F32.BF16 R24, gdesc[UR4], R24, gsb0 ;  /* 0x01e00000041879f0 */ /* 0x000fe60008001818 */
[----:B------:R-:W-:Y:S02]  /*c160*/  WARPGROUP.DEPBAR.LE gsb0, 0x0 ;  /* 0x00008000000079c5 */ /* 0x000fe40000010000 */
[----:B0-----:R-:W-:Y:S05]  /*c170*/  @!P0 BRA `(.L_x_510) ;  /* 0x0000000000048947 */ /* 0x001fea0003800000 */
[----:B------:R-:W-:Y:S01]  /*c180*/  BPT.TRAP 0x1 ;  /* 0x000000040000795c */ /* 0x000fe20000300000 */
.L_x_510:
[----:B------:R-:W2:Y:S01]  /*c190*/  LDL R89, [R1+0xac] ;  /* 0x0000ac0001597983 */ /* 0x000ea20000100800 */
[----:B------:R-:W-:Y:S01]  /*c1a0*/  ULDC UR4, c[0x0][0x9d8] ;  /* 0x0002760000047ab9 */ /* 0x000fe20000000800 */
[----:B------:R-:W-:Y:S01]  /*c1b0*/  ULDC UR45, c[0x0][0x988] ;  /* 0x00026200002d7ab9 */ /* 0x000fe20000000800 */
[----:B------:R-:W-:Y:S01]  /*c1c0*/  FMUL.FTZ R3, R24, UR4 ;  /* 0x0000000418037c20 */ /* 0x000fe20008410000 */
[----:B------:R-:W3:Y:S01]  /*c1d0*/  LDL R91, [R1+0x5c] ;  /* 0x00005c00015b7983 */ /* 0x000ee20000100800 */
        /* <DEDUP_REMOVED lines=20> */
[----:B------:R-:W4:Y:S01]  /*c320*/  MUFU.TANH R9, R9 ;  /* 0x0000000900097308 */ /* 0x000f220000002400 */
        /* <DEDUP_REMOVED lines=25> */
[----:B------:R-:W3:Y:S01]  /*c4c0*/  LDL R92, [R1+0x8c] ;  /* 0x00008c00015c7983 */ /* 0x000ee20000100800 */
        /* <DEDUP_REMOVED lines=14> */
[----:B------:R-:W3:Y:S01]  /*c5b0*/  LDL R90, [R1+0x74] ;  /* 0x00007400015a7983 */ /* 0x000ee20000100800 */
[----:B------:R-:W-:Y:S01]  /*c5c0*/  VIADD R0, R0, 0x2d840 ;  /* 0x0002d84000007836 */ /* 0x000fe20000000000 */
[----:B------:R-:W-:Y:S01]  /*c5d0*/  ULDC UR41, c[0x0][0x9d8] ;  /* 0x0002760000297ab9 */ /* 0x000fe20000000800 */
[----:B------:R-:W-:-:S04]  /*c5e0*/  ULDC UR44, c[0x0][0x988] ;  /* 0x00026200002c7ab9 */ /* 0x000fc80000000800 */
[----:B------:R-:W4:Y:S08]  /*c5f0*/  MUFU.TANH R12, R12 ;  /* 0x0000000c000c7308 */ /* 0x000f300000002400 */
        /* <DEDUP_REMOVED lines=19> */
[----:B------:R-:W3:Y:S08]  /*c730*/  MUFU.TANH R35, R35 ;  /* 0x0000002300237308 */ /* 0x000ef00000002400 */
[----:B------:R-:W3:Y:S08]  /*c740*/  MUFU.TANH R41, R41 ;  /* 0x0000002900297308 */ /* 0x000ef00000002400 */
[----:B------:R-:W3:Y:S08]  /*c750*/  MUFU.TANH R36, R36 ;  /* 0x0000002400247308 */ /* 0x000ef00000002400 */
[----:B------:R-:W3:Y:S08]  /*c760*/  MUFU.TANH R42, R42 ;  /* 0x0000002a002a7308 */ /* 0x000ef00000002400 */
[----:B------:R-:W3:Y:S08]  /*c770*/  MUFU.TANH R39, R39 ;  /* 0x0000002700277308 */ /* 0x000ef00000002400 */
[----:B------:R-:W3:Y:S01]  /*c780*/  MUFU.TANH R45, R45 ;  /* 0x0000002d002d7308 */ /* 0x000ee20000002400 */
[----:B--2---:R-:W-:-:S07]  /*c790*/  IADD3 R65, R102, 0x80, -R89 ;  /* 0x0000008066417810 */ /* 0x004fce0007ffe859 */
[----:B------:R-:W2:Y:S01]  /*c7a0*/  MUFU.TANH R40, R40 ;  /* 0x0000002800287308 */ /* 0x000ea20000002400 */
[----:B------:R-:W-:Y:S01]  /*c7b0*/  FMUL.FTZ R63, R78, UR4 ;  /* 0x000000044e3f7c20 */ /* 0x000fe20008410000 */
[----:B------:R-:W2:Y:S01]  /*c7c0*/  LDL R89, [R1+0x70] ;  /* 0x0000700001597983 */ /* 0x000ea20000100800 */
[----:B------:R-:W-:-:S05]  /*c7d0*/  IMAD R62, R88, -0x80, R65 ;  /* 0xffffff80583e7824 */ /* 0x000fca00078e0241 */
[----:B------:R-:W2:Y:S01]  /*c7e0*/  MUFU.TANH R46, R46 ;  /* 0x0000002e002e7308 */ /* 0x000ea20000002400 */
[C---:B------:R-:W-:Y:S02]  /*c7f0*/  ISETP.GT.AND P1, PT, R62.reuse, RZ, PT ;  /* 0x000000ff3e00720c */ /* 0x040fe40003f24270 */
[C---:B------:R-:W-:Y:S02]  /*c800*/  ISETP.GT.AND P3, PT, R62.reuse, 0x1, PT ;  /* 0x000000013e00780c */ /* 0x040fe40003f64270 */
[----:B------:R-:W-:Y:S02]  /*c810*/  ISETP.GT.AND P2, PT, R62, 0x8, PT ;  /* 0x000000083e00780c */ /* 0x000fe40003f44270 */
[----:B0-----:R-:W-:Y:S01]  /*c820*/  FSEL R3, R3, -INF , P1 ;  /* 0xff80000003037808 */ /* 0x001fe20000800000 */
[----:B------:R-:W0:Y:S01]  /*c830*/  MUFU.TANH R43, R43 ;  /* 0x0000002b002b7308 */ /* 0x000e220000002400 */
[----:B-1----:R-:W-:Y:S02]  /*c840*/  FSEL R4, R4, -INF , P3 ;  /* 0xff80000004047808 */ /* 0x002fe40001800000 */
[----:B----4-:R-:W-:-:S02]  /*c850*/  FSEL R65, R9, -INF , P2 ;  /* 0xff80000009417808 */ /* 0x010fc40001000000 */
[----:B------:R-:W-:Y:S02]  /*c860*/  ISETP.GT.AND P5, PT, R62, 0x9, PT ;  /* 0x000000093e00780c */ /* 0x000fe40003fa4270 */
[----:B------:R-:W-:Y:S01]  /*c870*/  FSEL R66, R7, -INF , P2 ;  /* 0xff80000007427808 */ /* 0x000fe20001000000 */
[----:B------:R-:W1:Y:S01]  /*c880*/  MUFU.TANH R49, R49 ;  /* 0x0000003100317308 */ /* 0x000e620000002400 */
[----:B------:R-:W-:Y:S02]  /*c890*/  FMNMX.FTZ R9, R3, R4, !PT ;  /* 0x0000000403097209 */ /* 0x000fe40007810000 */
[----:B------:R-:W-:Y:S02]  /*c8a0*/  FSEL R64, R6, -INF , P3 ;  /* 0xff80000006407808 */ /* 0x000fe40001800000 */
[----:B------:R-:W-:Y:S02]  /*c8b0*/  ISETP.GT.AND P4, PT, R62, 0x10, PT ;  /* 0x000000103e00780c */ /* 0x000fe40003f84270 */
[----:B------:R-:W-:Y:S01]  /*c8c0*/  FSEL R67, R8, -INF , P5 ;  /* 0xff80000008437808 */ /* 0x000fe20002800000 */
[----:B------:R-:W4:Y:S01]  /*c8d0*/  MUFU.TANH R44, R44 ;  /* 0x0000002c002c7308 */ /* 0x000f220000002400 */
[----:B------:R-:W-:-:S02]  /*c8e0*/  FMNMX.FTZ R6, R66, R9, !PT ;  /* 0x0000000942067209 */ /* 0x000fc40007810000 */
[----:B------:R-:W-:Y:S02]  /*c8f0*/  FSEL R5, R5, -INF , P1 ;  /* 0xff80000005057808 */ /* 0x000fe40000800000 */
[C---:B------:R-:W-:Y:S02]  /*c900*/  ISETP.GT.AND P1, PT, R62.reuse, 0x11, PT ;  /* 0x000000113e00780c */ /* 0x040fe40003f24270 */
[----:B------:R-:W-:Y:S01]  /*c910*/  FSEL R11, R11, -INF , P4 ;  /* 0xff8000000b0b7808 */ /* 0x000fe20002000000 */
[----:B------:R-:W4:Y:S01]  /*c920*/  MUFU.TANH R47, R47 ;  /* 0x0000002f002f7308 */ /* 0x000f220000002400 */
[----:B------:R-:W-:Y:S02]  /*c930*/  FMNMX.FTZ R6, R67, R6, !PT ;  /* 0x0000000643067209 */ /* 0x000fe40007810000 */
[----:B------:R-:W-:Y:S02]  /*c940*/  ISETP.GT.AND P3, PT, R62, 0x18, PT ;  /* 0x000000183e00780c */ /* 0x000fe40003f64270 */
[----:B------:R-:W-:-:S02]  /*c950*/  FSEL R68, R12, -INF , P1 ;  /* 0xff8000000c447808 */ /* 0x000fc40000800000 */
[----:B------:R-:W-:Y:S01]  /*c960*/  FMNMX.FTZ R9, R11, R6, !PT ;  /* 0x000000060b097209 */ /* 0x000fe20007810000 */
[----:B------:R-:W4:Y:S01]  /*c970*/  MUFU.TANH R48, R48 ;  /* 0x0000003000307308 */ /* 0x000f220000002400 */
[----:B------:R-:W-:Y:S02]  /*c980*/  FSEL R69, R15, -INF , P3 ;  /* 0xff8000000f457808 */ /* 0x000fe40001800000 */
[----:B------:R-:W-:Y:S02]  /*c990*/  FMNMX.FTZ R6, R68, R9, !PT ;  /* 0x0000000944067209 */ /* 0x000fe40007810000 */
[----:B------:R-:W-:Y:S02]  /*c9a0*/  FSEL R7, R13, -INF , P4 ;  /* 0xff8000000d077808 */ /* 0x000fe40002000000 */
[----:B------:R-:W-:Y:S01]  /*c9b0*/  ISETP.GT.AND P2, PT, R62, 0x19, PT ;  /* 0x000000193e00780c */ /* 0x000fe20003f44270 */
[----:B------:R-:W-:Y:S01]  /*c9c0*/  MUFU.TANH R50, R50 ;  /* 0x0000003200327308 */ /* 0x000fe20000002400 */
[----:B------:R-:W-:-:S02]  /*c9d0*/  FMNMX.FTZ R13, R69, R6, !PT ;  /* 0x00000006450d7209 */ /* 0x000fc40007810000 */
[----:B------:R-:W-:Y:S02]  /*c9e0*/  FMNMX.FTZ R6, R5, R64, !PT ;  /* 0x0000004005067209 */ /* 0x000fe40007810000 */
[----:B------:R-:W-:Y:S02]  /*c9f0*/  FSEL R10, R10, -INF , P5 ;  /* 0xff8000000a0a7808 */ /* 0x000fe40002800000 */
[----:B------:R-:W-:Y:S01]  /*ca00*/  ISETP.GT.AND P5, PT, R62, 0x20, PT ;  /* 0x000000203e00780c */ /* 0x000fe20003fa4270 */
[----:B------:R-:W4:Y:S01]  /*ca10*/  MUFU.TANH R51, R51 ;  /* 0x0000003300337308 */ /* 0x000f220000002400 */
[----:B------:R-:W-:Y:S02]  /*ca20*/  FSEL R20, R20, -INF , P2 ;  /* 0xff80000014147808 */ /* 0x000fe40001000000 */
[----:B------:R-:W-:Y:S02]  /*ca30*/  FMNMX.FTZ R9, R65, R6, !PT ;  /* 0x0000000641097209 */ /* 0x000fe40007810000 */
[----:B------:R-:W-:-:S02]  /*ca40*/  ISETP.GT.AND P4, PT, R62, 0x21, PT ;  /* 0x000000213e00780c */ /* 0x000fc40003f84270 */
[----:B------:R-:W-:Y:S01]  /*ca50*/  FSEL R25, R25, -INF , P5 ;  /* 0xff80000019197808 */ /* 0x000fe20002800000 */
[----:B------:R-:W4:Y:S01]  /*ca60*/  MUFU.TANH R52, R52 ;  /* 0x0000003400347308 */ /* 0x000f220000002400 */
[----:B------:R-:W-:Y:S02]  /*ca70*/  FMNMX.FTZ R12, R20, R13, !PT ;  /* 0x0000000d140c7209 */ /* 0x000fe40007810000 */
[----:B------:R-:W-:Y:S02]  /*ca80*/  FMNMX.FTZ R6, R10, R9, !PT ;  /* 0x000000090a067209 */ /* 0x000fe40007810000 */
[----:B------:R-:W-:Y:S02]  /*ca90*/  FSEL R8, R14, -INF , P1 ;  /* 0xff8000000e087808 */ /* 0x000fe40000800000 */
[----:B------:R-:W-:Y:S01]  /*caa0*/  ISETP.GT.AND P1, PT, R62, 0x28, PT ;  /* 0x000000283e00780c */ /* 0x000fe20003f24270 */
[----:B------:R-:W-:Y:S01]  /*cab0*/  MUFU.TANH R53, R53 ;  /* 0x0000003500357308 */ /* 0x000fe20000002400 */
[----:B------:R-:W-:-:S02]  /*cac0*/  FSEL R26, R26, -INF , P4 ;  /* 0xff8000001a1a7808 */ /* 0x000fc40002000000 */
[----:B------:R-:W-:Y:S02]  /*cad0*/  FMNMX.FTZ R13, R25, R12, !PT ;  /* 0x0000000c190d7209 */ /* 0x000fe40007810000 */
[----:B------:R-:W-:Y:S02]  /*cae0*/  FMNMX.FTZ R9, R7, R6, !PT ;  /* 0x0000000607097209 */ /* 0x000fe40007810000 */
[----:B------:R-:W-:Y:S01]  /*caf0*/  FSEL R21, R21, -INF , P3 ;  /* 0xff80000015157808 */ /* 0x000fe20001800000 */
[----:B------:R-:W-:Y:S01]  /*cb00*/  MUFU.TANH R54, R54 ;  /* 0x0000003600367308 */ /* 0x000fe20000002400 */
[----:B------:R-:W-:Y:S02]  /*cb10*/  ISETP.GT.AND P3, PT, R62, 0x29, PT ;  /* 0x000000293e00780c */ /* 0x000fe40003f64270 */
[----:B------:R-:W-:Y:S02]  /*cb20*/  FSEL R29, R29, -INF , P1 ;  /* 0xff8000001d1d7808 */ /* 0x000fe40000800000 */
[----:B------:R-:W-:-:S02]  /*cb30*/  FMNMX.FTZ R12, R26, R13, !PT ;  /* 0x0000000d1a0c7209 */ /* 0x000fc40007810000 */
[----:B------:R-:W-:Y:S01]  /*cb40*/  FMNMX.FTZ R6, R8, R9, !PT ;  /* 0x0000000908067209 */ /* 0x000fe20007810000 */
[----:B------:R-:W4:Y:S01]  /*cb50*/  MUFU.TANH R55, R55 ;  /* 0x0000003700377308 */ /* 0x000f220000002400 */
[----:B------:R-:W-:Y:S02]  /*cb60*/  FSEL R24, R24, -INF , P2 ;  /* 0xff80000018187808 */ /* 0x000fe40001000000 */
[----:B------:R-:W-:Y:S02]  /*cb70*/  ISETP.GT.AND P2, PT, R62, 0x30, PT ;  /* 0x000000303e00780c */ /* 0x000fe40003f44270 */
[----:B------:R-:W-:Y:S02]  /*cb80*/  FSEL R30, R30, -INF , P3 ;  /* 0xff8000001e1e7808 */ /* 0x000fe40001800000 */
[----:B------:R-:W-:Y:S01]  /*cb90*/  FMNMX.FTZ R13, R29, R12, !PT ;  /* 0x0000000c1d0d7209 */ /* 0x000fe20007810000 */
[----:B------:R-:W4:Y:S01]  /*cba0*/  MUFU.TANH R56, R56 ;  /* 0x0000003800387308 */ /* 0x000f220000002400 */
[----:B------:R-:W-:-:S02]  /*cbb0*/  FMNMX.FTZ R9, R21, R6, !PT ;  /* 0x0000000615097209 */ /* 0x000fc40007810000 */
[----:B------:R-:W-:Y:S02]  /*cbc0*/  FSEL R27, R27, -INF , P5 ;  /* 0xff8000001b1b7808 */ /* 0x000fe40002800000 */
[----:B------:R-:W-:Y:S02]  /*cbd0*/  ISETP.GT.AND P5, PT, R62, 0x31, PT ;  /* 0x000000313e00780c */ /* 0x000fe40003fa4270 */
[----:B------:R-:W-:Y:S01]  /*cbe0*/  FSEL R33, R33, -INF , P2 ;  /* 0xff80000021217808 */ /* 0x000fe20001000000 */
[----:B------:R-:W-:Y:S01]  /*cbf0*/  MUFU.TANH R57, R57 ;  /* 0x0000003900397308 */ /* 0x000fe20000002400 */
[----:B------:R-:W-:Y:S02]  /*cc00*/  FMNMX.FTZ R12, R30, R13, !PT ;  /* 0x0000000d1e0c7209 */ /* 0x000fe40007810000 */
[----:B------:R-:W-:Y:S02]  /*cc10*/  FMNMX.FTZ R6, R24, R9, !PT ;  /* 0x0000000918067209 */ /* 0x000fe40007810000 */
[----:B------:R-:W-:-:S02]  /*cc20*/  FSEL R28, R28, -INF , P4 ;  /* 0xff8000001c1c7808 */ /* 0x000fc40002000000 */
[----:B------:R-:W-:Y:S01]  /*cc30*/  ISETP.GT.AND P4, PT, R62, 0x38, PT ;  /* 0x000000383e00780c */ /* 0x000fe20003f84270 */
[----:B------:R-:W-:Y:S01]  /*cc40*/  MUFU.TANH R58, R58 ;  /* 0x0000003a003a7308 */ /* 0x000fe20000002400 */
[----:B------:R-:W-:Y:S02]  /*cc50*/  FSEL R34, R34, -INF , P5 ;  /* 0xff80000022227808 */ /* 0x000fe40002800000 */
[----:B------:R-:W-:Y:S02]  /*cc60*/  FMNMX.FTZ R13, R33, R12, !PT ;  /* 0x0000000c210d7209 */ /* 0x000fe40007810000 */
[----:B------:R-:W-:Y:S02]  /*cc70*/  FMNMX.FTZ R9, R27, R6, !PT ;  /* 0x000000061b097209 */ /* 0x000fe40007810000 */
[----:B------:R-:W-:Y:S01]  /*cc80*/  FSEL R31, R31, -INF , P1 ;  /* 0xff8000001f1f7808 */ /* 0x000fe20000800000 */
[----:B------:R-:W4:Y:S01]  /*cc90*/  MUFU.TANH R59, R59 ;  /* 0x0000003b003b7308 */ /* 0x000f220000002400 */
[----:B------:R-:W-:-:S02]  /*cca0*/  ISETP.GT.AND P1, PT, R62, 0x39, PT ;  /* 0x000000393e00780c */ /* 0x000fc40003f24270 */
[----:B------:R-:W-:Y:S02]  /*ccb0*/  FSEL R37, R37, -INF , P4 ;  /* 0xff80000025257808 */ /* 0x000fe40002000000 */
[----:B------:R-:W-:Y:S02]  /*ccc0*/  FMNMX.FTZ R12, R34, R13, !PT ;  /* 0x0000000d220c7209 */ /* 0x000fe40007810000 */
[----:B------:R-:W-:Y:S01]  /*ccd0*/  FMNMX.FTZ R6, R28, R9, !PT ;  /* 0x000000091c067209 */ /* 0x000fe20007810000 */
[----:B------:R-:W4:Y:S01]  /*cce0*/  MUFU.TANH R60, R60 ;  /* 0x0000003c003c7308 */ /* 0x000f220000002400 */
[----:B------:R-:W-:Y:S02]  /*ccf0*/  FSEL R32, R32, -INF , P3 ;  /* 0xff80000020207808 */ /* 0x000fe40001800000 */
[----:B------:R-:W-:Y:S02]  /*cd00*/  ISETP.GT.AND P3, PT, R62, 0x40, PT ;  /* 0x000000403e00780c */ /* 0x000fe40003f64270 */
[----:B------:R-:W-:-:S02]  /*cd10*/  FSEL R38, R38, -INF , P1 ;  /* 0xff80000026267808 */ /* 0x000fc40000800000 */
[----:B------:R-:W-:Y:S02]  /*cd20*/  FMNMX.FTZ R13, R37, R12, !PT ;  /* 0x0000000c250d7209 */ /* 0x000fe40007810000 */
[----:B------:R-:W-:Y:S02]  /*cd30*/  FMNMX.FTZ R9, R31, R6, !PT ;  /* 0x000000061f097209 */ /* 0x000fe40007810000 */
[----:B---3--:R-:W-:Y:S02]  /*cd40*/  FSEL R35, R35, -INF , P2 ;  /* 0xff80000023237808 */ /* 0x008fe40001000000 */
[----:B------:R-:W-:Y:S02]  /*cd50*/  ISETP.GT.AND P2, PT, R62, 0x41, PT ;  /* 0x000000413e00780c */ /* 0x000fe40003f44270 */
[----:B------:R-:W-:Y:S02]  /*cd60*/  FSEL R41, R41, -INF , P3 ;  /* 0xff80000029297808 */ /* 0x000fe40001800000 */
[----:B------:R-:W-:-:S02]  /*cd70*/  FMNMX.FTZ R12, R38, R13, !PT ;  /* 0x0000000d260c7209 */ /* 0x000fc40007810000 */
[----:B------:R-:W-:Y:S02]  /*cd80*/  FMNMX.FTZ R6, R32, R9, !PT ;  /* 0x0000000920067209 */ /* 0x000fe40007810000 */
[----:B------:R-:W-:Y:S02]  /*cd90*/  FSEL R36, R36, -INF , P5 ;  /* 0xff80000024247808 */ /* 0x000fe40002800000 */
[----:B------:R-:W-:Y:S02]  /*cda0*/  ISETP.GT.AND P5, PT, R62, 0x48, PT ;  /* 0x000000483e00780c */ /* 0x000fe40003fa4270 */
[----:B------:R-:W-:Y:S02]  /*cdb0*/  FSEL R42, R42, -INF , P2 ;  /* 0xff8000002a2a7808 */ /* 0x000fe40001000000 */
[----:B------:R-:W-:Y:S01]  /*cdc0*/  FMNMX.FTZ R13, R41, R12, !PT ;  /* 0x0000000c290d7209 */ /* 0x000fe20007810000 */
[----:B------:R-:W-:Y:S01]  /*cdd0*/  MUFU.TANH R61, R61 ;  /* 0x0000003d003d7308 */ /* 0x000fe20000002400 */
[----:B------:R-:W-:-:S02]  /*cde0*/  FMNMX.FTZ R9, R35, R6, !PT ;  /* 0x0000000623097209 */ /* 0x000fc40007810000 */
[----:B------:R-:W-:Y:S02]  /*cdf0*/  FSEL R39, R39, -INF , P4 ;  /* 0xff80000027277808 */ /* 0x000fe40002000000 */
[----:B------:R-:W-:-:S03]  /*ce00*/  ISETP.GT.AND P4, PT, R62, 0x49, PT ;  /* 0x000000493e00780c */ /* 0x000fc60003f84270 */
[----:B------:R-:W3:Y:S01]  /*ce10*/  MUFU.TANH R63, R63 ;  /* 0x0000003f003f7308 */ /* 0x000ee20000002400 */
[----:B------:R-:W-:Y:S02]  /*ce20*/  FSEL R45, R45, -INF , P5 ;  /* 0xff8000002d2d7808 */ /* 0x000fe40002800000 */
[----:B------:R-:W-:Y:S02]  /*ce30*/  FMNMX.FTZ R12, R42, R13, !PT ;  /* 0x0000000d2a0c7209 */ /* 0x000fe40007810000 */
[----:B------:R-:W-:Y:S02]  /*ce40*/  FMNMX.FTZ R6, R36, R9, !PT ;  /* 0x0000000924067209 */ /* 0x000fe40007810000 */
[----:B--2---:R-:W-:Y:S02]  /*ce50*/  FSEL R40, R40, -INF , P1 ;  /* 0xff80000028287808 */ /* 0x004fe40000800000 */
[----:B------:R-:W-:Y:S02]  /*ce60*/  ISETP.GT.AND P1, PT, R62, 0x50, PT ;  /* 0x000000503e00780c */ /* 0x000fe40003f24270 */
[----:B------:R-:W-:-:S02]  /*ce70*/  FSEL R46, R46, -INF , P4 ;  /* 0xff8000002e2e7808 */ /* 0x000fc40002000000 */
[----:B------:R-:W-:Y:S02]  /*ce80*/  FMNMX.FTZ R13, R45, R12, !PT ;  /* 0x0000000c2d0d7209 */ /* 0x000fe40007810000 */
[----:B0-----:R-:W-:Y:S02]  /*ce90*/  FSEL R43, R43, -INF , P3 ;  /* 0xff8000002b2b7808 */ /* 0x001fe40001800000 */
[----:B------:R-:W-:Y:S02]  /*cea0*/  FMNMX.FTZ R9, R39, R6, !PT ;  /* 0x0000000627097209 */ /* 0x000fe40007810000 */
[----:B------:R-:W-:Y:S02]  /*ceb0*/  ISETP.GT.AND P3, PT, R62, 0x51, PT ;  /* 0x000000513e00780c */ /* 0x000fe40003f64270 */
[----:B-1----:R-:W-:Y:S02]  /*cec0*/  FSEL R49, R49, -INF , P1 ;  /* 0xff80000031317808 */ /* 0x002fe40000800000 */
[----:B------:R-:W-:-:S02]  /*ced0*/  FMNMX.FTZ R12, R46, R13, !PT ;  /* 0x0000000d2e0c7209 */ /* 0x000fc40007810000 */
[----:B------:R-:W-:Y:S02]  /*cee0*/  FMNMX.FTZ R6, R40, R9, !PT ;  /* 0x0000000928067209 */ /* 0x000fe40007810000 */
[----:B----4-:R-:W-:Y:S02]  /*cef0*/  FSEL R44, R44, -INF , P2 ;  /* 0xff8000002c2c7808 */ /* 0x010fe40001000000 */
[----:B------:R-:W-:Y:S02]  /*cf00*/  FSEL R47, R47, -INF , P5 ;  /* 0xff8000002f2f7808 */ /* 0x000fe40002800000 */
[----:B------:R-:W-:Y:S02]  /*cf10*/  FSEL R48, R48, -INF , P4 ;  /* 0xff80000030307808 */ /* 0x000fe40002000000 */
[----:B------:R-:W-:Y:S02]  /*cf20*/  FSEL R51, R51, -INF , P1 ;  /* 0xff80000033337808 */ /* 0x000fe40000800000 */
[----:B------:R-:W-:-:S02]  /*cf30*/  FSEL R52, R52, -INF , P3 ;  /* 0xff80000034347808 */ /* 0x000fc40001800000 */
[----:B------:R-:W-:Y:S02]  /*cf40*/  FSEL R50, R50, -INF , P3 ;  /* 0xff80000032327808 */ /* 0x000fe40001800000 */
[C---:B------:R-:W-:Y:S02]  /*cf50*/  ISETP.GT.AND P2, PT, R62.reuse, 0x58, PT ;  /* 0x000000583e00780c */ /* 0x040fe40003f44270 */
[C---:B------:R-:W-:Y:S02]  /*cf60*/  ISETP.GT.AND P5, PT, R62.reuse, 0x59, PT ;  /* 0x000000593e00780c */ /* 0x040fe40003fa4270 */
[C---:B------:R-:W-:Y:S02]  /*cf70*/  ISETP.GT.AND P4, PT, R62.reuse, 0x60, PT ;  /* 0x000000603e00780c */ /* 0x040fe40003f84270 */
[C---:B------:R-:W-:Y:S02]  /*cf80*/  ISETP.GT.AND P1, PT, R62.reuse, 0x61, PT ;  /* 0x000000613e00780c */ /* 0x040fe40003f24270 */
[----:B------:R-:W-:Y:S01]  /*cf90*/  ISETP.GT.AND P3, PT, R62, 0x68, PT ;  /* 0x000000683e00780c */ /* 0x000fe20003f64270 */
[----:B------:R-:W-:Y:S01]  /*cfa0*/  FMUL.FTZ R70, R77, UR4 ;  /* 0x000000044d467c20 */ /* 0x000fe20008410000 */
[----:B------:R-:W-:-:S02]  /*cfb0*/  FMNMX.FTZ R13, R49, R12, !PT ;  /* 0x0000000c310d7209 */ /* 0x000fc40007810000 */
[----:B------:R-:W-:Y:S02]  /*cfc0*/  FMNMX.FTZ R9, R43, R6, !PT ;  /* 0x000000062b097209 */ /* 0x000fe40007810000 */
[----:B------:R-:W-:Y:S02]  /*cfd0*/  FSEL R55, R55, -INF , P2 ;  /* 0xff80000037377808 */ /* 0x000fe40001000000 */
[----:B------:R-:W-:Y:S02]  /*cfe0*/  FSEL R53, R53, -INF , P2 ;  /* 0xff80000035357808 */ /* 0x000fe40001000000 */
[----:B------:R-:W-:Y:S02]  /*cff0*/  FSEL R56, R56, -INF , P5 ;  /* 0xff80000038387808 */ /* 0x000fe40002800000 */
[----:B------:R-:W-:Y:S02]  /*d000*/  FSEL R54, R54, -INF , P5 ;  /* 0xff80000036367808 */ /* 0x000fe40002800000 */
[----:B------:R-:W-:-:S02]  /*d010*/  FSEL R59, R59, -INF , P4 ;  /* 0xff8000003b3b7808 */ /* 0x000fc40002000000 */
[----:B------:R-:W-:Y:S02]  /*d020*/  FSEL R57, R57, -INF , P4 ;  /* 0xff80000039397808 */ /* 0x000fe40002000000 */
[----:B------:R-:W-:Y:S02]  /*d030*/  FSEL R60, R60, -INF , P1 ;  /* 0xff8000003c3c7808 */ /* 0x000fe40000800000 */
[----:B------:R-:W-:Y:S02]  /*d040*/  FSEL R58, R58, -INF , P1 ;  /* 0xff8000003a3a7808 */ /* 0x000fe40000800000 */
[----:B---3--:R-:W-:Y:S02]  /*d050*/  FSEL R63, R63, -INF , P3 ;  /* 0xff8000003f3f7808 */ /* 0x008fe40001800000 */
[----:B------:R-:W-:Y:S02]  /*d060*/  FSEL R61, R61, -INF , P3 ;  /* 0xff8000003d3d7808 */ /* 0x000fe40001800000 */
[----:B------:R-:W-:-:S02]  /*d070*/  ISETP.GT.AND P2, PT, R62, 0x69, PT ;  /* 0x000000693e00780c */ /* 0x000fc40003f44270 */
[C---:B------:R-:W-:Y:S02]  /*d080*/  ISETP.GT.AND P5, PT, R62.reuse, 0x70, PT ;  /* 0x000000703e00780c */ /* 0x040fe40003fa4270 */
[C---:B------:R-:W-:Y:S02]  /*d090*/  ISETP.GT.AND P4, PT, R62.reuse, 0x71, PT ;  /* 0x000000713e00780c */ /* 0x040fe40003f84270 */
[C---:B------:R-:W-:Y:S02]  /*d0a0*/  ISETP.GT.AND P1, PT, R62.reuse, 0x78, PT ;  /* 0x000000783e00780c */ /* 0x040fe40003f24270 */
[----:B------:R-:W-:Y:S01]  /*d0b0*/  ISETP.GT.AND P3, PT, R62, 0x79, PT ;  /* 0x000000793e00780c */ /* 0x000fe20003f64270 */
[----:B------:R-:W-:Y:S01]  /*d0c0*/  FMUL.FTZ R62, R80, UR4 ;  /* 0x00000004503e7c20 */ /* 0x000fe20008410000 */
[----:B------:R-:W-:Y:S02]  /*d0d0*/  FMNMX.FTZ R12, R50, R13, !PT ;  /* 0x0000000d320c7209 */ /* 0x000fe40007810000 */
[----:B------:R-:W-:Y:S01]  /*d0e0*/  FMNMX.FTZ R6, R44, R9, !PT ;  /* 0x000000092c067209 */ /* 0x000fe20007810000 */
[----:B------:R-:W0:Y:S01]  /*d0f0*/  MUFU.TANH R70, R70 ;  /* 0x0000004600467308 */ /* 0x000e220000002400 */
[----:B------:R-:W-:Y:S01]  /*d100*/  FMNMX.FTZ R13, R53, R12, !PT ;  /* 0x0000000c350d7209 */ /* 0x000fe20007810000 */
[----:B------:R-:W-:Y:S01]  /*d110*/  FMUL.FTZ R72, R81, UR4 ;  /* 0x0000000451487c20 */ /* 0x000fe20008410000 */
[----:B------:R-:W-:Y:S01]  /*d120*/  FMNMX.FTZ R9, R47, R6, !PT ;  /* 0x000000062f097209 */ /* 0x000fe20007810000 */
[----:B------:R-:W-:Y:S01]  /*d130*/  FMUL.FTZ R71, R84, UR4 ;  /* 0x0000000454477c20 */ /* 0x000fe20008410000 */
[----:B------:R-:W-:-:S03]  /*d140*/  FMNMX.FTZ R12, R54, R13, !PT ;  /* 0x0000000d360c7209 */ /* 0x000fc60007810000 */
[----:B------:R-:W1:Y:S01]  /*d150*/  MUFU.TANH R62, R62 ;  /* 0x0000003e003e7308 */ /* 0x000e620000002400 */
[----:B------:R-:W-:Y:S01]  /*d160*/  FMNMX.FTZ R6, R48, R9, !PT ;  /* 0x0000000930067209 */ /* 0x000fe20007810000 */
[----:B------:R-:W-:Y:S01]  /*d170*/  FMUL.FTZ R76, R79, UR4 ;  /* 0x000000044f4c7c20 */ /* 0x000fe20008410000 */
[----:B------:R-:W-:Y:S01]  /*d180*/  FMNMX.FTZ R13, R57, R12, !PT ;  /* 0x0000000c390d7209 */ /* 0x000fe20007810000 */
[----:B------:R-:W-:Y:S01]  /*d190*/  FMUL.FTZ R79, R85, UR4 ;  /* 0x00000004554f7c20 */ /* 0x000fe20008410000 */
[----:B------:R-:W-:-:S03]  /*d1a0*/  FMNMX.FTZ R9, R51, R6, !PT ;  /* 0x0000000633097209 */ /* 0x000fc60007810000 */
[----:B------:R-:W2:Y:S01]  /*d1b0*/  MUFU.TANH R72, R72 ;  /* 0x0000004800487308 */ /* 0x000ea20000002400 */
[----:B------:R-:W-:Y:S01]  /*d1c0*/  FMNMX.FTZ R12, R58, R13, !PT ;  /* 0x0000000d3a0c7209 */ /* 0x000fe20007810000 */
[----:B------:R-:W-:Y:S01]  /*d1d0*/  FMUL.FTZ R75, R82, UR4 ;  /* 0x00000004524b7c20 */ /* 0x000fe20008410000 */
[----:B------:R-:W-:-:S05]  /*d1e0*/  FMNMX.FTZ R6, R52, R9, !PT ;  /* 0x0000000934067209 */ /* 0x000fca0007810000 */
[----:B------:R-:W3:Y:S01]  /*d1f0*/  MUFU.TANH R71, R71 ;  /* 0x0000004700477308 */ /* 0x000ee20000002400 */
[----:B0-----:R-:W-:Y:S02]  /*d200*/  FSEL R70, R70, -INF , P2 ;  /* 0xff80000046467808 */ /* 0x001fe40001000000 */
[----:B------:R-:W-:Y:S01]  /*d210*/  FMNMX.FTZ R13, R61, R12, !PT ;  /* 0x0000000c3d0d7209 */ /* 0x000fe20007810000 */
[----:B------:R-:W-:Y:S01]  /*d220*/  FMUL.FTZ R74, R83, UR4 ;  /* 0x00000004534a7c20 */ /* 0x000fe20008410000 */
[----:B------:R-:W-:-:S03]  /*d230*/  FMNMX.FTZ R9, R55, R6, !PT ;  /* 0x0000000637097209 */ /* 0x000fc60007810000 */
[----:B------:R-:W0:Y:S01]  /*d240*/  MUFU.TANH R79, R79 ;  /* 0x0000004f004f7308 */ /* 0x000e220000002400 */
[----:B-1----:R-:W-:Y:S02]  /*d250*/  FSEL R62, R62, -INF , P5 ;  /* 0xff8000003e3e7808 */ /* 0x002fe40002800000 */
[----:B------:R-:W-:-:S05]  /*d260*/  FMNMX.FTZ R13, R70, R13, !PT ;  /* 0x0000000d460d7209 */ /* 0x000fca0007810000 */
[----:B------:R-:W1:Y:S01]  /*d270*/  MUFU.TANH R76, R76 ;  /* 0x0000004c004c7308 */ /* 0x000e620000002400 */
[----:B------:R-:W-:Y:S01]  /*d280*/  FMNMX.FTZ R6, R56, R9, !PT ;  /* 0x0000000938067209 */ /* 0x000fe20007810000 */
[----:B------:R-:W-:Y:S01]  /*d290*/  FMUL.FTZ R73, R86, UR4 ;  /* 0x0000000456497c20 */ /* 0x000fe20008410000 */
[----:B--2---:R-:W-:-:S05]  /*d2a0*/  FSEL R72, R72, -INF , P4 ;  /* 0xff80000048487808 */ /* 0x004fca0002000000 */
[----:B------:R-:W2:Y:S01]  /*d2b0*/  MUFU.TANH R75, R75 ;  /* 0x0000004b004b7308 */ /* 0x000ea20000002400 */
[----:B------:R-:W-:Y:S01]  /*d2c0*/  FMNMX.FTZ R13, R62, R13, !PT ;  /* 0x0000000d3e0d7209 */ /* 0x000fe20007810000 */
[----:B------:R-:W-:Y:S01]  /*d2d0*/  FMUL.FTZ R77, R87, UR4 ;  /* 0x00000004574d7c20 */ /* 0x000fe20008410000 */
[----:B------:R-:W-:-:S05]  /*d2e0*/  FMNMX.FTZ R9, R59, R6, !PT ;  /* 0x000000063b097209 */ /* 0x000fca0007810000 */
[----:B------:R-:W4:Y:S01]  /*d2f0*/  MUFU.TANH R74, R74 ;  /* 0x0000004a004a7308 */ /* 0x000f220000002400 */
[----:B---3--:R-:W-:Y:S02]  /*d300*/  FSEL R71, R71, -INF , P1 ;  /* 0xff80000047477808 */ /* 0x008fe40000800000 */
[----:B------:R-:W-:Y:S02]  /*d310*/  FMNMX.FTZ R12, R72, R13, !PT ;  /* 0x0000000d480c7209 */ /* 0x000fe40007810000 */
[----:B------:R-:W-:-:S03]  /*d320*/  FMNMX.FTZ R6, R60, R9, !PT ;  /* 0x000000093c067209 */ /* 0x000fc60007810000 */
[----:B------:R-:W3:Y:S01]  /*d330*/  MUFU.TANH R73, R73 ;  /* 0x0000004900497308 */ /* 0x000ee20000002400 */
[----:B0-----:R-:W-:Y:S02]  /*d340*/  FSEL R79, R79, -INF , P3 ;  /* 0xff8000004f4f7808 */ /* 0x001fe40001800000 */
[----:B------:R-:W-:Y:S02]  /*d350*/  FMNMX.FTZ R12, R71, R12, !PT ;  /* 0x0000000c470c7209 */ /* 0x000fe40007810000 */
[----:B-1----:R-:W-:Y:S02]  /*d360*/  FSEL R76, R76, -INF , P2 ;  /* 0xff8000004c4c7808 */ /* 0x002fe40001000000 */
[----:B------:R-:W-:Y:S01]  /*d370*/  FMNMX.FTZ R9, R63, R6, !PT ;  /* 0x000000063f097209 */ /* 0x000fe20007810000 */
[----:B------:R-:W0:Y:S01]  /*d380*/  MUFU.TANH R77, R77 ;  /* 0x0000004d004d7308 */ /* 0x000e220000002400 */
[----:B------:R-:W-:Y:S02]  /*d390*/  FMNMX.FTZ R6, R79, R12, !PT ;  /* 0x0000000c4f067209 */ /* 0x000fe40007810000 */
[----:B--2---:R-:W-:-:S02]  /*d3a0*/  FSEL R75, R75, -INF , P5 ;  /* 0xff8000004b4b7808 */ /* 0x004fc40002800000 */
[----:B------:R-:W-:Y:S02]  /*d3b0*/  FMNMX.FTZ R12, R76, R9, !PT ;  /* 0x000000094c0c7209 */ /* 0x000fe40007810000 */
[----:B----4-:R-:W-:Y:S02]  /*d3c0*/  FSEL R74, R74, -INF , P4 ;  /* 0xff8000004a4a7808 */ /* 0x010fe40002000000 */
[----:B------:R-:W-:Y:S02]  /*d3d0*/  FMNMX.FTZ R13, R75, R12, !PT ;  /* 0x0000000c4b0d7209 */ /* 0x000fe40007810000 */
[----:B---3--:R-:W-:Y:S02]  /*d3e0*/  FSEL R73, R73, -INF , P1 ;  /* 0xff80000049497808 */ /* 0x008fe40000800000 */
[----:B------:R-:W-:Y:S01]  /*d3f0*/  FMNMX.FTZ R12, R74, R13, !PT ;  /* 0x0000000d4a0c7209 */ /* 0x000fe20007810000 */
[----:B------:R-:W1:Y:S01]  /*d400*/  SHFL.BFLY PT, R9, R6, 0x2, 0x1f ;  /* 0x0c401f0006097f89 */ /* 0x000e6200000e0000 */
[----:B0-----:R-:W-:-:S02]  /*d410*/  FSEL R77, R77, -INF , P3 ;  /* 0xff8000004d4d7808 */ /* 0x001fc40001800000 */
[----:B------:R-:W-:-:S04]  /*d420*/  FMNMX.FTZ R12, R73, R12, !PT ;  /* 0x0000000c490c7209 */ /* 0x000fc80007810000 */
[----:B------:R-:W-:-:S05]  /*d430*/  FMNMX.FTZ R12, R77, R12, !PT ;  /* 0x0000000c4d0c7209 */ /* 0x000fca0007810000 */
[----:B------:R-:W0:Y:S01]  /*d440*/  SHFL.BFLY PT, R13, R12, 0x2, 0x1f ;  /* 0x0c401f000c0d7f89 */ /* 0x000e2200000e0000 */
[----:B-1----:R-:W-:-:S05]  /*d450*/  FMNMX.FTZ R6, R6, R9, !PT ;  /* 0x0000000906067209 */ /* 0x002fca0007810000 */
[----:B------:R-:W1:Y:S01]  /*d460*/  SHFL.BFLY PT, R14, R6, 0x1, 0x1f ;  /* 0x0c201f00060e7f89 */ /* 0x000e6200000e0000 */
[----:B0-----:R-:W-:-:S05]  /*d470*/  FMNMX.FTZ R9, R12, R13, !PT ;  /* 0x0000000d0c097209 */ /* 0x001fca0007810000 */
[----:B------:R-:W0:Y:S01]  /*d480*/  SHFL.BFLY PT, R12, R9, 0x1, 0x1f ;  /* 0x0c201f00090c7f89 */ /* 0x000e2200000e0000 */
[----:B-1----:R-:W-:-:S04]  /*d490*/  FMNMX.FTZ R6, R6, R14, !PT ;  /* 0x0000000e06067209 */ /* 0x002fc80007810000 */
[C---:B------:R-:W-:Y:S01]  /*d4a0*/  FSETP.NEU.FTZ.AND P1, PT, R6.reuse, -INF , PT ;  /* 0xff8000000600780b */ /* 0x040fe20003f3d000 */
[----:B------:R-:W-:-:S05]  /*d4b0*/  FMUL.FTZ R78, R6, UR45 ;  /* 0x0000002d064e7c20 */ /* 0x000fca0008410000 */
[----:B------:R-:W-:Y:S02]  /*d4c0*/  FSEL R78, R78, RZ, P1 ;  /* 0x000000ff4e4e7208 */ /* 0x000fe40000800000 */
[----:B0-----:R-:W-:-:S03]  /*d4d0*/  FMNMX.FTZ R9, R9, R12, !PT ;  /* 0x0000000c09097209 */ /* 0x001fc60007810000 */
[----:B------:R-:W-:Y:S01]  /*d4e0*/  FFMA.FTZ R80, R66, UR45, -R78 ;  /* 0x0000002d42507c23 */ /* 0x000fe2000801084e */
[C---:B------:R-:W-:Y:S01]  /*d4f0*/  FSETP.NEU.FTZ.AND P1, PT, R9.reuse, -INF , PT ;  /* 0xff8000000900780b */ /* 0x040fe20003f3d000 */
[----:B------:R-:W-:-:S05]  /*d500*/  FMUL.FTZ R66, R9, UR45 ;  /* 0x0000002d09427c20 */ /* 0x000fca0008410000 */
[----:B------:R-:W-:Y:S01]  /*d510*/  FSEL R66, R66, RZ, P1 ;  /* 0x000000ff42427208 */ /* 0x000fe20000800000 */
[--C-:B------:R-:W-:Y:S01]  /*d520*/  FFMA.FTZ R3, R3, UR45, -R78.reuse ;  /* 0x0000002d03037c23 */ /* 0x100fe2000801084e */
[--C-:B------:R-:W-:Y:S01]  /*d530*/  FFMA.FTZ R4, R4, UR45, -R78.reuse ;  /* 0x0000002d04047c23 */ /* 0x100fe2000801084e */
[----:B------:R-:W-:Y:S02]  /*d540*/  FFMA.FTZ R67, R67, UR45, -R78 ;  /* 0x0000002d43437c23 */ /* 0x000fe4000801084e */
[--C-:B------:R-:W-:Y:S01]  /*d550*/  FFMA.FTZ R5, R5, UR45, -R66.reuse ;  /* 0x0000002d05057c23 */ /* 0x100fe20008010842 */
[--C-:B------:R-:W-:Y:S01]  /*d560*/  FFMA.FTZ R64, R64, UR45, -R66.reuse ;  /* 0x0000002d40407c23 */ /* 0x100fe20008010842 */
[--C-:B------:R-:W-:Y:S01]  /*d570*/  FFMA.FTZ R65, R65, UR45, -R66.reuse ;  /* 0x0000002d41417c23 */ /* 0x100fe20008010842 */
[----:B------:R-:W-:Y:S01]  /*d580*/  FFMA.FTZ R10, R10, UR45, -R66 ;  /* 0x0000002d0a0a7c23 */ /* 0x000fe20008010842 */
[----:B------:R-:W-:Y:S08]  /*d590*/  MUFU.EX2 R3, R3 ;  /* 0x0000000300037308 */ /* 0x000ff00000000800 */
[----:B------:R-:W0:Y:S08]  /*d5a0*/  MUFU.EX2 R4, R4 ;  /* 0x0000000400047308 */ /* 0x000e300000000800 */
[----:B------:R-:W-:Y:S08]  /*d5b0*/  MUFU.EX2 R80, R80 ;  /* 0x0000005000507308 */ /* 0x000ff00000000800 */
[----:B------:R-:W1:Y:S08]  /*d5c0*/  MUFU.EX2 R67, R67 ;  /* 0x0000004300437308 */ /* 0x000e700000000800 */
[----:B------:R-:W-:Y:S08]  /*d5d0*/  MUFU.EX2 R5, R5 ;  /* 0x0000000500057308 */ /* 0x000ff00000000800 */
[----:B------:R-:W2:Y:S08]  /*d5e0*/  MUFU.EX2 R64, R64 ;  /* 0x0000004000407308 */ /* 0x000eb00000000800 */
[----:B------:R-:W-:Y:S08]  /*d5f0*/  MUFU.EX2 R65, R65 ;  /* 0x0000004100417308 */ /* 0x000ff00000000800 */
[----:B------:R-:W3:Y:S01]  /*d600*/  MUFU.EX2 R10, R10 ;  /* 0x0000000a000a7308 */ /* 0x000ee20000000800 */
[----:B------:R-:W-:Y:S01]  /*d610*/  IMAD.U32 R13, RZ, RZ, UR38 ;  /* 0x00000026ff0d7e24 */ /* 0x000fe2000f8e00ff */
[----:B0-----:R-:W-:-:S02]  /*d620*/  F2FP.BF16.F32.PACK_AB R12, R4, R3 ;  /* 0x00000003040c723e */ /* 0x001fc400000010ff */
[----:B-1----:R-:W-:Y:S02]  /*d630*/  F2FP.BF16.F32.PACK_AB R14, R67, R80 ;  /* 0x00000050430e723e */ /* 0x002fe400000010ff */
[----:B------:R-:W-:Y:S02]  /*d640*/  PRMT R0, R13, 0x654, R0 ;  /* 0x000006540d007816 */ /* 0x000fe40000000000 */
[----:B--2---:R-:W-:Y:S01]  /*d650*/  F2FP.BF16.F32.PACK_AB R13, R64, R5 ;  /* 0x00000005400d723e */ /* 0x004fe200000010ff */
[--C-:B------:R-:W-:Y:S01]  /*d660*/  FFMA.FTZ R11, R11, UR45, -R78.reuse ;  /* 0x0000002d0b0b7c23 */ /* 0x100fe2000801084e */
[--C-:B------:R-:W-:Y:S01]  /*d670*/  FFMA.FTZ R69, R69, UR45, -R78.reuse ;  /* 0x0000002d45457c23 */ /* 0x100fe2000801084e */
[----:B------:R0:W-:Y:S01]  /*d680*/  SYNCS.ARRIVE.TRANS64.RED.A1T0 RZ, [R0+URZ], RZ ;  /* 0x000000ff00ff79a7 */ /* 0x0001e2000810043f */
[----:B---3--:R-:W-:Y:S01]  /*d690*/  F2FP.BF16.F32.PACK_AB R15, R10, R65 ;  /* 0x000000410a0f723e */ /* 0x008fe200000010ff */
[----:B------:R-:W-:Y:S01]  /*d6a0*/  FFMA.FTZ R68, R68, UR45, -R78 ;  /* 0x0000002d44447c23 */ /* 0x000fe2000801084e */
[----:B------:R-:W-:-:S03]  /*d6b0*/  FFMA.FTZ R7, R7, UR45, -R66 ;  /* 0x0000002d07077c23 */ /* 0x000fc60008010842 */
[----:B------:R1:W-:Y:S01]  /*d6c0*/  STSM.16.M88.4 [R91+0x21800], R12 ;  /* 0x0218000c5b007844 */ /* 0x0003e20000000200 */
[----:B------:R-:W-:Y:S02]  /*d6d0*/  FFMA.FTZ R20, R20, UR45, -R78 ;  /* 0x0000002d14147c23 */ /* 0x000fe4000801084e */
[----:B------:R-:W-:Y:S01]  /*d6e0*/  MUFU.EX2 R7, R7 ;  /* 0x0000000700077308 */ /* 0x000fe20000000800 */
[----:B------:R-:W-:Y:S01]  /*d6f0*/  FFMA.FTZ R21, R21, UR45, -R66 ;  /* 0x0000002d15157c23 */ /* 0x000fe20008010842 */
[----:B------:R-:W-:-:S06]  /*d700*/  FFMA.FTZ R25, R25, UR45, -R78 ;  /* 0x0000002d19197c23 */ /* 0x000fcc000801084e */
[----:B-1----:R-:W1:Y:S08]  /*d710*/  MUFU.EX2 R12, R11 ;  /* 0x0000000b000c7308 */ /* 0x002e700000000800 */
[----:B------:R2:W-:Y:S02]  /*d720*/  MUFU.EX2 R14, R69 ;  /* 0x00000045000e7308 */ /* 0x0005e40000000800 */
[--C-:B--2---:R-:W-:Y:S01]  /*d730*/  FFMA.FTZ R69, R45, UR45, -R78.reuse ;  /* 0x0000002d2d457c23 */ /* 0x104fe2000801084e */
[----:B------:R-:W-:Y:S01]  /*d740*/  FFMA.FTZ R45, R57, UR45, -R78 ;  /* 0x0000002d392d7c23 */ /* 0x000fe2000801084e */
[----:B------:R-:W-:-:S04]  /*d750*/  FFMA.FTZ R57, R8, UR45, -R66 ;  /* 0x0000002d08397c23 */ /* 0x000fc80008010842 */
[----:B------:R-:W2:Y:S01]  /*d760*/  MUFU.EX2 R13, R68 ;  /* 0x00000044000d7308 */ /* 0x000ea20000000800 */
[----:B------:R-:W-:Y:S01]  /*d770*/  FFMA.FTZ R8, R35, UR45, -R66 ;  /* 0x0000002d23087c23 */ /* 0x000fe20008010842 */
[----:B------:R-:W-:Y:S01]  /*d780*/  FADD.FTZ R35, R3, R4 ;  /* 0x0000000403237221 */ /* 0x000fe20000010000 */
[----:B------:R-:W-:-:S03]  /*d790*/  FFMA.FTZ R83, R46, UR45, -R78 ;  /* 0x0000002d2e537c23 */ /* 0x000fc6000801084e */
[----:B------:R-:W-:Y:S01]  /*d7a0*/  FADD.FTZ R80, R80, R35 ;  /* 0x0000002350507221 */ /* 0x000fe20000010000 */
[----:B------:R-:W-:Y:S01]  /*d7b0*/  FFMA.FTZ R46, R58, UR45, -R78 ;  /* 0x0000002d3a2e7c23 */ /* 0x000fe2000801084e */
[----:B------:R-:W3:Y:S01]  /*d7c0*/  MUFU.EX2 R57, R57 ;  /* 0x0000003900397308 */ /* 0x000ee20000000800 */
[----:B------:R-:W-:Y:S01]  /*d7d0*/  FADD.FTZ R64, R5, R64 ;  /* 0x0000004005407221 */ /* 0x000fe20000010000 */
[----:B------:R-:W-:Y:S01]  /*d7e0*/  FFMA.FTZ R58, R24, UR45, -R66 ;  /* 0x0000002d183a7c23 */ /* 0x000fe20008010842 */
[----:B------:R-:W-:Y:S01]  /*d7f0*/  FADD.FTZ R67, R67, R80 ;  /* 0x0000005043437221 */ /* 0x000fe20000010000 */
[----:B------:R-:W-:-:S04]  /*d800*/  FFMA.FTZ R26, R26, UR45, -R78 ;  /* 0x0000002d1a1a7c23 */ /* 0x000fc8000801084e */
[----:B------:R4:W0:Y:S01]  /*d810*/  MUFU.EX2 R15, R20 ;  /* 0x00000014000f7308 */ /* 0x0008220000000800 */
[----:B------:R-:W-:Y:S01]  /*d820*/  FADD.FTZ R65, R65, R64 ;  /* 0x0000004041417221 */ /* 0x000fe20000010000 */
[----:B------:R-:W-:Y:S01]  /*d830*/  FFMA.FTZ R27, R27, UR45, -R66 ;  /* 0x0000002d1b1b7c23 */ /* 0x000fe20008010842 */
[----:B-1----:R-:W-:Y:S01]  /*d840*/  FADD.FTZ R24, R12, R67 ;  /* 0x000000430c187221 */ /* 0x002fe20000010000 */
[----:B------:R-:W-:-:S04]  /*d850*/  FFMA.FTZ R81, R29, UR45, -R78 ;  /* 0x0000002d1d517c23 */ /* 0x000fc8000801084e */
[----:B------:R-:W1:Y:S01]  /*d860*/  MUFU.EX2 R21, R21 ;  /* 0x0000001500157308 */ /* 0x000e620000000800 */
[--C-:B------:R-:W-:Y:S01]  /*d870*/  FFMA.FTZ R35, R47, UR45, -R66.reuse ;  /* 0x0000002d2f237c23 */ /* 0x100fe20008010842 */
[----:B------:R-:W-:Y:S01]  /*d880*/  FADD.FTZ R10, R10, R65 ;  /* 0x000000410a0a7221 */ /* 0x000fe20000010000 */
[----:B------:R-:W-:-:S05]  /*d890*/  FFMA.FTZ R28, R28, UR45, -R66 ;  /* 0x0000002d1c1c7c23 */ /* 0x000fca0008010842 */
[----:B------:R-:W1:Y:S01]  /*d8a0*/  MUFU.EX2 R25, R25 ;  /* 0x0000001900197308 */ /* 0x000e620000000800 */
[----:B--2---:R-:W-:Y:S01]  /*d8b0*/  FADD.FTZ R47, R13, R24 ;  /* 0x000000180d2f7221 */ /* 0x004fe20000010000 */
[--C-:B------:R-:W-:Y:S01]  /*d8c0*/  FFMA.FTZ R82, R30, UR45, -R78.reuse ;  /* 0x0000002d1e527c23 */ /* 0x100fe2000801084e */
[----:B----4-:R-:W-:-:S05]  /*d8d0*/  FFMA.FTZ R20, R49, UR45, -R78 ;  /* 0x0000002d31147c23 */ /* 0x010fca000801084e */
[----:B------:R-:W2:Y:S01]  /*d8e0*/  MUFU.EX2 R58, R58 ;  /* 0x0000003a003a7308 */ /* 0x000ea20000000800 */
[----:B------:R-:W-:Y:S01]  /*d8f0*/  FFMA.FTZ R49, R61, UR45, -R78 ;  /* 0x0000002d3d317c23 */ /* 0x000fe2000801084e */
[----:B------:R-:W-:Y:S01]  /*d900*/  FADD.FTZ R10, R7, R10 ;  /* 0x0000000a070a7221 */ /* 0x000fe20000010000 */
[----:B------:R-:W-:-:S05]  /*d910*/  FFMA.FTZ R61, R31, UR45, -R66 ;  /* 0x0000002d1f3d7c23 */ /* 0x000fca0008010842 */
[----:B------:R-:W4:Y:S01]  /*d920*/  MUFU.EX2 R26, R26 ;  /* 0x0000001a001a7308 */ /* 0x000f220000000800 */
[----:B------:R-:W-:Y:S01]  /*d930*/  FADD.FTZ R24, R14, R47 ;  /* 0x0000002f0e187221 */ /* 0x000fe20000010000 */
[--C-:B------:R-:W-:Y:S01]  /*d940*/  FFMA.FTZ R11, R33, UR45, -R78.reuse ;  /* 0x0000002d210b7c23 */ /* 0x100fe2000801084e */
[--C-:B------:R-:W-:Y:S01]  /*d950*/  FFMA.FTZ R29, R34, UR45, -R78.reuse ;  /* 0x0000002d221d7c23 */ /* 0x100fe2000801084e */
[----:B------:R-:W-:-:S04]  /*d960*/  FFMA.FTZ R34, R53, UR45, -R78 ;  /* 0x0000002d35227c23 */ /* 0x000fc8000801084e */
[----:B------:R-:W4:Y:S01]  /*d970*/  MUFU.EX2 R27, R27 ;  /* 0x0000001b001b7308 */ /* 0x000f220000000800 */
[----:B------:R-:W-:Y:S01]  /*d980*/  FFMA.FTZ R53, R62, UR45, -R78 ;  /* 0x0000002d3e357c23 */ /* 0x000fe2000801084e */
[----:B---3--:R-:W-:Y:S01]  /*d990*/  FADD.FTZ R10, R57, R10 ;  /* 0x0000000a390a7221 */ /* 0x008fe20000010000 */
[----:B------:R-:W-:-:S05]  /*d9a0*/  FFMA.FTZ R62, R32, UR45, -R66 ;  /* 0x0000002d203e7c23 */ /* 0x000fca0008010842 */
[----:B------:R-:W3:Y:S01]  /*d9b0*/  MUFU.EX2 R81, R81 ;  /* 0x0000005100517308 */ /* 0x000ee20000000800 */
[----:B0-----:R-:W-:Y:S01]  /*d9c0*/  FADD.FTZ R24, R15, R24 ;  /* 0x000000180f187221 */ /* 0x001fe20000010000 */
[--C-:B------:R-:W-:Y:S01]  /*d9d0*/  FFMA.FTZ R32, R39, UR45, -R66.reuse ;  /* 0x0000002d27207c23 */ /* 0x100fe20008010842 */
[----:B------:R-:W-:-:S05]  /*d9e0*/  FFMA.FTZ R39, R51, UR45, -R66 ;  /* 0x0000002d33277c23 */ /* 0x000fca0008010842 */
[----:B------:R-:W0:Y:S01]  /*d9f0*/  MUFU.EX2 R28, R28 ;  /* 0x0000001c001c7308 */ /* 0x000e220000000800 */
[----:B-1----:R-:W-:Y:S01]  /*da00*/  FADD.FTZ R47, R21, R10 ;  /* 0x0000000a152f7221 */ /* 0x002fe20000010000 */
[----:B------:R-:W-:-:S06]  /*da10*/  FADD.FTZ R51, R25, R24 ;  /* 0x0000001819337221 */ /* 0x000fcc0000010000 */
[----:B------:R-:W1:Y:S01]  /*da20*/  MUFU.EX2 R82, R82 ;  /* 0x0000005200527308 */ /* 0x000e620000000800 */
[----:B------:R-:W-:Y:S01]  /*da30*/  FFMA.FTZ R30, R37, UR45, -R78 ;  /* 0x0000002d251e7c23 */ /* 0x000fe2000801084e */
[--C-:B------:R-:W-:Y:S01]  /*da40*/  FFMA.FTZ R5, R44, UR45, -R66.reuse ;  /* 0x0000002d2c057c23 */ /* 0x100fe20008010842 */
[----:B------:R-:W-:-:S05]  /*da50*/  FFMA.FTZ R44, R48, UR45, -R66 ;  /* 0x0000002d302c7c23 */ /* 0x000fca0008010842 */
[----:B------:R-:W1:Y:S01]  /*da60*/  MUFU.EX2 R61, R61 ;  /* 0x0000003d003d7308 */ /* 0x000e620000000800 */
[----:B--2---:R-:W-:Y:S01]  /*da70*/  FADD.FTZ R24, R58, R47 ;  /* 0x0000002f3a187221 */ /* 0x004fe20000010000 */
[----:B------:R-:W-:Y:S01]  /*da80*/  FFMA.FTZ R31, R36, UR45, -R66 ;  /* 0x0000002d241f7c23 */ /* 0x000fe20008010842 */
[----:B----4-:R-:W-:-:S05]  /*da90*/  FADD.FTZ R48, R26, R51 ;  /* 0x000000331a307221 */ /* 0x010fca0000010000 */
[----:B------:R-:W2:Y:S01]  /*daa0*/  MUFU.EX2 R11, R11 ;  /* 0x0000000b000b7308 */ /* 0x000ea20000000800 */
[----:B------:R-:W-:Y:S01]  /*dab0*/  FFMA.FTZ R38, R38, UR45, -R78 ;  /* 0x0000002d26267c23 */ /* 0x000fe2000801084e */
[----:B------:R-:W-:-:S06]  /*dac0*/  FADD.FTZ R47, R27, R24 ;  /* 0x000000181b2f7221 */ /* 0x000fcc0000010000 */
[----:B------:R-:W4:Y:S01]  /*dad0*/  MUFU.EX2 R62, R62 ;  /* 0x0000003e003e7308 */ /* 0x000f220000000800 */
[----:B---3--:R-:W-:Y:S01]  /*dae0*/  FADD.FTZ R51, R81, R48 ;  /* 0x0000003051337221 */ /* 0x008fe20000010000 */
[----:B------:R-:W-:-:S06]  /*daf0*/  FFMA.FTZ R41, R41, UR45, -R78 ;  /* 0x0000002d29297c23 */ /* 0x000fcc000801084e */
[----:B------:R-:W3:Y:S01]  /*db00*/  MUFU.EX2 R29, R29 ;  /* 0x0000001d001d7308 */ /* 0x000ee20000000800 */
[----:B0-----:R-:W-:Y:S01]  /*db10*/  FADD.FTZ R24, R28, R47 ;  /* 0x0000002f1c187221 */ /* 0x001fe20000010000 */
[----:B------:R-:W-:-:S06]  /*db20*/  FFMA.FTZ R3, R40, UR45, -R66 ;  /* 0x0000002d28037c23 */ /* 0x000fcc0008010842 */
[----:B------:R-:W0:Y:S01]  /*db30*/  MUFU.EX2 R8, R8 ;  /* 0x0000000800087308 */ /* 0x000e220000000800 */
[----:B-1----:R-:W-:Y:S01]  /*db40*/  FADD.FTZ R48, R82, R51 ;  /* 0x0000003352307221 */ /* 0x002fe20000010000 */
[----:B------:R-:W-:-:S06]  /*db50*/  FFMA.FTZ R68, R42, UR45, -R78 ;  /* 0x0000002d2a447c23 */ /* 0x000fcc000801084e */
[----:B------:R-:W1:Y:S01]  /*db60*/  MUFU.EX2 R30, R30 ;  /* 0x0000001e001e7308 */ /* 0x000e620000000800 */
[----:B------:R-:W-:Y:S01]  /*db70*/  FADD.FTZ R47, R61, R24 ;  /* 0x000000183d2f7221 */ /* 0x000fe20000010000 */
[----:B--2---:R-:W-:-:S06]  /*db80*/  FADD.FTZ R48, R11, R48 ;  /* 0x000000300b307221 */ /* 0x004fcc0000010000 */
[----:B------:R-:W2:Y:S08]  /*db90*/  MUFU.EX2 R31, R31 ;  /* 0x0000001f001f7308 */ /* 0x000eb00000000800 */
[----:B------:R-:W2:Y:S01]  /*dba0*/  MUFU.EX2 R38, R38 ;  /* 0x0000002600267308 */ /* 0x000ea20000000800 */
[----:B------:R-:W-:Y:S01]  /*dbb0*/  FFMA.FTZ R4, R43, UR45, -R66 ;  /* 0x0000002d2b047c23 */ /* 0x000fe20008010842 */
[----:B------:R-:W-:Y:S01]  /*dbc0*/  F2FP.BF16.F32.PACK_AB R12, R13, R12 ;  /* 0x0000000c0d0c723e */ /* 0x000fe200000010ff */
[----:B----4-:R-:W-:-:S05]  /*dbd0*/  FADD.FTZ R47, R62, R47 ;  /* 0x0000002f3e2f7221 */ /* 0x010fca0000010000 */
[----:B------:R-:W4:Y:S01]  /*dbe0*/  MUFU.EX2 R32, R32 ;  /* 0x0000002000207308 */ /* 0x000f220000000800 */
[----:B---3--:R-:W-:-:S07]  /*dbf0*/  FADD.FTZ R13, R29, R48 ;  /* 0x000000301d0d7221 */ /* 0x008fce0000010000 */
[----:B------:R-:W3:Y:S01]  /*dc00*/  MUFU.EX2 R41, R41 ;  /* 0x0000002900297308 */ /* 0x000ee20000000800 */
[----:B0-----:R-:W-:Y:S01]  /*dc10*/  FADD.FTZ R48, R8, R47 ;  /* 0x0000002f08307221 */ /* 0x001fe20000010000 */
[----:B-1----:R-:W-:-:S06]  /*dc20*/  FADD.FTZ R47, R30, R13 ;  /* 0x0000000d1e2f7221 */ /* 0x002fcc0000010000 */
[----:B------:R-:W0:Y:S08]  /*dc30*/  MUFU.EX2 R3, R3 ;  /* 0x0000000300037308 */ /* 0x000e300000000800 */
[----:B------:R-:W1:Y:S01]  /*dc40*/  MUFU.EX2 R68, R68 ;  /* 0x0000004400447308 */ /* 0x000e620000000800 */
[----:B------:R-:W-:Y:S01]  /*dc50*/  FFMA.FTZ R40, R52, UR45, -R66 ;  /* 0x0000002d34287c23 */ /* 0x000fe20008010842 */
[----:B--2---:R-:W-:Y:S01]  /*dc60*/  FADD.FTZ R13, R31, R48 ;  /* 0x000000301f0d7221 */ /* 0x004fe20000010000 */
[----:B------:R-:W-:-:S05]  /*dc70*/  FADD.FTZ R52, R38, R47 ;  /* 0x0000002f26347221 */ /* 0x000fca0000010000 */
[----:B------:R-:W2:Y:S01]  /*dc80*/  MUFU.EX2 R69, R69 ;  /* 0x0000004500457308 */ /* 0x000ea20000000800 */
[----:B------:R-:W-:Y:S01]  /*dc90*/  FFMA.FTZ R37, R50, UR45, -R78 ;  /* 0x0000002d32257c23 */ /* 0x000fe2000801084e */
[----:B------:R-:W-:-:S06]  /*dca0*/  F2FP.BF16.F32.PACK_AB R24, R26, R25 ;  /* 0x000000191a18723e */ /* 0x000fcc00000010ff */
[----:B------:R-:W2:Y:S01]  /*dcb0*/  MUFU.EX2 R4, R4 ;  /* 0x0000000400047308 */ /* 0x000ea20000000800 */
[----:B----4-:R-:W-:Y:S01]  /*dcc0*/  FADD.FTZ R48, R32, R13 ;  /* 0x0000000d20307221 */ /* 0x010fe20000010000 */
[----:B---3--:R-:W-:-:S06]  /*dcd0*/  FADD.FTZ R25, R41, R52 ;  /* 0x0000003429197221 */ /* 0x008fcc0000010000 */
[----:B------:R-:W3:Y:S01]  /*dce0*/  MUFU.EX2 R83, R83 ;  /* 0x0000005300537308 */ /* 0x000ee20000000800 */
[----:B------:R-:W-:Y:S01]  /*dcf0*/  F2FP.BF16.F32.PACK_AB R13, R57, R7 ;  /* 0x00000007390d723e */ /* 0x000fe200000010ff */
[----:B0-----:R-:W-:-:S06]  /*dd00*/  FADD.FTZ R7, R3, R48 ;  /* 0x0000003003077221 */ /* 0x001fcc0000010000 */
[----:B------:R-:W0:Y:S01]  /*dd10*/  MUFU.EX2 R5, R5 ;  /* 0x0000000500057308 */ /* 0x000e220000000800 */
[----:B-1----:R-:W-:Y:S01]  /*dd20*/  FADD.FTZ R48, R68, R25 ;  /* 0x0000001944307221 */ /* 0x002fe20000010000 */
[----:B------:R-:W-:-:S06]  /*dd30*/  FFMA.FTZ R42, R54, UR45, -R78 ;  /* 0x0000002d362a7c23 */ /* 0x000fcc000801084e */
[----:B------:R-:W1:Y:S01]  /*dd40*/  MUFU.EX2 R20, R20 ;  /* 0x0000001400147308 */ /* 0x000e620000000800 */
[----:B--2---:R-:W-:-:S07]  /*dd50*/  FADD.FTZ R48, R69, R48 ;  /* 0x0000003045307221 */ /* 0x004fce0000010000 */
[----:B------:R-:W2:Y:S01]  /*dd60*/  MUFU.EX2 R35, R35 ;  /* 0x0000002300237308 */ /* 0x000ea20000000800 */
[----:B------:R-:W-:Y:S02]  /*dd70*/  F2FP.BF16.F32.PACK_AB R25, R28, R27 ;  /* 0x0000001b1c19723e */ /* 0x000fe400000010ff */
[----:B------:R-:W-:-:S05]  /*dd80*/  F2FP.BF16.F32.PACK_AB R14, R15, R14 ;  /* 0x0000000e0f0e723e */ /* 0x000fca00000010ff */
[----:B------:R-:W-:Y:S01]  /*dd90*/  MUFU.EX2 R45, R45 ;  /* 0x0000002d002d7308 */ /* 0x000fe20000000800 */
[----:B------:R-:W-:-:S07]  /*dda0*/  FADD.FTZ R28, R4, R7 ;  /* 0x00000007041c7221 */ /* 0x000fce0000010000 */
[----:B------:R-:W-:Y:S08]  /*ddb0*/  MUFU.EX2 R46, R46 ;  /* 0x0000002e002e7308 */ /* 0x000ff00000000800 */
[----:B------:R-:W-:Y:S01]  /*ddc0*/  MUFU.EX2 R49, R49 ;  /* 0x0000003100317308 */ /* 0x000fe20000000800 */
[--C-:B------:R-:W-:Y:S01]  /*ddd0*/  FFMA.FTZ R0, R71, UR45, -R78.reuse ;  /* 0x0000002d47007c23 */ /* 0x100fe2000801084e */
[----:B------:R-:W-:Y:S01]  /*dde0*/  FFMA.FTZ R33, R79, UR45, -R78 ;  /* 0x0000002d4f217c23 */ /* 0x000fe2000801084e */
[----:B------:R-:W4:Y:S05]  /*ddf0*/  LDL R47, [R1+0x90] ;  /* 0x00009000012f7983 */ /* 0x000f2a0000100800 */
[----:B------:R-:W2:Y:S01]  /*de00*/  MUFU.EX2 R37, R37 ;  /* 0x0000002500257308 */ /* 0x000ea20000000800 */
[----:B------:R-:W-:Y:S01]  /*de10*/  F2FP.BF16.F32.PACK_AB R15, R58, R21 ;  /* 0x000000153a0f723e */ /* 0x000fe200000010ff */
[----:B---3--:R-:W-:-:S06]  /*de20*/  FADD.FTZ R21, R83, R48 ;  /* 0x0000003053157221 */ /* 0x008fcc0000010000 */
[----:B------:R-:W3:Y:S01]  /*de30*/  MUFU.EX2 R34, R34 ;  /* 0x0000002200227308 */ /* 0x000ee20000000800 */
[----:B0-----:R-:W-:Y:S01]  /*de40*/  FADD.FTZ R28, R5, R28 ;  /* 0x0000001c051c7221 */ /* 0x001fe20000010000 */
[----:B-1----:R-:W-:-:S06]  /*de50*/  FADD.FTZ R48, R20, R21 ;  /* 0x0000001514307221 */ /* 0x002fcc0000010000 */
[----:B------:R-:W0:Y:S01]  /*de60*/  MUFU.EX2 R42, R42 ;  /* 0x0000002a002a7308 */ /* 0x000e220000000800 */
[----:B--2---:R-:W-:Y:S01]  /*de70*/  FADD.FTZ R7, R35, R28 ;  /* 0x0000001c23077221 */ /* 0x004fe20000010000 */
[----:B------:R-:W-:Y:S01]  /*de80*/  F2FP.BF16.F32.PACK_AB R28, R29, R11 ;  /* 0x0000000b1d1c723e */ /* 0x000fe200000010ff */
[----:B------:R-:W-:Y:S01]  /*de90*/  FADD.FTZ R11, R37, R48 ;  /* 0x00000030250b7221 */ /* 0x000fe20000010000 */
[----:B------:R-:W-:Y:S01]  /*dea0*/  FFMA.FTZ R50, R70, UR45, -R78 ;  /* 0x0000002d46327c23 */ /* 0x000fe2000801084e */
[----:B------:R-:W-:Y:S02]  /*deb0*/  F2FP.BF16.F32.PACK_AB R29, R31, R8 ;  /* 0x000000081f1d723e */ /* 0x000fe400000010ff */
[----:B---3--:R-:W-:-:S03]  /*dec0*/  FADD.FTZ R11, R34, R11 ;  /* 0x0000000b220b7221 */ /* 0x008fc60000010000 */
[----:B------:R-:W1:Y:S01]  /*ded0*/  MUFU.EX2 R50, R50 ;  /* 0x0000003200327308 */ /* 0x000e620000000800 */
[----:B------:R-:W-:Y:S01]  /*dee0*/  FFMA.FTZ R54, R72, UR45, -R78 ;  /* 0x0000002d48367c23 */ /* 0x000fe2000801084e */
[----:B------:R-:W-:Y:S01]  /*def0*/  F2FP.BF16.F32.PACK_AB R31, R3, R32 ;  /* 0x00000020031f723e */ /* 0x000fe200000010ff */
[----:B0-----:R-:W-:-:S05]  /*df00*/  FADD.FTZ R8, R42, R11 ;  /* 0x0000000b2a087221 */ /* 0x001fca0000010000 */
[----:B------:R-:W0:Y:S01]  /*df10*/  MUFU.EX2 R53, R53 ;  /* 0x0000003500357308 */ /* 0x000e220000000800 */
[----:B------:R-:W-:Y:S01]  /*df20*/  FADD.FTZ R3, R45, R8 ;  /* 0x000000082d037221 */ /* 0x000fe20000010000 */
[----:B------:R2:W-:Y:S03]  /*df30*/  STSM.16.M88.4 [R92], R12 ;  /* 0x0000000c5c007844 */ /* 0x0005e60000000200 */
[----:B------:R-:W-:-:S03]  /*df40*/  FADD.FTZ R8, R46, R3 ;  /* 0x000000032e087221 */ /* 0x000fc60000010000 */
[----:B------:R-:W3:Y:S08]  /*df50*/  MUFU.EX2 R54, R54 ;  /* 0x0000003600367308 */ /* 0x000ef00000000800 */
[----:B------:R-:W-:Y:S01]  /*df60*/  MUFU.EX2 R0, R0 ;  /* 0x0000000000007308 */ /* 0x000fe20000000800 */
[----:B--2---:R-:W-:Y:S01]  /*df70*/  F2FP.BF16.F32.PACK_AB R13, R5, R4 ;  /* 0x00000004050d723e */ /* 0x004fe200000010ff */
[----:B------:R-:W-:-:S06]  /*df80*/  FADD.FTZ R5, R49, R8 ;  /* 0x0000000831057221 */ /* 0x000fcc0000010000 */
[----:B------:R-:W2:Y:S01]  /*df90*/  MUFU.EX2 R33, R33 ;  /* 0x0000002100217308 */ /* 0x000ea20000000800 */
[----:B-1----:R-:W-:Y:S01]  /*dfa0*/  FADD.FTZ R8, R50, R5 ;  /* 0x0000000532087221 */ /* 0x002fe20000010000 */
[----:B------:R-:W-:Y:S02]  /*dfb0*/  F2FP.BF16.F32.PACK_AB R26, R82, R81 ;  /* 0x00000051521a723e */ /* 0x000fe400000010ff */
[----:B------:R-:W-:Y:S01]  /*dfc0*/  F2FP.BF16.F32.PACK_AB R27, R62, R61 ;  /* 0x0000003d3e1b723e */ /* 0x000fe200000010ff */
[----:B0-----:R-:W-:Y:S01]  /*dfd0*/  FADD.FTZ R5, R53, R8 ;  /* 0x0000000835057221 */ /* 0x001fe20000010000 */
[----:B------:R-:W-:-:S03]  /*dfe0*/  F2FP.BF16.F32.PACK_AB R30, R38, R30 ;  /* 0x0000001e261e723e */ /* 0x000fc600000010ff */
[----:B---3--:R-:W-:Y:S01]  /*dff0*/  FADD.FTZ R5, R54, R5 ;  /* 0x0000000536057221 */ /* 0x008fe20000010000 */
[----:B------:R-:W-:Y:S04]  /*e000*/  STSM.16.M88.4 [R90], R24 ;  /* 0x000000185a007844 */ /* 0x000fe80000000200 */
[----:B------:R2:W-:Y:S02]  /*e010*/  STSM.16.M88.4 [R89], R28 ;  /* 0x0000001c59007844 */ /* 0x0005e40000000200 */
[----:B--2---:R-:W-:Y:S01]  /*e020*/  F2FP.BF16.F32.PACK_AB R30, R33, R0 ;  /* 0x00000000211e723e */ /* 0x004fe200000010ff */
[----:B------:R-:W-:Y:S02]  /*e030*/  FADD.FTZ R0, R0, R5 ;  /* 0x0000000500007221 */ /* 0x000fe40000010000 */
[----:B------:R-:W2:Y:S01]  /*e040*/  LDL R5, [R1+0x78] ;  /* 0x0000780001057983 */ /* 0x000ea20000100800 */
[----:B------:R-:W0:Y:S01]  /*e050*/  MUFU.EX2 R44, R44 ;  /* 0x0000002c002c7308 */ /* 0x000e220000000800 */
[--C-:B------:R-:W-:Y:S01]  /*e060*/  FFMA.FTZ R55, R55, UR45, -R66.reuse ;  /* 0x0000002d37377c23 */ /* 0x100fe20008010842 */
[----:B------:R-:W-:-:S06]  /*e070*/  FFMA.FTZ R36, R56, UR45, -R66 ;  /* 0x0000002d38247c23 */ /* 0x000fcc0008010842 */
[----:B------:R-:W1:Y:S01]  /*e080*/  MUFU.EX2 R39, R39 ;  /* 0x0000002700277308 */ /* 0x000e620000000800 */
[----:B------:R-:W-:-:S07]  /*e090*/  FFMA.FTZ R43, R59, UR45, -R66 ;  /* 0x0000002d3b2b7c23 */ /* 0x000fce0008010842 */
[----:B------:R-:W3:Y:S01]  /*e0a0*/  MUFU.EX2 R40, R40 ;  /* 0x0000002800287308 */ /* 0x000ee20000000800 */
[----:B0-----:R-:W-:Y:S01]  /*e0b0*/  FADD.FTZ R38, R44, R7 ;  /* 0x000000072c267221 */ /* 0x001fe20000010000 */
[----:B------:R-:W-:-:S06]  /*e0c0*/  FFMA.FTZ R60, R60, UR45, -R66 ;  /* 0x0000002d3c3c7c23 */ /* 0x000fcc0008010842 */
[----:B------:R-:W0:Y:S01]  /*e0d0*/  MUFU.EX2 R10, R55 ;  /* 0x00000037000a7308 */ /* 0x000e220000000800 */
[----:B-1----:R-:W-:Y:S01]  /*e0e0*/  FADD.FTZ R7, R39, R38 ;  /* 0x0000002627077221 */ /* 0x002fe20000010000 */
[----:B------:R-:W-:-:S06]  /*e0f0*/  FFMA.FTZ R63, R63, UR45, -R66 ;  /* 0x0000002d3f3f7c23 */ /* 0x000fcc0008010842 */
[----:B------:R-:W1:Y:S01]  /*e100*/  MUFU.EX2 R36, R36 ;  /* 0x0000002400247308 */ /* 0x000e620000000800 */
[--C-:B------:R-:W-:Y:S01]  /*e110*/  FFMA.FTZ R76, R76, UR45, -R66.reuse ;  /* 0x0000002d4c4c7c23 */ /* 0x100fe20008010842 */
[--C-:B------:R-:W-:Y:S01]  /*e120*/  FFMA.FTZ R75, R75, UR45, -R66.reuse ;  /* 0x0000002d4b4b7c23 */ /* 0x100fe20008010842 */
[--C-:B------:R-:W-:Y:S01]  /*e130*/  FFMA.FTZ R74, R74, UR45, -R66.reuse ;  /* 0x0000002d4a4a7c23 */ /* 0x100fe20008010842 */
[--C-:B------:R-:W-:Y:S01]  /*e140*/  FFMA.FTZ R73, R73, UR45, -R66.reuse ;  /* 0x0000002d49497c23 */ /* 0x100fe20008010842 */
[----:B------:R-:W-:-:S03]  /*e150*/  FFMA.FTZ R66, R77, UR45, -R66 ;  /* 0x0000002d4d427c23 */ /* 0x000fc60008010842 */
[----:B------:R-:W1:Y:S01]  /*e160*/  MUFU.EX2 R43, R43 ;  /* 0x0000002b002b7308 */ /* 0x000e620000000800 */
[----:B---3--:R-:W-:-:S07]  /*e170*/  FADD.FTZ R7, R40, R7 ;  /* 0x0000000728077221 */ /* 0x008fce0000010000 */
[----:B------:R-:W3:Y:S01]  /*e180*/  MUFU.EX2 R60, R60 ;  /* 0x0000003c003c7308 */ /* 0x000ee20000000800 */
[----:B0-----:R-:W-:-:S07]  /*e190*/  FADD.FTZ R7, R10, R7 ;  /* 0x000000070a077221 */ /* 0x001fce0000010000 */
[----:B------:R-:W0:Y:S01]  /*e1a0*/  MUFU.EX2 R63, R63 ;  /* 0x0000003f003f7308 */ /* 0x000e220000000800 */
[----:B-1----:R-:W-:-:S07]  /*e1b0*/  FADD.FTZ R4, R36, R7 ;  /* 0x0000000724047221 */ /* 0x002fce0000010000 */
[----:B------:R-:W1:Y:S08]  /*e1c0*/  MUFU.EX2 R76, R76 ;  /* 0x0000004c004c7308 */ /* 0x000e700000000800 */
[----:B------:R-:W-:Y:S08]  /*e1d0*/  MUFU.EX2 R75, R75 ;  /* 0x0000004b004b7308 */ /* 0x000ff00000000800 */
[----:B------:R-:W1:Y:S08]  /*e1e0*/  MUFU.EX2 R74, R74 ;  /* 0x0000004a004a7308 */ /* 0x000e700000000800 */
[----:B------:R-:W-:Y:S08]  /*e1f0*/  MUFU.EX2 R73, R73 ;  /* 0x0000004900497308 */ /* 0x000ff00000000800 */
[----:B------:R-:W1:Y:S01]  /*e200*/  MUFU.EX2 R66, R66 ;  /* 0x0000004200427308 */ /* 0x000e620000000800 */
[----:B------:R-:W-:Y:S01]  /*e210*/  FADD.FTZ R3, R43, R4 ;  /* 0x000000042b037221 */ /* 0x000fe20000010000 */
[----:B------:R-:W-:-:S02]  /*e220*/  F2FP.BF16.F32.PACK_AB R12, R68, R41 ;  /* 0x00000029440c723e */ /* 0x000fc400000010ff */
[----:B------:R-:W-:Y:S02]  /*e230*/  F2FP.BF16.F32.PACK_AB R14, R83, R69 ;  /* 0x00000045530e723e */ /* 0x000fe400000010ff */
[----:B------:R-:W-:Y:S01]  /*e240*/  F2FP.BF16.F32.PACK_AB R15, R44, R35 ;  /* 0x000000232c0f723e */ /* 0x000fe200000010ff */
[----:B---3--:R-:W-:Y:S01]  /*e250*/  FADD.FTZ R4, R60, R3 ;  /* 0x000000033c047221 */ /* 0x008fe20000010000 */
[----:B------:R-:W-:-:S03]  /*e260*/  F2FP.BF16.F32.PACK_AB R24, R46, R45 ;  /* 0x0000002d2e18723e */ /* 0x000fc600000010ff */
[----:B------:R3:W-:Y:S01]  /*e270*/  STSM.16.M88.4 [R91+0x27800], R12 ;  /* 0x0278000c5b007844 */ /* 0x0007e20000000200 */
[----:B0-----:R-:W-:Y:S01]  /*e280*/  FADD.FTZ R3, R63, R4 ;  /* 0x000000043f037221 */ /* 0x001fe20000010000 */
[----:B------:R-:W-:Y:S02]  /*e290*/  F2FP.BF16.F32.PACK_AB R26, R50, R49 ;  /* 0x00000031321a723e */ /* 0x000fe400000010ff */
[----:B------:R-:W-:Y:S02]  /*e2a0*/  F2FP.BF16.F32.PACK_AB R25, R60, R43 ;  /* 0x0000002b3c19723e */ /* 0x000fe400000010ff */
[----:B-1----:R-:W-:Y:S02]  /*e2b0*/  F2FP.BF16.F32.PACK_AB R27, R76, R63 ;  /* 0x0000003f4c1b723e */ /* 0x002fe400000010ff */
[----:B------:R-:W-:Y:S02]  /*e2c0*/  F2FP.BF16.F32.PACK_AB R28, R54, R53 ;  /* 0x00000035361c723e */ /* 0x000fe400000010ff */
[----:B------:R-:W-:-:S02]  /*e2d0*/  F2FP.BF16.F32.PACK_AB R29, R74, R75 ;  /* 0x0000004b4a1d723e */ /* 0x000fc400000010ff */
[----:B------:R-:W-:Y:S02]  /*e2e0*/  F2FP.BF16.F32.PACK_AB R31, R66, R73 ;  /* 0x00000049421f723e */ /* 0x000fe400000010ff */
[----:B---3--:R-:W-:Y:S02]  /*e2f0*/  F2FP.BF16.F32.PACK_AB R12, R37, R20 ;  /* 0x00000014250c723e */ /* 0x008fe400000010ff */
[----:B------:R-:W-:Y:S02]  /*e300*/  F2FP.BF16.F32.PACK_AB R14, R42, R34 ;  /* 0x000000222a0e723e */ /* 0x000fe400000010ff */
[----:B------:R-:W-:Y:S02]  /*e310*/  F2FP.BF16.F32.PACK_AB R13, R40, R39 ;  /* 0x00000027280d723e */ /* 0x000fe400000010ff */
[----:B------:R-:W-:Y:S01]  /*e320*/  F2FP.BF16.F32.PACK_AB R15, R36, R10 ;  /* 0x0000000a240f723e */ /* 0x000fe200000010ff */
[----:B------:R-:W-:-:S04]  /*e330*/  FADD.FTZ R4, R76, R3 ;  /* 0x000000034c047221 */ /* 0x000fc80000010000 */
[----:B------:R-:W-:-:S04]  /*e340*/  FADD.FTZ R3, R75, R4 ;  /* 0x000000044b037221 */ /* 0x000fc80000010000 */
[----:B------:R-:W-:Y:S01]  /*e350*/  FADD.FTZ R4, R74, R3 ;  /* 0x000000034a047221 */ /* 0x000fe20000010000 */
[----:B------:R-:W-:Y:S01]  /*e360*/  FADD.FTZ R3, R33, R0 ;  /* 0x0000000021037221 */ /* 0x000fe20000010000 */
[----:B------:R-:W-:Y:S02]  /*e370*/  VIADD R0, R88, 0xfffffffe ;  /* 0xfffffffe58007836 */ /* 0x000fe40000000000 */
[----:B------:R-:W-:Y:S01]  /*e380*/  FADD.FTZ R73, R73, R4 ;  /* 0x0000000449497221 */ /* 0x000fe20000010000 */
[--C-:B------:R-:W-:Y:S01]  /*e390*/  IMAD.MOV.U32 R134, RZ, RZ, R135.reuse ;  /* 0x000000ffff867224 */ /* 0x100fe200078e0087 */
[-C--:B------:R-:W-:Y:S01]  /*e3a0*/  MOV R125, R135.reuse ;  /* 0x00000087007d7202 */ /* 0x080fe20000000f00 */
[----:B------:R-:W-:Y:S02]  /*e3b0*/  IMAD.MOV.U32 R133, RZ, RZ, R135 ;  /* 0x000000ffff857224 */ /* 0x000fe400078e0087 */
[----:B------:R-:W-:Y:S01]  /*e3c0*/  FADD.FTZ R4, R66, R73 ;  /* 0x0000004942047221 */ /* 0x000fe20000010000 */
[--C-:B------:R-:W-:Y:S01]  /*e3d0*/  IMAD.MOV.U32 R132, RZ, RZ, R135.reuse ;  /* 0x000000ffff847224 */ /* 0x100fe200078e0087 */
[----:B------:R-:W-:Y:S01]  /*e3e0*/  MOV R94, R135 ;  /* 0x00000087005e7202 */ /* 0x000fe20000000f00 */
[----:B------:R-:W-:-:S02]  /*e3f0*/  IMAD.MOV.U32 R131, RZ, RZ, R135 ;  /* 0x000000ffff837224 */ /* 0x000fc400078e0087 */
[--C-:B------:R-:W-:Y:S02]  /*e400*/  IMAD.MOV.U32 R130, RZ, RZ, R135.reuse ;  /* 0x000000ffff827224 */ /* 0x100fe400078e0087 */
[--C-:B------:R-:W-:Y:S02]  /*e410*/  IMAD.MOV.U32 R129, RZ, RZ, R135.reuse ;  /* 0x000000ffff817224 */ /* 0x100fe400078e0087 */
[--C-:B------:R-:W-:Y:S02]  /*e420*/  IMAD.MOV.U32 R128, RZ, RZ, R135.reuse ;  /* 0x000000ffff807224 */ /* 0x100fe400078e0087 */
[--C-:B------:R-:W-:Y:S02]  /*e430*/  IMAD.MOV.U32 R127, RZ, RZ, R135.reuse ;  /* 0x000000ffff7f7224 */ /* 0x100fe400078e0087 */
[--C-:B------:R-:W-:Y:S02]  /*e440*/  IMAD.MOV.U32 R126, RZ, RZ, R135.reuse ;  /* 0x000000ffff7e7224 */ /* 0x100fe400078e0087 */
[----:B------:R-:W-:-:S02]  /*e450*/  IMAD.MOV.U32 R124, RZ, RZ, R135 ;  /* 0x000000ffff7c7224 */ /* 0x000fc400078e0087 */
[--C-:B------:R-:W-:Y:S02]  /*e460*/  IMAD.MOV.U32 R123, RZ, RZ, R135.reuse ;  /* 0x000000ffff7b7224 */ /* 0x100fe400078e0087 */
[--C-:B------:R-:W-:Y:S02]  /*e470*/  IMAD.MOV.U32 R122, RZ, RZ, R135.reuse ;  /* 0x000000ffff7a7224 */ /* 0x100fe400078e0087 */
[--C-:B------:R-:W-:Y:S02]  /*e480*/  IMAD.MOV.U32 R121, RZ, RZ, R135.reuse ;  /* 0x000000ffff797224 */ /* 0x100fe400078e0087 */
[--C-:B------:R-:W-:Y:S02]  /*e490*/  IMAD.MOV.U32 R120, RZ, RZ, R135.reuse ;  /* 0x000000ffff787224 */ /* 0x100fe400078e0087 */
[--C-:B------:R-:W-:Y:S02]  /*e4a0*/  IMAD.MOV.U32 R119, RZ, RZ, R135.reuse ;  /* 0x000000ffff777224 */ /* 0x100fe400078e0087 */
[--C-:B------:R-:W-:Y:S01]  /*e4b0*/  IMAD.MOV.U32 R118, RZ, RZ, R135.reuse ;  /* 0x000000ffff767224 */ /* 0x100fe200078e0087 */
[----:B----4-:R-:W-:Y:S04]  /*e4c0*/  STSM.16.M88.4 [R47], R12 ;  /* 0x0000000c2f007844 */ /* 0x010fe80000000200 */
[----:B------:R0:W-:Y:S04]  /*e4d0*/  STSM.16.M88.4 [R90+0x6000], R24 ;  /* 0x006000185a007844 */ /* 0x0001e80000000200 */
[----:B------:R1:W-:Y:S01]  /*e4e0*/  STSM.16.M88.4 [R89+0x6000], R28 ;  /* 0x0060001c59007844 */ /* 0x0003e20000000200 */
[----:B------:R3:W-:Y:S06]  /*e4f0*/  MEMBAR.ALL.CTA ;  /* 0x0000000000007992 */ /* 0x0007ec0000008000 */
[----:B---3--:R-:W3:Y:S01]  /*e500*/  FENCE.VIEW.ASYNC.S ;  /* 0x00000000000073c6 */ /* 0x008ee20000000000 */
        /* <DEDUP_REMOVED lines=22> */
[--C-:B-----5:R-:W-:Y:S02]  /*e670*/  IMAD.MOV.U32 R95, RZ, RZ, R135.reuse ;  /* 0x000000ffff5f7224 */ /* 0x120fe400078e0087 */
[--C-:B------:R-:W-:Y:S02]  /*e680*/  IMAD.MOV.U32 R93, RZ, RZ, R135.reuse ;  /* 0x000000ffff5d7224 */ /* 0x100fe400078e0087 */
[----:B------:R-:W-:-:S02]  /*e690*/  IMAD.MOV.U32 R92, RZ, RZ, R135 ;  /* 0x000000ffff5c7224 */ /* 0x000fc400078e0087 */
[--C-:B------:R-:W-:Y:S02]  /*e6a0*/  IMAD.MOV.U32 R91, RZ, RZ, R135.reuse ;  /* 0x000000ffff5b7224 */ /* 0x100fe400078e0087 */
[--C-:B0-----:R-:W-:Y:S02]  /*e6b0*/  IMAD.MOV.U32 R90, RZ, RZ, R135.reuse ;  /* 0x000000ffff5a7224 */ /* 0x101fe400078e0087 */
[--C-:B-1----:R-:W-:Y:S02]  /*e6c0*/  IMAD.MOV.U32 R89, RZ, RZ, R135.reuse ;  /* 0x000000ffff597224 */ /* 0x102fe400078e0087 */
[----:B------:R-:W-:Y:S01]  /*e6d0*/  IMAD.MOV.U32 R88, RZ, RZ, R135 ;  /* 0x000000ffff587224 */ /* 0x000fe200078e0087 */
[----:B--2---:R-:W-:Y:S01]  /*e6e0*/  ISETP.GE.AND P1, PT, R0, R5, PT ;  /* 0x000000050000720c */ /* 0x004fe20003f26270 */
[----:B---3--:R-:W-:-:S12]  /*e6f0*/  NOP ;  /* 0x0000000000007918 */ /* 0x008fd80000000000 */
[----:B------:R-:W-:Y:S05]  /*e700*/  @!P1 BRA `(.L_x_511) ;  /* 0x0000002c00c49947 */ /* 0x000fea0003800000 */
[----:B------:R0:W5:Y:S01]  /*e710*/  LDL.LU R10, [R1] ;  /* 0x00000000010a7983 */ /* 0x0001620000300800 */
[----:B------:R-:W-:Y:S01]  /*e720*/  IMAD.MOV.U32 R8, RZ, RZ, R9 ;  /* 0x000000ffff087224 */ /* 0x000fe200078e0009 */
[----:B------:R-:W-:Y:S01]  /*e730*/  CS2R R134, SRZ ;  /* 0x0000000000867805 */ /* 0x000fe2000001ff00 */
[----:B------:R-:W-:Y:S01]  /*e740*/  IMAD.MOV.U32 R7, RZ, RZ, R6 ;  /* 0x000000ffff077224 */ /* 0x000fe200078e0006 */
[----:B------:R-:W-:Y:S01]  /*e750*/  CS2R R132, SRZ ;  /* 0x0000000000847805 */ /* 0x000fe2000001ff00 */
[----:B------:R-:W-:Y:S01]  /*e760*/  IMAD.MOV.U32 R5, RZ, RZ, R142 ;  /* 0x000000ffff057224 */ /* 0x000fe200078e008e */
        /* <DEDUP_REMOVED lines=21> */
[----:B0-----:R-:W-:-:S07]  /*e8c0*/  CS2R R88, SRZ ;  /* 0x0000000000587805 */ /* 0x001fce000001ff00 */
.L_x_523:
[----:B------:R-:W2:Y:S01]  /*e8d0*/  LDL R6, [R1+0x7c] ;  /* 0x00007c0001067983 */ /* 0x000ea20000100800 */
[----:B------:R-:W-:Y:S01]  /*e8e0*/  ISETP.NE.AND P1, PT, R5, 0x1, PT ;  /* 0x000000010500780c */ /* 0x000fe20003f25270 */
[----:B------:R-:W-:Y:S05]  /*e8f0*/  YIELD ;  /* 0x0000000000007946 */ /* 0x000fea0003800000 */
[----:B------:R-:W-:-:S04]  /*e900*/  SEL R9, RZ, 0x1, P1 ;  /* 0x00000001ff097807 */ /* 0x000fc80000800000 */
[----:B-----5:R-:W-:-:S05]  /*e910*/  LOP3.LUT R11, R10, R9, RZ, 0x3c, !PT ;  /* 0x000000090a0b7212 */ /* 0x020fca00078e3cff */
[----:B------:R0:W-:Y:S01]  /*e920*/  STL [R1], R11 ;  /* 0x0000000b01007387 */ /* 0x0001e20000100800 */
[----:B--2---:R-:W-:-:S13]  /*e930*/  ISETP.NE.AND P1, PT, R6, RZ, PT ;  /* 0x000000ff0600720c */ /* 0x004fda0003f25270 */
[----:B0-----:R-:W-:Y:S05]  /*e940*/  @P1 BRA `(.L_x_512) ;  /* 0x00000000003c1947 */ /* 0x001fea0003800000 */
[----:B------:R-:W-:Y:S05]  /*e950*/  @!P0 BRA `(.L_x_513) ;  /* 0x0000000000048947 */ /* 0x000fea0003800000 */
[----:B------:R-:W-:Y:S01]  /*e960*/  BPT.TRAP 0x1 ;  /* 0x000000040000795c */ /* 0x000fe20000300000 */
.L_x_513:
[----:B------:R-:W-:-:S05]  /*e970*/  VIADD R6, R5, 0x1 ;  /* 0x0000000105067836 */ /* 0x000fca0000000000 */
[----:B------:R-:W-:-:S04]  /*e980*/  ISETP.NE.AND P2, PT, R6, 0x2, PT ;  /* 0x000000020600780c */ /* 0x000fc80003f45270 */
[----:B------:R-:W-:Y:S02]  /*e990*/  SEL R9, R6, RZ, P2 ;  /* 0x000000ff06097207 */ /* 0x000fe40001000000 */
[----:B------:R-:W-:-:S03]  /*e9a0*/  SHF.L.U32 R6, R11, 0x1f, RZ ;  /* 0x0000001f0b067819 */ /* 0x000fc600000006ff */
[----:B------:R-:W-:-:S04]  /*e9b0*/  IMAD R9, R9, 0x8, R2 ;  /* 0x0000000809097824 */ /* 0x000fc800078e0202 */
[----:B------:R0:W1:Y:S01]  /*e9c0*/  SYNCS.PHASECHK.TRANS64.TRYWAIT P2, [R9+URZ+0x2d830], R6 ;  /* 0x02d83006090075a7 */ /* 0x000062000804017f */
[----:B------:R-:W-:Y:S05]  /*e9d0*/  @!P0 BRA `(.L_x_514) ;  /* 0x0000000000048947 */ /* 0x000fea0003800000 */
[----:B------:R-:W-:Y:S01]  /*e9e0*/  BPT.TRAP 0x1 ;  /* 0x000000040000795c */ /* 0x000fe20000300000 */
.L_x_514:
[----:B------:R-:W-:Y:S04]  /*e9f0*/  BSSY B0, `(.L_x_512) ;  /* 0x0000004000007945 */ /* 0x000fe80003800000 */
[----:B-1----:R-:W-:Y:S05]  /*ea00*/  @P2 BRA `(.L_x_515) ;  /* 0x0000000000082947 */ /* 0x002fea0003800000 */
[----:B------:R-:W1:Y:S02]  /*ea10*/  SYNCS.PHASECHK.TRANS64.TRYWAIT P2, [R9+URZ+0x2d830], R6 ;  /* 0x02d83006090075a7 */ /* 0x000e64000804017f */
[----:B-1----:R-:W-:Y:S05]  /*ea20*/  @!P2 BRA `(.L_x_516) ;  /* 0x000000e00000a947 */ /* 0x002fea0003800000 */
.L_x_515:
[----:B------:R-:W-:Y:S05]  /*ea30*/  BSYNC B0 ;  /* 0x0000000000007941 */ /* 0x000fea0003800000 */
.L_x_512:
[----:B01----:R-:W2:Y:S04]  /*ea40*/  LDL R9, [R1+0x80] ;  /* 0x0000800001097983 */ /* 0x003ea80000100800 */
[----:B------:R-:W3:Y:S01]  /*ea50*/  LDL.64 R26, [R1+0x18] ;  /* 0x00001800011a7983 */ /* 0x000ee20000100a00 */
[----:B------:R-:W-:Y:S01]  /*ea60*/  VIADD R142, R5, 0x1 ;  /* 0x00000001058e7836 */ /* 0x000fe20000000000 */
[----:B------:R-:W-:Y:S05]  /*ea70*/  WARPSYNC.ALL ;  /* 0x0000000000007948 */ /* 0x000fea0003800000 */
[C---:B------:R-:W-:Y:S01]  /*ea80*/  ISETP.NE.AND P2, PT, R142.reuse, 0x2, PT ;  /* 0x000000028e00780c */ /* 0x040fe20003f45270 */
[----:B------:R-:W4:Y:S03]  /*ea90*/  LDL.64 R154, [R1+0x60] ;  /* 0x00006000019a7983 */ /* 0x000f260000100a00 */
[----:B------:R-:W-:Y:S01]  /*eaa0*/  SEL R142, R142, RZ, P2 ;  /* 0x000000ff8e8e7207 */ /* 0x000fe20001000000 */
[----:B------:R-:W-:Y:S01]  /*eab0*/  IMAD.MOV.U32 R15, RZ, RZ, -0x7fffffe0 ;  /* 0x80000020ff0f7424 */ /* 0x000fe200078e00ff */
[----:B------:R-:W0:Y:S04]  /*eac0*/  S2R R6, SR_TID.X ;  /* 0x0000000000067919 */ /* 0x000e280000002100 */
[----:B------:R-:W-:Y:S01]  /*ead0*/  R2UR UR15, R15 ;  /* 0x000000000f0f72ca */ /* 0x000fe200000e0000 */
[----:B------:R-:W-:Y:S01]  /*eae0*/  IMAD.MOV.U32 R13, RZ, RZ, -0x7fffffe0 ;  /* 0x80000020ff0d7424 */ /* 0x000fe200078e00ff */
[----:B------:R-:W5:Y:S04]  /*eaf0*/  LDL.64 R150, [R1+0x40] ;  /* 0x0000400001967983 */ /* 0x000f680000100a00 */
[----:B------:R-:W5:Y:S04]  /*eb00*/  LDL.64 R148, [R1+0x38] ;  /* 0x0000380001947983 */ /* 0x000f680000100a00 */
[----:B------:R-:W5:Y:S01]  /*eb10*/  LDL.64 R146, [R1+0x30] ;  /* 0x0000300001927983 */ /* 0x000f620000100a00 */
[----:B0-----:R-:W-:-:S05]  /*eb20*/  SHF.R.U32.HI R6, RZ, 0x7, R6 ;  /* 0x00000007ff067819 */ /* 0x001fca0000011606 */
[----:B------:R-:W-:Y:S01]  /*eb30*/  VIADD R6, R6, 0x8 ;  /* 0x0000000806067836 */ /* 0x000fe20000000000 */
[----:B------:R-:W-:Y:S01]  /*eb40*/  R2UR UR7, R13 ;  /* 0x000000000d0772ca */ /* 0x000fe200000e0000 */
[----:B------:R-:W-:-:S05]  /*eb50*/  IMAD.MOV.U32 R25, RZ, RZ, -0x7fffffe0 ;  /* 0x80000020ff197424 */ /* 0x000fca00078e00ff */
[----:B------:R-:W-:Y:S01]  /*eb60*/  R2UR UR23, R25 ;  /* 0x00000000191772ca */ /* 0x000fe200000e0000 */
[----:B------:R-:W-:Y:S02]  /*eb70*/  IMAD.MOV.U32 R21, RZ, RZ, -0x7fffffe0 ;  /* 0x80000020ff157424 */ /* 0x000fe400078e00ff */
[----:B--2---:R-:W-:-:S04]  /*eb80*/  IMAD R12, R142, 0x600, R9 ;  /* 0x000006008e0c7824 */ /* 0x004fc800078e0209 */
[----:B------:R-:W-:-:S05]  /*eb90*/  VIADD R14, R12, 0x200 ;  /* 0x000002000c0e7836 */ /* 0x000fca0000000000 */
[----:B------:R-:W-:Y:S02]  /*eba0*/  R2UR UR14, R14 ;  /* 0x000000000e0e72ca */ /* 0x000fe400000e0000 */
[----:B------:R-:W2:Y:S01]  /*ebb0*/  LDL.64 R14, [R1+0x68] ;  /* 0x00006800010e7983 */ /* 0x000ea20000100a00 */
[C---:B------:R-:W-:Y:S01]  /*ebc0*/  R2UR UR6, R12.reuse ;  /* 0x000000000c0672ca */ /* 0x040fe200000e0000 */
[----:B------:R-:W-:Y:S01]  /*ebd0*/  VIADD R24, R12, 0x400 ;  /* 0x000004000c187836 */ /* 0x000fe20000000000 */
[----:B---3--:R-:W-:Y:S02]  /*ebe0*/  R2UR UR4, R26 ;  /* 0x000000001a0472ca */ /* 0x008fe400000e0000 */
[----:B------:R-:W-:Y:S02]  /*ebf0*/  R2UR UR5, R27 ;  /* 0x000000001b0572ca */ /* 0x000fe400000e0000 */
[----:B------:R-:W-:Y:S01]  /*ec00*/  R2UR UR22, R24 ;  /* 0x00000000181672ca */ /* 0x000fe200000e0000 */
[----:B------:R0:W-:Y:S06]  /*ec10*/  BAR.SYNC.DEFER_BLOCKING R6, 0x100 ;  /* 0x000400060000751d */ /* 0x0001ec0000010000 */
[----:B------:R-:W-:-:S06]  /*ec20*/  WARPGROUP.ARRIVE ;  /* 0x00000000000079c5 */ /* 0x000fcc0000000000 */
[----:B------:R-:W-:Y:S01]  /*ec30*/  HGMMA.64x128x16.F32.BF16 R24, gdesc[UR4], RZ, !UPT, gsb0 ;  /* 0x01e00000041879f0 */ /* 0x000fe2000c0018ff */
[----:B------:R-:W-:Y:S01]  /*ec40*/  VIADD R20, R12, 0x2 ;  /* 0x000000020c147836 */ /* 0x000fe20000000000 */
[----:B------:R-:W-:-:S04]  /*ec50*/  R2UR UR11, R21 ;  /* 0x00000000150b72ca */ /* 0x000fc800000e0000 */
[----:B------:R-:W-:Y:S02]  /*ec60*/  R2UR UR10, R20 ;  /* 0x00000000140a72ca */ /* 0x000fe400000e0000 */
[----:B----4-:R-:W-:Y:S02]  /*ec70*/  R2UR UR12, R154 ;  /* 0x000000009a0c72ca */ /* 0x010fe400000e0000 */
[----:B------:R-:W-:Y:S01]  /*ec80*/  R2UR UR13, R155 ;  /* 0x000000009b0d72ca */ /* 0x000fe200000e0000 */
[----:B------:R-:W-:Y:S02]  /*ec90*/  WARPGROUP.DEPBAR.LE gsb0, 0x0 ;  /* 0x00008000000079c5 */ /* 0x000fe40000010000 */
[----:B------:R-:W-:Y:S01]  /*eca0*/  WARPGROUP.ARRIVE ;  /* 0x00000000000079c5 */ /* 0x000fe20000000000 */
[----:B--2---:R-:W-:Y:S02]  /*ecb0*/  R2UR UR8, R14 ;  /* 0x000000000e0872ca */ /* 0x004fe400000e0000 */
[----:B------:R-:W-:-:S13]  /*ecc0*/  R2UR UR9, R15 ;  /* 0x000000000f0972ca */ /* 0x000fda00000e0000 */
[----:B------:R-:W-:Y:S01]  /*ecd0*/  HGMMA.64x128x16.F32.BF16 R24, gdesc[UR8], R24, gsb0 ;  /* 0x01e00000081879f0 */ /* 0x000fe20008001818 */
[----:B------:R-:W-:Y:S01]  /*ece0*/  VIADD R20, R12, 0x202 ;  /* 0x000002020c147836 */ /* 0x000fe20000000000 */
[----:B------:R-:W-:Y:S02]  /*ecf0*/  R2UR UR19, R21 ;  /* 0x00000000151372ca */ /* 0x000fe400000e0000 */
[----:B-----5:R-:W-:Y:S02]  /*ed00*/  R2UR UR16, R150 ;  /* 0x00000000961072ca */ /* 0x020fe400000e0000 */
[----:B------:R-:W-:Y:S02]  /*ed10*/  R2UR UR18, R20 ;  /* 0x00000000141272ca */ /* 0x000fe400000e0000 */
[----:B------:R-:W-:Y:S01]  /*ed20*/  R2UR UR17, R151 ;  /* 0x00000000971172ca */ /* 0x000fe200000e0000 */
[----:B------:R-:W-:Y:S02]  /*ed30*/  WARPGROUP.DEPBAR.LE gsb0, 0x0 ;  /* 0x00008000000079c5 */ /* 0x000fe40000010000 */
[----:B------:R-:W-:-:S06]  /*ed40*/  WARPGROUP.ARRIVE ;  /* 0x00000000000079c5 */ /* 0x000fcc0000000000 */
[----:B------:R-:W-:Y:S01]  /*ed50*/  HGMMA.64x128x16.F32.BF16 R24, gdesc[UR12], R24, gsb0 ;  /* 0x01e000000c1879f0 */ /* 0x000fe20008001818 */
[----:B------:R-:W-:Y:S02]  /*ed60*/  R2UR UR20, R148 ;  /* 0x00000000941472ca */ /* 0x000fe400000e0000 */
[----:B------:R-:W-:Y:S01]  /*ed70*/  R2UR UR21, R149 ;  /* 0x00000000951572ca */ /* 0x000fe200000e0000 */
[----:B------:R-:W-:Y:S02]  /*ed80*/  WARPGROUP.DEPBAR.LE gsb0, 0x0 ;  /* 0x00008000000079c5 */ /* 0x000fe40000010000 */
[----:B------:R-:W-:-:S06]  /*ed90*/  WARPGROUP.ARRIVE ;  /* 0x00000000000079c5 */ /* 0x000fcc0000000000 */
[----:B------:R-:W-:Y:S01]  /*eda0*/  HGMMA.64x128x16.F32.BF16 R24, gdesc[UR16], R24, gsb0 ;  /* 0x01e00000101879f0 */ /* 0x000fe20008001818 */
[----:B------:R-:W-:Y:S01]  /*edb0*/  VIADD R12, R12, 0x402 ;  /* 0x000004020c0c7836 */ /* 0x000fe20000000000 */
[----:B------:R-:W-:Y:S02]  /*edc0*/  R2UR UR27, R13 ;  /* 0x000000000d1b72ca */ /* 0x000fe400000e0000 */
[----:B------:R-:W-:Y:S02]  /*edd0*/  R2UR UR24, R146 ;  /* 0x00000000921872ca */ /* 0x000fe400000e0000 */
[----:B------:R-:W-:Y:S02]  /*ede0*/  R2UR UR26, R12 ;  /* 0x000000000c1a72ca */ /* 0x000fe400000e0000 */
[----:B------:R-:W-:Y:S01]  /*edf0*/  R2UR UR25, R147 ;  /* 0x00000000931972ca */ /* 0x000fe200000e0000 */
[----:B------:R-:W-:Y:S02]  /*ee00*/  WARPGROUP.DEPBAR.LE gsb0, 0x0 ;  /* 0x00008000000079c5 */ /* 0x000fe40000010000 */
[----:B------:R-:W-:-:S06]  /*ee10*/  WARPGROUP.ARRIVE ;  /* 0x00000000000079c5 */ /* 0x000fcc0000000000 */
        /* <DEDUP_REMOVED lines=8> */
.L_x_518:
[----:B------:R-:W-:Y:S01]  /*eea0*/  SHF.L.U32 R6, R10, 0x1f, RZ ;  /* 0x0000001f0a067819 */ /* 0x000fe200000006ff */
[----:B------:R-:W-:-:S04]  /*eeb0*/  IMAD R9, R5, 0x8, R2 ;  /* 0x0000000805097824 */ /* 0x000fc800078e0202 */
[----:B------:R0:W1:Y:S01]  /*eec0*/  SYNCS.PHASECHK.TRANS64.TRYWAIT P1, [R9+URZ+0x2d850], R6 ;  /* 0x02d85006090075a7 */ /* 0x000062000802017f */
[----:B------:R-:W-:Y:S05]  /*eed0*/  @!P0 BRA `(.L_x_519) ;  /* 0x0000000000048947 */ /* 0x000fea0003800000 */
[----:B------:R-:W-:Y:S01]  /*eee0*/  BPT.TRAP 0x1 ;  /* 0x000000040000795c */ /* 0x000fe20000300000 */
.L_x_519:
[----:B-1----:R-:W-:Y:S05]  /*eef0*/  @P1 BRA `(.L_x_517) ;  /* 0x0000000000081947 */ /* 0x002fea0003800000 */
[----:B------:R-:W1:Y:S02]  /*ef00*/  SYNCS.PHASECHK.TRANS64.TRYWAIT P1, [R9+URZ+0x2d850], R6 ;  /* 0x02d85006090075a7 */ /* 0x000e64000802017f */
[----:B-1----:R-:W-:Y:S05]  /*ef10*/  @!P1 BRA `(.L_x_520) ;  /* 0x000000d800d89947 */ /* 0x002fea0003800000 */
.L_x_517:
[----:B------:R-:W2:Y:S01]  /*ef20*/  LDL R14, [R1+0x84] ;  /* 0x00008400010e7983 */ /* 0x000ea20000100800 */
[----:B01----:R-:W-:Y:S01]  /*ef30*/  VIADD R6, R2, 0x400 ;  /* 0x0000040002067836 */ /* 0x003fe20000000000 */
[----:B------:R-:W-:Y:S05]  /*ef40*/  WARPSYNC.ALL ;  /* 0x0000000000007948 */ /* 0x000fea0003800000 */
[----:B------:R-:W-:Y:S01]  /*ef50*/  SHF.R.U32.HI R6, RZ, 0x4, R6 ;  /* 0x00000004ff067819 */ /* 0x000fe20000011606 */
[----:B------:R-:W-:Y:S01]  /*ef60*/  IMAD.MOV.U32 R11, RZ, RZ, -0x7fffffe0 ;  /* 0x80000020ff0b7424 */ /* 0x000fe200078e00ff */
[----:B------:R-:W-:Y:S01]  /*ef70*/  WARPGROUP.ARRIVE ;  /* 0x00000000000079c5 */ /* 0x000fe20000000000 */
[----:B------:R-:W-:Y:S01]  /*ef80*/  IMAD.MOV.U32 R13, RZ, RZ, -0x7fffffe0 ;  /* 0x80000020ff0d7424 */ /* 0x000fe200078e00ff */
[----:B------:R-:W-:-:S02]  /*ef90*/  LOP3.LUT R6, R6, 0x3fff, RZ, 0xc0, !PT ;  /* 0x00003fff06067812 */ /* 0x000fc400078ec0ff */
[C---:B------:R-:W-:Y:S02]  /*efa0*/  R2UR UR7, R11.reuse ;  /* 0x000000000b0772ca */ /* 0x040fe400000e0000 */
[----:B------:R-:W-:Y:S02]  /*efb0*/  LOP3.LUT R6, R6, 0x2000000, RZ, 0xfc, !PT ;  /* 0x0200000006067812 */ /* 0x000fe400078efcff */
[----:B------:R-:W-:Y:S01]  /*efc0*/  R2UR UR35, R11 ;  /* 0x000000000b2372ca */ /* 0x000fe200000e0000 */
[----:B------:R-:W-:Y:S01]  /*efd0*/  IMAD.MOV.U32 R11, RZ, RZ, 0x40000040 ;  /* 0x40000040ff0b7424 */ /* 0x000fe200078e00ff */
[----:B------:R-:W-:Y:S01]  /*efe0*/  R2UR UR11, R13 ;  /* 0x000000000d0b72ca */ /* 0x000fe200000e0000 */
[----:B------:R-:W-:Y:S01]  /*eff0*/  IMAD R10, R5, 0x600, R6 ;  /* 0x00000600050a7824 */ /* 0x000fe200078e0206 */
[----:B------:R-:W-:Y:S02]  /*f000*/  R2UR UR15, R13 ;  /* 0x000000000d0f72ca */ /* 0x000fe400000e0000 */
[----:B------:R-:W-:Y:S01]  /*f010*/  R2UR UR5, R11 ;  /* 0x000000000b0572ca */ /* 0x000fe200000e0000 */
[C---:B------:R-:W-:Y:S01]  /*f020*/  VIADD R12, R10.reuse, 0x40 ;  /* 0x000000400a0c7836 */ /* 0x040fe20000000000 */
[----:B------:R-:W-:Y:S01]  /*f030*/  R2UR UR6, R10 ;  /* 0x000000000a0672ca */ /* 0x000fe200000e0000 */
[----:B------:R-:W-:Y:S01]  /*f040*/  IMAD.MOV.U32 R11, RZ, RZ, 0x40000040 ;  /* 0x40000040ff0b7424 */ /* 0x000fe200078e00ff */
[----:B------:R-:W-:-:S02]  /*f050*/  R2UR UR19, R13 ;  /* 0x000000000d1372ca */ /* 0x000fc400000e0000 */
[----:B------:R-:W-:Y:S01]  /*f060*/  R2UR UR10, R12 ;  /* 0x000000000c0a72ca */ /* 0x000fe200000e0000 */
[----:B------:R-:W-:Y:S01]  /*f070*/  VIADD R12, R10, 0x80 ;  /* 0x000000800a0c7836 */ /* 0x000fe20000000000 */
[C---:B------:R-:W-:Y:S02]  /*f080*/  R2UR UR23, R13.reuse ;  /* 0x000000000d1772ca */ /* 0x040fe400000e0000 */
[C---:B------:R-:W-:Y:S02]  /*f090*/  R2UR UR27, R13.reuse ;  /* 0x000000000d1b72ca */ /* 0x040fe400000e0000 */
[----:B------:R-:W-:Y:S01]  /*f0a0*/  R2UR UR14, R12 ;  /* 0x000000000c0e72ca */ /* 0x000fe200000e0000 */
[----:B------:R-:W-:Y:S01]  /*f0b0*/  VIADD R12, R10, 0xc0 ;  /* 0x000000c00a0c7836 */ /* 0x000fe20000000000 */
[----:B------:R-:W-:Y:S01]  /*f0c0*/  R2UR UR31, R13 ;  /* 0x000000000d1f72ca */ /* 0x000fe200000e0000 */
[----:B------:R-:W-:Y:S01]  /*f0d0*/  IMAD.MOV.U32 R13, RZ, RZ, 0x40000040 ;  /* 0x40000040ff0d7424 */ /* 0x000fe200078e00ff */
[----:B------:R-:W-:-:S02]  /*f0e0*/  R2UR UR33, R11 ;  /* 0x000000000b2172ca */ /* 0x000fc400000e0000 */
[----:B------:R-:W-:Y:S01]  /*f0f0*/  R2UR UR18, R12 ;  /* 0x000000000c1272ca */ /* 0x000fe200000e0000 */
[----:B------:R-:W-:Y:S01]  /*f100*/  VIADD R12, R10, 0x100 ;  /* 0x000001000a0c7836 */ /* 0x000fe20000000000 */
[----:B------:R-:W-:Y:S01]  /*f110*/  R2UR UR9, R13 ;  /* 0x000000000d0972ca */ /* 0x000fe200000e0000 */
[----:B------:R-:W-:-:S03]  /*f120*/  IMAD.MOV.U32 R13, RZ, RZ, 0x40000040 ;  /* 0x40000040ff0d7424 */ /* 0x000fc600078e00ff */
[----:B------:R-:W-:Y:S02]  /*f130*/  R2UR UR22, R12 ;  /* 0x000000000c1672ca */ /* 0x000fe400000e0000 */
[----:B------:R-:W-:Y:S02]  /*f140*/  IADD3 R12, R10, 0x140, RZ ;  /* 0x000001400a0c7810 */ /* 0x000fe40007ffe0ff */
[----:B------:R-:W-:Y:S01]  /*f150*/  R2UR UR13, R13 ;  /* 0x000000000d0d72ca */ /* 0x000fe200000e0000 */
[----:B------:R-:W-:Y:S01]  /*f160*/  IMAD.MOV.U32 R13, RZ, RZ, 0x40000040 ;  /* 0x40000040ff0d7424 */ /* 0x000fe200078e00ff */
[----:B------:R-:W-:Y:S01]  /*f170*/  R2UR UR26, R12 ;  /* 0x000000000c1a72ca */ /* 0x000fe200000e0000 */
[C---:B------:R-:W-:Y:S02]  /*f180*/  VIADD R12, R10.reuse, 0x180 ;  /* 0x000001800a0c7836 */ /* 0x040fe40000000000 */
[----:B------:R-:W-:Y:S01]  /*f190*/  VIADD R10, R10, 0x1c0 ;  /* 0x000001c00a0a7836 */ /* 0x000fe20000000000 */
[----:B------:R-:W-:Y:S01]  /*f1a0*/  R2UR UR17, R13 ;  /* 0x000000000d1172ca */ /* 0x000fe200000e0000 */
[----:B------:R-:W-:Y:S01]  /*f1b0*/  IMAD.MOV.U32 R13, RZ, RZ, 0x40000040 ;  /* 0x40000040ff0d7424 */ /* 0x000fe200078e00ff */
[----:B------:R-:W-:-:S02]  /*f1c0*/  R2UR UR30, R12 ;  /* 0x000000000c1e72ca */ /* 0x000fc400000e0000 */
[----:B------:R-:W-:Y:S02]  /*f1d0*/  R2UR UR34, R10 ;  /* 0x000000000a2272ca */ /* 0x000fe400000e0000 */
[----:B------:R-:W-:Y:S01]  /*f1e0*/  R2UR UR21, R13 ;  /* 0x000000000d1572ca */ /* 0x000fe200000e0000 */
[----:B------:R-:W-:-:S05]  /*f1f0*/  IMAD.MOV.U32 R13, RZ, RZ, 0x40000040 ;  /* 0x40000040ff0d7424 */ /* 0x000fca00078e00ff */
[----:B------:R-:W-:Y:S01]  /*f200*/  R2UR UR25, R13 ;  /* 0x000000000d1972ca */ /* 0x000fe200000e0000 */
[----:B------:R-:W-:-:S05]  /*f210*/  IMAD.MOV.U32 R13, RZ, RZ, 0x40000040 ;  /* 0x40000040ff0d7424 */ /* 0x000fca00078e00ff */
[----:B------:R-:W-:Y:S02]  /*f220*/  R2UR UR29, R13 ;  /* 0x000000000d1d72ca */ /* 0x000fe400000e0000 */
[----:B--2---:R-:W-:Y:S02]  /*f230*/  LOP3.LUT R10, R14, 0x10000, RZ, 0xfc, !PT ;  /* 0x000100000e0a7812 */ /* 0x004fe400078efcff */
[----:B------:R-:W0:Y:S02]  /*f240*/  S2R R14, SR_TID.X ;  /* 0x00000000000e7919 */ /* 0x000e240000002100 */
[C---:B------:R-:W-:Y:S01]  /*f250*/  R2UR UR4, R10.reuse ;  /* 0x000000000a0472ca */ /* 0x040fe200000e0000 */
[----:B------:R-:W-:-:S05]  /*f260*/  VIADD R12, R10, 0x2 ;  /* 0x000000020a0c7836 */ /* 0x000fca0000000000 */
[----:B------:R-:W-:Y:S01]  /*f270*/  R2UR UR8, R12 ;  /* 0x000000000c0872ca */ /* 0x000fe200000e0000 */
[----:B------:R-:W-:-:S05]  /*f280*/  VIADD R12, R10, 0x4 ;  /* 0x000000040a0c7836 */ /* 0x000fca0000000000 */
[----:B------:R-:W-:Y:S01]  /*f290*/  R2UR UR12, R12 ;  /* 0x000000000c0c72ca */ /* 0x000fe200000e0000 */
[----:B------:R-:W-:Y:S01]  /*f2a0*/  HGMMA.64x96x16.F32.BF16 R88, gdesc[UR4].tnspB, R88, gsb0 ;  /* 0x41600000045879f0 */ /* 0x000fe20008001858 */
[----:B------:R-:W-:-:S05]  /*f2b0*/  VIADD R12, R10, 0x6 ;  /* 0x000000060a0c7836 */ /* 0x000fca0000000000 */
[----:B------:R-:W-:Y:S01]  /*f2c0*/  R2UR UR16, R12 ;  /* 0x000000000c1072ca */ /* 0x000fe200000e0000 */
[----:B------:R-:W-:-:S05]  /*f2d0*/  VIADD R12, R10, 0x600 ;  /* 0x000006000a0c7836 */ /* 0x000fca0000000000 */
[----:B------:R-:W-:Y:S01]  /*f2e0*/  R2UR UR20, R12 ;  /* 0x000000000c1472ca */ /* 0x000fe200000e0000 */
[----:B------:R-:W-:Y:S01]  /*f2f0*/  VIADD R12, R10, 0x602 ;  /* 0x000006020a0c7836 */ /* 0x000fe20000000000 */
[----:B0-----:R-:W-:-:S04]  /*f300*/  SHF.R.U32.HI R6, RZ, 0x7, R14 ;  /* 0x00000007ff067819 */ /* 0x001fc8000001160e */
[----:B------:R-:W-:Y:S01]  /*f310*/  R2UR UR24, R12 ;  /* 0x000000000c1872ca */ /* 0x000fe200000e0000 */
[----:B------:R-:W-:Y:S01]  /*f320*/  VIADD R12, R10, 0x604 ;  /* 0x000006040a0c7836 */ /* 0x000fe20000000000 */
[----:B------:R-:W-:Y:S01]  /*f330*/  ISETP.GE.U32.AND P1, PT, R14, 0x180, PT ;  /* 0x000001800e00780c */ /* 0x000fe20003f26070 */
[----:B------:R-:W-:Y:S02]  /*f340*/  VIADD R10, R10, 0x606 ;  /* 0x000006060a0a7836 */ /* 0x000fe40000000000 */
[----:B------:R-:W-:Y:S01]  /*f350*/  VIADD R6, R6, 0x9 ;  /* 0x0000000906067836 */ /* 0x000fe20000000000 */
[----:B------:R-:W-:Y:S02]  /*f360*/  R2UR UR28, R12 ;  /* 0x000000000c1c72ca */ /* 0x000fe400000e0000 */
[----:B------:R-:W-:Y:S02]  /*f370*/  R2UR UR32, R10 ;  /* 0x000000000a2072ca */ /* 0x000fe400000e0000 */
[----:B------:R-:W-:Y:S01]  /*f380*/  SEL R6, R6, 0x9, !P1 ;  /* 0x0000000906067807 */ /* 0x000fe20004800000 */
[----:B------:R-:W-:-:S02]  /*f390*/  WARPGROUP.DEPBAR.LE gsb0, 0x0 ;  /* 0x00008000000079c5 */ /* 0x000fc40000010000 */
[----:B------:R-:W-:-:S06]  /*f3a0*/  WARPGROUP.ARRIVE ;  /* 0x00000000000079c5 */ /* 0x000fcc0000000000 */
[----:B------:R-:W-:Y:S03]  /*f3b0*/  HGMMA.64x96x16.F32.BF16 R88, gdesc[UR8].tnspB, R88, gsb0 ;  /* 0x41600000085879f0 */ /* 0x000fe60008001858 */
[----:B------:R-:W-:Y:S02]  /*f3c0*/  WARPGROUP.DEPBAR.LE gsb0, 0x0 ;  /* 0x00008000000079c5 */ /* 0x000fe40000010000 */
        /* <DEDUP_REMOVED lines=18> */
[----:B------:R0:W-:Y:S06]  /*f4f0*/  BAR.ARV R6, 0x100 ;  /* 0x000400060000751d */ /* 0x0001ec0000002000 */
[----:B------:R-:W-:Y:S05]  /*f500*/  @!P0 BRA `(.L_x_521) ;  /* 0x0000000000048947 */ /* 0x000fea0003800000 */
[----:B------:R-:W-:Y:S01]  /*f510*/  BPT.TRAP 0x1 ;  /* 0x000000040000795c */ /* 0x000fe20000300000 */
.L_x_521:
[----:B------:R-:W-:Y:S01]  /*f520*/  FMUL.FTZ R12, R24, UR41 ;  /* 0x00000029180c7c20 */ /* 0x000fe20008410000 */
[----:B------:R-:W-:Y:S01]  /*f530*/  FMUL.FTZ R13, R25, UR41 ;  /* 0x00000029190d7c20 */ /* 0x000fe20008410000 */
[----:B------:R-:W-:Y:S01]  /*f540*/  FMUL.FTZ R14, R28, UR41 ;  /* 0x000000291c0e7c20 */ /* 0x000fe20008410000 */
[----:B0-----:R-:W-:Y:S02]  /*f550*/  IMAD R6, R142, 0x8, R2 ;  /* 0x000000088e067824 */ /* 0x001fe400078e0202 */
[----:B------:R-:W-:Y:S01]  /*f560*/  FMUL.FTZ R15, R29, UR41 ;  /* 0x000000291d0f7c20 */ /* 0x000fe20008410000 */
[----:B------:R-:W-:Y:S01]  /*f570*/  IMAD.U32 R9, RZ, RZ, UR38 ;  /* 0x00000026ff097e24 */ /* 0x000fe2000f8e00ff */
[----:B------:R-:W0:Y:S01]  /*f580*/  MUFU.TANH R12, R12 ;  /* 0x0000000c000c7308 */ /* 0x000e220000002400 */
[----:B------:R-:W-:Y:S02]  /*f590*/  VIADD R6, R6, 0x2d840 ;  /* 0x0002d84006067836 */ /* 0x000fe40000000000 */
[----:B------:R-:W-:Y:S01]  /*f5a0*/  FMUL.FTZ R26, R26, UR41 ;  /* 0x000000291a1a7c20 */ /* 0x000fe20008410000 */
[----:B------:R-:W-:Y:S01]  /*f5b0*/  FMUL.FTZ R24, R32, UR41 ;  /* 0x0000002920187c20 */ /* 0x000fe20008410000 */
[----:B------:R-:W-:Y:S01]  /*f5c0*/  FMUL.FTZ R30, R30, UR41 ;  /* 0x000000291e1e7c20 */ /* 0x000fe20008410000 */
[----:B------:R-:W-:Y:S01]  /*f5d0*/  FMUL.FTZ R28, R36, UR41 ;  /* 0x00000029241c7c20 */ /* 0x000fe20008410000 */
[----:B------:R-:W-:Y:S01]  /*f5e0*/  PRMT R6, R9, 0x654, R6 ;  /* 0x0000065409067816 */ /* 0x000fe20000000006 */
[----:B------:R-:W-:Y:S01]  /*f5f0*/  FMUL.FTZ R32, R40, UR41 ;  /* 0x0000002928207c20 */ /* 0x000fe20008410000 */
[----:B------:R-:W1:Y:S01]  /*f600*/  MUFU.TANH R13, R13 ;  /* 0x0000000d000d7308 */ /* 0x000e620000002400 */
[----:B------:R-:W-:Y:S01]  /*f610*/  FMUL.FTZ R34, R34, UR41 ;  /* 0x0000002922227c20 */ /* 0x000fe20008410000 */
[----:B------:R0:W-:Y:S01]  /*f620*/  SYNCS.ARRIVE.TRANS64.RED.A1T0 RZ, [R6+URZ], RZ ;  /* 0x000000ff06ff79a7 */ /* 0x0001e2000810043f */
[----:B------:R-:W-:Y:S01]  /*f630*/  FMUL.FTZ R36, R45, UR41 ;  /* 0x000000292d247c20 */ /* 0x000fe20008410000 */
[----:B------:R-:W-:Y:S01]  /*f640*/  FMUL.FTZ R40, R48, UR41 ;  /* 0x0000002930287c20 */ /* 0x000fe20008410000 */
[----:B------:R-:W-:Y:S01]  /*f650*/  FMUL.FTZ R45, R53, UR41 ;  /* 0x00000029352d7c20 */ /* 0x000fe20008410000 */
[----:B------:R-:W-:Y:S01]  /*f660*/  FMUL.FTZ R145, R56, UR41 ;  /* 0x0000002938917c20 */ /* 0x000fe20008410000 */
[----:B------:R-:W-:Y:S01]  /*f670*/  FMUL.FTZ R147, R57, UR41 ;  /* 0x0000002939937c20 */ /* 0x000fe20008410000 */
[----:B------:R-:W2:Y:S01]  /*f680*/  MUFU.TANH R14, R14 ;  /* 0x0000000e000e7308 */ /* 0x000ea20000002400 */
[----:B------:R-:W-:Y:S01]  /*f690*/  FMUL.FTZ R146, R60, UR41 ;  /* 0x000000293c927c20 */ /* 0x000fe20008410000 */
[----:B0-----:R-:W-:Y:S01]  /*f6a0*/  FMNMX.FTZ R6, R12, R7, !PT ;  /* 0x000000070c067209 */ /* 0x001fe20007810000 */
        /* <DEDUP_REMOVED lines=13> */
[----:B------:R1:W-:Y:S01]  /*f780*/  MUFU.TANH R11, R26 ;  /* 0x0000001a000b7308 */ /* 0x0003e20000002400 */
        /* <DEDUP_REMOVED lines=8> */
[----:B-1----:R-:W-:Y:S01]  /*f810*/  FMUL.FTZ R26, R33, UR41 ;  /* 0x00000029211a7c20 */ /* 0x002fe20008410000 */
[----:B0-----:R-:W-:Y:S01]  /*f820*/  FMNMX.FTZ R6, R15, R6, !PT ;  /* 0x000000060f067209 */ /* 0x001fe20007810000 */
        /* <DEDUP_REMOVED lines=18> */
[----:B------:R-:W-:-:S03]  /*f950*/  UMOV UR45, UR44 ;  /* 0x0000002c002d7c82 */ /* 0x000fc60008000000 */
[----:B------:R-:W2:Y:S01]  /*f960*/  MUFU.TANH R28, R28 ;  /* 0x0000001c001c7308 */ /* 0x000ea20000002400 */
[----:B-1----:R-:W-:Y:S01]  /*f970*/  FMUL.FTZ R30, R37, UR41 ;  /* 0x00000029251e7c20 */ /* 0x002fe20008410000 */
[----:B0-----:R-:W-:Y:S01]  /*f980*/  FMNMX.FTZ R6, R26, R6, !PT ;  /* 0x000000061a067209 */ /* 0x001fe20007810000 */
[----:B------:R-:W-:-:S05]  /*f990*/  FMUL.FTZ R37, R74, UR41 ;  /* 0x000000294a257c20 */ /* 0x000fca0008410000 */
[----:B------:R-:W0:Y:S08]  /*f9a0*/  MUFU.TANH R30, R30 ;  /* 0x0000001e001e7308 */ /* 0x000e300000002400 */
[----:B------:R-:W1:Y:S01]  /*f9b0*/  MUFU.TANH R32, R32 ;  /* 0x0000002000207308 */ /* 0x000e620000002400 */
[----:B--2---:R-:W-:-:S07]  /*f9c0*/  FMNMX.FTZ R6, R28, R6, !PT ;  /* 0x000000061c067209 */ /* 0x004fce0007810000 */
[----:B------:R2:W3:Y:S01]  /*f9d0*/  MUFU.TANH R154, R34 ;  /* 0x00000022009a7308 */ /* 0x0004e20000002400 */
[----:B0-----:R-:W-:-:S07]  /*f9e0*/  FMNMX.FTZ R6, R30, R6, !PT ;  /* 0x000000061e067209 */ /* 0x001fce0007810000 */
[----:B------:R-:W0:Y:S01]  /*f9f0*/  MUFU.TANH R33, R33 ;  /* 0x0000002100217308 */ /* 0x000e220000002400 */
[----:B--2---:R-:W-:Y:S01]  /*fa00*/  FMUL.FTZ R34, R44, UR41 ;  /* 0x000000292c227c20 */ /* 0x004fe20008410000 */
[----:B-1----:R-:W-:Y:S01]  /*fa10*/  FMNMX.FTZ R6, R32, R6, !PT ;  /* 0x0000000620067209 */ /* 0x002fe20007810000 */
[----:B------:R-:W-:Y:S01]  /*fa20*/  FMUL.FTZ R44, R52, UR41 ;  /* 0x00000029342c7c20 */ /* 0x000fe20008410000 */
[----:B------:R-:W-:-:S04]  /*fa30*/  FMUL.FTZ R52, R67, UR41 ;  /* 0x0000002943347c20 */ /* 0x000fc80008410000 */
[----:B------:R-:W1:Y:S01]  /*fa40*/  MUFU.TANH R34, R34 ;  /* 0x0000002200227308 */ /* 0x000e620000002400 */
[----:B---3--:R-:W-:-:S07]  /*fa50*/  IMAD.MOV.U32 R70, RZ, RZ, R154 ;  /* 0x000000ffff467224 */ /* 0x008fce00078e009a */
        /* <DEDUP_REMOVED lines=42> */
[----:B------:R2:W3:Y:S01]  /*fd00*/  MUFU.TANH R20, R27 ;  /* 0x0000001b00147308 */ /* 0x0004e20000002400 */
[----:B0-----:R-:W-:-:S07]  /*fd10*/  FMNMX.FTZ R6, R84, R6, !PT ;  /* 0x0000000654067209 */ /* 0x001fce0007810000 */
[----:B------:R0:W4:Y:S01]  /*fd20*/  MUFU.TANH R152, R31 ;  /* 0x0000001f00987308 */ /* 0x0001220000002400 */
[----:B-1----:R-:W-:Y:S01]  /*fd30*/  FMNMX.FTZ R6, R85, R6, !PT ;  /* 0x0000000655067209 */ /* 0x002fe20007810000 */
[----:B--2---:R-:W-:-:S04]  /*fd40*/  FMUL.FTZ R27, R47, UR41 ;  /* 0x000000292f1b7c20 */ /* 0x004fc80008410000 */
[----:B------:R-:W1:Y:S02]  /*fd50*/  SHFL.BFLY PT, R9, R6, 0x2, 0x1f ;  /* 0x0c401f0006097f89 */ /* 0x000e6400000e0000 */
[----:B------:R2:W5:Y:S01]  /*fd60*/  MUFU.TANH R155, R35 ;  /* 0x00000023009b7308 */ /* 0x0005620000002400 */
[----:B---3--:R-:W-:Y:S02]  /*fd70*/  IMAD.MOV.U32 R38, RZ, RZ, R20 ;  /* 0x000000ffff267224 */ /* 0x008fe400078e0014 */
[----:B------:R-:W-:Y:S01]  /*fd80*/  FMUL.FTZ R20, R50, UR41 ;  /* 0x0000002932147c20 */ /* 0x000fe20008410000 */
[----:B0-----:R-:W-:-:S04]  /*fd90*/  FMUL.FTZ R31, R55, UR41 ;  /* 0x00000029371f7c20 */ /* 0x001fc80008410000 */
[----:B------:R-:W0:Y:S01]  /*fda0*/  MUFU.TANH R72, R72 ;  /* 0x0000004800487308 */ /* 0x000e220000002400 */
[----:B--2---:R-:W-:Y:S01]  /*fdb0*/  FMUL.FTZ R35, R39, UR41 ;  /* 0x0000002927237c20 */ /* 0x004fe20008410000 */
[----:B----4-:R-:W-:-:S06]  /*fdc0*/  IMAD.MOV.U32 R74, RZ, RZ, R152 ;  /* 0x000000ffff4a7224 */ /* 0x010fcc00078e0098 */
[----:B------:R-:W2:Y:S01]  /*fdd0*/  MUFU.TANH R35, R35 ;  /* 0x0000002300237308 */ /* 0x000ea20000002400 */
[----:B-----5:R-:W-:Y:S02]  /*fde0*/  IMAD.MOV.U32 R66, RZ, RZ, R155 ;  /* 0x000000ffff427224 */ /* 0x020fe400078e009b */
[----:B------:R-:W-:Y:S01]  /*fdf0*/  FMUL.FTZ R155, R78, UR41 ;  /* 0x000000294e9b7c20 */ /* 0x000fe20008410000 */
[----:B------:R-:W-:Y:S01]  /*fe00*/  IMAD.MOV.U32 R78, RZ, RZ, R11 ;  /* 0x000000ffff4e7224 */ /* 0x000fe200078e000b */
[----:B-1----:R-:W-:-:S03]  /*fe10*/  FMNMX.FTZ R6, R6, R9, !PT ;  /* 0x0000000906067209 */ /* 0x002fc60007810000 */
[----:B------:R-:W1:Y:S02]  /*fe20*/  MUFU.TANH R21, R21 ;  /* 0x0000001500157308 */ /* 0x000e640000002400 */
[----:B------:R-:W3:Y:S06]  /*fe30*/  SHFL.BFLY PT, R9, R6, 0x1, 0x1f ;  /* 0x0c201f0006097f89 */ /* 0x000eec00000e0000 */
[----:B------:R-:W4:Y:S08]  /*fe40*/  MUFU.TANH R25, R25 ;  /* 0x0000001900197308 */ /* 0x000f300000002400 */
[----:B------:R-:W5:Y:S08]  /*fe50*/  MUFU.TANH R68, R68 ;  /* 0x0000004400447308 */ /* 0x000f700000002400 */
[----:B------:R-:W5:Y:S01]  /*fe60*/  MUFU.TANH R27, R27 ;  /* 0x0000001b001b7308 */ /* 0x000f620000002400 */
[----:B---3--:R-:W-:-:S02]  /*fe70*/  FMNMX.FTZ R6, R6, R9, !PT ;  /* 0x0000000906067209 */ /* 0x008fc40007810000 */
[----:B------:R-:W-:Y:S01]  /*fe80*/  FMNMX.FTZ R9, R11, R8, !PT ;  /* 0x000000080b097209 */ /* 0x000fe20007810000 */
[----:B------:R-:W-:-:S04]  /*fe90*/  FMUL.FTZ R11, R87, UR41 ;  /* 0x00000029570b7c20 */ /* 0x000fc80008410000 */
[----:B------:R-:W3:Y:S01]  /*fea0*/  MUFU.TANH R20, R20 ;  /* 0x0000001400147308 */ /* 0x000ee20000002400 */
[----:B------:R-:W-:Y:S01]  /*feb0*/  FMNMX.FTZ R9, R38, R9, !PT ;  /* 0x0000000926097209 */ /* 0x000fe20007810000 */
[C---:B------:R-:W-:Y:S01]  /*fec0*/  FMUL.FTZ R39, R6.reuse, UR45 ;  /* 0x0000002d06277c20 */ /* 0x040fe20008410000 */
[----:B------:R-:W-:Y:S02]  /*fed0*/  FADD.FTZ R7, -R6, R7 ;  /* 0x0000000706077221 */ /* 0x000fe40000010100 */
[----:B------:R-:W-:Y:S01]  /*fee0*/  FMNMX.FTZ R9, R10, R9, !PT ;  /* 0x000000090a097209 */ /* 0x000fe20007810000 */
[--C-:B------:R-:W-:Y:S01]  /*fef0*/  FFMA.FTZ R43, R80, UR45, -R39.reuse ;  /* 0x0000002d502b7c23 */ /* 0x100fe20008010827 */
[----:B------:R-:W-:Y:S01]  /*ff00*/  FFMA.FTZ R24, R24, UR45, -R39 ;  /* 0x0000002d18187c23 */ /* 0x000fe20008010827 */
[----:B------:R-:W3:Y:S01]  /*ff10*/  MUFU.TANH R29, R29 ;  /* 0x0000001d001d7308 */ /* 0x000ee20000002400 */
[----:B------:R-:W-:Y:S01]  /*ff20*/  FMNMX.FTZ R9, R152, R9, !PT ;  /* 0x0000000998097209 */ /* 0x000fe20007810000 */
[----:B------:R-:W-:Y:S01]  /*ff30*/  FMUL.FTZ R152, R82, UR41 ;  /* 0x0000002952987c20 */ /* 0x000fe20008410000 */
[----:B------:R-:W-:Y:S01]  /*ff40*/  FMUL.FTZ R82, R83, UR41 ;  /* 0x0000002953527c20 */ /* 0x000fe20008410000 */
[----:B------:R-:W-:Y:S01]  /*ff50*/  IMAD.MOV.U32 R83, RZ, RZ, R10 ;  /* 0x000000ffff537224 */ /* 0x000fe200078e000a */
[----:B------:R-:W-:Y:S01]  /*ff60*/  FMNMX.FTZ R9, R154, R9, !PT ;  /* 0x000000099a097209 */ /* 0x000fe20007810000 */
[----:B------:R-:W-:Y:S01]  /*ff70*/  FMUL.FTZ R154, R79, UR41 ;  /* 0x000000294f9a7c20 */ /* 0x000fe20008410000 */
[----:B------:R-:W-:Y:S01]  /*ff80*/  FMUL.FTZ R10, R86, UR41 ;  /* 0x00000029560a7c20 */ /* 0x000fe20008410000 */
[----:B------:R-:W3:Y:S01]  /*ff90*/  MUFU.TANH R64, R64 ;  /* 0x0000004000407308 */ /* 0x000ee20000002400 */
[----:B------:R-:W-:Y:S01]  /*ffa0*/  FMNMX.FTZ R9, R66, R9, !PT ;  /* 0x0000000942097209 */ /* 0x000fe20007810000 */
[----:B------:R-:W-:-:S02]  /*ffb0*/  IMAD.MOV.U32 R86, RZ, RZ, R38 ;  /* 0x000000ffff567224 */ /* 0x000fc400078e0026 */
[--C-:B------:R-:W-:Y:S01]  /*ffc0*/  FFMA.FTZ R79, R13, UR45, -R39.reuse ;  /* 0x0000002d0d4f7c23 */ /* 0x100fe20008010827 */
[--C-:B------:R-:W-:Y:S01]  /*ffd0*/  FFMA.FTZ R13, R32, UR45, -R39.reuse ;  /* 0x0000002d200d7c23 */ /* 0x100fe20008010827 */
[----:B0-----:R-:W-:Y:S01]  /*ffe0*/  FMNMX.FTZ R9, R72, R9, !PT ;  /* 0x0000000948097209 */ /* 0x001fe20007810000 */
[--C-:B------:R-:W-:Y:S01]  /*fff0*/  FFMA.FTZ R12, R12, UR45, -R39.reuse ;  /* 0x0000002d0c0c7c23 */ /* 0x100fe20008010827 */
[--C-:B------:R-:W-:Y:S01]  /*10000*/  FFMA.FTZ R15, R15, UR45, -R39.reuse ;  /* 0x0000002d0f0f7c23 */ /* 0x100fe20008010827 */
[----:B------:R-:W0:Y:S01]  /*10010*/  MUFU.TANH R31, R31 ;  /* 0x0000001f001f7308 */ /* 0x000e220000002400 */
[----:B--2---:R-:W-:Y:S01]  /*10020*/  FMNMX.FTZ R9, R35, R9, !PT ;  /* 0x0000000923097209 */ /* 0x004fe20007810000 */
[--C-:B------:R-:W-:Y:S01]  /*10030*/  FFMA.FTZ R14, R14, UR45, -R39.reuse ;  /* 0x0000002d0e0e7c23 */ /* 0x100fe20008010827 */
[--C-:B------:R-:W-:Y:S01]  /*10040*/  FFMA.FTZ R67, R41, UR45, -R39.reuse ;  /* 0x0000002d29437c23 */ /* 0x100fe20008010827 */
[--C-:B------:R-:W-:Y:S01]  /*10050*/  FFMA.FTZ R41, R77, UR45, -R39.reuse ;  /* 0x0000002d4d297c23 */ /* 0x100fe20008010827 */
[----:B-1----:R-:W-:Y:S01]  /*10060*/  FMNMX.FTZ R9, R21, R9, !PT ;  /* 0x0000000915097209 */ /* 0x002fe20007810000 */
[--C-:B------:R-:W-:Y:S01]  /*10070*/  FFMA.FTZ R36, R36, UR45, -R39.reuse ;  /* 0x0000002d24247c23 */ /* 0x100fe20008010827 */
[--C-:B------:R-:W-:Y:S01]  /*10080*/  FFMA.FTZ R71, R33, UR45, -R39.reuse ;  /* 0x0000002d21477c23 */ /* 0x100fe20008010827 */
[----:B------:R-:W1:Y:S01]  /*10090*/  MUFU.TANH R61, R61 ;  /* 0x0000003d003d7308 */ /* 0x000e620000002400 */
[----:B----4-:R-:W-:Y:S01]  /*100a0*/  FMNMX.FTZ R9, R25, R9, !PT ;  /* 0x0000000919097209 */ /* 0x010fe20007810000 */
[--C-:B------:R-:W-:Y:S01]  /*100b0*/  FFMA.FTZ R33, R73, UR45, -R39.reuse ;  /* 0x0000002d49217c23 */ /* 0x100fe20008010827 */
[--C-:B------:R-:W-:Y:S01]  /*100c0*/  FFMA.FTZ R51, R69, UR45, -R39.reuse ;  /* 0x0000002d45337c23 */ /* 0x100fe20008010827 */
[--C-:B------:R-:W-:Y:S01]  /*100d0*/  FFMA.FTZ R75, R26, UR45, -R39.reuse ;  /* 0x0000002d1a4b7c23 */ /* 0x100fe20008010827 */
[----:B-----5:R-:W-:Y:S01]  /*100e0*/  FMNMX.FTZ R9, R68, R9, !PT ;  /* 0x0000000944097209 */ /* 0x020fe20007810000 */
[--C-:B------:R-:W-:Y:S01]  /*100f0*/  FFMA.FTZ R28, R28, UR45, -R39.reuse ;  /* 0x0000002d1c1c7c23 */ /* 0x100fe20008010827 */
[--C-:B------:R-:W-:Y:S01]  /*10100*/  FFMA.FTZ R26, R34, UR45, -R39.reuse ;  /* 0x0000002d221a7c23 */ /* 0x100fe20008010827 */
[----:B------:R-:W2:Y:S01]  /*10110*/  MUFU.TANH R60, R60 ;  /* 0x0000003c003c7308 */ /* 0x000ea20000002400 */
[----:B------:R-:W-:Y:S01]  /*10120*/  FMNMX.FTZ R9, R27, R9, !PT ;  /* 0x000000091b097209 */ /* 0x000fe20007810000 */
[--C-:B------:R-:W-:Y:S01]  /*10130*/  FFMA.FTZ R30, R30, UR45, -R39.reuse ;  /* 0x0000002d1e1e7c23 */ /* 0x100fe20008010827 */
[--C-:B------:R-:W-:Y:S01]  /*10140*/  FFMA.FTZ R40, R40, UR45, -R39.reuse ;  /* 0x0000002d28287c23 */ /* 0x100fe20008010827 */
[--C-:B------:R-:W-:Y:S01]  /*10150*/  FFMA.FTZ R44, R44, UR45, -R39.reuse ;  /* 0x0000002d2c2c7c23 */ /* 0x100fe20008010827 */
[----:B---3--:R-:W-:Y:S01]  /*10160*/  FMNMX.FTZ R9, R20, R9, !PT ;  /* 0x0000000914097209 */ /* 0x008fe20007810000 */
[--C-:B------:R-:W-:Y:S01]  /*10170*/  FFMA.FTZ R45, R45, UR45, -R39.reuse ;  /* 0x0000002d2d2d7c23 */ /* 0x100fe20008010827 */
[--C-:B------:R-:W-:Y:S01]  /*10180*/  FFMA.FTZ R62, R145, UR45, -R39.reuse ;  /* 0x0000002d913e7c23 */ /* 0x100fe20008010827 */
[----:B------:R-:W3:Y:S01]  /*10190*/  MUFU.TANH R57, R57 ;  /* 0x0000003900397308 */ /* 0x000ee20000002400 */
[----:B------:R-:W-:Y:S01]  /*101a0*/  FMNMX.FTZ R9, R29, R9, !PT ;  /* 0x000000091d097209 */ /* 0x000fe20007810000 */
[--C-:B------:R-:W-:Y:S01]  /*101b0*/  FFMA.FTZ R55, R65, UR45, -R39.reuse ;  /* 0x0000002d41377c23 */ /* 0x100fe20008010827 */
[--C-:B------:R-:W-:Y:S01]  /*101c0*/  FFMA.FTZ R63, R147, UR45, -R39.reuse ;  /* 0x0000002d933f7c23 */ /* 0x100fe20008010827 */
[--C-:B------:R-:W-:Y:S01]  /*101d0*/  FFMA.FTZ R58, R146, UR45, -R39.reuse ;  /* 0x0000002d923a7c23 */ /* 0x100fe20008010827 */
[----:B------:R-:W-:Y:S01]  /*101e0*/  FMNMX.FTZ R9, R64, R9, !PT ;  /* 0x0000000940097209 */ /* 0x000fe20007810000 */
[--C-:B------:R-:W-:Y:S01]  /*101f0*/  FFMA.FTZ R59, R148, UR45, -R39.reuse ;  /* 0x0000002d943b7c23 */ /* 0x100fe20008010827 */
[--C-:B------:R-:W-:Y:S01]  /*10200*/  FFMA.FTZ R54, R149, UR45, -R39.reuse ;  /* 0x0000002d95367c23 */ /* 0x100fe20008010827 */
[----:B------:R-:W4:Y:S01]  /*10210*/  MUFU.TANH R56, R56 ;  /* 0x0000003800387308 */ /* 0x000f220000002400 */
[----:B0-----:R-:W-:Y:S01]  /*10220*/  FMNMX.FTZ R9, R31, R9, !PT ;  /* 0x000000091f097209 */ /* 0x001fe20007810000 */
[--C-:B------:R-:W-:Y:S01]  /*10230*/  FFMA.FTZ R50, R150, UR45, -R39.reuse ;  /* 0x0000002d96327c23 */ /* 0x100fe20008010827 */
[--C-:B------:R-:W-:Y:S01]  /*10240*/  FFMA.FTZ R47, R151, UR45, -R39.reuse ;  /* 0x0000002d972f7c23 */ /* 0x100fe20008010827 */
[--C-:B------:R-:W-:Y:S01]  /*10250*/  FFMA.FTZ R42, R81, UR45, -R39.reuse ;  /* 0x0000002d512a7c23 */ /* 0x100fe20008010827 */
[----:B-1----:R-:W-:Y:S01]  /*10260*/  FMNMX.FTZ R9, R61, R9, !PT ;  /* 0x000000093d097209 */ /* 0x002fe20007810000 */
[--C-:B------:R-:W-:Y:S01]  /*10270*/  FFMA.FTZ R84, R84, UR45, -R39.reuse ;  /* 0x0000002d54547c23 */ /* 0x100fe20008010827 */
[----:B------:R-:W-:Y:S01]  /*10280*/  FFMA.FTZ R85, R85, UR45, -R39 ;  /* 0x0000002d55557c23 */ /* 0x000fe20008010827 */
[----:B------:R-:W0:Y:S01]  /*10290*/  MUFU.TANH R53, R53 ;  /* 0x0000003500357308 */ /* 0x000e220000002400 */
[----:B--2---:R-:W-:-:S04]  /*102a0*/  FMNMX.FTZ R9, R60, R9, !PT ;  /* 0x000000093c097209 */ /* 0x004fc80007810000 */
[----:B---3--:R-:W-:-:S03]  /*102b0*/  FMNMX.FTZ R9, R57, R9, !PT ;  /* 0x0000000939097209 */ /* 0x008fc60007810000 */
[----:B------:R-:W1:Y:S01]  /*102c0*/  MUFU.TANH R52, R52 ;  /* 0x0000003400347308 */ /* 0x000e620000002400 */
[----:B----4-:R-:W-:-:S07]  /*102d0*/  FMNMX.FTZ R9, R56, R9, !PT ;  /* 0x0000000938097209 */ /* 0x010fce0007810000 */
        /* <DEDUP_REMOVED lines=20> */
[----:B------:R-:W-:Y:S01]  /*10420*/  MUFU.EX2 R32, R24 ;  /* 0x0000001800207308 */ /* 0x000fe20000000800 */
[----:B-1----:R-:W-:-:S07]  /*10430*/  FMNMX.FTZ R9, R10, R9, !PT ;  /* 0x000000090a097209 */ /* 0x002fce0007810000 */
[----:B------:R0:W-:Y:S01]  /*10440*/  MUFU.EX2 R24, R13 ;  /* 0x0000000d00187308 */ /* 0x0001e20000000800 */
[----:B--2---:R-:W-:-:S05]  /*10450*/  FMNMX.FTZ R9, R11, R9, !PT ;  /* 0x000000090b097209 */ /* 0x004fca0007810000 */
[----:B------:R-:W1:Y:S02]  /*10460*/  SHFL.BFLY PT, R38, R9, 0x2, 0x1f ;  /* 0x0c401f0009267f89 */ /* 0x000e6400000e0000 */
[----:B------:R-:W-:Y:S08]  /*10470*/  MUFU.EX2 R12, R12 ;  /* 0x0000000c000c7308 */ /* 0x000ff00000000800 */
[----:B------:R-:W-:Y:S08]  /*10480*/  MUFU.EX2 R79, R79 ;  /* 0x0000004f004f7308 */ /* 0x000ff00000000800 */
[----:B------:R2:W-:Y:S01]  /*10490*/  MUFU.EX2 R77, R15 ;  /* 0x0000000f004d7308 */ /* 0x0005e20000000800 */
[----:B-1----:R-:W-:-:S07]  /*104a0*/  FMNMX.FTZ R9, R9, R38, !PT ;  /* 0x0000002609097209 */ /* 0x002fce0007810000 */
[----:B------:R-:W-:Y:S01]  /*104b0*/  MUFU.EX2 R14, R14 ;  /* 0x0000000e000e7308 */ /* 0x000fe20000000800 */
[----:B------:R-:W1:Y:S07]  /*104c0*/  SHFL.BFLY PT, R38, R9, 0x1, 0x1f ;  /* 0x0c201f0009267f89 */ /* 0x000e6e00000e0000 */
[----:B------:R-:W-:Y:S08]  /*104d0*/  MUFU.EX2 R69, R36 ;  /* 0x0000002400457308 */ /* 0x000ff00000000800 */
[----:B------:R3:W-:Y:S08]  /*104e0*/  MUFU.EX2 R36, R33 ;  /* 0x0000002100247308 */ /* 0x0007f00000000800 */
[----:B------:R-:W-:Y:S01]  /*104f0*/  MUFU.EX2 R75, R75 ;  /* 0x0000004b004b7308 */ /* 0x000fe20000000800 */
[----:B-1----:R-:W-:-:S05]  /*10500*/  FMNMX.FTZ R9, R9, R38, !PT ;  /* 0x0000002609097209 */ /* 0x002fca0007810000 */
[C---:B------:R-:W-:Y:S01]  /*10510*/  FADD.FTZ R38, -R9.reuse, R8 ;  /* 0x0000000809267221 */ /* 0x040fe20000010100 */
[----:B------:R-:W-:Y:S01]  /*10520*/  FMUL.FTZ R80, R9, UR45 ;  /* 0x0000002d09507c20 */ /* 0x000fe20008410000 */
[----:B------:R-:W-:Y:S01]  /*10530*/  FMUL.FTZ R8, R7, UR45 ;  /* 0x0000002d07087c20 */ /* 0x000fe20008410000 */
[----:B------:R-:W-:Y:S01]  /*10540*/  MUFU.EX2 R34, R28 ;  /* 0x0000001c00227308 */ /* 0x000fe20000000800 */
[----:B------:R-:W-:Y:S01]  /*10550*/  FMUL.FTZ R7, R38, UR45 ;  /* 0x0000002d26077c20 */ /* 0x000fe20008410000 */
[--C-:B------:R-:W-:Y:S01]  /*10560*/  FFMA.FTZ R78, R78, UR45, -R80.reuse ;  /* 0x0000002d4e4e7c23 */ /* 0x100fe20008010850 */
[--C-:B0-----:R-:W-:Y:S01]  /*10570*/  FFMA.FTZ R13, R86, UR45, -R80.reuse ;  /* 0x0000002d560d7c23 */ /* 0x101fe20008010850 */
[----:B------:R-:W-:Y:S01]  /*10580*/  FFMA.FTZ R38, R76, UR45, -R39 ;  /* 0x0000002d4c267c23 */ /* 0x000fe20008010827 */
[--C-:B------:R-:W-:Y:S01]  /*10590*/  FFMA.FTZ R76, R83, UR45, -R80.reuse ;  /* 0x0000002d534c7c23 */ /* 0x100fe20008010850 */
[--C-:B--2---:R-:W-:Y:S01]  /*105a0*/  FFMA.FTZ R15, R74, UR45, -R80.reuse ;  /* 0x0000002d4a0f7c23 */ /* 0x104fe20008010850 */
[--C-:B------:R-:W-:Y:S01]  /*105b0*/  FFMA.FTZ R74, R70, UR45, -R80.reuse ;  /* 0x0000002d464a7c23 */ /* 0x100fe20008010850 */
[----:B------:R-:W0:Y:S01]  /*105c0*/  MUFU.EX2 R8, R8 ;  /* 0x0000000800087308 */ /* 0x000e220000000800 */
[--C-:B---3--:R-:W-:Y:S01]  /*105d0*/  FFMA.FTZ R33, R66, UR45, -R80.reuse ;  /* 0x0000002d42217c23 */ /* 0x108fe20008010850 */
        /* <DEDUP_REMOVED lines=19> */
[----:B------:R-:W-:Y:S01]  /*10710*/  FADD.FTZ R3, R79, R3 ;  /* 0x000000034f037221 */ /* 0x000fe20000010000 */
[--C-:B------:R-:W-:Y:S01]  /*10720*/  FFMA.FTZ R48, R48, UR45, -R80.reuse ;  /* 0x0000002d30307c23 */ /* 0x100fe20008010850 */
[--C-:B------:R-:W-:Y:S01]  /*10730*/  FFMA.FTZ R49, R49, UR45, -R80.reuse ;  /* 0x0000002d31317c23 */ /* 0x100fe20008010850 */
[----:B------:R-:W0:Y:S01]  /*10740*/  MUFU.EX2 R13, R13 ;  /* 0x0000000d000d7308 */ /* 0x000e220000000800 */
[----:B------:R-:W-:Y:S01]  /*10750*/  FADD.FTZ R3, R14, R3 ;  /* 0x000000030e037221 */ /* 0x000fe20000010000 */
[--C-:B------:R-:W-:Y:S01]  /*10760*/  FFMA.FTZ R37, R37, UR45, -R80.reuse ;  /* 0x0000002d25257c23 */ /* 0x100fe20008010850 */
[--C-:B------:R-:W-:Y:S01]  /*10770*/  FFMA.FTZ R46, R46, UR45, -R80.reuse ;  /* 0x0000002d2e2e7c23 */ /* 0x100fe20008010850 */
[--C-:B------:R-:W-:Y:S01]  /*10780*/  FFMA.FTZ R39, R155, UR45, -R80.reuse ;  /* 0x0000002d9b277c23 */ /* 0x100fe20008010850 */
[----:B------:R-:W-:Y:S01]  /*10790*/  FADD.FTZ R3, R77, R3 ;  /* 0x000000034d037221 */ /* 0x000fe20000010000 */
[--C-:B------:R-:W-:Y:S01]  /*107a0*/  FFMA.FTZ R10, R10, UR45, -R80.reuse ;  /* 0x0000002d0a0a7c23 */ /* 0x100fe20008010850 */
[----:B------:R-:W-:Y:S01]  /*107b0*/  FFMA.FTZ R11, R11, UR45, -R80 ;  /* 0x0000002d0b0b7c23 */ /* 0x000fe20008010850 */
[----:B------:R-:W2:Y:S01]  /*107c0*/  MUFU.EX2 R76, R76 ;  /* 0x0000004c004c7308 */ /* 0x000ea20000000800 */
[----:B-1----:R-:W-:Y:S01]  /*107d0*/  FFMA.FTZ R4, R7, R4, R78 ;  /* 0x0000000407047223 */ /* 0x002fe2000001004e */
[----:B------:R-:W-:-:S04]  /*107e0*/  FADD.FTZ R3, R32, R3 ;  /* 0x0000000320037221 */ /* 0x000fc80000010000 */
[----:B------:R-:W-:Y:S02]  /*107f0*/  FADD.FTZ R3, R75, R3 ;  /* 0x000000034b037221 */ /* 0x000fe40000010000 */
[----:B------:R-:W1:Y:S01]  /*10800*/  MUFU.EX2 R15, R15 ;  /* 0x0000000f000f7308 */ /* 0x000e620000000800 */
[----:B0-----:R-:W-:Y:S01]  /*10810*/  FADD.FTZ R4, R13, R4 ;  /* 0x000000040d047221 */ /* 0x001fe20000010000 */
[----:B------:R-:W-:-:S06]  /*10820*/  FADD.FTZ R3, R34, R3 ;  /* 0x0000000322037221 */ /* 0x000fcc0000010000 */
        /* <DEDUP_REMOVED lines=11> */
[----:B0-----:R-:W-:-:S04]  /*108e0*/  FADD.FTZ R3, R73, R3 ;  /* 0x0000000349037221 */ /* 0x001fc80000010000 */
[----:B------:R-:W-:-:S03]  /*108f0*/  FADD.FTZ R3, R24, R3 ;  /* 0x0000000318037221 */ /* 0x000fc60000010000 */
        /* <DEDUP_REMOVED lines=9> */
[----:B-1----:R-:W-:-:S04]  /*10990*/  FADD.FTZ R3, R26, R3 ;  /* 0x000000031a037221 */ /* 0x002fc80000010000 */
[----:B------:R-:W-:-:S03]  /*109a0*/  FADD.FTZ R3, R69, R3 ;  /* 0x0000000345037221 */ /* 0x000fc60000010000 */
[----:B------:R1:W3:Y:S01]  /*109b0*/  MUFU.EX2 R28, R40 ;  /* 0x00000028001c7308 */ /* 0x0002e20000000800 */
[----:B0-----:R-:W-:-:S07]  /*109c0*/  FADD.FTZ R4, R68, R4 ;  /* 0x0000000444047221 */ /* 0x001fce0000010000 */
[----:B------:R-:W0:Y:S01]  /*109d0*/  MUFU.EX2 R66, R66 ;  /* 0x0000004200427308 */ /* 0x000e220000000800 */
[----:B--2---:R-:W-:Y:S01]  /*109e0*/  FADD.FTZ R4, R27, R4 ;  /* 0x000000041b047221 */ /* 0x004fe20000010000 */
[----:B-1----:R-:W-:-:S06]  /*109f0*/  FFMA.FTZ R40, R152, UR45, -R80 ;  /* 0x0000002d98287c23 */ /* 0x002fcc0008010850 */
[----:B------:R-:W1:Y:S01]  /*10a00*/  MUFU.EX2 R67, R67 ;  /* 0x0000004300437308 */ /* 0x000e620000000800 */
[----:B---3--:R-:W-:-:S07]  /*10a10*/  FADD.FTZ R3, R28, R3 ;  /* 0x000000031c037221 */ /* 0x008fce0000010000 */
[----:B------:R-:W2:Y:S01]  /*10a20*/  MUFU.EX2 R29, R29 ;  /* 0x0000001d001d7308 */ /* 0x000ea20000000800 */
[----:B0-----:R-:W-:-:S07]  /*10a30*/  FADD.FTZ R4, R66, R4 ;  /* 0x0000000442047221 */ /* 0x001fce0000010000 */
[----:B------:R0:W3:Y:S01]  /*10a40*/  MUFU.EX2 R30, R44 ;  /* 0x0000002c001e7308 */ /* 0x0000e20000000800 */
[----:B-1----:R-:W-:-:S07]  /*10a50*/  FADD.FTZ R3, R67, R3 ;  /* 0x0000000343037221 */ /* 0x002fce0000010000 */
[----:B------:R-:W1:Y:S01]  /*10a60*/  MUFU.EX2 R64, R64 ;  /* 0x0000004000407308 */ /* 0x000e620000000800 */
[----:B--2---:R-:W-:Y:S01]  /*10a70*/  FADD.FTZ R4, R29, R4 ;  /* 0x000000041d047221 */ /* 0x004fe20000010000 */
[----:B0-----:R-:W-:-:S06]  /*10a80*/  FFMA.FTZ R44, R154, UR45, -R80 ;  /* 0x0000002d9a2c7c23 */ /* 0x001fcc0008010850 */
[----:B------:R-:W0:Y:S01]  /*10a90*/  MUFU.EX2 R65, R45 ;  /* 0x0000002d00417308 */ /* 0x000e220000000800 */
[----:B---3--:R-:W-:-:S07]  /*10aa0*/  FADD.FTZ R3, R30, R3 ;  /* 0x000000031e037221 */ /* 0x008fce0000010000 */
        /* <DEDUP_REMOVED lines=45> */
[----:B------:R1:W3:Y:S01]  /*10d80*/  MUFU.EX2 R45, R41 ;  /* 0x00000029002d7308 */ /* 0x0002e20000000800 */
[----:B0-----:R-:W-:-:S07]  /*10d90*/  FADD.FTZ R3, R38, R3 ;  /* 0x0000000326037221 */ /* 0x001fce0000010000 */
[----:B------:R-:W0:Y:S01]  /*10da0*/  MUFU.EX2 R44, R44 ;  /* 0x0000002c002c7308 */ /* 0x000e220000000800 */
[----:B-1----:R-:W-:Y:S01]  /*10db0*/  FFMA.FTZ R41, R82, UR45, -R80 ;  /* 0x0000002d52297c23 */ /* 0x002fe20008010850 */
[----:B--2---:R-:W-:-:S06]  /*10dc0*/  FADD.FTZ R4, R39, R4 ;  /* 0x0000000427047221 */ /* 0x004fcc0000010000 */
[----:B------:R-:W1:Y:S01]  /*10dd0*/  MUFU.EX2 R43, R43 ;  /* 0x0000002b002b7308 */ /* 0x000e620000000800 */
[----:B---3--:R-:W-:-:S07]  /*10de0*/  FADD.FTZ R3, R45, R3 ;  /* 0x000000032d037221 */ /* 0x008fce0000010000 */
        /* <DEDUP_REMOVED lines=13> */
[----:B0-----:R-:W-:Y:S01]  /*10ec0*/  FADD.FTZ R4, R10, R4 ;  /* 0x000000040a047221 */ /* 0x001fe20000010000 */
[----:B-1----:R-:W-:-:S03]  /*10ed0*/  FADD.FTZ R3, R21, R3 ;  /* 0x0000000315037221 */ /* 0x002fc60000010000 */
[----:B--2---:R-:W-:Y:S01]  /*10ee0*/  FADD.FTZ R4, R11, R4 ;  /* 0x000000040b047221 */ /* 0x004fe20000010000 */
[----:B------:R-:W-:Y:S06]  /*10ef0*/  @!P0 BRA `(.L_x_522) ;  /* 0x0000000000048947 */ /* 0x000fec0003800000 */
[----:B------:R-:W-:Y:S01]  /*10f00*/  BPT.TRAP 0x1 ;  /* 0x000000040000795c */ /* 0x000fe20000300000 */
.L_x_522:
[----:B------:R-:W2:Y:S04]  /*10f10*/  LDL R84, [R1+0x5c] ;  /* 0x00005c0001547983 */ /* 0x000ea80000100800 */
[----:B------:R-:W3:Y:S04]  /*10f20*/  LDL R85, [R1+0x8c] ;  /* 0x00008c0001557983 */ /* 0x000ee80000100800 */
[----:B------:R-:W4:Y:S01]  /*10f30*/  LDL R82, [R1+0x74] ;  /* 0x0000740001527983 */ /* 0x000f220000100800 */
[----:B------:R-:W-:-:S03]  /*10f40*/  IMAD R5, R5, 0x8, R2 ;  /* 0x0000000805057824 */ /* 0x000fc600078e0202 */
[----:B------:R-:W4:Y:S04]  /*10f50*/  LDL R81, [R1+0x70] ;  /* 0x0000700001517983 */ /* 0x000f280000100800 */
[----:B------:R-:W4:Y:S01]  /*10f60*/  LDL R83, [R1+0x90] ;  /* 0x0000900001537983 */ /* 0x000f220000100800 */
[----:B------:R-:W-:Y:S01]  /*10f70*/  VIADD R5, R5, 0x2d860 ;  /* 0x0002d86005057836 */ /* 0x000fe20000000000 */
[----:B------:R-:W-:-:S04]  /*10f80*/  MOV R80, UR38 ;  /* 0x0000002600507c02 */ /* 0x000fc80008000f00 */
[----:B------:R-:W-:-:S04]  /*10f90*/  PRMT R5, R80, 0x654, R5 ;  /* 0x0000065450057816 */ /* 0x000fc80000000005 */
[----:B------:R0:W-:Y:S02]  /*10fa0*/  SYNCS.ARRIVE.TRANS64.RED.A1T0 RZ, [R5+URZ], RZ ;  /* 0x000000ff05ff79a7 */ /* 0x0001e4000810043f */
[----:B0-----:R-:W4:Y:S01]  /*10fb0*/  LDL R5, [R1+0x78] ;  /* 0x0000780001057983 */ /* 0x001f220000100800 */
[----:B------:R-:W-:Y:S02]  /*10fc0*/  F2FP.BF16.F32.PACK_AB R12, R79, R12 ;  /* 0x0000000c4f0c723e */ /* 0x000fe400000010ff */
[----:B------:R-:W-:Y:S02]  /*10fd0*/  F2FP.BF16.F32.PACK_AB R13, R13, R78 ;  /* 0x0000004e0d0d723e */ /* 0x000fe400000010ff */
[----:B------:R-:W-:Y:S02]  /*10fe0*/  F2FP.BF16.F32.PACK_AB R14, R77, R14 ;  /* 0x0000000e4d0e723e */ /* 0x000fe400000010ff */
[----:B------:R-:W-:Y:S02]  /*10ff0*/  F2FP.BF16.F32.PACK_AB R15, R15, R76 ;  /* 0x0000004c0f0f723e */ /* 0x000fe400000010ff */
        /* <DEDUP_REMOVED lines=8> */
[----:B--2---:R-:W-:Y:S04]  /*11080*/  STSM.16.M88.4 [R84+0x21800], R12 ;  /* 0x0218000c54007844 */ /* 0x004fe80000000200 */
[----:B---3--:R-:W-:Y:S04]  /*11090*/  STSM.16.M88.4 [R85], R32 ;  /* 0x0000002055007844 */ /* 0x008fe80000000200 */
[----:B----4-:R0:W-:Y:S02]  /*110a0*/  STSM.16.M88.4 [R82], R24 ;  /* 0x0000001852007844 */ /* 0x0101e40000000200 */
[----:B0-----:R-:W-:-:S02]  /*110b0*/  F2FP.BF16.F32.PACK_AB R27, R11, R10 ;  /* 0x0000000a0b1b723e */ /* 0x001fc400000010ff */
[----:B------:R0:W5:Y:S01]  /*110c0*/  LDL R10, [R1] ;  /* 0x00000000010a7983 */ /* 0x0001620000100800 */
[----:B------:R-:W-:Y:S02]  /*110d0*/  F2FP.BF16.F32.PACK_AB R28, R67, R28 ;  /* 0x0000001c431c723e */ /* 0x000fe400000010ff */
        /* <DEDUP_REMOVED lines=14> */
[----:B------:R-:W-:Y:S01]  /*111c0*/  F2FP.BF16.F32.PACK_AB R39, R44, R39 ;  /* 0x000000272c27723e */ /* 0x000fe200000010ff */
[----:B------:R0:W-:Y:S01]  /*111d0*/  STSM.16.M88.4 [R81], R28 ;  /* 0x0000001c51007844 */ /* 0x0001e20000000200 */
[----:B------:R-:W-:Y:S02]  /*111e0*/  F2FP.BF16.F32.PACK_AB R24, R42, R43 ;  /* 0x0000002b2a18723e */ /* 0x000fe400000010ff */
[----:B------:R-:W-:-:S02]  /*111f0*/  F2FP.BF16.F32.PACK_AB R25, R41, R40 ;  /* 0x000000282919723e */ /* 0x000fc400000010ff */
[----:B------:R-:W-:Y:S01]  /*11200*/  F2FP.BF16.F32.PACK_AB R26, R21, R20 ;  /* 0x00000014151a723e */ /* 0x000fe200000010ff */
[----:B------:R0:W-:Y:S04]  /*11210*/  STSM.16.M88.4 [R84+0x27800], R12 ;  /* 0x0278000c54007844 */ /* 0x0001e80000000200 */
[----:B------:R0:W-:Y:S04]  /*11220*/  STSM.16.M88.4 [R83], R32 ;  /* 0x0000002053007844 */ /* 0x0001e80000000200 */
[----:B------:R0:W-:Y:S04]  /*11230*/  STSM.16.M88.4 [R82+0x6000], R36 ;  /* 0x0060002452007844 */ /* 0x0001e80000000200 */
[----:B------:R0:W-:Y:S01]  /*11240*/  STSM.16.M88.4 [R81+0x6000], R24 ;  /* 0x0060001851007844 */ /* 0x0001e20000000200 */
[----:B------:R-:W-:Y:S01]  /*11250*/  @!PT LDS RZ, [RZ] ;  /* 0x00000000fffff984 */ /* 0x000fe20000000800 */
[----:B------:R-:W-:Y:S01]  /*11260*/  @!PT LDS RZ, [RZ] ;  /* 0x00000000fffff984 */ /* 0x000fe20000000800 */
[----:B------:R-:W-:Y:S01]  /*11270*/  @!PT LDS RZ, [RZ] ;  /* 0x00000000fffff984 */ /* 0x000fe20000000800 */
[----:B------:R-:W-:Y:S01]  /*11280*/  @!PT LDS RZ, [RZ] ;  /* 0x00000000fffff984 */ /* 0x000fe20000000800 */
[----:B------:R1:W-:Y:S06]  /*11290*/  MEMBAR.ALL.CTA ;  /* 0x0000000000007992 */ /* 0x0003ec0000008000 */
[----:B-1----:R-:W1:Y:S01]  /*112a0*/  FENCE.VIEW.ASYNC.S ;  /* 0x00000000000073c6 */ /* 0x002e620000000000 */
[----:B------:R-:W-:Y:S01]  /*112b0*/  ISETP.GT.AND P1, PT, R0, R5, PT ;  /* 0x000000050000720c */ /* 0x000fe20003f24270 */
        /* <DEDUP_REMOVED lines=52> */
[----:B-1----:R-:W-:Y:S01]  /*11600*/  NOP ;  /* 0x0000000000007918 */ /* 0x002fe20000000000 */
[----:B0-----:R-:W-:Y:S05]  /*11610*/  @P1 BRA `(.L_x_523) ;  /* 0xffffffd000ac1947 */ /* 0x001fea000383ffff */
.L_x_511:
[----:B------:R-:W-:Y:S05]  /*11620*/  WARPSYNC.ALL ;  /* 0x0000000000007948 */ /* 0x000fea0003800000 */
[----:B------:R-:W-:Y:S06]  /*11630*/  BAR.ARV 0x8, 0x200 ;  /* 0x0208000000007b1d */ /* 0x000fec0000002000 */
[----:B------:R-:W-:Y:S05]  /*11640*/  @!P0 BRA `(.L_x_524) ;  /* 0x0000000000048947 */ /* 0x000fea0003800000 */
[----:B------:R-:W-:Y:S01]  /*11650*/  BPT.TRAP 0x1 ;  /* 0x000000040000795c */ /* 0x000fe20000300000 */
.L_x_524:
[----:B------:R-:W2:Y:S01]  /*11660*/  LDL R0, [R1] ;  /* 0x0000000001007983 */ /* 0x000ea20000100800 */
[----:B------:R-:W-:Y:S01]  /*11670*/  IMAD R5, R142, 0x8, R2 ;  /* 0x000000088e057824 */ /* 0x000fe200078e0202 */
[----:B--2---:R-:W-:-:S04]  /*11680*/  SHF.L.U32 R0, R0, 0x1f, RZ ;  /* 0x0000001f00007819 */ /* 0x004fc800000006ff */
[----:B------:R0:W1:Y:S01]  /*11690*/  SYNCS.PHASECHK.TRANS64.TRYWAIT P1, [R5+URZ+0x2d850], R0 ;  /* 0x02d85000050075a7 */ /* 0x000062000802017f */
[----:B------:R-:W-:Y:S05]  /*116a0*/  @!P0 BRA `(.L_x_525) ;  /* 0x0000000000048947 */ /* 0x000fea0003800000 */
[----:B------:R-:W-:Y:S01]  /*116b0*/  BPT.TRAP 0x1 ;  /* 0x000000040000795c */ /* 0x000fe20000300000 */
.L_x_525:
[----:B------:R-:W2:Y:S01]  /*116c0*/  LDL.LU R7, [R1+0x84] ;  /* 0x0000840001077983 */ /* 0x000ea20000300800 */
[----:B------:R-:W-:Y:S02]  /*116d0*/  VIADD R2, R2, 0x400 ;  /* 0x0000040002027836 */ /* 0x000fe40000000000 */
[----:B------:R-:W-:-:S03]  /*116e0*/  IMAD.MOV.U32 R11, RZ, RZ, 0x40000040 ;  /* 0x40000040ff0b7424 */ /* 0x000fc600078e00ff */
[----:B------:R-:W-:-:S04]  /*116f0*/  SHF.R.U32.HI R2, RZ, 0x4, R2 ;  /* 0x00000004ff027819 */ /* 0x000fc80000011602 */
[----:B------:R-:W-:-:S04]  /*11700*/  LOP3.LUT R2, R2, 0x3fff, RZ, 0xc0, !PT ;  /* 0x00003fff02027812 */ /* 0x000fc800078ec0ff */
[----:B------:R-:W-:Y:S02]  /*11710*/  LOP3.LUT R13, R2, 0x2000000, RZ, 0xfc, !PT ;  /* 0x02000000020d7812 */ /* 0x000fe400078efcff */
[----:B--2--5:R-:W-:Y:S01]  /*11720*/  LOP3.LUT R10, R7, 0x10000, RZ, 0xfc, !PT ;  /* 0x00010000070a7812 */ /* 0x024fe200078efcff */
[----:B-1----:R-:W-:Y:S06]  /*11730*/  @P1 BRA `(.L_x_526) ;  /* 0x0000000000081947 */ /* 0x002fec0003800000 */
[----:B------:R-:W1:Y:S02]  /*11740*/  SYNCS.PHASECHK.TRANS64.TRYWAIT P1, [R5+URZ+0x2d850], R0 ;  /* 0x02d85000050075a7 */ /* 0x000e64000802017f */
[----:B-1----:R-:W-:Y:S05]  /*11750*/  @!P1 BRA `(.L_x_527) ;  /* 0x000000b000dc9947 */ /* 0x002fea0003800000 */
.L_x_526:
[----:B------:R-:W-:Y:S01]  /*11760*/  IMAD R12, R142, 0x600, R13 ;  /* 0x000006008e0c7824 */ /* 0x000fe200078e020d */
[----:B------:R-:W-:Y:S05]  /*11770*/  WARPSYNC.ALL ;  /* 0x0000000000007948 */ /* 0x000fea0003800000 */
[----:B------:R-:W-:Y:S01]  /*11780*/  IMAD.MOV.U32 R13, RZ, RZ, -0x7fffffe0 ;  /* 0x80000020ff0d7424 */ /* 0x000fe200078e00ff */
[C---:B------:R-:W-:Y:S01]  /*11790*/  R2UR UR4, R10.reuse ;  /* 0x000000000a0472ca */ /* 0x040fe200000e0000 */
[----:B------:R-:W-:Y:S01]  /*117a0*/  WARPGROUP.ARRIVE ;  /* 0x00000000000079c5 */ /* 0x000fe20000000000 */
[----:B------:R-:W-:Y:S01]  /*117b0*/  R2UR UR5, R11 ;  /* 0x000000000b0572ca */ /* 0x000fe200000e0000 */
[----:B------:R-:W-:Y:S01]  /*117c0*/  VIADD R14, R10, 0x2 ;  /* 0x000000020a0e7836 */ /* 0x000fe20000000000 */
[C---:B------:R-:W-:Y:S01]  /*117d0*/  R2UR UR6, R12.reuse ;  /* 0x000000000c0672ca */ /* 0x040fe200000e0000 */
[----:B------:R-:W-:Y:S01]  /*117e0*/  VIADD R20, R12, 0x40 ;  /* 0x000000400c147836 */ /* 0x000fe20000000000 */
[----:B------:R-:W-:Y:S01]  /*117f0*/  R2UR UR7, R13 ;  /* 0x000000000d0772ca */ /* 0x000fe200000e0000 */
[----:B------:R-:W-:Y:S01]  /*11800*/  IMAD.MOV.U32 R15, RZ, RZ, 0x40000040 ;  /* 0x40000040ff0f7424 */ /* 0x000fe200078e00ff */
[----:B01----:R-:W0:Y:S01]  /*11810*/  SHFL.BFLY PT, R0, R3, 0x2, 0x1f ;  /* 0x0c401f0003007f89 */ /* 0x003e2200000e0000 */
[----:B------:R-:W-:-:S02]  /*11820*/  IMAD.MOV.U32 R21, RZ, RZ, -0x7fffffe0 ;  /* 0x80000020ff157424 */ /* 0x000fc400078e00ff */
[----:B------:R-:W-:Y:S01]  /*11830*/  IMAD.MOV.U32 R11, RZ, RZ, 0x40000040 ;  /* 0x40000040ff0b7424 */ /* 0x000fe200078e00ff */
[----:B------:R-:W1:Y:S01]  /*11840*/  SHFL.BFLY PT, R7, R4, 0x2, 0x1f ;  /* 0x0c401f0004077f89 */ /* 0x000e6200000e0000 */
[----:B------:R-:W-:Y:S02]  /*11850*/  IMAD.MOV.U32 R13, RZ, RZ, -0x7fffffe0 ;  /* 0x80000020ff0d7424 */ /* 0x000fe400078e00ff */
[----:B------:R-:W-:Y:S02]  /*11860*/  IMAD.MOV.U32 R49, RZ, RZ, RZ ;  /* 0x000000ffff317224 */ /* 0x000fe400078e00ff */
[----:B------:R-:W-:Y:S02]  /*11870*/  IMAD.MOV.U32 R2, RZ, RZ, RZ ;  /* 0x000000ffff027224 */ /* 0x000fe400078e00ff */
[----:B------:R-:W-:Y:S01]  /*11880*/  HGMMA.64x96x16.F32.BF16 R88, gdesc[UR4].tnspB, R88, gsb0 ;  /* 0x41600000045879f0 */ /* 0x000fe20008001858 */
[----:B------:R-:W-:Y:S01]  /*11890*/  R2UR UR4, R14 ;  /* 0x000000000e0472ca */ /* 0x000fe200000e0000 */
[----:B------:R-:W-:Y:S01]  /*118a0*/  VIADD R14, R10, 0x4 ;  /* 0x000000040a0e7836 */ /* 0x000fe20000000000 */
[----:B------:R-:W-:Y:S01]  /*118b0*/  R2UR UR5, R15 ;  /* 0x000000000f0572ca */ /* 0x000fe200000e0000 */
[----:B------:R-:W-:Y:S01]  /*118c0*/  IMAD.MOV.U32 R15, RZ, RZ, 0x40000040 ;  /* 0x40000040ff0f7424 */ /* 0x000fe200078e00ff */
[----:B------:R-:W-:Y:S01]  /*118d0*/  R2UR UR6, R20 ;  /* 0x00000000140672ca */ /* 0x000fe200000e0000 */
[----:B------:R-:W-:Y:S01]  /*118e0*/  VIADD R20, R12, 0x80 ;  /* 0x000000800c147836 */ /* 0x000fe20000000000 */
[----:B------:R-:W-:Y:S01]  /*118f0*/  R2UR UR7, R21 ;  /* 0x00000000150772ca */ /* 0x000fe200000e0000 */
[----:B------:R-:W-:-:S02]  /*11900*/  IMAD.MOV.U32 R21, RZ, RZ, -0x7fffffe0 ;  /* 0x80000020ff157424 */ /* 0x000fc400078e00ff */
[----:B0-----:R-:W-:Y:S01]  /*11910*/  FADD.FTZ R0, R0, R3 ;  /* 0x0000000300007221 */ /* 0x001fe20000010000 */
[----:B------:R-:W-:Y:S02]  /*11920*/  IMAD.MOV.U32 R3, RZ, RZ, -0x800000 ;  /* 0xff800000ff037424 */ /* 0x000fe400078e00ff */
[----:B-1----:R-:W-:Y:S02]  /*11930*/  FADD.FTZ R8, R7, R4 ;  /* 0x0000000407087221 */ /* 0x002fe40000010000 */
[----:B------:R-:W0:Y:S01]  /*11940*/  SHFL.BFLY PT, R7, R0, 0x1, 0x1f ;  /* 0x0c201f0000077f89 */ /* 0x000e2200000e0000 */
[----:B------:R-:W-:Y:S02]  /*11950*/  WARPGROUP.DEPBAR.LE gsb0, 0x0 ;  /* 0x00008000000079c5 */ /* 0x000fe40000010000 */
[----:B------:R-:W-:-:S06]  /*11960*/  WARPGROUP.ARRIVE ;  /* 0x00000000000079c5 */ /* 0x000fcc0000000000 */
        /* <DEDUP_REMOVED lines=8> */
[----:B------:R-:W-:Y:S01]  /*119f0*/  IMAD.MOV.U32 R21, RZ, RZ, -0x7fffffe0 ;  /* 0x80000020ff157424 */ /* 0x000fe200078e00ff */
[----:B------:R-:W-:Y:S02]  /*11a00*/  WARPGROUP.DEPBAR.LE gsb0, 0x0 ;  /* 0x00008000000079c5 */ /* 0x000fe40000010000 */
[----:B------:R-:W-:-:S09]  /*11a10*/  WARPGROUP.ARRIVE ;  /* 0x00000000000079c5 */ /* 0x000fd20000000000 */
        /* <DEDUP_REMOVED lines=24> */
[C---:B------:R-:W-:Y:S01]  /*11ba0*/  VIADD R14, R10.reuse, 0x604 ;  /* 0x000006040a0e7836 */ /* 0x040fe20000000000 */
[----:B------:R-:W-:Y:S01]  /*11bb0*/  R2UR UR5, R15 ;  /* 0x000000000f0572ca */ /* 0x000fe200000e0000 */
[----:B------:R-:W-:Y:S01]  /*11bc0*/  VIADD R10, R10, 0x606 ;  /* 0x000006060a0a7836 */ /* 0x000fe20000000000 */
[----:B------:R-:W-:Y:S01]  /*11bd0*/  R2UR UR6, R20 ;  /* 0x00000000140672ca */ /* 0x000fe200000e0000 */
[C---:B------:R-:W-:Y:S01]  /*11be0*/  VIADD R20, R12.reuse, 0x180 ;  /* 0x000001800c147836 */ /* 0x040fe20000000000 */
[----:B------:R-:W-:Y:S01]  /*11bf0*/  R2UR UR7, R21 ;  /* 0x00000000150772ca */ /* 0x000fe200000e0000 */
[----:B------:R-:W-:Y:S01]  /*11c00*/  IMAD.MOV.U32 R21, RZ, RZ, -0x7fffffe0 ;  /* 0x80000020ff157424 */ /* 0x000fe200078e00ff */
[----:B------:R-:W-:Y:S01]  /*11c10*/  MOV R15, 0x40000040 ;  /* 0x40000040000f7802 */ /* 0x000fe20000000f00 */
[----:B------:R-:W-:Y:S01]  /*11c20*/  VIADD R12, R12, 0x1c0 ;  /* 0x000001c00c0c7836 */ /* 0x000fe20000000000 */
[----:B------:R-:W-:-:S02]  /*11c30*/  WARPGROUP.DEPBAR.LE gsb0, 0x0 ;  /* 0x00008000000079c5 */ /* 0x000fc40000010000 */
[----:B------:R-:W-:-:S07]  /*11c40*/  WARPGROUP.ARRIVE ;  /* 0x00000000000079c5 */ /* 0x000fce0000000000 */
[----:B------:R-:W-:Y:S01]  /*11c50*/  HGMMA.64x96x16.F32.BF16 R88, gdesc[UR4].tnspB, R88, gsb0 ;  /* 0x41600000045879f0 */ /* 0x000fe20008001858 */
[----:B------:R-:W-:Y:S02]  /*11c60*/  R2UR UR4, R14 ;  /* 0x000000000e0472ca */ /* 0x000fe400000e0000 */
[----:B------:R-:W-:Y:S02]  /*11c70*/  R2UR UR5, R15 ;  /* 0x000000000f0572ca */ /* 0x000fe400000e0000 */
[----:B------:R-:W-:Y:S02]  /*11c80*/  R2UR UR6, R20 ;  /* 0x00000000140672ca */ /* 0x000fe400000e0000 */
[----:B------:R-:W-:Y:S01]  /*11c90*/  R2UR UR7, R21 ;  /* 0x00000000150772ca */ /* 0x000fe200000e0000 */
[----:B------:R-:W-:Y:S02]  /*11ca0*/  WARPGROUP.DEPBAR.LE gsb0, 0x0 ;  /* 0x00008000000079c5 */ /* 0x000fe40000010000 */
[----:B------:R-:W-:-:S10]  /*11cb0*/  WARPGROUP.ARRIVE ;  /* 0x00000000000079c5 */ /* 0x000fd40000000000 */
[----:B------:R-:W-:Y:S01]  /*11cc0*/  HGMMA.64x96x16.F32.BF16 R88, gdesc[UR4].tnspB, R88, gsb0 ;  /* 0x41600000045879f0 */ /* 0x000fe20008001858 */
[----:B------:R-:W-:Y:S02]  /*11cd0*/  R2UR UR4, R10 ;  /* 0x000000000a0472ca */ /* 0x000fe400000e0000 */
[----:B------:R-:W-:Y:S02]  /*11ce0*/  R2UR UR5, R11 ;  /* 0x000000000b0572ca */ /* 0x000fe400000e0000 */
[----:B------:R-:W-:Y:S01]  /*11cf0*/  R2UR UR6, R12 ;  /* 0x000000000c0672ca */ /* 0x000fe200000e0000 */
[----:B------:R-:W1:Y:S01]  /*11d00*/  SHFL.BFLY PT, R11, R8, 0x1, 0x1f ;  /* 0x0c201f00080b7f89 */ /* 0x000e6200000e0000 */
[----:B------:R-:W-:Y:S01]  /*11d10*/  R2UR UR7, R13 ;  /* 0x000000000d0772ca */ /* 0x000fe200000e0000 */
[----:B0-----:R-:W-:Y:S01]  /*11d20*/  FADD.FTZ R12, R0, R7 ;  /* 0x00000007000c7221 */ /* 0x001fe20000010000 */
[----:B------:R-:W-:Y:S02]  /*11d30*/  IMAD.U32 R7, RZ, RZ, UR45 ;  /* 0x0000002dff077e24 */ /* 0x000fe4000f8e00ff */
[----:B------:R-:W-:-:S02]  /*11d40*/  IMAD.U32 R13, RZ, RZ, UR45 ;  /* 0x0000002dff0d7e24 */ /* 0x000fc4000f8e00ff */
[----:B------:R-:W-:Y:S01]  /*11d50*/  FSETP.NE.FTZ.AND P1, PT, R12, RZ, PT ;  /* 0x000000ff0c00720b */ /* 0x000fe20003f35000 */
[----:B------:R-:W-:-:S12]  /*11d60*/  IMAD.MOV.U32 R0, RZ, RZ, -0x800000 ;  /* 0xff800000ff007424 */ /* 0x000fd800078e00ff */
[----:B------:R-:W0:Y:S01]  /*11d70*/  @P1 MUFU.LG2 R10, R12 ;  /* 0x0000000c000a1308 */ /* 0x000e220000000c00 */
[----:B------:R-:W-:Y:S01]  /*11d80*/  @P1 FMUL.FTZ R7, R7, 0.69314718246459960938 ;  /* 0x3f31721807071820 */ /* 0x000fe20000410000 */
[----:B-1----:R-:W-:-:S06]  /*11d90*/  FADD.FTZ R11, R8, R11 ;  /* 0x0000000b080b7221 */ /* 0x002fcc0000010000 */
[----:B------:R-:W-:Y:S01]  /*11da0*/  @P1 MUFU.RCP R49, R12 ;  /* 0x0000000c00311308 */ /* 0x000fe20000001000 */
[----:B------:R-:W-:Y:S01]  /*11db0*/  FSETP.NE.FTZ.AND P2, PT, R11, RZ, PT ;  /* 0x000000ff0b00720b */ /* 0x000fe20003f55000 */
[----:B0-----:R-:W-:-:S04]  /*11dc0*/  @P1 FMUL.FTZ R10, R10, 0.69314718246459960938 ;  /* 0x3f3172180a0a1820 */ /* 0x001fc80000410000 */
[----:B------:R-:W-:-:S08]  /*11dd0*/  @P1 FFMA.FTZ R3, R7, R6, R10 ;  /* 0x0000000607031223 */ /* 0x000fd0000001000a */
[----:B------:R-:W0:Y:S01]  /*11de0*/  @P2 MUFU.LG2 R4, R11 ;  /* 0x0000000b00042308 */ /* 0x000e220000000c00 */
[----:B------:R-:W-:-:S07]  /*11df0*/  @P2 FMUL.FTZ R13, R13, 0.69314718246459960938 ;  /* 0x3f3172180d0d2820 */ /* 0x000fce0000410000 */
[----:B------:R1:W2:Y:S01]  /*11e00*/  @P2 MUFU.RCP R2, R11 ;  /* 0x0000000b00022308 */ /* 0x0002a20000001000 */
[----:B0-----:R-:W-:-:S04]  /*11e10*/  @P2 FMUL.FTZ R4, R4, 0.69314718246459960938 ;  /* 0x3f31721804042820 */ /* 0x001fc80000410000 */
[----:B------:R-:W-:Y:S01]  /*11e20*/  @P2 FFMA.FTZ R0, R13, R9, R4 ;  /* 0x000000090d002223 */ /* 0x000fe20000010004 */
[----:B------:R-:W-:Y:S02]  /*11e30*/  WARPGROUP.DEPBAR.LE gsb0, 0x0 ;  /* 0x00008000000079c5 */ /* 0x000fe40000010000 */
[----:B------:R-:W-:-:S06]  /*11e40*/  WARPGROUP.ARRIVE ;  /* 0x00000000000079c5 */ /* 0x000fcc0000000000 */
[----:B------:R-:W-:Y:S03]  /*11e50*/  HGMMA.64x96x16.F32.BF16 R88, gdesc[UR4].tnspB, R88, gsb0 ;  /* 0x41600000045879f0 */ /* 0x000fe60008001858 */
[----:B------:R-:W-:Y:S02]  /*11e60*/  WARPGROUP.DEPBAR.LE gsb0, 0x0 ;  /* 0x00008000000079c5 */ /* 0x000fe40000010000 */
[----:B-12---:R-:W-:Y:S05]  /*11e70*/  @!P0 BRA `(.L_x_528) ;  /* 0x0000000000048947 */ /* 0x006fea0003800000 */
[----:B------:R-:W-:Y:S01]  /*11e80*/  BPT.TRAP 0x1 ;  /* 0x000000040000795c */ /* 0x000fe20000300000 */
.L_x_528:
[----:B------:R-:W2:Y:S01]  /*11e90*/  LDL.LU R6, [R1] ;  /* 0x0000000001067983 */ /* 0x000ea20000300800 */
[----:B------:R-:W-:Y:S02]  /*11ea0*/  VIADD R142, R142, 0x1 ;  /* 0x000000018e8e7836 */ /* 0x000fe40000000000 */
[-C--:B------:R-:W-:Y:S01]  /*11eb0*/  FMUL.FTZ R20, R88, R49.reuse ;  /* 0x0000003158147220 */ /* 0x080fe20000410000 */
[----:B------:R-:W-:Y:S02]  /*11ec0*/  VIADD R5, R5, 0x2d860 ;  /* 0x0002d86005057836 */ /* 0x000fe40000000000 */
[-C--:B------:R-:W-:Y:S01]  /*11ed0*/  FMUL.FTZ R21, R89, R49.reuse ;  /* 0x0000003159157220 */ /* 0x080fe20000410000 */
[----:B------:R-:W-:Y:S01]  /*11ee0*/  IMAD.U32 R4, RZ, RZ, UR38 ;  /* 0x00000026ff047e24 */ /* 0x000fe2000f8e00ff */
[----:B------:R-:W-:Y:S01]  /*11ef0*/  ISETP.NE.AND P1, PT, R142, 0x2, PT ;  /* 0x000000028e00780c */ /* 0x000fe20003f25270 */
[-C--:B------:R-:W-:Y:S01]  /*11f00*/  FMUL.FTZ R28, R92, R49.reuse ;  /* 0x000000315c1c7220 */ /* 0x080fe20000410000 */
[-C--:B------:R-:W-:Y:S01]  /*11f10*/  FMUL.FTZ R29, R93, R49.reuse ;  /* 0x000000315d1d7220 */ /* 0x080fe20000410000 */
[-C--:B------:R-:W-:Y:S01]  /*11f20*/  FMUL.FTZ R30, R96, R49.reuse ;  /* 0x00000031601e7220 */ /* 0x080fe20000410000 */
[----:B------:R-:W-:Y:S01]  /*11f30*/  PRMT R5, R4, 0x654, R5 ;  /* 0x0000065404057816 */ /* 0x000fe20000000005 */
[-C--:B------:R-:W-:Y:S01]  /*11f40*/  FMUL.FTZ R31, R97, R49.reuse ;  /* 0x00000031611f7220 */ /* 0x080fe20000410000 */
[----:B------:R-:W-:Y:S01]  /*11f50*/  SEL R4, RZ, 0x1, P1 ;  /* 0x00000001ff047807 */ /* 0x000fe20000800000 */
[-C--:B------:R-:W-:Y:S01]  /*11f60*/  FMUL.FTZ R32, R100, R49.reuse ;  /* 0x0000003164207220 */ /* 0x080fe20000410000 */
[----:B------:R0:W-:Y:S01]  /*11f70*/  SYNCS.ARRIVE.TRANS64.RED.A1T0 RZ, [R5+URZ], RZ ;  /* 0x000000ff05ff79a7 */ /* 0x0001e2000810043f */
        /* <DEDUP_REMOVED lines=42> */
[----:B------:R-:W-:Y:S01]  /*12220*/  SEL R142, R142, RZ, P1 ;  /* 0x000000ff8e8e7207 */ /* 0x000fe20000800000 */
[----:B------:R-:W-:Y:S01]  /*12230*/  UIADD3 UR37, UR37, 0x1, URZ ;  /* 0x0000000125257890 */ /* 0x000fe2000fffe03f */
[----:B--2---:R-:W-:-:S05]  /*12240*/  LOP3.LUT R6, R6, R4, RZ, 0x3c, !PT ;  /* 0x0000000406067212 */ /* 0x004fca00078e3cff */
[----:B------:R0:W-:Y:S06]  /*12250*/  STL [R1], R6 ;  /* 0x0000000601007387 */ /* 0x0001ec0000100800 */
.L_x_469:
[----:B------:R-:W-:Y:S05]  /*12260*/  WARPSYNC.ALL ;  /* 0x0000000000007948 */ /* 0x000fea0003800000 */
[----:B------:R-:W1:Y:S08]  /*12270*/  S2UR UR38, SR_CgaCtaId ;  /* 0x00000000002679c3 */ /* 0x000e700000008800 */
[----:B------:R-:W-:Y:S06]  /*12280*/  BAR.SYNC.DEFER_BLOCKING 0x5, 0x200 ;  /* 0x0148000000007b1d */ /* 0x000fec0000010000 */
[----:B------:R-:W-:Y:S01]  /*12290*/  UMOV UR4, 0x400 ;  /* 0x0000040000047882 */ /* 0x000fe20000000000 */
[----:B------:R-:W-:Y:S01]  /*122a0*/  BSSY B0, `(.L_x_529) ;  /* 0x00002b9000007945 */ /* 0x000fe20003800000 */
[----:B-1----:R-:W-:-:S06]  /*122b0*/  ULEA UR4, UR38, UR4, 0x18 ;  /* 0x0000000426047291 */ /* 0x002fcc000f8ec03f */
[----:B------:R-:W-:-:S05]  /*122c0*/  IMAD.U32 R2, RZ, RZ, UR4 ;  /* 0x00000004ff027e24 */ /* 0x000fca000f8e00ff */
[----:B------:R1:W2:Y:S01]  /*122d0*/  LDS.128 R96, [R2+0x2d8d0] ;  /* 0x02d8d00002607984 */ /* 0x0002a20000000c00 */
[----:B------:R-:W-:Y:S06]  /*122e0*/  BAR.ARV 0x4, 0x200 ;  /* 0x0108000000007b1d */ /* 0x000fec0000002000 */
[----:B------:R-:W-:Y:S05]  /*122f0*/  @P0 BRA `(.L_x_530) ;  /* 0x0000001c00f00947 */ /* 0x000fea0003800000 */
[----:B------:R-:W3:Y:S01]  /*12300*/  LDL R4, [R1+0x114] ;  /* 0x0001140001047983 */ /* 0x000ee20000100800 */
[----:B------:R-:W-:-:S03]  /*12310*/  ULDC UR4, c[0x0][0xad4] ;  /* 0x0002b50000047ab9 */ /* 0x000fc60000000800 */
[----:B------:R-:W4:Y:S04]  /*12320*/  LDL.LU R74, [R1+0x94] ;  /* 0x00009400014a7983 */ /* 0x000f280000300800 */
[----:B------:R-:W2:Y:S04]  /*12330*/  LDL.LU R81, [R1+0x9c] ;  /* 0x00009c0001517983 */ /* 0x000ea80000300800 */
[----:B------:R-:W2:Y:S01]  /*12340*/  LDL.LU R80, [R1+0xa0] ;  /* 0x0000a00001507983 */ /* 0x000ea20000300800 */
[----:B0-----:R-:W0:Y:S01]  /*12350*/  S2R R5, SR_SWINHI ;  /* 0x0000000000057919 */ /* 0x001e220000002f00 */
[----:B------:R-:W-:-:S02]  /*12360*/  MOV R72, R2 ;  /* 0x0000000200487202 */ /* 0x000fc40000000f00 */
[----:B0-----:R-:W-:-:S03]  /*12370*/  MOV R73, R5 ;  /* 0x0000000500497202 */ /* 0x001fc60000000f00 */
[----:B---3--:R-:W-:-:S03]  /*12380*/  IMAD.WIDE R4, R4, 0x2, R72 ;  /* 0x0000000204047825 */ /* 0x008fc600078e0248 */
[----:B------:R-:W-:-:S04]  /*12390*/  IADD3 R27, P4, R4, 0x20, RZ ;  /* 0x00000020041b7810 */ /* 0x000fc80007f9e0ff */
[----:B------:R-:W-:Y:S02]  /*123a0*/  LOP3.LUT R6, R27, 0x180, RZ, 0xc0, !PT ;  /* 0x000001801b067812 */ /* 0x000fe400078ec0ff */
[----:B------:R-:W-:Y:S02]  /*123b0*/  IADD3 R75, P3, R4, 0x3000, RZ ;  /* 0x00003000044b7810 */ /* 0x000fe40007f7e0ff */
[----:B------:R-:W-:Y:S02]  /*123c0*/  SHF.R.U64 R6, R6, 0x3, RZ ;  /* 0x0000000306067819 */ /* 0x000fe400000012ff */
[----:B------:R-:W-:Y:S02]  /*123d0*/  IADD3 R79, P0, R4, 0x6020, RZ ;  /* 0x00006020044f7810 */ /* 0x000fe40007f1e0ff */
[----:B------:R-:W-:Y:S02]  /*123e0*/  LOP3.LUT R12, R6, R27, RZ, 0x3c, !PT ;  /* 0x0000001b060c7212 */ /* 0x000fe400078e3cff */
[----:B------:R-:W-:Y:S01]  /*123f0*/  LOP3.LUT R6, R75, 0x180, RZ, 0xc0, !PT ;  /* 0x000001804b067812 */ /* 0x000fe200078ec0ff */
[----:B------:R-:W-:Y:S01]  /*12400*/  IMAD.X R11, RZ, RZ, R5, P0 ;  /* 0x000000ffff0b7224 */ /* 0x000fe200000e0605 */
[----:B----4-:R-:W-:-:S02]  /*12410*/  ISETP.NE.AND P0, PT, R74, RZ, PT ;  /* 0x000000ff4a00720c */ /* 0x010fc40003f05270 */
[----:B------:R-:W-:-:S04]  /*12420*/  SHF.R.U64 R6, R6, 0x3, RZ ;  /* 0x0000000306067819 */ /* 0x000fc800000012ff */
[----:B------:R-:W-:Y:S02]  /*12430*/  LOP3.LUT R14, R6, R75, RZ, 0x3c, !PT ;  /* 0x0000004b060e7212 */ /* 0x000fe400078e3cff */
[----:B------:R-:W-:Y:S01]  /*12440*/  SEL R75, R74, UR4, P0 ;  /* 0x000000044a4b7c07 */ /* 0x000fe20008000000 */
[----:B------:R-:W-:Y:S05]  /*12450*/  WARPSYNC.ALL ;  /* 0x0000000000007948 */ /* 0x000fea0003800000 */
[C---:B------:R-:W-:Y:S02]  /*12460*/  LOP3.LUT R7, R4.reuse, 0x180, RZ, 0xc0, !PT ;  /* 0x0000018004077812 */ /* 0x040fe400078ec0ff */
[----:B------:R-:W-:-:S02]  /*12470*/  IADD3 R8, P2, R4, 0x3020, RZ ;  /* 0x0000302004087810 */ /* 0x000fc40007f5e0ff */
[----:B------:R-:W-:Y:S01]  /*12480*/  IADD3 R77, P1, R4, 0x6000, RZ ;  /* 0x00006000044d7810 */ /* 0x000fe20007f3e0ff */
[--C-:B------:R-:W-:Y:S01]  /*12490*/  IMAD.X R13, RZ, RZ, R5.reuse, P4 ;  /* 0x000000ffff0d7224 */ /* 0x100fe200020e0605 */
[----:B------:R-:W-:Y:S01]  /*124a0*/  SHF.R.U64 R7, R7, 0x3, RZ ;  /* 0x0000000307077819 */ /* 0x000fe200000012ff */
[----:B------:R-:W-:Y:S01]  /*124b0*/  IMAD.X R15, RZ, RZ, R5, P3 ;  /* 0x000000ffff0f7224 */ /* 0x000fe200018e0605 */
[----:B------:R-:W-:Y:S01]  /*124c0*/  LOP3.LUT R10, R77, 0x180, RZ, 0xc0, !PT ;  /* 0x000001804d0a7812 */ /* 0x000fe200078ec0ff */
[----:B------:R-:W-:Y:S01]  /*124d0*/  ULDC.64 UR4, c[0x0][0xc00] ;  /* 0x0003000000047ab9 */ /* 0x000fe20000000a00 */
[----:B------:R-:W-:Y:S01]  /*124e0*/  LOP3.LUT R4, R7, R4, RZ, 0x3c, !PT ;  /* 0x0000000407047212 */ /* 0x000fe200078e3cff */
[----:B------:R-:W-:Y:S01]  /*124f0*/  ULDC.64 UR6, c[0x0][0xc08] ;  /* 0x0003020000067ab9 */ /* 0x000fe20000000a00 */
[----:B------:R-:W-:Y:S02]  /*12500*/  LOP3.LUT R7, R8, 0x180, RZ, 0xc0, !PT ;  /* 0x0000018008077812 */ /* 0x000fe400078ec0ff */
[----:B------:R-:W-:-:S02]  /*12510*/  LOP3.LUT R26, R79, 0x180, RZ, 0xc0, !PT ;  /* 0x000001804f1a7812 */ /* 0x000fc400078ec0ff */
[----:B------:R-:W-:Y:S02]  /*12520*/  SHF.R.U64 R7, R7, 0x3, RZ ;  /* 0x0000000307077819 */ /* 0x000fe400000012ff */
[----:B------:R-:W-:Y:S02]  /*12530*/  SHF.R.U64 R10, R10, 0x3, RZ ;  /* 0x000000030a0a7819 */ /* 0x000fe400000012ff */
[----:B------:R-:W-:Y:S01]  /*12540*/  SHF.R.U64 R26, R26, 0x3, RZ ;  /* 0x000000031a1a7819 */ /* 0x000fe200000012ff */
[--C-:B------:R-:W-:Y:S01]  /*12550*/  IMAD.X R25, RZ, RZ, R5.reuse, P2 ;  /* 0x000000ffff197224 */ /* 0x100fe200010e0605 */
[----:B------:R-:W-:Y:S01]  /*12560*/  LOP3.LUT R24, R7, R8, RZ, 0x3c, !PT ;  /* 0x0000000807187212 */ /* 0x000fe200078e3cff */
[----:B------:R-:W-:Y:S01]  /*12570*/  IMAD.X R9, RZ, RZ, R5, P1 ;  /* 0x000000ffff097224 */ /* 0x000fe200008e0605 */
[----:B------:R-:W-:Y:S02]  /*12580*/  MOV R27, R4 ;  /* 0x00000004001b7202 */ /* 0x000fe40000000f00 */
[----:B------:R-:W-:-:S02]  /*12590*/  LOP3.LUT R8, R10, R77, RZ, 0x3c, !PT ;  /* 0x0000004d0a087212 */ /* 0x000fc400078e3cff */
[----:B------:R-:W-:Y:S02]  /*125a0*/  F2FP.BF16.F32.PACK_AB R4, R21, R20 ;  /* 0x000000141504723e */ /* 0x000fe400000010ff */
[----:B------:R-:W-:Y:S02]  /*125b0*/  F2FP.BF16.F32.PACK_AB R5, R51, R50 ;  /* 0x000000323305723e */ /* 0x000fe400000010ff */
[----:B------:R-:W-:Y:S02]  /*125c0*/  F2FP.BF16.F32.PACK_AB R6, R29, R28 ;  /* 0x0000001c1d06723e */ /* 0x000fe400000010ff */
[----:B------:R-:W-:Y:S01]  /*125d0*/  F2FP.BF16.F32.PACK_AB R7, R53, R52 ;  /* 0x000000343507723e */ /* 0x000fe200000010ff */
[----:B------:R-:W-:Y:S01]  /*125e0*/  BAR.SYNC.DEFER_BLOCKING 0x1, 0x180 ;  /* 0x0046000000007b1d */ /* 0x000fe20000010000 */
[----:B------:R-:W-:Y:S02]  /*125f0*/  LOP3.LUT R10, R26, R79, RZ, 0x3c, !PT ;  /* 0x0000004f1a0a7212 */ /* 0x000fe400078e3cff */
[----:B------:R-:W-:-:S02]  /*12600*/  MOV R79, R12 ;  /* 0x0000000c004f7202 */ /* 0x000fc40000000f00 */
[----:B------:R-:W-:Y:S02]  /*12610*/  MOV R74, R14 ;  /* 0x0000000e004a7202 */ /* 0x000fe40000000f00 */
[----:B------:R-:W-:Y:S02]  /*12620*/  F2FP.BF16.F32.PACK_AB R12, R31, R30 ;  /* 0x0000001e1f0c723e */ /* 0x000fe400000010ff */
[----:B------:R-:W-:Y:S02]  /*12630*/  F2FP.BF16.F32.PACK_AB R13, R55, R54 ;  /* 0x00000036370d723e */ /* 0x000fe400000010ff */
[----:B------:R-:W-:Y:S02]  /*12640*/  F2FP.BF16.F32.PACK_AB R14, R33, R32 ;  /* 0x00000020210e723e */ /* 0x000fe400000010ff */
[----:B------:R-:W-:Y:S02]  /*12650*/  F2FP.BF16.F32.PACK_AB R15, R57, R56 ;  /* 0x00000038390f723e */ /* 0x000fe400000010ff */
[----:B------:R-:W-:-:S02]  /*12660*/  MOV R78, R24 ;  /* 0x00000018004e7202 */ /* 0x000fc40000000f00 */
[----:B------:R-:W-:Y:S02]  /*12670*/  F2FP.BF16.F32.PACK_AB R24, R35, R34 ;  /* 0x000000222318723e */ /* 0x000fe400000010ff */
[----:B------:R-:W-:Y:S02]  /*12680*/  F2FP.BF16.F32.PACK_AB R25, R59, R58 ;  /* 0x0000003a3b19723e */ /* 0x000fe400000010ff */
[----:B------:R-:W-:Y:S01]  /*12690*/  F2FP.BF16.F32.PACK_AB R26, R37, R36 ;  /* 0x00000024251a723e */ /* 0x000fe200000010ff */
[----:B------:R0:W-:Y:S01]  /*126a0*/  STSM.16.M88.4 [R27], R4 ;  /* 0x000000041b007844 */ /* 0x0001e20000000200 */
[----:B------:R-:W-:Y:S02]  /*126b0*/  MOV R77, R8 ;  /* 0x00000008004d7202 */ /* 0x000fe40000000f00 */
[----:B------:R-:W-:Y:S01]  /*126c0*/  MOV R76, R10 ;  /* 0x0000000a004c7202 */ /* 0x000fe20000000f00 */
[----:B------:R3:W-:Y:S01]  /*126d0*/  STSM.16.M88.4 [R79], R12 ;  /* 0x0000000c4f007844 */ /* 0x0007e20000000200 */
[----:B------:R-:W-:-:S02]  /*126e0*/  F2FP.BF16.F32.PACK_AB R8, R43, R42 ;  /* 0x0000002a2b08723e */ /* 0x000fc400000010ff */
[----:B------:R-:W-:Y:S02]  /*126f0*/  F2FP.BF16.F32.PACK_AB R9, R67, R66 ;  /* 0x000000424309723e */ /* 0x000fe400000010ff */
[----:B------:R-:W-:Y:S02]  /*12700*/  F2FP.BF16.F32.PACK_AB R10, R45, R44 ;  /* 0x0000002c2d0a723e */ /* 0x000fe400000010ff */
[----:B------:R-:W-:Y:S02]  /*12710*/  F2FP.BF16.F32.PACK_AB R11, R69, R68 ;  /* 0x00000044450b723e */ /* 0x000fe400000010ff */
[----:B0-----:R-:W-:Y:S02]  /*12720*/  F2FP.BF16.F32.PACK_AB R27, R61, R60 ;  /* 0x0000003c3d1b723e */ /* 0x001fe400000010ff */
[----:B------:R-:W-:Y:S02]  /*12730*/  F2FP.BF16.F32.PACK_AB R4, R39, R38 ;  /* 0x000000262704723e */ /* 0x000fe400000010ff */
[----:B------:R-:W-:-:S02]  /*12740*/  F2FP.BF16.F32.PACK_AB R5, R63, R62 ;  /* 0x0000003e3f05723e */ /* 0x000fc400000010ff */
[----:B------:R-:W-:Y:S02]  /*12750*/  F2FP.BF16.F32.PACK_AB R6, R41, R40 ;  /* 0x000000282906723e */ /* 0x000fe400000010ff */
[----:B------:R-:W-:Y:S02]  /*12760*/  F2FP.BF16.F32.PACK_AB R7, R65, R64 ;  /* 0x000000404107723e */ /* 0x000fe400000010ff */
[----:B---3--:R-:W-:Y:S02]  /*12770*/  F2FP.BF16.F32.PACK_AB R12, R47, R46 ;  /* 0x0000002e2f0c723e */ /* 0x008fe400000010ff */
[----:B------:R-:W-:Y:S02]  /*12780*/  F2FP.BF16.F32.PACK_AB R13, R71, R70 ;  /* 0x00000046470d723e */ /* 0x000fe400000010ff */
[----:B------:R-:W-:Y:S02]  /*12790*/  F2FP.BF16.F32.PACK_AB R14, R49, R48 ;  /* 0x00000030310e723e */ /* 0x000fe400000010ff */
[----:B------:R-:W-:Y:S01]  /*127a0*/  F2FP.BF16.F32.PACK_AB R15, R135, R134 ;  /* 0x00000086870f723e */ /* 0x000fe200000010ff */
[----:B------:R2:W-:Y:S04]  /*127b0*/  STSM.16.M88.4 [R74], R24 ;  /* 0x000000184a007844 */ /* 0x0005e80000000200 */
[----:B------:R-:W-:Y:S04]  /*127c0*/  STSM.16.M88.4 [R78], R4 ;  /* 0x000000044e007844 */ /* 0x000fe80000000200 */
[----:B------:R0:W-:Y:S04]  /*127d0*/  STSM.16.M88.4 [R77], R8 ;  /* 0x000000084d007844 */ /* 0x0001e80000000200 */
[----:B------:R3:W-:Y:S01]  /*127e0*/  STSM.16.M88.4 [R76], R12 ;  /* 0x0000000c4c007844 */ /* 0x0007e20000000200 */
[----:B------:R-:W-:Y:S01]  /*127f0*/  BAR.SYNC.DEFER_BLOCKING 0x1, 0x180 ;  /* 0x0046000000007b1d */ /* 0x000fe20000010000 */
[----:B------:R-:W-:-:S04]  /*12800*/  ISETP.NE.U32.AND P0, PT, RZ, UR4, PT ;  /* 0x00000004ff007c0c */ /* 0x000fc8000bf05070 */
[----:B------:R-:W-:Y:S02]  /*12810*/  ISETP.NE.AND.EX P0, PT, RZ, UR5, PT, P0 ;  /* 0x00000005ff007c0c */ /* 0x000fe4000bf05300 */
[----:B--2---:R-:W-:Y:S01]  /*12820*/  IADD3 R24, P1, R81, UR4, RZ ;  /* 0x0000000451187c10 */ /* 0x004fe2000ff3e0ff */
[----:B------:R-:W-:-:S03]  /*12830*/  IMAD.MOV.U32 R74, RZ, RZ, RZ ;  /* 0x000000ffff4a7224 */ /* 0x000fc600078e00ff */
[----:B------:R-:W-:-:S07]  /*12840*/  IADD3.X R25, R80, UR5, RZ, P1, !PT ;  /* 0x0000000550197c10 */ /* 0x000fce0008ffe4ff */
[----:B------:R-:W5:Y:S01]  /*12850*/  @P0 LDG.E R74, desc[UR42][R24.64] ;  /* 0x0000002a184a0981 */ /* 0x000f62000c1e1900 */
[----:B------:R-:W-:-:S04]  /*12860*/  ISETP.NE.U32.AND P3, PT, RZ, UR6, PT ;  /* 0x00000006ff007c0c */ /* 0x000fc8000bf65070 */
[----:B------:R-:W-:Y:S01]  /*12870*/  ISETP.NE.AND.EX P3, PT, RZ, UR7, PT, P3 ;  /* 0x00000007ff007c0c */ /* 0x000fe2000bf65330 */
[----:B0-----:R-:W-:Y:S01]  /*12880*/  IMAD.MOV.U32 R10, RZ, RZ, 0x9b8 ;  /* 0x000009b8ff0a7424 */ /* 0x001fe200078e00ff */
[----:B------:R-:W-:Y:S02]  /*12890*/  ISETP.GT.AND P2, PT, R75, 0x1, PT ;  /* 0x000000014b00780c */ /* 0x000fe40003f44270 */
[----:B------:R-:W0:Y:S02]  /*128a0*/  LDC R75, c[0x0][0xbe8] ;  /* 0x0002fa00ff4b7b82 */ /* 0x000e240000000800 */
[----:B------:R-:W-:-:S07]  /*128b0*/  SEL R10, R10, 0x978, P2 ;  /* 0x000009780a0a7807 */ /* 0x000fce0001000000 */
[----:B------:R-:W-:Y:S01]  /*128c0*/  @P3 IADD3 R4, P1, R81, UR6, RZ ;  /* 0x0000000651043c10 */ /* 0x000fe2000ff3e0ff */
[----:B------:R-:W-:Y:S02]  /*128d0*/  ULDC UR6, c[0x0][0xa88] ;  /* 0x0002a20000067ab9 */ /* 0x000fe40000000800 */
[----:B------:R-:W-:Y:S01]  /*128e0*/  IMAD.U32 R26, RZ, RZ, UR6 ;  /* 0x00000006ff1a7e24 */ /* 0x000fe2000f8e00ff */
[----:B------:R-:W-:Y:S01]  /*128f0*/  @P3 IADD3.X R5, R80, UR7, RZ, P1, !PT ;  /* 0x0000000750053c10 */ /* 0x000fe20008ffe4ff */
[----:B------:R3:W2:Y:S04]  /*12900*/  LDC.64 R6, c[0x0][R10+0x218] ;  /* 0x000086000a067b82 */ /* 0x0006a80000000a00 */
[----:B------:R4:W5:Y:S04]  /*12910*/  @P3 LDG.E R26, desc[UR42][R4.64] ;  /* 0x0000002a041a3981 */ /* 0x000968000c1e1900 */
[----:B------:R3:W1:Y:S08]  /*12920*/  LDC.64 R8, c[0x0][R10+0x228] ;  /* 0x00008a000a087b82 */ /* 0x0006700000000a00 */
[----:B----4-:R3:W4:Y:S01]  /*12930*/  LDC.64 R4, c[0x0][R10+0x220] ;  /* 0x000088000a047b82 */ /* 0x0107220000000a00 */
[----:B0-----:R-:W-:Y:S01]  /*12940*/  ISETP.NE.AND P1, PT, R75, 0x1, PT ;  /* 0x000000014b00780c */ /* 0x001fe20003f25270 */
[----:B---3--:R-:W-:-:S12]  /*12950*/  @P3 BRA `(.L_x_531) ;  /* 0x0000000000103947 */ /* 0x008fd80003800000 */
[----:B------:R-:W-:Y:S05]  /*12960*/  @!P0 BRA `(.L_x_531) ;  /* 0x00000000000c8947 */ /* 0x000fea0003800000 */
[----:B------:R-:W3:Y:S04]  /*12970*/  LDG.E R11, desc[UR42][R24.64] ;  /* 0x0000002a180b7981 */ /* 0x000ee8000c1e1900 */
[----:B-----5:R-:W3:Y:S02]  /*12980*/  LDG.E R26, desc[UR42][R24.64+0x4] ;  /* 0x0000042a181a7981 */ /* 0x020ee4000c1e1900 */
[----:B---3--:R-:W-:-:S07]  /*12990*/  IMAD.IADD R26, R26, 0x1, -R11 ;  /* 0x000000011a1a7824 */ /* 0x008fce00078e0a0b */
.L_x_531:
[----:B------:R-:W3:Y:S01]  /*129a0*/  LDL.LU R12, [R1+0x98] ;  /* 0x00009800010c7983 */ /* 0x000ee20000300800 */
[----:B------:R-:W0:Y:S03]  /*129b0*/  LDC.64 R10, c[0x0][R10+0x210] ;  /* 0x000084000a0a7b82 */ /* 0x000e260000000a00 */
[----:B------:R-:W2:Y:S04]  /*129c0*/  LDL.LU R15, [R1+0xd8] ;  /* 0x0000d800010f7983 */ /* 0x000ea80000300800 */
[----:B------:R-:W4:Y:S01]  /*129d0*/  LDL R24, [R1+0x110] ;  /* 0x0001100001187983 */ /* 0x000f220000100800 */
[----:B------:R-:W-:Y:S01]  /*129e0*/  ISETP.NE.U32.AND P0, PT, RZ, UR4, PT ;  /* 0x00000004ff007c0c */ /* 0x000fe2000bf05070 */
[----:B------:R-:W1:Y:S02]  /*129f0*/  @P1 LDC R77, c[0x0][0xbec] ;  /* 0x0002fb00ff4d1b82 */ /* 0x000e640000000800 */
[----:B------:R-:W4:Y:S04]  /*12a00*/  LDL R80, [R1+0xa4] ;  /* 0x0000a40001507983 */ /* 0x000f280000100800 */
[----:B------:R-:W4:Y:S01]  /*12a10*/  LDL R78, [R1+0xb0] ;  /* 0x0000b000014e7983 */ /* 0x000f220000100800 */
[----:B------:R-:W-:Y:S01]  /*12a20*/  ISETP.NE.AND.EX P0, PT, RZ, UR5, PT, P0 ;  /* 0x00000005ff007c0c */ /* 0x000fe2000bf05300 */
[----:B------:R-:W0:Y:S02]  /*12a30*/  @P1 LDC R79, c[0x0][0xbf0] ;  /* 0x0002fc00ff4f1b82 */ /* 0x000e240000000800 */
[----:B------:R-:W4:Y:S04]  /*12a40*/  LDL R82, [R1+0x10c] ;  /* 0x00010c0001527983 */ /* 0x000f280000100800 */
[----:B------:R-:W4:Y:S01]  /*12a50*/  LDL R81, [R1+0xe0] ;  /* 0x0000e00001517983 */ /* 0x000f220000100800 */
[----:B---3--:R-:W-:-:S02]  /*12a60*/  SEL R14, R12, RZ, !P0 ;  /* 0x000000ff0c0e7207 */ /* 0x008fc40004000000 */
[----:B------:R-:W3:Y:S01]  /*12a70*/  LDC.64 R12, c[0x0][0xba8] ;  /* 0x0002ea00ff0c7b82 */ /* 0x000ee20000000a00 */
[----:B--2---:R-:W-:Y:S02]  /*12a80*/  SEL R15, R15, RZ, !P0 ;  /* 0x000000ff0f0f7207 */ /* 0x004fe40004000000 */
[----:B----4-:R-:W-:-:S04]  /*12a90*/  IMAD R5, R5, R14, RZ ;  /* 0x0000000e05057224 */ /* 0x010fc800078e02ff */
[----:B------:R-:W-:Y:S02]  /*12aa0*/  IMAD R27, R4, R15, R5 ;  /* 0x0000000f041b7224 */ /* 0x000fe400078e0205 */
[-C--:B------:R-:W-:Y:S02]  /*12ab0*/  IMAD R15, R7, R137.reuse, RZ ;  /* 0x00000089070f7224 */ /* 0x080fe400078e02ff */
[----:B------:R-:W-:-:S04]  /*12ac0*/  IMAD.WIDE.U32 R6, R6, R137, RZ ;  /* 0x0000008906067225 */ /* 0x000fc800078e00ff */
[----:B------:R-:W-:-:S04]  /*12ad0*/  IMAD.WIDE.U32 R4, R4, R14, RZ ;  /* 0x0000000e04047225 */ /* 0x000fc800078e00ff */
[----:B------:R-:W-:Y:S01]  /*12ae0*/  IMAD R24, R80, 0xc0, R24 ;  /* 0x000000c050187824 */ /* 0x000fe200078e0218 */
[----:B-----5:R-:W-:Y:S01]  /*12af0*/  IADD3 R6, P0, P3, R4, R6, R74 ;  /* 0x0000000604067210 */ /* 0x020fe20007b1e04a */
[----:B------:R-:W-:Y:S02]  /*12b00*/  IMAD.IADD R76, R7, 0x1, R15 ;  /* 0x00000001074c7824 */ /* 0x000fe400078e020f */
[----:B-1----:R-:W-:Y:S01]  /*12b10*/  @P1 IMAD.HI.U32 R4, R24, R77, RZ ;  /* 0x0000004d18041227 */ /* 0x002fe200078e00ff */
[----:B------:R-:W-:Y:S01]  /*12b20*/  SEL R25, R78, RZ, P2 ;  /* 0x000000ff4e197207 */ /* 0x000fe20001000000 */
[----:B---3--:R-:W1:Y:S02]  /*12b30*/  @!P2 LDC R12, c[0x0][0xb50] ;  /* 0x0002d400ff0cab82 */ /* 0x008e640000000800 */
[----:B------:R-:W-:Y:S02]  /*12b40*/  IMAD.IADD R7, R5, 0x1, R27 ;  /* 0x0000000105077824 */ /* 0x000fe400078e021b */
[----:B------:R-:W-:Y:S01]  /*12b50*/  IMAD.MOV.U32 R5, RZ, RZ, R24 ;  /* 0x000000ffff057224 */ /* 0x000fe200078e0018 */
[----:B0-----:R-:W-:Y:S01]  /*12b60*/  @P1 SHF.R.U32.HI R5, RZ, R79, R4 ;  /* 0x0000004fff051219 */ /* 0x001fe20000011604 */
[-C--:B------:R-:W-:Y:S01]  /*12b70*/  IMAD R27, R9, R25.reuse, RZ ;  /* 0x00000019091b7224 */ /* 0x080fe200078e02ff */
[----:B------:R-:W-:Y:S01]  /*12b80*/  SHF.R.S32.HI R15, RZ, 0x1f, R74 ;  /* 0x0000001fff0f7819 */ /* 0x000fe2000001144a */
[----:B------:R-:W-:Y:S01]  /*12b90*/  IMAD.WIDE.U32 R8, R8, R25, RZ ;  /* 0x0000001908087225 */ /* 0x000fe200078e00ff */
[----:B------:R-:W0:Y:S03]  /*12ba0*/  @!P2 LDC R13, c[0x0][0xb54] ;  /* 0x0002d500ff0dab82 */ /* 0x000e260000000800 */
[----:B------:R-:W-:Y:S01]  /*12bb0*/  IMAD.MOV R25, RZ, RZ, -R5 ;  /* 0x000000ffff197224 */ /* 0x000fe200078e0a05 */
[----:B------:R-:W-:Y:S01]  /*12bc0*/  IADD3.X R7, R7, R76, R15, P0, P3 ;  /* 0x0000004c07077210 */ /* 0x000fe200007e640f */
[----:B------:R-:W-:Y:S01]  /*12bd0*/  IMAD.IADD R27, R9, 0x1, R27 ;  /* 0x00000001091b7824 */ /* 0x000fe200078e021b */
[----:B------:R-:W-:-:S02]  /*12be0*/  IADD3 R8, P0, P3, R5, R6, R8 ;  /* 0x0000000605087210 */ /* 0x000fc40007b1e008 */
[----:B------:R-:W-:Y:S01]  /*12bf0*/  SHF.R.S32.HI R4, RZ, 0x1f, R5 ;  /* 0x0000001fff047819 */ /* 0x000fe20000011405 */
[----:B------:R-:W-:-:S03]  /*12c00*/  IMAD R5, R75, R25, R24 ;  /* 0x000000194b057224 */ /* 0x000fc600078e0218 */
[----:B------:R-:W-:Y:S01]  /*12c10*/  IADD3.X R9, R4, R7, R27, P0, P3 ;  /* 0x0000000704097210 */ /* 0x000fe200007e641b */
[-C--:B------:R-:W-:Y:S01]  /*12c20*/  IMAD R4, R11, R5.reuse, RZ ;  /* 0x000000050b047224 */ /* 0x080fe200078e02ff */
[----:B------:R-:W-:Y:S01]  /*12c30*/  SHF.R.S32.HI R7, RZ, 0x1f, R5 ;  /* 0x0000001fff077819 */ /* 0x000fe20000011405 */
[----:B------:R-:W-:-:S04]  /*12c40*/  IMAD.WIDE.U32 R8, R10, R5, R8 ;  /* 0x000000050a087225 */ /* 0x000fc800078e0008 */
[----:B------:R-:W-:Y:S01]  /*12c50*/  IMAD R7, R10, R7, R4 ;  /* 0x000000070a077224 */ /* 0x000fe200078e0204 */
[----:B-1----:R-:W-:-:S03]  /*12c60*/  LEA R12, P0, R8, R12, 0x2 ;  /* 0x0000000c080c7211 */ /* 0x002fc600078010ff */
[----:B------:R-:W-:-:S05]  /*12c70*/  IMAD.IADD R4, R9, 0x1, R7 ;  /* 0x0000000109047824 */ /* 0x000fca00078e0207 */
[----:B0-----:R-:W-:Y:S01]  /*12c80*/  LEA.HI.X R13, R8, R13, R4, 0x2, P0 ;  /* 0x0000000d080d7211 */ /* 0x001fe200000f1404 */
[----:B------:R-:W-:Y:S01]  /*12c90*/  SHFL.IDX PT, R6, R12, 0x1, 0x1c1f ;  /* 0x003c1f000c067f89 */ /* 0x000fe200000e0000 */
[----:B------:R-:W-:-:S03]  /*12ca0*/  IMAD R10, R80, 0xc0, R82 ;  /* 0x000000c0500a7824 */ /* 0x000fc600078e0252 */
[----:B------:R-:W-:Y:S04]  /*12cb0*/  SHFL.IDX PT, R4, R12, RZ, 0x1c1f ;  /* 0x001c1fff0c047589 */ /* 0x000fe800000e0000 */
[----:B------:R-:W0:Y:S04]  /*12cc0*/  SHFL.IDX PT, R5, R13, RZ, 0x1c1f ;  /* 0x001c1fff0d057589 */ /* 0x000e2800000e0000 */
[----:B------:R-:W1:Y:S01]  /*12cd0*/  SHFL.IDX PT, R7, R13, 0x1, 0x1c1f ;  /* 0x003c1f000d077f89 */ /* 0x000e6200000e0000 */
[----:B------:R-:W-:Y:S01]  /*12ce0*/  IMAD R8, R26, R75, RZ ;  /* 0x0000004b1a087224 */ /* 0x000fe200078e02ff */
[----:B------:R-:W-:-:S02]  /*12cf0*/  LOP3.LUT P0, RZ, R81, 0x3, RZ, 0xc0, !PT ;  /* 0x0000000351ff7812 */ /* 0x000fc4000780c0ff */
[C---:B------:R-:W-:Y:S02]  /*12d00*/  IADD3 R9, R10.reuse, 0x8, RZ ;  /* 0x000000080a097810 */ /* 0x040fe40007ffe0ff */
[-C--:B------:R-:W-:Y:S02]  /*12d10*/  ISETP.GE.OR P3, PT, R10, R8.reuse, P0 ;  /* 0x000000080a00720c */ /* 0x080fe40000766670 */
[----:B------:R-:W-:-:S11]  /*12d20*/  ISETP.GE.OR P0, PT, R9, R8, P0 ;  /* 0x000000080900720c */ /* 0x000fd60000706670 */
[----:B0-----:R0:W-:Y:S04]  /*12d30*/  @!P3 ST.E desc[UR42][R4.64], R3 ;  /* 0x000000030400b985 */ /* 0x0011e8000c10192a */
[----:B-1----:R0:W-:Y:S01]  /*12d40*/  @!P0 ST.E desc[UR42][R6.64], R0 ;  /* 0x0000000006008985 */ /* 0x0021e2000c10192a */
[----:B------:R-:W-:Y:S05]  /*12d50*/  @P2 BRA `(.L_x_532) ;  /* 0x00000008002c2947 */ /* 0x000fea0003800000 */
[----:B------:R-:W0:Y:S01]  /*12d60*/  S2R R81, SR_TID.X ;  /* 0x0000000000517919 */ /* 0x000e220000002100 */
[----:B------:R-:W1:Y:S01]  /*12d70*/  @P1 LDC R12, c[0x0][0xbec] ;  /* 0x0002fb00ff0c1b82 */ /* 0x000e620000000800 */
[----:B------:R-:W-:-:S07]  /*12d80*/  ULDC.64 UR4, c[0x0][0xaa0] ;  /* 0x0002a80000047ab9 */ /* 0x000fce0000000a00 */
[----:B------:R-:W2:Y:S01]  /*12d90*/  @P1 LDC R45, c[0x0][0xbf0] ;  /* 0x0002fc00ff2d1b82 */ /* 0x000ea20000000800 */
[----:B0-----:R-:W-:-:S05]  /*12da0*/  VIADD R0, R81, 0xffffff80 ;  /* 0xffffff8051007836 */ /* 0x001fca0000000000 */
[----:B------:R-:W-:-:S04]  /*12db0*/  SHF.R.S32.HI R3, RZ, 0x1f, R0 ;  /* 0x0000001fff037819 */ /* 0x000fc80000011400 */
[----:B------:R-:W-:-:S04]  /*12dc0*/  LEA.HI R3, R3, R0, RZ, 0x2 ;  /* 0x0000000003037211 */ /* 0x000fc800078f10ff */
[----:B------:R-:W-:Y:S02]  /*12dd0*/  LOP3.LUT R5, R3, 0xfffffffc, RZ, 0xc0, !PT ;  /* 0xfffffffc03057812 */ /* 0x000fe400078ec0ff */
[----:B------:R-:W-:-:S03]  /*12de0*/  SHF.R.S32.HI R20, RZ, 0x2, R3 ;  /* 0x00000002ff147819 */ /* 0x000fc60000011403 */
[----:B------:R-:W-:-:S04]  /*12df0*/  IMAD.IADD R9, R0, 0x1, -R5 ;  /* 0x0000000100097824 */ /* 0x000fc800078e0a05 */
[----:B------:R-:W-:-:S04]  /*12e00*/  IMAD.SHL.U32 R21, R9, 0x8, RZ ;  /* 0x0000000809157824 */ /* 0x000fc800078e00ff */
[----:B------:R-:W-:-:S04]  /*12e10*/  IMAD R3, R20, 0x20, R21 ;  /* 0x0000002014037824 */ /* 0x000fc800078e0215 */
[----:B------:R-:W-:-:S03]  /*12e20*/  IMAD.WIDE R72, R3, 0x2, R72 ;  /* 0x0000000203487825 */ /* 0x000fc600078e0248 */
[C---:B------:R-:W-:Y:S01]  /*12e30*/  IADD3 R3, P5, R72.reuse, 0x7800, RZ ;  /* 0x0000780048037810 */ /* 0x040fe20007fbe0ff */
[----:B------:R-:W-:Y:S01]  /*12e40*/  IMAD R15, R15, UR4, RZ ;  /* 0x000000040f0f7c24 */ /* 0x000fe2000f8e02ff */
[C---:B------:R-:W-:Y:S02]  /*12e50*/  IADD3 R25, P0, R72.reuse, 0x1800, RZ ;  /* 0x0000180048197810 */ /* 0x040fe40007f1e0ff */
[----:B------:R-:W-:Y:S02]  /*12e60*/  LOP3.LUT R0, R3, 0x180, RZ, 0xc0, !PT ;  /* 0x0000018003007812 */ /* 0x000fe400078ec0ff */
[----:B------:R-:W-:Y:S01]  /*12e70*/  IADD3 R29, P2, R72, 0x3000, RZ ;  /* 0x00003000481d7810 */ /* 0x000fe20007f5e0ff */
[----:B------:R-:W-:Y:S01]  /*12e80*/  IMAD.WIDE.U32 R10, R74, UR4, RZ ;  /* 0x000000044a0a7c25 */ /* 0x000fe2000f8e00ff */
[----:B------:R-:W-:Y:S02]  /*12e90*/  SHF.R.U64 R0, R0, 0x3, RZ ;  /* 0x0000000300007819 */ /* 0x000fe400000012ff */
[----:B------:R-:W-:-:S02]  /*12ea0*/  IADD3 R33, P3, R72, 0x4800, RZ ;  /* 0x0000480048217810 */ /* 0x000fc40007f7e0ff */
[----:B------:R-:W-:Y:S01]  /*12eb0*/  IADD3 R37, P4, R72, 0x6000, RZ ;  /* 0x0000600048257810 */ /* 0x000fe20007f9e0ff */
[----:B------:R-:W-:Y:S01]  /*12ec0*/  IMAD R15, R74, UR5, R15 ;  /* 0x000000054a0f7c24 */ /* 0x000fe2000f8e020f */
[----:B------:R-:W-:Y:S01]  /*12ed0*/  LOP3.LUT R40, R0, R3, RZ, 0x3c, !PT ;  /* 0x0000000300287212 */ /* 0x000fe200078e3cff */
[----:B------:R-:W-:Y:S01]  /*12ee0*/  IMAD R0, R9, 0x60, R20 ;  /* 0x0000006009007824 */ /* 0x000fe200078e0214 */
[----:B------:R-:W-:Y:S01]  /*12ef0*/  LOP3.LUT R24, R25, 0x180, RZ, 0xc0, !PT ;  /* 0x0000018019187812 */ /* 0x000fe200078ec0ff */
[----:B------:R-:W-:Y:S01]  /*12f00*/  IMAD.X R41, RZ, RZ, R73, P5 ;  /* 0x000000ffff297224 */ /* 0x000fe200028e0649 */
[----:B------:R-:W-:Y:S02]  /*12f10*/  LOP3.LUT R28, R29, 0x180, RZ, 0xc0, !PT ;  /* 0x000001801d1c7812 */ /* 0x000fe400078ec0ff */
[----:B------:R-:W-:Y:S02]  /*12f20*/  LOP3.LUT R32, R33, 0x180, RZ, 0xc0, !PT ;  /* 0x0000018021207812 */ /* 0x000fe400078ec0ff */
[----:B------:R-:W-:Y:S01]  /*12f30*/  LOP3.LUT R36, R37, 0x180, RZ, 0xc0, !PT ;  /* 0x0000018025247812 */ /* 0x000fe200078ec0ff */
[----:B------:R-:W-:Y:S01]  /*12f40*/  IMAD.IADD R11, R11, 0x1, R15 ;  /* 0x000000010b0b7824 */ /* 0x000fe200078e020f */
[----:B------:R-:W-:Y:S01]  /*12f50*/  LOP3.LUT R5, R72, 0x180, RZ, 0xc0, !PT ;  /* 0x0000018048057812 */ /* 0x000fe200078ec0ff */
[----:B------:R-:W-:Y:S01]  /*12f60*/  IMAD R13, R80, 0xc0, R0 ;  /* 0x000000c0500d7824 */ /* 0x000fe200078e0200 */
[----:B------:R-:W-:Y:S01]  /*12f70*/  SHF.R.U64 R24, R24, 0x3, RZ ;  /* 0x0000000318187819 */ /* 0x000fe200000012ff */
[----:B------:R-:W-:Y:S01]  /*12f80*/  ULDC.64 UR4, c[0x0][0xae8] ;  /* 0x0002ba0000047ab9 */ /* 0x000fe20000000a00 */
[----:B------:R-:W-:Y:S01]  /*12f90*/  SHF.R.U64 R28, R28, 0x3, RZ ;  /* 0x000000031c1c7819 */ /* 0x000fe200000012ff */
[----:B------:R-:W5:Y:S01]  /*12fa0*/  LD.E.128 R40, desc[UR42][R40.64] ;  /* 0x0000002a28287980 */ /* 0x000f62000c101d00 */
[----:B------:R-:W-:-:S02]  /*12fb0*/  SHF.R.U64 R32, R32, 0x3, RZ ;  /* 0x0000000320207819 */ /* 0x000fc400000012ff */
[----:B------:R-:W-:Y:S01]  /*12fc0*/  SHF.R.U64 R36, R36, 0x3, RZ ;  /* 0x0000000324247819 */ /* 0x000fe200000012ff */
[----:B------:R-:W-:Y:S01]  /*12fd0*/  IMAD.WIDE.U32 R10, R137, UR4, R10 ;  /* 0x00000004890a7c25 */ /* 0x000fe2000f8e000a */
[----:B------:R-:W-:Y:S02]  /*12fe0*/  SHF.R.U64 R5, R5, 0x3, RZ ;  /* 0x0000000305057819 */ /* 0x000fe400000012ff */
[----:B------:R-:W-:Y:S01]  /*12ff0*/  LOP3.LUT R24, R24, R25, RZ, 0x3c, !PT ;  /* 0x0000001918187212 */ /* 0x000fe200078e3cff */
[----:B-1----:R-:W-:Y:S01]  /*13000*/  @P1 IMAD.HI.U32 R0, R13, R12, RZ ;  /* 0x0000000c0d001227 */ /* 0x002fe200078e00ff */
[----:B------:R-:W-:Y:S02]  /*13010*/  LOP3.LUT R28, R28, R29, RZ, 0x3c, !PT ;  /* 0x0000001d1c1c7212 */ /* 0x000fe400078e3cff */
[----:B------:R-:W-:Y:S01]  /*13020*/  LOP3.LUT R32, R32, R33, RZ, 0x3c, !PT ;  /* 0x0000002120207212 */ /* 0x000fe200078e3cff */
[--C-:B------:R-:W-:Y:S01]  /*13030*/  IMAD.X R25, RZ, RZ, R73.reuse, P0 ;  /* 0x000000ffff197224 */ /* 0x100fe200000e0649 */
[----:B------:R-:W-:Y:S01]  /*13040*/  LOP3.LUT R36, R36, R37, RZ, 0x3c, !PT ;  /* 0x0000002524247212 */ /* 0x000fe200078e3cff */
[--C-:B------:R-:W-:Y:S01]  /*13050*/  IMAD.X R29, RZ, RZ, R73.reuse, P2 ;  /* 0x000000ffff1d7224 */ /* 0x100fe200010e0649 */
[----:B------:R-:W-:Y:S01]  /*13060*/  SHF.R.S32.HI R9, RZ, 0x1f, R14 ;  /* 0x0000001fff097819 */ /* 0x000fe2000001140e */
[--C-:B------:R-:W-:Y:S01]  /*13070*/  IMAD.X R33, RZ, RZ, R73.reuse, P3 ;  /* 0x000000ffff217224 */ /* 0x100fe200018e0649 */
[----:B------:R-:W-:Y:S01]  /*13080*/  LOP3.LUT R72, R5, R72, RZ, 0x3c, !PT ;  /* 0x0000004805487212 */ /* 0x000fe200078e3cff */
[----:B------:R-:W-:Y:S01]  /*13090*/  IMAD.X R37, RZ, RZ, R73, P4 ;  /* 0x000000ffff257224 */ /* 0x000fe200020e0649 */
[----:B------:R-:W5:Y:S01]  /*130a0*/  LD.E.128 R24, desc[UR42][R24.64] ;  /* 0x0000002a18187980 */ /* 0x000f62000c101d00 */
[----:B------:R-:W-:Y:S01]  /*130b0*/  IMAD R11, R137, UR5, R11 ;  /* 0x00000005890b7c24 */ /* 0x000fe2000f8e020b */
[----:B------:R-:W-:Y:S01]  /*130c0*/  ULDC.64 UR4, c[0x0][0xaf0] ;  /* 0x0002bc0000047ab9 */ /* 0x000fe20000000a00 */
[----:B------:R-:W-:Y:S01]  /*130d0*/  IMAD.MOV.U32 R3, RZ, RZ, R13 ;  /* 0x000000ffff037224 */ /* 0x000fe200078e000d */
[----:B--2---:R-:W-:Y:S01]  /*130e0*/  @P1 SHF.R.U32.HI R3, RZ, R45, R0 ;  /* 0x0000002dff031219 */ /* 0x004fe20000011600 */
[----:B------:R-:W-:Y:S01]  /*130f0*/  IMAD R9, R9, UR4, RZ ;  /* 0x0000000409097c24 */ /* 0x000fe2000f8e02ff */
[----:B------:R0:W5:Y:S01]  /*13100*/  LD.E.128 R4, desc[UR42][R72.64] ;  /* 0x0000002a48047980 */ /* 0x000162000c101d00 */
[----:B------:R-:W-:Y:S01]  /*13110*/  IMAD.WIDE.U32 R10, R14, UR4, R10 ;  /* 0x000000040e0a7c25 */ /* 0x000fe2000f8e000a */
[----:B------:R-:W-:-:S02]  /*13120*/  SHF.R.S32.HI R0, RZ, 0x1f, R3 ;  /* 0x0000001fff007819 */ /* 0x000fc40000011403 */
[----:B------:R-:W5:Y:S01]  /*13130*/  LD.E.128 R28, desc[UR42][R28.64] ;  /* 0x0000002a1c1c7980 */ /* 0x000f62000c101d00 */
[----:B------:R-:W-:Y:S01]  /*13140*/  IMAD R9, R14, UR5, R9 ;  /* 0x000000050e097c24 */ /* 0x000fe2000f8e0209 */
[----:B------:R-:W-:Y:S02]  /*13150*/  ULDC.64 UR4, c[0x0][0xae0] ;  /* 0x0002b80000047ab9 */ /* 0x000fe40000000a00 */
[----:B------:R-:W5:Y:S01]  /*13160*/  LD.E.128 R32, desc[UR42][R32.64] ;  /* 0x0000002a20207980 */ /* 0x000f62000c101d00 */
[----:B------:R-:W-:-:S03]  /*13170*/  IMAD.MOV R12, RZ, RZ, -R3 ;  /* 0x000000ffff0c7224 */ /* 0x000fc600078e0a03 */
[----:B------:R-:W5:Y:S01]  /*13180*/  LD.E.128 R36, desc[UR42][R36.64] ;  /* 0x0000002a24247980 */ /* 0x000f62000c101d00 */
[----:B------:R-:W-:Y:S01]  /*13190*/  @!PT LDS RZ, [RZ] ;  /* 0x00000000fffff984 */ /* 0x000fe20000000800 */
[----:B------:R-:W-:Y:S01]  /*131a0*/  @!PT LDS RZ, [RZ] ;  /* 0x00000000fffff984 */ /* 0x000fe20000000800 */
[----:B------:R-:W-:Y:S01]  /*131b0*/  @!PT LDS RZ, [RZ] ;  /* 0x00000000fffff984 */ /* 0x000fe20000000800 */
[----:B------:R-:W-:Y:S01]  /*131c0*/  @!PT LDS RZ, [RZ] ;  /* 0x00000000fffff984 */ /* 0x000fe20000000800 */
[----:B------:R1:W-:Y:S06]  /*131d0*/  MEMBAR.ALL.CTA ;  /* 0x0000000000007992 */ /* 0x0003ec0000008000 */
[----:B-1----:R-:W1:Y:S01]  /*131e0*/  FENCE.VIEW.ASYNC.S ;  /* 0x00000000000073c6 */ /* 0x002e620000000000 */
[----:B------:R-:W-:Y:S02]  /*131f0*/  IMAD.IADD R11, R11, 0x1, R9 ;  /* 0x000000010b0b7824 */ /* 0x000fe400078e0209 */
[----:B------:R-:W-:-:S02]  /*13200*/  IMAD R0, R0, UR4, RZ ;  /* 0x0000000400007c24 */ /* 0x000fc4000f8e02ff */
[----:B------:R-:W-:Y:S02]  /*13210*/  IMAD R75, R75, R12, R13 ;  /* 0x0000000c4b4b7224 */ /* 0x000fe400078e020d */
[----:B------:R-:W-:-:S04]  /*13220*/  IMAD.WIDE.U32 R10, R3, UR4, R10 ;  /* 0x00000004030a7c25 */ /* 0x000fc8000f8e000a */
[----:B------:R-:W-:Y:S01]  /*13230*/  IMAD R9, R3, UR5, R0 ;  /* 0x0000000503097c24 */ /* 0x000fe2000f8e0200 */
[----:B------:R-:W-:Y:S01]  /*13240*/  SHF.R.S32.HI R3, RZ, 0x1f, R75 ;  /* 0x0000001fff037819 */ /* 0x000fe2000001144b */
[----:B------:R-:W-:Y:S01]  /*13250*/  ULDC.64 UR4, c[0x0][0xad8] ;  /* 0x0002b60000047ab9 */ /* 0x000fe20000000a00 */
[----:B------:R-:W-:Y:S02]  /*13260*/  VIADD R0, R2, 0x2d820 ;  /* 0x0002d82002007836 */ /* 0x000fe40000000000 */
[----:B------:R-:W-:Y:S02]  /*13270*/  IMAD.IADD R11, R11, 0x1, R9 ;  /* 0x000000010b0b7824 */ /* 0x000fe400078e0209 */
[----:B------:R-:W-:Y:S01]  /*13280*/  IMAD R12, R3, UR4, RZ ;  /* 0x00000004030c7c24 */ /* 0x000fe2000f8e02ff */
[----:B------:R-:W-:Y:S01]  /*13290*/  PRMT R0, RZ, 0x654, R0 ;  /* 0x00000654ff007816 */ /* 0x000fe20000000000 */
[----:B------:R-:W-:-:S04]  /*132a0*/  IMAD.WIDE.U32 R10, R75, UR4, R10 ;  /* 0x000000044b0a7c25 */ /* 0x000fc8000f8e000a */
[----:B------:R-:W-:Y:S01]  /*132b0*/  IMAD R9, R75, UR5, R12 ;  /* 0x000000054b097c24 */ /* 0x000fe2000f8e020c */
[----:B------:R-:W-:Y:S01]  /*132c0*/  ULDC.64 UR4, c[0x0][0xa80] ;  /* 0x0002a00000047ab9 */ /* 0x000fe20000000a00 */
[----:B-1----:R1:W-:Y:S02]  /*132d0*/  SYNCS.ARRIVE.TRANS64.RED.A1T0 RZ, [R0+URZ], RZ ;  /* 0x000000ff00ff79a7 */ /* 0x0023e4000810043f */
[----:B------:R-:W-:Y:S02]  /*132e0*/  IMAD.IADD R9, R11, 0x1, R9 ;  /* 0x000000010b097824 */ /* 0x000fe400078e0209 */
[C---:B------:R-:W-:Y:S02]  /*132f0*/  VIADD R44, R21.reuse, 0x40 ;  /* 0x00000040152c7836 */ /* 0x040fe40000000000 */
[----:B------:R-:W-:Y:S01]  /*13300*/  VIADD R47, R21, 0x20 ;  /* 0x00000020152f7836 */ /* 0x000fe20000000000 */
[----:B-1----:R-:W-:Y:S01]  /*13310*/  LEA R0, P0, R10, UR4, 0x1 ;  /* 0x000000040a007c11 */ /* 0x002fe2000f8008ff */
[----:B------:R-:W-:-:S03]  /*13320*/  UMOV UR4, 0xffffffff ;  /* 0xffffffff00047882 */ /* 0x000fc60000000000 */
[----:B------:R-:W-:Y:S02]  /*13330*/  LEA.HI.X R9, R10, UR5, R9, 0x1, P0 ;  /* 0x000000050a097c11 */ /* 0x000fe400080f0c09 */
[----:B------:R-:W-:Y:S02]  /*13340*/  SHF.R.S32.HI R46, RZ, 0x1f, R44 ;  /* 0x0000001fff2e7819 */ /* 0x000fe4000001142c */
[----:B------:R-:W-:Y:S01]  /*13350*/  SHF.R.S32.HI R48, RZ, 0x1f, R47 ;  /* 0x0000001fff307819 */ /* 0x000fe2000001142f */
[----:B0-----:R-:W-:Y:S06]  /*13360*/  BRA.DIV UR4, `(.L_x_533) ;  /* 0x0000009604ec7947 */ /* 0x001fec000b800000 */
[----:B------:R0:W1:Y:S04]  /*13370*/  SHFL.IDX PT, R3, R9, RZ, 0x1c1f ;  /* 0x001c1fff09037589 */ /* 0x00006800000e0000 */
[----:B------:R0:W2:Y:S02]  /*13380*/  SHFL.IDX PT, R14, R0, RZ, 0x1c1f ;  /* 0x001c1fff000e7589 */ /* 0x0000a400000e0000 */
.L_x_707:
[----:B------:R-:W-:Y:S01]  /*13390*/  IMAD R45, R80, 0xc0, R20 ;  /* 0x000000c0502d7824 */ /* 0x000fe200078e0214 */
[----:B------:R-:W-:Y:S04]  /*133a0*/  BSSY B1, `(.L_x_534) ;  /* 0x0000010000017945 */ /* 0x000fe80003800000 */
[----:B------:R-:W-:-:S13]  /*133b0*/  ISETP.GE.AND P0, PT, R45, R8, PT ;  /* 0x000000082d00720c */ /* 0x000fda0003f06270 */
[----:B------:R-:W-:Y:S05]  /*133c0*/  @P0 BRA `(.L_x_535) ;  /* 0x0000000000340947 */ /* 0x000fea0003800000 */
[----:B------:R-:W-:Y:S02]  /*133d0*/  ULDC UR4, c[0x0][0xac8] ;  /* 0x0002b20000047ab9 */ /* 0x000fe40000000800 */
[----:B------:R-:W-:Y:S02]  /*133e0*/  ISETP.GE.AND P0, PT, R21, UR4, PT ;  /* 0x0000000415007c0c */ /* 0x000fe4000bf06270 */
[----:B------:R-:W-:Y:S02]  /*133f0*/  ISETP.GE.AND P1, PT, R47, UR4, PT ;  /* 0x000000042f007c0c */ /* 0x000fe4000bf26270 */
[----:B------:R-:W-:-:S09]  /*13400*/  ISETP.GE.AND P2, PT, R44, UR4, PT ;  /* 0x000000042c007c0c */ /* 0x000fd2000bf46270 */
[----:B-1----:R-:W-:Y:S02]  /*13410*/  @!P0 IMAD.MOV.U32 R15, RZ, RZ, R3 ;  /* 0x000000ffff0f8224 */ /* 0x002fe400078e0003 */
[-C--:B--2---:R-:W-:Y:S02]  /*13420*/  @!P1 LEA R12, P3, R47, R14.reuse, 0x1 ;  /* 0x0000000e2f0c9211 */ /* 0x084fe400078608ff */
[C---:B------:R-:W-:Y:S01]  /*13430*/  @!P2 LEA R10, P4, R44.reuse, R14, 0x1 ;  /* 0x0000000e2c0aa211 */ /* 0x040fe200078808ff */
[----:B------:R-:W-:Y:S01]  /*13440*/  @!P0 IMAD.WIDE R14, R21, 0x2, R14 ;  /* 0x00000002150e8825 */ /* 0x000fe200078e020e */
[-C--:B------:R-:W-:Y:S02]  /*13450*/  @!P1 LEA.HI.X R13, R47, R3.reuse, R48, 0x1, P3 ;  /* 0x000000032f0d9211 */ /* 0x080fe400018f0c30 */
[----:B------:R-:W-:Y:S02]  /*13460*/  @!P2 LEA.HI.X R11, R44, R3, R46, 0x1, P4 ;  /* 0x000000032c0ba211 */ /* 0x000fe400020f0c2e */
[----:B-----5:R3:W-:Y:S04]  /*13470*/  @!P0 ST.E.128 desc[UR42][R14.64], R4 ;  /* 0x000000040e008985 */ /* 0x0207e8000c101d2a */
[----:B------:R3:W-:Y:S04]  /*13480*/  @!P1 ST.E.128 desc[UR42][R12.64], R28 ;  /* 0x0000001c0c009985 */ /* 0x0007e8000c101d2a */
[----:B------:R3:W-:Y:S02]  /*13490*/  @!P2 ST.E.128 desc[UR42][R10.64], R36 ;  /* 0x000000240a00a985 */ /* 0x0007e4000c101d2a */
.L_x_535:
[----:B------:R-:W-:Y:S05]  /*134a0*/  BSYNC B1 ;  /* 0x0000000000017941 */ /* 0x000fea0003800000 */
.L_x_534:
[----:B------:R-:W-:-:S03]  /*134b0*/  UMOV UR4, 0xffffffff ;  /* 0xffffffff00047882 */ /* 0x000fc60000000000 */
[----:B------:R-:W-:Y:S05]  /*134c0*/  BRA.DIV UR4, `(.L_x_536) ;  /* 0x0000009604c87947 */ /* 0x000fea000b800000 */
[----:B-1----:R1:W4:Y:S04]  /*134d0*/  SHFL.IDX PT, R3, R9, 0x1, 0x1c1f ;  /* 0x003c1f0009037f89 */ /* 0x00232800000e0000 */
[----:B--23--:R1:W2:Y:S02]  /*134e0*/  SHFL.IDX PT, R14, R0, 0x1, 0x1c1f ;  /* 0x003c1f00000e7f89 */ /* 0x00c2a400000e0000 */
.L_x_711:
[----:B-----5:R-:W-:-:S05]  /*134f0*/  VIADD R5, R45, 0x60 ;  /* 0x000000602d057836 */ /* 0x020fca0000000000 */
[----:B------:R-:W-:-:S13]  /*13500*/  ISETP.GE.AND P0, PT, R5, R8, PT ;  /* 0x000000080500720c */ /* 0x000fda0003f06270 */
[----:B------:R-:W-:Y:S05]  /*13510*/  @P0 BRA `(.L_x_537) ;  /* 0x0000001800440947 */ /* 0x000fea0003800000 */
[----:B------:R-:W-:Y:S02]  /*13520*/  ULDC UR4, c[0x0][0xac8] ;  /* 0x0002b20000047ab9 */ /* 0x000fe40000000800 */
[----:B------:R-:W-:Y:S02]  /*13530*/  ISETP.GE.AND P1, PT, R21, UR4, PT ;  /* 0x0000000415007c0c */ /* 0x000fe4000bf26270 */
[----:B------:R-:W-:-:S11]  /*13540*/  ISETP.GE.AND P2, PT, R47, UR4, PT ;  /* 0x000000042f007c0c */ /* 0x000fd6000bf46270 */
[----:B----4-:R-:W-:Y:S02]  /*13550*/  @!P1 IMAD.MOV.U32 R15, RZ, RZ, R3 ;  /* 0x000000ffff0f9224 */ /* 0x010fe400078e0003 */
[----:B--2---:R-:W-:Y:S01]  /*13560*/  @!P2 LEA R6, P0, R47, R14, 0x1 ;  /* 0x0000000e2f06a211 */ /* 0x004fe200078008ff */
[----:B------:R-:W-:-:S03]  /*13570*/  @!P1 IMAD.WIDE R4, R21, 0x2, R14 ;  /* 0x0000000215049825 */ /* 0x000fc600078e020e */
[----:B------:R-:W-:Y:S02]  /*13580*/  @!P2 LEA.HI.X R7, R47, R3, R48, 0x1, P0 ;  /* 0x000000032f07a211 */ /* 0x000fe400000f0c30 */
[----:B------:R-:W-:Y:S01]  /*13590*/  ISETP.GE.AND P0, PT, R44, UR4, PT ;  /* 0x000000042c007c0c */ /* 0x000fe2000bf06270 */
[----:B------:R2:W-:Y:S04]  /*135a0*/  @!P1 ST.E.128 desc[UR42][R4.64], R24 ;  /* 0x0000001804009985 */ /* 0x0005e8000c101d2a */
[----:B------:R2:W-:Y:S08]  /*135b0*/  @!P2 ST.E.128 desc[UR42][R6.64], R32 ;  /* 0x000000200600a985 */ /* 0x0005f0000c101d2a */
[----:B------:R-:W-:Y:S05]  /*135c0*/  @P0 BRA `(.L_x_537) ;  /* 0x0000001800180947 */ /* 0x000fea0003800000 */
[----:B------:R-:W-:-:S04]  /*135d0*/  LEA R14, P0, R44, R14, 0x1 ;  /* 0x0000000e2c0e7211 */ /* 0x000fc800078008ff */
[----:B------:R-:W-:-:S05]  /*135e0*/  LEA.HI.X R15, R44, R3, R46, 0x1, P0 ;  /* 0x000000032c0f7211 */ /* 0x000fca00000f0c2e */
[----:B------:R3:W-:Y:S01]  /*135f0*/  ST.E.128 desc[UR42][R14.64], R40 ;  /* 0x000000280e007985 */ /* 0x0007e2000c101d2a */
[----:B------:R-:W-:Y:S05]  /*13600*/  BRA `(.L_x_537) ;  /* 0x0000001800087947 */ /* 0x000fea0003800000 */
.L_x_532:
[----:B------:R-:W-:Y:S01]  /*13610*/  ULDC.64 UR4, c[0x0][0xb08] ;  /* 0x0002c20000047ab9 */ /* 0x000fe20000000a00 */
[----:B------:R-:W1:Y:S01]  /*13620*/  @P1 LDC R11, c[0x0][0xbec] ;  /* 0x0002fb00ff0b1b82 */ /* 0x000e620000000800 */
[----:B------:R-:W-:Y:S01]  /*13630*/  IMAD R15, R15, UR4, RZ ;  /* 0x000000040f0f7c24 */ /* 0x000fe2000f8e02ff */
[----:B0-----:R-:W-:Y:S01]  /*13640*/  SHF.R.S32.HI R3, RZ, 0x1f, R14 ;  /* 0x0000001fff037819 */ /* 0x001fe2000001140e */
[----:B------:R-:W-:-:S04]  /*13650*/  IMAD.WIDE.U32 R4, R74, UR4, RZ ;  /* 0x000000044a047c25 */ /* 0x000fc8000f8e00ff */
[----:B------:R-:W-:Y:S01]  /*13660*/  IMAD R15, R74, UR5, R15 ;  /* 0x000000054a0f7c24 */ /* 0x000fe2000f8e020f */
[----:B------:R-:W0:Y:S01]  /*13670*/  @P1 LDC R0, c[0x0][0xbf0] ;  /* 0x0002fc00ff001b82 */ /* 0x000e220000000800 */
[----:B------:R-:W-:Y:S02]  /*13680*/  ULDC.64 UR4, c[0x0][0xb38] ;  /* 0x0002ce0000047ab9 */ /* 0x000fe40000000a00 */
[----:B------:R-:W-:Y:S02]  /*13690*/  IMAD.IADD R5, R5, 0x1, R15 ;  /* 0x0000000105057824 */ /* 0x000fe400078e020f */
[----:B------:R-:W-:-:S04]  /*136a0*/  IMAD.WIDE.U32 R4, R137, UR4, R4 ;  /* 0x0000000489047c25 */ /* 0x000fc8000f8e0004 */
[----:B------:R-:W-:Y:S01]  /*136b0*/  IMAD R5, R137, UR5, R5 ;  /* 0x0000000589057c24 */ /* 0x000fe2000f8e0205 */
[----:B------:R-:W-:Y:S02]  /*136c0*/  ULDC.64 UR4, c[0x0][0xb40] ;  /* 0x0002d00000047ab9 */ /* 0x000fe40000000a00 */
[----:B------:R-:W-:Y:S02]  /*136d0*/  IMAD R3, R3, UR4, RZ ;  /* 0x0000000403037c24 */ /* 0x000fe4000f8e02ff */
[----:B------:R-:W-:-:S04]  /*136e0*/  IMAD.WIDE.U32 R4, R14, UR4, R4 ;  /* 0x000000040e047c25 */ /* 0x000fc8000f8e0004 */
[----:B------:R-:W-:Y:S01]  /*136f0*/  IMAD R7, R14, UR5, R3 ;  /* 0x000000050e077c24 */ /* 0x000fe2000f8e0203 */
[----:B------:R-:W-:Y:S01]  /*13700*/  ULDC.64 UR4, c[0x0][0xb48] ;  /* 0x0002d20000047ab9 */ /* 0x000fe20000000a00 */
[----:B-1----:R-:W-:-:S04]  /*13710*/  @P1 IMAD.HI.U32 R11, R24, R11, RZ ;  /* 0x0000000b180b1227 */ /* 0x002fc800078e00ff */
[----:B------:R-:W-:Y:S02]  /*13720*/  IMAD.IADD R5, R5, 0x1, R7 ;  /* 0x0000000105057824 */ /* 0x000fe400078e0207 */
[----:B------:R-:W-:Y:S01]  /*13730*/  IMAD.MOV.U32 R3, RZ, RZ, R24 ;  /* 0x000000ffff037224 */ /* 0x000fe200078e0018 */
[----:B0-----:R-:W-:Y:S01]  /*13740*/  @P1 SHF.R.U32.HI R3, RZ, R0, R11 ;  /* 0x00000000ff031219 */ /* 0x001fe2000001160b */
[----:B------:R-:W-:-:S03]  /*13750*/  IMAD.WIDE.U32 R4, R78, UR4, R4 ;  /* 0x000000044e047c25 */ /* 0x000fc6000f8e0004 */
[--C-:B------:R-:W-:Y:S01]  /*13760*/  SHF.R.S32.HI R0, RZ, 0x1f, R3.reuse ;  /* 0x0000001fff007819 */ /* 0x100fe20000011403 */
[----:B------:R-:W-:Y:S02]  /*13770*/  IMAD.MOV R6, RZ, RZ, -R3 ;  /* 0x000000ffff067224 */ /* 0x000fe400078e0a03 */
[----:B------:R-:W-:Y:S01]  /*13780*/  IMAD R5, R78, UR5, R5 ;  /* 0x000000054e057c24 */ /* 0x000fe2000f8e0205 */
[----:B------:R-:W-:Y:S01]  /*13790*/  ULDC.64 UR4, c[0x0][0xb30] ;  /* 0x0002cc0000047ab9 */ /* 0x000fe20000000a00 */
[----:B------:R-:W-:Y:S02]  /*137a0*/  VIADD R7, R2, 0x2d820 ;  /* 0x0002d82002077836 */ /* 0x000fe40000000000 */
[----:B------:R-:W-:Y:S02]  /*137b0*/  IMAD R0, R0, UR4, RZ ;  /* 0x0000000400007c24 */ /* 0x000fe4000f8e02ff */
[----:B------:R-:W-:Y:S01]  /*137c0*/  IMAD R75, R75, R6, R24 ;  /* 0x000000064b4b7224 */ /* 0x000fe200078e0218 */
[----:B------:R-:W-:Y:S01]  /*137d0*/  PRMT R6, RZ, 0x654, R7 ;  /* 0x00000654ff067816 */ /* 0x000fe20000000007 */
[----:B------:R-:W-:-:S02]  /*137e0*/  IMAD R7, R3, UR5, R0 ;  /* 0x0000000503077c24 */ /* 0x000fc4000f8e0200 */
[----:B------:R-:W-:Y:S01]  /*137f0*/  IMAD.WIDE.U32 R4, R3, UR4, R4 ;  /* 0x0000000403047c25 */ /* 0x000fe2000f8e0004 */
[----:B------:R-:W-:Y:S01]  /*13800*/  SHF.R.S32.HI R0, RZ, 0x1f, R75 ;  /* 0x0000001fff007819 */ /* 0x000fe2000001144b */
[----:B------:R-:W-:Y:S01]  /*13810*/  ULDC.64 UR4, c[0x0][0xb28] ;  /* 0x0002ca0000047ab9 */ /* 0x000fe20000000a00 */
[----:B------:R0:W-:Y:S01]  /*13820*/  SYNCS.ARRIVE.TRANS64.RED.A1T0 RZ, [R6+URZ], RZ ;  /* 0x000000ff06ff79a7 */ /* 0x0001e2000810043f */
[----:B------:R-:W-:Y:S02]  /*13830*/  IMAD.IADD R5, R5, 0x1, R7 ;  /* 0x0000000105057824 */ /* 0x000fe400078e0207 */
[----:B------:R-:W-:Y:S02]  /*13840*/  IMAD R0, R0, UR4, RZ ;  /* 0x0000000400007c24 */ /* 0x000fe4000f8e02ff */
[----:B------:R-:W-:-:S04]  /*13850*/  IMAD.WIDE.U32 R4, R75, UR4, R4 ;  /* 0x000000044b047c25 */ /* 0x000fc8000f8e0004 */
[----:B------:R-:W-:Y:S01]  /*13860*/  IMAD R3, R75, UR5, R0 ;  /* 0x000000054b037c24 */ /* 0x000fe2000f8e0200 */
[----:B------:R-:W-:Y:S02]  /*13870*/  ULDC.64 UR4, c[0x0][0xb00] ;  /* 0x0002c00000047ab9 */ /* 0x000fe40000000a00 */
[----:B------:R-:W-:Y:S01]  /*13880*/  LEA R0, P0, R4, UR4, 0x2 ;  /* 0x0000000404007c11 */ /* 0x000fe2000f8010ff */
[----:B------:R-:W-:Y:S01]  /*13890*/  IMAD.IADD R3, R5, 0x1, R3 ;  /* 0x0000000105037824 */ /* 0x000fe200078e0203 */
[----:B------:R-:W-:-:S04]  /*138a0*/  UMOV UR4, 0xffffffff ;  /* 0xffffffff00047882 */ /* 0x000fc80000000000 */
[----:B------:R-:W-:Y:S01]  /*138b0*/  LEA.HI.X R24, R4, UR5, R3, 0x2, P0 ;  /* 0x0000000504187c11 */ /* 0x000fe200080f1403 */
[----:B0-----:R-:W-:Y:S06]  /*138c0*/  BRA.DIV UR4, `(.L_x_538) ;  /* 0x0000009604107947 */ /* 0x001fec000b800000 */
[----:B------:R0:W1:Y:S04]  /*138d0*/  SHFL.IDX PT, R3, R24, RZ, 0x1c1f ;  /* 0x001c1fff18037589 */ /* 0x00006800000e0000 */
[----:B------:R0:W2:Y:S02]  /*138e0*/  SHFL.IDX PT, R14, R0, RZ, 0x1c1f ;  /* 0x001c1fff000e7589 */ /* 0x0000a400000e0000 */
.L_x_714:
[----:B------:R-:W-:Y:S01]  /*138f0*/  ISETP.GE.AND P0, PT, R10, R8, PT ;  /* 0x000000080a00720c */ /* 0x000fe20003f06270 */
[----:B------:R-:W-:-:S12]  /*13900*/  BSSY B1, `(.L_x_539) ;  /* 0x000004b000017945 */ /* 0x000fd80003800000 */
[----:B------:R-:W-:Y:S05]  /*13910*/  @P0 BRA `(.L_x_540) ;  /* 0x0000000400240947 */ /* 0x000fea0003800000 */
[----:B------:R-:W3:Y:S01]  /*13920*/  LDL R15, [R1+0xac] ;  /* 0x0000ac00010f7983 */ /* 0x000ee20000100800 */
[----:B------:R-:W-:-:S03]  /*13930*/  ULDC UR4, c[0x0][0xac8] ;  /* 0x0002b20000047ab9 */ /* 0x000fc60000000800 */
[----:B------:R-:W4:Y:S04]  /*13940*/  LDL R83, [R1+0xd4] ;  /* 0x0000d40001537983 */ /* 0x000f280000100800 */
[----:B------:R-:W5:Y:S04]  /*13950*/  LDL R81, [R1+0xd0] ;  /* 0x0000d00001517983 */ /* 0x000f680000100800 */
[----:B------:R-:W2:Y:S04]  /*13960*/  LDL R79, [R1+0xcc] ;  /* 0x0000cc00014f7983 */ /* 0x000ea80000100800 */
        /* <DEDUP_REMOVED lines=15> */
[----:B------:R-:W2:Y:S01]  /*13a60*/  LDL R13, [R1+0xe4] ;  /* 0x0000e400010d7983 */ /* 0x000ea20000100800 */
[----:B---3--:R-:W-:-:S02]  /*13a70*/  ISETP.GE.AND P2, PT, R15, UR4, PT ;  /* 0x000000040f007c0c */ /* 0x008fc4000bf46270 */
[----:B----4-:R-:W-:Y:S02]  /*13a80*/  ISETP.GE.AND P3, PT, R83, UR4, PT ;  /* 0x0000000453007c0c */ /* 0x010fe4000bf66270 */
[----:B-----5:R-:W-:-:S09]  /*13a90*/  ISETP.GE.AND P0, PT, R81, UR4, PT ;  /* 0x0000000451007c0c */ /* 0x020fd2000bf06270 */
[----:B--2---:R-:W-:Y:S02]  /*13aa0*/  @!P2 IMAD.MOV.U32 R4, RZ, RZ, R14 ;  /* 0x000000ffff04a224 */ /* 0x004fe400078e000e */
[----:B-1----:R-:W-:Y:S01]  /*13ab0*/  @!P2 IMAD.MOV.U32 R5, RZ, RZ, R3 ;  /* 0x000000ffff05a224 */ /* 0x002fe200078e0003 */
[----:B------:R-:W-:Y:S01]  /*13ac0*/  ISETP.GE.AND P1, PT, R79, UR4, PT ;  /* 0x000000044f007c0c */ /* 0x000fe2000bf26270 */
[----:B------:R-:W-:Y:S01]  /*13ad0*/  @!P2 IMAD.WIDE R4, R15, 0x4, R4 ;  /* 0x000000040f04a825 */ /* 0x000fe200078e0204 */
[----:B------:R-:W-:-:S04]  /*13ae0*/  @!P3 LEA R6, P4, R83, R14, 0x2 ;  /* 0x0000000e5306b211 */ /* 0x000fc800078810ff */
[----:B------:R1:W-:Y:S01]  /*13af0*/  @!P2 ST.E.64 desc[UR42][R4.64], R20 ;  /* 0x000000140400a985 */ /* 0x0003e2000c101b2a */
[----:B------:R-:W-:Y:S02]  /*13b00*/  ISETP.GE.AND P2, PT, R77, UR4, PT ;  /* 0x000000044d007c0c */ /* 0x000fe4000bf46270 */
[----:B------:R-:W-:-:S05]  /*13b10*/  @!P3 LEA.HI.X R7, R83, R3, R84, 0x2, P4 ;  /* 0x000000035307b211 */ /* 0x000fca00020f1454 */
[----:B------:R2:W-:Y:S01]  /*13b20*/  @!P3 ST.E.64 desc[UR42][R6.64], R28 ;  /* 0x0000001c0600b985 */ /* 0x0005e2000c101b2a */
[----:B-1----:R-:W-:-:S04]  /*13b30*/  @!P0 LEA R4, P5, R81, R14, 0x2 ;  /* 0x0000000e51048211 */ /* 0x002fc800078a10ff */
[-C--:B------:R-:W-:Y:S02]  /*13b40*/  @!P0 LEA.HI.X R5, R81, R3.reuse, R82, 0x2, P5 ;  /* 0x0000000351058211 */ /* 0x080fe400028f1452 */
[----:B------:R-:W-:Y:S02]  /*13b50*/  ISETP.GE.AND P3, PT, R75, UR4, PT ;  /* 0x000000044b007c0c */ /* 0x000fe4000bf66270 */
[----:B--2---:R-:W-:Y:S01]  /*13b60*/  @!P1 LEA R6, P4, R79, R14, 0x2 ;  /* 0x0000000e4f069211 */ /* 0x004fe200078810ff */
        /* <DEDUP_REMOVED lines=10> */
[----:B------:R-:W-:Y:S02]  /*13c10*/  @!P3 LEA.HI.X R7, R75, R3, R76, 0x2, P5 ;  /* 0x000000034b07b211 */ /* 0x000fe400028f144c */
[----:B------:R-:W-:-:S03]  /*13c20*/  ISETP.GE.AND P5, PT, R12, UR4, PT ;  /* 0x000000040c007c0c */ /* 0x000fc6000bfa6270 */
[----:B------:R2:W-:Y:S01]  /*13c30*/  @!P3 ST.E.64 desc[UR42][R6.64], R36 ;  /* 0x000000240600b985 */ /* 0x0005e2000c101b2a */
[----:B-1----:R-:W-:-:S04]  /*13c40*/  @!P0 LEA R4, P4, R73, R14, 0x2 ;  /* 0x0000000e49048211 */ /* 0x002fc800078810ff */
[-C--:B------:R-:W-:Y:S02]  /*13c50*/  @!P0 LEA.HI.X R5, R73, R3.reuse, R74, 0x2, P4 ;  /* 0x0000000349058211 */ /* 0x080fe400020f144a */
[----:B------:R-:W-:Y:S02]  /*13c60*/  ISETP.GE.AND P3, PT, R25, UR4, PT ;  /* 0x0000000419007c0c */ /* 0x000fe4000bf66270 */
[----:B--2---:R-:W-:Y:S01]  /*13c70*/  @!P1 LEA R6, P4, R27, R14, 0x2 ;  /* 0x0000000e1b069211 */ /* 0x004fe200078810ff */
[----:B------:R1:W-:Y:S01]  /*13c80*/  @!P0 ST.E.64 desc[UR42][R4.64], R38 ;  /* 0x0000002604008985 */ /* 0x0003e2000c101b2a */
[----:B------:R-:W-:Y:S02]  /*13c90*/  IADD3 R15, R15, 0x58, RZ ;  /* 0x000000580f0f7810 */ /* 0x000fe40007ffe0ff */
[----:B------:R-:W-:Y:S02]  /*13ca0*/  @!P1 LEA.HI.X R7, R27, R3, R72, 0x2, P4 ;  /* 0x000000031b079211 */ /* 0x000fe400020f1448 */
[----:B------:R-:W-:-:S02]  /*13cb0*/  ISETP.GE.AND P4, PT, R15, UR4, PT ;  /* 0x000000040f007c0c */ /* 0x000fc4000bf86270 */
[----:B-1----:R-:W-:-:S04]  /*13cc0*/  @!P2 LEA R4, P0, R11, R14, 0x2 ;  /* 0x0000000e0b04a211 */ /* 0x002fc800078010ff */
[-C--:B------:R-:W-:Y:S02]  /*13cd0*/  @!P2 LEA.HI.X R5, R11, R3.reuse, R26, 0x2, P0 ;  /* 0x000000030b05a211 */ /* 0x080fe400000f141a */
[CC--:B------:R-:W-:Y:S02]  /*13ce0*/  @!P5 LEA R10, P0, R12.reuse, R14.reuse, 0x2 ;  /* 0x0000000e0c0ad211 */ /* 0x0c0fe400078010ff */
[----:B------:R-:W-:Y:S02]  /*13cf0*/  SHF.R.S32.HI R20, RZ, 0x1f, R25 ;  /* 0x0000001fff147819 */ /* 0x000fe40000011419 */
[----:B------:R-:W-:Y:S02]  /*13d00*/  @!P5 LEA.HI.X R11, R12, R3, R13, 0x2, P0 ;  /* 0x000000030c0bd211 */ /* 0x000fe400000f140d */
[----:B------:R-:W-:Y:S02]  /*13d10*/  @!P3 LEA R12, P0, R25, R14, 0x2 ;  /* 0x0000000e190cb211 */ /* 0x000fe400078010ff */
[----:B------:R-:W-:-:S02]  /*13d20*/  SHF.R.S32.HI R26, RZ, 0x1f, R15 ;  /* 0x0000001fff1a7819 */ /* 0x000fc4000001140f */
[-C--:B------:R-:W-:Y:S02]  /*13d30*/  @!P3 LEA.HI.X R13, R25, R3.reuse, R20, 0x2, P0 ;  /* 0x00000003190db211 */ /* 0x080fe400000f1414 */
[C---:B------:R-:W-:Y:S01]  /*13d40*/  @!P4 LEA R14, P0, R15.reuse, R14, 0x2 ;  /* 0x0000000e0f0ec211 */ /* 0x040fe200078010ff */
[----:B------:R3:W-:Y:S03]  /*13d50*/  @!P1 ST.E.64 desc[UR42][R6.64], R40 ;  /* 0x0000002806009985 */ /* 0x0007e6000c101b2a */
[----:B------:R-:W-:Y:S01]  /*13d60*/  @!P4 LEA.HI.X R15, R15, R3, R26, 0x2, P0 ;  /* 0x000000030f0fc211 */ /* 0x000fe200000f141a */
[----:B------:R3:W-:Y:S04]  /*13d70*/  @!P2 ST.E.64 desc[UR42][R4.64], R42 ;  /* 0x0000002a0400a985 */ /* 0x0007e8000c101b2a */
[----:B------:R3:W-:Y:S04]  /*13d80*/  @!P5 ST.E.64 desc[UR42][R10.64], R44 ;  /* 0x0000002c0a00d985 */ /* 0x0007e8000c101b2a */
[----:B------:R3:W-:Y:S04]  /*13d90*/  @!P3 ST.E.64 desc[UR42][R12.64], R46 ;  /* 0x0000002e0c00b985 */ /* 0x0007e8000c101b2a */
[----:B------:R3:W-:Y:S02]  /*13da0*/  @!P4 ST.E.64 desc[UR42][R14.64], R48 ;  /* 0x000000300e00c985 */ /* 0x0007e4000c101b2a */
.L_x_540:
[----:B------:R-:W-:Y:S05]  /*13db0*/  BSYNC B1 ;  /* 0x0000000000017941 */ /* 0x000fea0003800000 */
.L_x_539:
[----:B------:R-:W-:-:S03]  /*13dc0*/  UMOV UR4, 0xffffffff ;  /* 0xffffffff00047882 */ /* 0x000fc60000000000 */
[----:B------:R-:W-:Y:S05]  /*13dd0*/  BRA.DIV UR4, `(.L_x_541) ;  /* 0x0000009204007947 */ /* 0x000fea000b800000 */
[----:B-1----:R1:W4:Y:S04]  /*13de0*/  SHFL.IDX PT, R3, R24, 0x1, 0x1c1f ;  /* 0x003c1f0018037f89 */ /* 0x00232800000e0000 */
[----:B--23--:R1:W2:Y:S02]  /*13df0*/  SHFL.IDX PT, R14, R0, 0x1, 0x1c1f ;  /* 0x003c1f00000e7f89 */ /* 0x00c2a400000e0000 */
.L_x_718:
[----:B------:R-:W-:-:S13]  /*13e00*/  ISETP.GE.AND P0, PT, R9, R8, PT ;  /* 0x000000080900720c */ /* 0x000fda0003f06270 */
[----:B------:R-:W-:Y:S05]  /*13e10*/  @P0 BRA `(.L_x_537) ;  /* 0x0000001000040947 */ /* 0x000fea0003800000 */
[----:B01----:R-:W3:Y:S01]  /*13e20*/  LDL R24, [R1+0xac] ;  /* 0x0000ac0001187983 */ /* 0x003ee20000100800 */
[----:B------:R-:W-:-:S03]  /*13e30*/  ULDC UR4, c[0x0][0xac8] ;  /* 0x0002b20000047ab9 */ /* 0x000fc60000000800 */
[----:B------:R-:W5:Y:S04]  /*13e40*/  LDL R12, [R1+0xd4] ;  /* 0x0000d400010c7983 */ /* 0x000f680000100800 */
[----:B------:R-:W4:Y:S04]  /*13e50*/  LDL R10, [R1+0xd0] ;  /* 0x0000d000010a7983 */ /* 0x000f280000100800 */
        /* <DEDUP_REMOVED lines=18> */
[----:B-----5:R-:W-:Y:S02]  /*13f80*/  ISETP.GE.AND P4, PT, R12, UR4, PT ;  /* 0x000000040c007c0c */ /* 0x020fe4000bf86270 */
[----:B----4-:R-:W-:-:S09]  /*13f90*/  ISETP.GE.AND P1, PT, R10, UR4, PT ;  /* 0x000000040a007c0c */ /* 0x010fd2000bf26270 */
[----:B------:R-:W-:Y:S01]  /*13fa0*/  @!P3 IMAD.MOV.U32 R15, RZ, RZ, R3 ;  /* 0x000000ffff0fb224 */ /* 0x000fe200078e0003 */
[----:B--2---:R-:W-:Y:S01]  /*13fb0*/  ISETP.GE.AND P2, PT, R35, UR4, PT ;  /* 0x0000000423007c0c */ /* 0x004fe2000bf46270 */
[----:B------:R-:W-:Y:S01]  /*13fc0*/  @!P3 IMAD.WIDE R4, R24, 0x4, R14 ;  /* 0x000000041804b825 */ /* 0x000fe200078e020e */
[-C--:B------:R-:W-:Y:S02]  /*13fd0*/  @!P4 LEA R6, P0, R12, R14.reuse, 0x2 ;  /* 0x0000000e0c06c211 */ /* 0x080fe400078010ff */
[----:B------:R-:W-:Y:S02]  /*13fe0*/  @!P1 LEA R8, P5, R10, R14, 0x2 ;  /* 0x0000000e0a089211 */ /* 0x000fe400078a10ff */
[----:B------:R0:W-:Y:S01]  /*13ff0*/  @!P3 ST.E.64 desc[UR42][R4.64], R50 ;  /* 0x000000320400b985 */ /* 0x0001e2000c101b2a */
[----:B------:R-:W-:Y:S02]  /*14000*/  ISETP.GE.AND P3, PT, R33, UR4, PT ;  /* 0x0000000421007c0c */ /* 0x000fe4000bf66270 */
[----:B------:R-:W-:-:S02]  /*14010*/  @!P4 LEA.HI.X R7, R12, R3, R13, 0x2, P0 ;  /* 0x000000030c07c211 */ /* 0x000fc400000f140d */
[----:B------:R-:W-:Y:S02]  /*14020*/  ISETP.GE.AND P0, PT, R31, UR4, PT ;  /* 0x000000041f007c0c */ /* 0x000fe4000bf06270 */
[----:B------:R-:W-:Y:S01]  /*14030*/  @!P1 LEA.HI.X R9, R10, R3, R11, 0x2, P5 ;  /* 0x000000030a099211 */ /* 0x000fe200028f140b */
[----:B------:R1:W-:Y:S01]  /*14040*/  @!P4 ST.E.64 desc[UR42][R6.64], R52 ;  /* 0x000000340600c985 */ /* 0x0003e2000c101b2a */
[----:B------:R-:W-:-:S03]  /*14050*/  @!P2 LEA R10, P4, R35, R14, 0x2 ;  /* 0x0000000e230aa211 */ /* 0x000fc600078810ff */
[----:B------:R2:W-:Y:S01]  /*14060*/  @!P1 ST.E.64 desc[UR42][R8.64], R54 ;  /* 0x0000003608009985 */ /* 0x0005e2000c101b2a */
[----:B------:R-:W-:Y:S02]  /*14070*/  ISETP.GE.AND P1, PT, R0, UR4, PT ;  /* 0x0000000400007c0c */ /* 0x000fe4000bf26270 */
[-C--:B------:R-:W-:Y:S02]  /*14080*/  @!P2 LEA.HI.X R11, R35, R3.reuse, R36, 0x2, P4 ;  /* 0x00000003230ba211 */ /* 0x080fe400020f1424 */
[-C--:B------:R-:W-:Y:S02]  /*14090*/  @!P3 LEA R12, P5, R33, R14.reuse, 0x2 ;  /* 0x0000000e210cb211 */ /* 0x080fe400078a10ff */
[----:B0-----:R-:W-:Y:S01]  /*140a0*/  @!P0 LEA R4, P4, R31, R14, 0x2 ;  /* 0x0000000e1f048211 */ /* 0x001fe200078810ff */
[----:B------:R0:W-:Y:S01]  /*140b0*/  @!P2 ST.E.64 desc[UR42][R10.64], R56 ;  /* 0x000000380a00a985 */ /* 0x0001e2000c101b2a */
[----:B------:R-:W-:Y:S02]  /*140c0*/  @!P3 LEA.HI.X R13, R33, R3, R34, 0x2, P5 ;  /* 0x00000003210db211 */ /* 0x000fe400028f1422 */
[----:B------:R-:W-:-:S02]  /*140d0*/  ISETP.GE.AND P2, PT, R28, UR4, PT ;  /* 0x000000041c007c0c */ /* 0x000fc4000bf46270 */
[----:B------:R-:W-:Y:S01]  /*140e0*/  @!P0 LEA.HI.X R5, R31, R3, R32, 0x2, P4 ;  /* 0x000000031f058211 */ /* 0x000fe200020f1420 */
[----:B------:R3:W-:Y:S01]  /*140f0*/  @!P3 ST.E.64 desc[UR42][R12.64], R58 ;  /* 0x0000003a0c00b985 */ /* 0x0007e2000c101b2a */
[----:B------:R-:W-:-:S03]  /*14100*/  ISETP.GE.AND P4, PT, R20, UR4, PT ;  /* 0x0000000414007c0c */ /* 0x000fc6000bf86270 */
[----:B------:R4:W-:Y:S01]  /*14110*/  @!P0 ST.E.64 desc[UR42][R4.64], R60 ;  /* 0x0000003c04008985 */ /* 0x0009e2000c101b2a */
[-C--:B-1----:R-:W-:Y:S02]  /*14120*/  @!P1 LEA R6, P5, R0, R14.reuse, 0x2 ;  /* 0x0000000e00069211 */ /* 0x082fe400078a10ff */
[----:B------:R-:W-:Y:S02]  /*14130*/  ISETP.GE.AND P3, PT, R26, UR4, PT ;  /* 0x000000041a007c0c */ /* 0x000fe4000bf66270 */
[----:B------:R-:W-:Y:S02]  /*14140*/  ISETP.GE.AND P0, PT, R25, UR4, PT ;  /* 0x0000000419007c0c */ /* 0x000fe4000bf06270 */
[----:B------:R-:W-:Y:S02]  /*14150*/  @!P1 LEA.HI.X R7, R0, R3, R30, 0x2, P5 ;  /* 0x0000000300079211 */ /* 0x000fe400028f141e */
[----:B--2---:R-:W-:-:S03]  /*14160*/  @!P2 LEA R8, P5, R28, R14, 0x2 ;  /* 0x0000000e1c08a211 */ /* 0x004fc600078a10ff */
[----:B------:R4:W-:Y:S01]  /*14170*/  @!P1 ST.E.64 desc[UR42][R6.64], R62 ;  /* 0x0000003e06009985 */ /* 0x0009e2000c101b2a */
[-C--:B0-----:R-:W-:Y:S02]  /*14180*/  @!P4 LEA R10, P1, R20, R14.reuse, 0x2 ;  /* 0x0000000e140ac211 */ /* 0x081fe400078210ff */
[-C--:B------:R-:W-:Y:S02]  /*14190*/  @!P2 LEA.HI.X R9, R28, R3.reuse, R29, 0x2, P5 ;  /* 0x000000031c09a211 */ /* 0x080fe400028f141d */
[-C--:B---3--:R-:W-:Y:S02]  /*141a0*/  @!P3 LEA R12, P5, R26, R14.reuse, 0x2 ;  /* 0x0000000e1a0cb211 */ /* 0x088fe400078a10ff */
[----:B------:R-:W-:Y:S02]  /*141b0*/  @!P4 LEA.HI.X R11, R20, R3, R21, 0x2, P1 ;  /* 0x00000003140bc211 */ /* 0x000fe400008f1415 */
[----:B------:R-:W-:Y:S02]  /*141c0*/  SHF.R.S32.HI R0, RZ, 0x1f, R25 ;  /* 0x0000001fff007819 */ /* 0x000fe40000011419 */
[----:B------:R-:W-:-:S02]  /*141d0*/  @!P0 LEA R20, P1, R25, R14, 0x2 ;  /* 0x0000000e19148211 */ /* 0x000fc400078210ff */
[-C--:B------:R-:W-:Y:S02]  /*141e0*/  @!P3 LEA.HI.X R13, R26, R3.reuse, R27, 0x2, P5 ;  /* 0x000000031a0db211 */ /* 0x080fe400028f141b */
[----:B------:R-:W-:Y:S01]  /*141f0*/  @!P0 LEA.HI.X R21, R25, R3, R0, 0x2, P1 ;  /* 0x0000000319158211 */ /* 0x000fe200008f1400 */
[----:B------:R-:W-:Y:S01]  /*14200*/  VIADD R0, R24, 0x58 ;  /* 0x0000005818007836 */ /* 0x000fe20000000000 */
[----:B------:R4:W-:Y:S04]  /*14210*/  @!P2 ST.E.64 desc[UR42][R8.64], R64 ;  /* 0x000000400800a985 */ /* 0x0009e8000c101b2a */
[----:B------:R4:W-:Y:S04]  /*14220*/  @!P4 ST.E.64 desc[UR42][R10.64], R66 ;  /* 0x000000420a00c985 */ /* 0x0009e8000c101b2a */
[----:B------:R4:W-:Y:S04]  /*14230*/  @!P3 ST.E.64 desc[UR42][R12.64], R68 ;  /* 0x000000440c00b985 */ /* 0x0009e8000c101b2a */
[----:B------:R4:W-:Y:S01]  /*14240*/  @!P0 ST.E.64 desc[UR42][R20.64], R70 ;  /* 0x0000004614008985 */ /* 0x0009e2000c101b2a */
[----:B------:R-:W-:-:S13]  /*14250*/  ISETP.GE.AND P0, PT, R0, UR4, PT ;  /* 0x0000000400007c0c */ /* 0x000fda000bf06270 */
[----:B----4-:R-:W-:Y:S05]  /*14260*/  @P0 BRA `(.L_x_537) ;  /* 0x0000000800f00947 */ /* 0x010fea0003800000 */
[----:B------:R-:W-:Y:S02]  /*14270*/  LEA R14, P0, R0, R14, 0x2 ;  /* 0x0000000e000e7211 */ /* 0x000fe400078010ff */
[----:B------:R-:W-:-:S04]  /*14280*/  SHF.R.S32.HI R4, RZ, 0x1f, R0 ;  /* 0x0000001fff047819 */ /* 0x000fc80000011400 */
[----:B------:R-:W-:-:S05]  /*14290*/  LEA.HI.X R15, R0, R3, R4, 0x2, P0 ;  /* 0x00000003000f7211 */ /* 0x000fca00000f1404 */
[----:B------:R0:W-:Y:S01]  /*142a0*/  ST.E.64 desc[UR42][R14.64], R134 ;  /* 0x000000860e007985 */ /* 0x0001e2000c101b2a */
[----:B------:R-:W-:Y:S05]  /*142b0*/  BRA `(.L_x_537) ;  /* 0x0000000800dc7947 */ /* 0x000fea0003800000 */
.L_x_530:
[----:B0-----:R-:W3:Y:S01]  /*142c0*/  LDL.LU R6, [R1+0x9c] ;  /* 0x00009c0001067983 */ /* 0x001ee20000300800 */
[----:B------:R-:W-:Y:S01]  /*142d0*/  ULDC.64 UR6, c[0x0][0xc08] ;  /* 0x0003020000067ab9 */ /* 0x000fe20000000a00 */
[----:B------:R-:W-:Y:S02]  /*142e0*/  ULDC.64 UR4, c[0x0][0xc00] ;  /* 0x0003000000047ab9 */ /* 0x000fe40000000a00 */
[----:B------:R-:W4:Y:S04]  /*142f0*/  LDL.LU R0, [R1+0xa0] ;  /* 0x0000a00001007983 */ /* 0x000f280000300800 */
[----:B------:R-:W2:Y:S01]  /*14300*/  LDL R8, [R1+0x94] ;  /* 0x0000940001087983 */ /* 0x000ea20000100800 */
[----:B------:R-:W-:Y:S01]  /*14310*/  ISETP.NE.U32.AND P1, PT, RZ, UR6, PT ;  /* 0x00000006ff007c0c */ /* 0x000fe2000bf25070 */
[----:B------:R-:W-:Y:S01]  /*14320*/  IMAD.MOV.U32 R3, RZ, RZ, RZ ;  /* 0x000000ffff037224 */ /* 0x000fe200078e00ff */
[----:B------:R-:W-:-:S02]  /*14330*/  ISETP.NE.U32.AND P0, PT, RZ, UR4, PT ;  /* 0x00000004ff007c0c */ /* 0x000fc4000bf05070 */
[----:B------:R-:W-:Y:S02]  /*14340*/  ISETP.NE.AND.EX P1, PT, RZ, UR7, PT, P1 ;  /* 0x00000007ff007c0c */ /* 0x000fe4000bf25310 */
[----:B------:R-:W-:Y:S01]  /*14350*/  ISETP.NE.AND.EX P0, PT, RZ, UR5, PT, P0 ;  /* 0x00000005ff007c0c */ /* 0x000fe2000bf05300 */
[----:B------:R-:W0:Y:S01]  /*14360*/  S2R R9, SR_TID.X ;  /* 0x0000000000097919 */ /* 0x000e220000002100 */
[----:B---3--:R-:W-:Y:S01]  /*14370*/  IADD3 R4, P2, R6, UR4, RZ ;  /* 0x0000000406047c10 */ /* 0x008fe2000ff5e0ff */
[----:B------:R-:W-:-:S03]  /*14380*/  ULDC UR4, c[0x0][0xa88] ;  /* 0x0002a20000047ab9 */ /* 0x000fc60000000800 */
[----:B----4-:R-:W-:-:S05]  /*14390*/  IADD3.X R5, R0, UR5, RZ, P2, !PT ;  /* 0x0000000500057c10 */ /* 0x010fca00097fe4ff */
[----:B------:R-:W-:Y:S01]  /*143a0*/  @P1 IADD3 R6, P2, R6, UR6, RZ ;  /* 0x0000000606061c10 */ /* 0x000fe2000ff5e0ff */
[----:B------:R-:W-:Y:S01]  /*143b0*/  IMAD.U32 R20, RZ, RZ, UR4 ;  /* 0x00000004ff147e24 */ /* 0x000fe2000f8e00ff */
[----:B------:R3:W5:Y:S02]  /*143c0*/  @P0 LDG.E R3, desc[UR42][R4.64] ;  /* 0x0000002a04030981 */ /* 0x000764000c1e1900 */
[----:B------:R-:W-:-:S05]  /*143d0*/  @P1 IADD3.X R7, R0, UR7, RZ, P2, !PT ;  /* 0x0000000700071c10 */ /* 0x000fca00097fe4ff */
[----:B------:R3:W5:Y:S01]  /*143e0*/  @P1 LDG.E R20, desc[UR42][R6.64] ;  /* 0x0000002a06141981 */ /* 0x000762000c1e1900 */
[----:B--2---:R-:W-:Y:S01]  /*143f0*/  ISETP.NE.AND P2, PT, R8, RZ, PT ;  /* 0x000000ff0800720c */ /* 0x004fe20003f45270 */
[----:B0-----:R-:W-:-:S05]  /*14400*/  VIADD R30, R9, 0xffffff80 ;  /* 0xffffff80091e7836 */ /* 0x001fca0000000000 */
[----:B------:R-:W-:-:S07]  /*14410*/  ISETP.GT.AND P3, PT, R30, 0xbf, PT ;  /* 0x000000bf1e00780c */ /* 0x000fce0003f64270 */
[----:B------:R-:W0:Y:S02]  /*14420*/  @!P2 LDC R8, c[0x0][0xad4] ;  /* 0x0002b500ff08ab82 */ /* 0x000e240000000800 */
[----:B0-----:R3:W-:Y:S01]  /*14430*/  @!P2 STL [R1+0x94], R8 ;  /* 0x000094080100a387 */ /* 0x0017e20000100800 */
[----:B------:R-:W-:Y:S01]  /*14440*/  ISETP.GT.AND P2, PT, R8, 0x1, PT ;  /* 0x000000010800780c */ /* 0x000fe20003f44270 */
[----:B------:R-:W-:-:S12]  /*14450*/  @P1 BRA `(.L_x_542) ;  /* 0x0000000000101947 */ /* 0x000fd80003800000 */
[----:B------:R-:W-:Y:S05]  /*14460*/  @!P0 BRA `(.L_x_542) ;  /* 0x00000000000c8947 */ /* 0x000fea0003800000 */
[----:B---3--:R-:W2:Y:S04]  /*14470*/  LDG.E R7, desc[UR42][R4.64] ;  /* 0x0000002a04077981 */ /* 0x008ea8000c1e1900 */
[----:B-----5:R-:W2:Y:S02]  /*14480*/  LDG.E R20, desc[UR42][R4.64+0x4] ;  /* 0x0000042a04147981 */ /* 0x020ea4000c1e1900 */
[----:B--2---:R-:W-:-:S07]  /*14490*/  IMAD.IADD R20, R20, 0x1, -R7 ;  /* 0x0000000114147824 */ /* 0x004fce00078e0a07 */
.L_x_542:
[----:B---3--:R-:W2:Y:S04]  /*144a0*/  LDL.LU R4, [R1+0x98] ;  /* 0x0000980001047983 */ /* 0x008ea80000300800 */
[----:B------:R-:W3:Y:S01]  /*144b0*/  LDL.LU R0, [R1+0xd8] ;  /* 0x0000d80001007983 */ /* 0x000ee20000300800 */
[----:B------:R-:W-:Y:S01]  /*144c0*/  BSSY B1, `(.L_x_543) ;  /* 0x0000038000017945 */ /* 0x000fe20003800000 */
[----:B-----5:R-:W-:Y:S02]  /*144d0*/  SHF.R.S32.HI R26, RZ, 0x1f, R3 ;  /* 0x0000001fff1a7819 */ /* 0x020fe40000011403 */
[----:B--2---:R-:W-:Y:S02]  /*144e0*/  SEL R29, R4, RZ, !P0 ;  /* 0x000000ff041d7207 */ /* 0x004fe40004000000 */
[----:B---3--:R-:W-:Y:S01]  /*144f0*/  SEL R28, R0, RZ, !P0 ;  /* 0x000000ff001c7207 */ /* 0x008fe20004000000 */
[----:B------:R-:W-:Y:S06]  /*14500*/  @P3 BRA `(.L_x_544) ;  /* 0x0000000000cc3947 */ /* 0x000fec0003800000 */
[----:B------:R-:W2:Y:S01]  /*14510*/  LDL R0, [R1+0xa4] ;  /* 0x0000a40001007983 */ /* 0x000ea20000100800 */
[----:B------:R-:W0:Y:S02]  /*14520*/  LDC R33, c[0x0][0xbe8] ;  /* 0x0002fa00ff217b82 */ /* 0x000e240000000800 */
[----:B0-----:R-:W-:Y:S02]  /*14530*/  IMAD R4, R20, R33, RZ ;  /* 0x0000002114047224 */ /* 0x001fe400078e02ff */
[----:B--2---:R-:W-:-:S04]  /*14540*/  IMAD R0, R0, 0xc0, R9 ;  /* 0x000000c000007824 */ /* 0x004fc800078e0209 */
[----:B------:R-:W-:-:S05]  /*14550*/  VIADD R31, R0, 0xffffff80 ;  /* 0xffffff80001f7836 */ /* 0x000fca0000000000 */
[----:B------:R-:W-:-:S13]  /*14560*/  ISETP.GE.AND P0, PT, R31, R4, PT ;  /* 0x000000041f00720c */ /* 0x000fda0003f06270 */
[----:B------:R-:W-:Y:S05]  /*14570*/  @P0 BRA `(.L_x_544) ;  /* 0x0000000000b00947 */ /* 0x000fea0003800000 */
[----:B------:R-:W2:Y:S01]  /*14580*/  LDL.LU R32, [R1+0xb0] ;  /* 0x0000b00001207983 */ /* 0x000ea20000300800 */
[----:B------:R-:W-:Y:S01]  /*14590*/  IMAD.MOV.U32 R24, RZ, RZ, 0x9b8 ;  /* 0x000009b8ff187424 */ /* 0x000fe200078e00ff */
[----:B------:R-:W-:Y:S01]  /*145a0*/  ISETP.GT.AND P0, PT, R8, 0x1, PT ;  /* 0x000000010800780c */ /* 0x000fe20003f04270 */
[----:B------:R-:W0:Y:S01]  /*145b0*/  LDC.64 R4, c[0x0][0xba8] ;  /* 0x0002ea00ff047b82 */ /* 0x000e220000000a00 */
[----:B------:R-:W-:Y:S01]  /*145c0*/  ISETP.NE.AND P1, PT, R33, 0x1, PT ;  /* 0x000000012100780c */ /* 0x000fe20003f25270 */
[----:B------:R-:W-:Y:S01]  /*145d0*/  IMAD.MOV.U32 R21, RZ, RZ, R31 ;  /* 0x000000ffff157224 */ /* 0x000fe200078e001f */
[----:B------:R-:W-:-:S05]  /*145e0*/  SEL R24, R24, 0x978, P0 ;  /* 0x0000097818187807 */ /* 0x000fca0000000000 */
[----:B------:R-:W3:Y:S08]  /*145f0*/  LDC.64 R12, c[0x0][R24+0x220] ;  /* 0x00008800180c7b82 */ /* 0x000ef00000000a00 */
[----:B------:R-:W4:Y:S08]  /*14600*/  LDC.64 R14, c[0x0][R24+0x218] ;  /* 0x00008600180e7b82 */ /* 0x000f300000000a00 */
[----:B------:R-:W5:Y:S08]  /*14610*/  LDC.64 R8, c[0x0][R24+0x228] ;  /* 0x00008a0018087b82 */ /* 0x000f700000000a00 */
[----:B------:R-:W1:Y:S08]  /*14620*/  @P1 LDC R0, c[0x0][0xbec] ;  /* 0x0002fb00ff001b82 */ /* 0x000e700000000800 */
[----:B------:R-:W5:Y:S08]  /*14630*/  LDC.64 R6, c[0x0][R24+0x210] ;  /* 0x0000840018067b82 */ /* 0x000f700000000a00 */
[----:B------:R-:W5:Y:S01]  /*14640*/  @P1 LDC R27, c[0x0][0xbf0] ;  /* 0x0002fc00ff1b1b82 */ /* 0x000f620000000800 */
[----:B-1----:R-:W-:-:S07]  /*14650*/  @P1 IMAD.HI.U32 R0, R31, R0, RZ ;  /* 0x000000001f001227 */ /* 0x002fce00078e00ff */
[----:B0-----:R-:W0:Y:S01]  /*14660*/  @!P0 LDC R4, c[0x0][0xb50] ;  /* 0x0002d400ff048b82 */ /* 0x001e220000000800 */
[-C--:B---3--:R-:W-:Y:S02]  /*14670*/  IMAD R13, R13, R29.reuse, RZ ;  /* 0x0000001d0d0d7224 */ /* 0x088fe400078e02ff */
[----:B------:R-:W-:-:S05]  /*14680*/  IMAD.WIDE.U32 R10, R12, R29, RZ ;  /* 0x0000001d0c0a7225 */ /* 0x000fca00078e00ff */
[----:B------:R-:W1:Y:S01]  /*14690*/  @!P0 LDC R5, c[0x0][0xb54] ;  /* 0x0002d500ff058b82 */ /* 0x000e620000000800 */
[-C--:B----4-:R-:W-:Y:S02]  /*146a0*/  IMAD R25, R15, R137.reuse, RZ ;  /* 0x000000890f197224 */ /* 0x090fe400078e02ff */
[----:B------:R-:W-:Y:S01]  /*146b0*/  IMAD.WIDE.U32 R14, R14, R137, RZ ;  /* 0x000000890e0e7225 */ /* 0x000fe200078e00ff */
[----:B-----5:R-:W-:-:S03]  /*146c0*/  @P1 SHF.R.U32.HI R21, RZ, R27, R0 ;  /* 0x0000001bff151219 */ /* 0x020fc60000011600 */
[----:B------:R-:W-:Y:S01]  /*146d0*/  IMAD R27, R12, R28, R13 ;  /* 0x0000001c0c1b7224 */ /* 0x000fe200078e020d */
[----:B------:R-:W-:Y:S01]  /*146e0*/  IADD3 R14, P1, P3, R10, R14, R3 ;  /* 0x0000000e0a0e7210 */ /* 0x000fe20007b3e003 */
[----:B------:R-:W-:Y:S02]  /*146f0*/  IMAD.IADD R25, R15, 0x1, R25 ;  /* 0x000000010f197824 */ /* 0x000fe400078e0219 */
[----:B------:R-:W-:Y:S02]  /*14700*/  IMAD.MOV R0, RZ, RZ, -R21 ;  /* 0x000000ffff007224 */ /* 0x000fe400078e0a15 */
[----:B------:R-:W-:Y:S02]  /*14710*/  IMAD.IADD R27, R11, 0x1, R27 ;  /* 0x000000010b1b7824 */ /* 0x000fe400078e021b */
[----:B------:R-:W-:-:S03]  /*14720*/  IMAD R11, R33, R0, R31 ;  /* 0x00000000210b7224 */ /* 0x000fc600078e021f */
[----:B------:R-:W-:Y:S02]  /*14730*/  IADD3.X R0, R27, R25, R26, P1, P3 ;  /* 0x000000191b007210 */ /* 0x000fe40000fe641a */
[----:B--2---:R-:W-:-:S05]  /*14740*/  SEL R13, R32, RZ, P0 ;  /* 0x000000ff200d7207 */ /* 0x004fca0000000000 */
[-C--:B------:R-:W-:Y:S02]  /*14750*/  IMAD R15, R9, R13.reuse, RZ ;  /* 0x0000000d090f7224 */ /* 0x080fe400078e02ff */
[----:B------:R-:W-:Y:S01]  /*14760*/  IMAD.WIDE.U32 R8, R8, R13, RZ ;  /* 0x0000000d08087225 */ /* 0x000fe200078e00ff */
[----:B------:R-:W-:-:S03]  /*14770*/  SHF.R.S32.HI R13, RZ, 0x1f, R11 ;  /* 0x0000001fff0d7819 */ /* 0x000fc6000001140b */
[----:B------:R-:W-:Y:S01]  /*14780*/  IMAD.IADD R15, R9, 0x1, R15 ;  /* 0x00000001090f7824 */ /* 0x000fe200078e020f */
[----:B------:R-:W-:Y:S02]  /*14790*/  IADD3 R8, P0, P1, R21, R14, R8 ;  /* 0x0000000e15087210 */ /* 0x000fe4000791e008 */
[----:B------:R-:W-:-:S04]  /*147a0*/  SHF.R.S32.HI R21, RZ, 0x1f, R21 ;  /* 0x0000001fff157819 */ /* 0x000fc80000011415 */
[----:B------:R-:W-:Y:S01]  /*147b0*/  IADD3.X R9, R21, R0, R15, P0, P1 ;  /* 0x0000000015097210 */ /* 0x000fe200007e240f */
[----:B------:R-:W-:Y:S02]  /*147c0*/  IMAD R0, R7, R11, RZ ;  /* 0x0000000b07007224 */ /* 0x000fe400078e02ff */
[----:B------:R-:W-:Y:S02]  /*147d0*/  IMAD.MOV.U32 R7, RZ, RZ, -0x800000 ;  /* 0xff800000ff077424 */ /* 0x000fe400078e00ff */
[C---:B------:R-:W-:Y:S02]  /*147e0*/  IMAD R13, R6.reuse, R13, R0 ;  /* 0x0000000d060d7224 */ /* 0x040fe400078e0200 */
[----:B------:R-:W-:-:S04]  /*147f0*/  IMAD.WIDE.U32 R8, R6, R11, R8 ;  /* 0x0000000b06087225 */ /* 0x000fc800078e0008 */
[----:B------:R-:W-:Y:S01]  /*14800*/  IMAD.IADD R0, R9, 0x1, R13 ;  /* 0x0000000109007824 */ /* 0x000fe200078e020d */
[----:B0-----:R-:W-:-:S04]  /*14810*/  LEA R4, P0, R8, R4, 0x2 ;  /* 0x0000000408047211 */ /* 0x001fc800078010ff */
[----:B-1----:R-:W-:-:S05]  /*14820*/  LEA.HI.X R5, R8, R5, R0, 0x2, P0 ;  /* 0x0000000508057211 */ /* 0x002fca00000f1400 */
[----:B------:R0:W-:Y:S04]  /*14830*/  STG.E desc[UR42][R4.64], R7 ;  /* 0x0000000704007986 */ /* 0x0001e8000c10192a */
.L_x_544:
[----:B------:R-:W-:Y:S05]  /*14840*/  BSYNC B1 ;  /* 0x0000000000017941 */ /* 0x000fea0003800000 */
.L_x_543:
[----:B------:R-:W-:Y:S05]  /*14850*/  @P2 BRA `(.L_x_537) ;  /* 0x0000000400742947 */ /* 0x000fea0003800000 */
[----:B------:R-:W2:Y:S01]  /*14860*/  LDL R27, [R1+0xa4] ;  /* 0x0000a400011b7983 */ /* 0x000ea20000100800 */
[----:B------:R-:W3:Y:S01]  /*14870*/  LDC R21, c[0x0][0xbe8] ;  /* 0x0002fa00ff157b82 */ /* 0x000ee20000000800 */
[----:B0-----:R-:W-:Y:S01]  /*14880*/  SHF.R.S32.HI R5, RZ, 0x1f, R30 ;  /* 0x0000001fff057819 */ /* 0x001fe2000001141e */
[----:B------:R-:W-:Y:S01]  /*14890*/  ULDC.64 UR4, c[0x0][0xaa0] ;  /* 0x0002a80000047ab9 */ /* 0x000fe20000000a00 */
[----:B------:R-:W-:Y:S01]  /*148a0*/  ULDC.64 UR6, c[0x0][0xaf0] ;  /* 0x0002bc0000067ab9 */ /* 0x000fe20000000a00 */
[----:B------:R-:W-:Y:S01]  /*148b0*/  IMAD R0, R26, UR4, RZ ;  /* 0x000000041a007c24 */ /* 0x000fe2000f8e02ff */
[----:B------:R-:W-:Y:S01]  /*148c0*/  LEA.HI R6, R5, R30, RZ, 0x2 ;  /* 0x0000001e05067211 */ /* 0x000fe200078f10ff */
[----:B------:R-:W-:-:S03]  /*148d0*/  IMAD.WIDE.U32 R4, R3, UR4, RZ ;  /* 0x0000000403047c25 */ /* 0x000fc6000f8e00ff */
[----:B------:R-:W-:Y:S01]  /*148e0*/  LOP3.LUT R9, R6, 0xfffffffc, RZ, 0xc0, !PT ;  /* 0xfffffffc06097812 */ /* 0x000fe200078ec0ff */
[----:B------:R-:W-:Y:S01]  /*148f0*/  IMAD R7, R3, UR5, R0 ;  /* 0x0000000503077c24 */ /* 0x000fe2000f8e0200 */
[----:B------:R-:W-:Y:S01]  /*14900*/  SHF.R.S32.HI R25, RZ, 0x2, R6 ;  /* 0x00000002ff197819 */ /* 0x000fe20000011406 */
[----:B------:R-:W-:Y:S01]  /*14910*/  ULDC.64 UR4, c[0x0][0xae8] ;  /* 0x0002ba0000047ab9 */ /* 0x000fe20000000a00 */
[----:B------:R-:W-:Y:S02]  /*14920*/  IMAD R6, R28, UR6, RZ ;  /* 0x000000061c067c24 */ /* 0x000fe4000f8e02ff */
[----:B------:R-:W-:Y:S02]  /*14930*/  IMAD.IADD R30, R30, 0x1, -R9 ;  /* 0x000000011e1e7824 */ /* 0x000fe400078e0a09 */
[----:B------:R-:W-:Y:S02]  /*14940*/  IMAD.IADD R5, R5, 0x1, R7 ;  /* 0x0000000105057824 */ /* 0x000fe400078e0207 */
[----:B------:R-:W-:-:S02]  /*14950*/  IMAD R0, R30, 0x60, R25 ;  /* 0x000000601e007824 */ /* 0x000fc400078e0219 */
[----:B------:R-:W-:Y:S01]  /*14960*/  IMAD.WIDE.U32 R4, R137, UR4, R4 ;  /* 0x0000000489047c25 */ /* 0x000fe2000f8e0004 */
[----:B---3--:R-:W-:-:S03]  /*14970*/  ISETP.NE.AND P0, PT, R21, 0x1, PT ;  /* 0x000000011500780c */ /* 0x008fc60003f05270 */
[----:B------:R-:W-:Y:S01]  /*14980*/  IMAD R5, R137, UR5, R5 ;  /* 0x0000000589057c24 */ /* 0x000fe2000f8e0205 */
[----:B------:R-:W-:Y:S01]  /*14990*/  ULDC.64 UR4, c[0x0][0xae0] ;  /* 0x0002b80000047ab9 */ /* 0x000fe20000000a00 */
[C---:B------:R-:W-:Y:S02]  /*149a0*/  IMAD R7, R29.reuse, UR7, R6 ;  /* 0x000000071d077c24 */ /* 0x040fe4000f8e0206 */
[----:B------:R-:W-:-:S04]  /*149b0*/  IMAD.WIDE.U32 R4, R29, UR6, R4 ;  /* 0x000000061d047c25 */ /* 0x000fc8000f8e0004 */
[----:B------:R-:W-:Y:S02]  /*149c0*/  IMAD.IADD R5, R5, 0x1, R7 ;  /* 0x0000000105057824 */ /* 0x000fe400078e0207 */
[----:B------:R-:W0:Y:S08]  /*149d0*/  @P0 LDC R8, c[0x0][0xbec] ;  /* 0x0002fb00ff080b82 */ /* 0x000e300000000800 */
[----:B------:R-:W3:Y:S01]  /*149e0*/  @P0 LDC R11, c[0x0][0xbf0] ;  /* 0x0002fc00ff0b0b82 */ /* 0x000ee20000000800 */
[----:B--2---:R-:W-:-:S04]  /*149f0*/  IMAD R9, R27, 0xc0, R0 ;  /* 0x000000c01b097824 */ /* 0x004fc800078e0200 */
[----:B0-----:R-:W-:-:S04]  /*14a00*/  @P0 IMAD.HI.U32 R0, R9, R8, RZ ;  /* 0x0000000809000227 */ /* 0x001fc800078e00ff */
[----:B------:R-:W-:Y:S01]  /*14a10*/  IMAD.MOV.U32 R3, RZ, RZ, R9 ;  /* 0x000000ffff037224 */ /* 0x000fe200078e0009 */
[----:B---3--:R-:W-:-:S04]  /*14a20*/  @P0 SHF.R.U32.HI R3, RZ, R11, R0 ;  /* 0x0000000bff030219 */ /* 0x008fc80000011600 */
[--C-:B------:R-:W-:Y:S01]  /*14a30*/  SHF.R.S32.HI R0, RZ, 0x1f, R3.reuse ;  /* 0x0000001fff007819 */ /* 0x100fe20000011403 */
[----:B------:R-:W-:Y:S02]  /*14a40*/  IMAD.MOV R6, RZ, RZ, -R3 ;  /* 0x000000ffff067224 */ /* 0x000fe400078e0a03 */
[----:B------:R-:W-:-:S04]  /*14a50*/  IMAD.WIDE.U32 R4, R3, UR4, R4 ;  /* 0x0000000403047c25 */ /* 0x000fc8000f8e0004 */
[----:B------:R-:W-:Y:S02]  /*14a60*/  IMAD R0, R0, UR4, RZ ;  /* 0x0000000400007c24 */ /* 0x000fe4000f8e02ff */
[----:B------:R-:W-:Y:S02]  /*14a70*/  IMAD R7, R21, R6, R9 ;  /* 0x0000000615077224 */ /* 0x000fe400078e0209 */
[----:B------:R-:W-:Y:S01]  /*14a80*/  IMAD R9, R3, UR5, R0 ;  /* 0x0000000503097c24 */ /* 0x000fe2000f8e0200 */
[----:B------:R-:W-:Y:S02]  /*14a90*/  ULDC.64 UR4, c[0x0][0xad8] ;  /* 0x0002b60000047ab9 */ /* 0x000fe40000000a00 */
[----:B------:R-:W-:Y:S01]  /*14aa0*/  SHF.R.S32.HI R0, RZ, 0x1f, R7 ;  /* 0x0000001fff007819 */ /* 0x000fe20000011407 */
[----:B------:R-:W-:Y:S02]  /*14ab0*/  IMAD.IADD R5, R5, 0x1, R9 ;  /* 0x0000000105057824 */ /* 0x000fe400078e0209 */
[----:B------:R-:W-:-:S02]  /*14ac0*/  IMAD.SHL.U32 R9, R30, 0x8, RZ ;  /* 0x000000081e097824 */ /* 0x000fc400078e00ff */
[----:B------:R-:W-:Y:S02]  /*14ad0*/  IMAD R0, R0, UR4, RZ ;  /* 0x0000000400007c24 */ /* 0x000fe4000f8e02ff */
[----:B------:R-:W-:-:S04]  /*14ae0*/  IMAD.WIDE.U32 R4, R7, UR4, R4 ;  /* 0x0000000407047c25 */ /* 0x000fc8000f8e0004 */
[----:B------:R-:W-:Y:S01]  /*14af0*/  IMAD R3, R7, UR5, R0 ;  /* 0x0000000507037c24 */ /* 0x000fe2000f8e0200 */
[----:B------:R-:W-:Y:S01]  /*14b00*/  ULDC.64 UR4, c[0x0][0xa80] ;  /* 0x0002a00000047ab9 */ /* 0x000fe20000000a00 */
[----:B------:R-:W-:Y:S01]  /*14b10*/  VIADD R7, R9, 0x20 ;  /* 0x0000002009077836 */ /* 0x000fe20000000000 */
[C---:B------:R-:W-:Y:S01]  /*14b20*/  LEA R0, P0, R4.reuse, UR4, 0x1 ;  /* 0x0000000404007c11 */ /* 0x040fe2000f8008ff */
[----:B------:R-:W-:Y:S01]  /*14b30*/  IMAD.IADD R3, R5, 0x1, R3 ;  /* 0x0000000105037824 */ /* 0x000fe200078e0203 */
[----:B------:R-:W-:Y:S01]  /*14b40*/  UMOV UR4, 0xffffffff ;  /* 0xffffffff00047882 */ /* 0x000fe20000000000 */
[----:B------:R-:W-:Y:S01]  /*14b50*/  VIADD R10, R9, 0x40 ;  /* 0x00000040090a7836 */ /* 0x000fe20000000000 */
[----:B------:R-:W-:Y:S02]  /*14b60*/  SHF.R.S32.HI R8, RZ, 0x1f, R7 ;  /* 0x0000001fff087819 */ /* 0x000fe40000011407 */
[----:B------:R-:W-:Y:S02]  /*14b70*/  LEA.HI.X R4, R4, UR5, R3, 0x1, P0 ;  /* 0x0000000504047c11 */ /* 0x000fe400080f0c03 */
[----:B------:R-:W-:Y:S01]  /*14b80*/  SHF.R.S32.HI R24, RZ, 0x1f, R10 ;  /* 0x0000001fff187819 */ /* 0x000fe2000001140a */
[----:B------:R-:W-:Y:S06]  /*14b90*/  BRA.DIV UR4, `(.L_x_545) ;  /* 0x0000008204d87947 */ /* 0x000fec000b800000 */
[----:B------:R0:W2:Y:S04]  /*14ba0*/  SHFL.IDX PT, R3, R4, RZ, 0x1c1f ;  /* 0x001c1fff04037589 */ /* 0x0000a800000e0000 */
[----:B------:R0:W3:Y:S02]  /*14bb0*/  SHFL.IDX PT, R14, R0, RZ, 0x1c1f ;  /* 0x001c1fff000e7589 */ /* 0x0000e400000e0000 */
.L_x_721:
[----:B------:R-:W-:Y:S01]  /*14bc0*/  IMAD R21, R20, R21, RZ ;  /* 0x0000001514157224 */ /* 0x000fe200078e02ff */
[----:B------:R-:W-:Y:S01]  /*14bd0*/  BSSY B1, `(.L_x_546) ;  /* 0x0000011000017945 */ /* 0x000fe20003800000 */
[----:B------:R-:W-:-:S05]  /*14be0*/  IMAD R6, R27, 0xc0, R25 ;  /* 0x000000c01b067824 */ /* 0x000fca00078e0219 */
[----:B------:R-:W-:-:S13]  /*14bf0*/  ISETP.GE.AND P0, PT, R6, R21, PT ;  /* 0x000000150600720c */ /* 0x000fda0003f06270 */
[----:B------:R-:W-:Y:S05]  /*14c00*/  @P0 BRA `(.L_x_547) ;  /* 0x0000000000340947 */ /* 0x000fea0003800000 */
[----:B------:R-:W-:Y:S02]  /*14c10*/  ULDC UR4, c[0x0][0xac8] ;  /* 0x0002b20000047ab9 */ /* 0x000fe40000000800 */
[----:B------:R-:W-:Y:S02]  /*14c20*/  ISETP.GE.AND P2, PT, R9, UR4, PT ;  /* 0x0000000409007c0c */ /* 0x000fe4000bf46270 */
[----:B------:R-:W-:Y:S02]  /*14c30*/  ISETP.GE.AND P3, PT, R7, UR4, PT ;  /* 0x0000000407007c0c */ /* 0x000fe4000bf66270 */
[----:B------:R-:W-:-:S09]  /*14c40*/  ISETP.GE.AND P4, PT, R10, UR4, PT ;  /* 0x000000040a007c0c */ /* 0x000fd2000bf86270 */
[----:B--2---:R-:W-:Y:S02]  /*14c50*/  @!P2 IMAD.MOV.U32 R15, RZ, RZ, R3 ;  /* 0x000000ffff0fa224 */ /* 0x004fe400078e0003 */
[-C--:B---3--:R-:W-:Y:S02]  /*14c60*/  @!P3 LEA R26, P0, R7, R14.reuse, 0x1 ;  /* 0x0000000e071ab211 */ /* 0x088fe400078008ff */
[C---:B------:R-:W-:Y:S01]  /*14c70*/  @!P4 LEA R28, P1, R10.reuse, R14, 0x1 ;  /* 0x0000000e0a1cc211 */ /* 0x040fe200078208ff */
[----:B------:R-:W-:Y:S01]  /*14c80*/  @!P2 IMAD.WIDE R12, R9, 0x2, R14 ;  /* 0x00000002090ca825 */ /* 0x000fe200078e020e */
[-C--:B------:R-:W-:Y:S02]  /*14c90*/  @!P3 LEA.HI.X R27, R7, R3.reuse, R8, 0x1, P0 ;  /* 0x00000003071bb211 */ /* 0x080fe400000f0c08 */
[----:B------:R-:W-:Y:S02]  /*14ca0*/  @!P4 LEA.HI.X R29, R10, R3, R24, 0x1, P1 ;  /* 0x000000030a1dc211 */ /* 0x000fe400008f0c18 */
[----:B------:R4:W-:Y:S04]  /*14cb0*/  @!P2 ST.E.128 desc[UR42][R12.64], RZ ;  /* 0x000000ff0c00a985 */ /* 0x0009e8000c101d2a */
[----:B------:R4:W-:Y:S04]  /*14cc0*/  @!P3 ST.E.128 desc[UR42][R26.64], RZ ;  /* 0x000000ff1a00b985 */ /* 0x0009e8000c101d2a */
[----:B------:R4:W-:Y:S02]  /*14cd0*/  @!P4 ST.E.128 desc[UR42][R28.64], RZ ;  /* 0x000000ff1c00c985 */ /* 0x0009e4000c101d2a */
.L_x_547:
[----:B------:R-:W-:Y:S05]  /*14ce0*/  BSYNC B1 ;  /* 0x0000000000017941 */ /* 0x000fea0003800000 */
.L_x_546:
[----:B------:R-:W-:-:S03]  /*14cf0*/  UMOV UR4, 0xffffffff ;  /* 0xffffffff00047882 */ /* 0x000fc60000000000 */
[----:B------:R-:W-:Y:S05]  /*14d00*/  BRA.DIV UR4, `(.L_x_548) ;  /* 0x0000008204b07947 */ /* 0x000fea000b800000 */
[----:B--2---:R2:W0:Y:S04]  /*14d10*/  SHFL.IDX PT, R3, R4, 0x1, 0x1c1f ;  /* 0x003c1f0004037f89 */ /* 0x00442800000e0000 */
[----:B---3--:R2:W3:Y:S02]  /*14d20*/  SHFL.IDX PT, R14, R0, 0x1, 0x1c1f ;  /* 0x003c1f00000e7f89 */ /* 0x0084e400000e0000 */
.L_x_725:
[----:B0-2---:R-:W-:-:S05]  /*14d30*/  VIADD R0, R6, 0x60 ;  /* 0x0000006006007836 */ /* 0x005fca0000000000 */
[----:B------:R-:W-:-:S13]  /*14d40*/  ISETP.GE.AND P0, PT, R0, R21, PT ;  /* 0x000000150000720c */ /* 0x000fda0003f06270 */
[----:B------:R-:W-:Y:S05]  /*14d50*/  @P0 BRA `(.L_x_537) ;  /* 0x0000000000340947 */ /* 0x000fea0003800000 */
[----:B------:R-:W-:Y:S02]  /*14d60*/  ULDC UR4, c[0x0][0xac8] ;  /* 0x0002b20000047ab9 */ /* 0x000fe40000000800 */
[----:B------:R-:W-:Y:S02]  /*14d70*/  ISETP.GE.AND P2, PT, R9, UR4, PT ;  /* 0x0000000409007c0c */ /* 0x000fe4000bf46270 */
[----:B------:R-:W-:Y:S02]  /*14d80*/  ISETP.GE.AND P3, PT, R7, UR4, PT ;  /* 0x0000000407007c0c */ /* 0x000fe4000bf66270 */
[----:B------:R-:W-:-:S09]  /*14d90*/  ISETP.GE.AND P4, PT, R10, UR4, PT ;  /* 0x000000040a007c0c */ /* 0x000fd2000bf86270 */
[----:B------:R-:W-:Y:S02]  /*14da0*/  @!P2 IMAD.MOV.U32 R15, RZ, RZ, R3 ;  /* 0x000000ffff0fa224 */ /* 0x000fe400078e0003 */
[-C--:B---3--:R-:W-:Y:S02]  /*14db0*/  @!P3 LEA R6, P0, R7, R14.reuse, 0x1 ;  /* 0x0000000e0706b211 */ /* 0x088fe400078008ff */
[C---:B----4-:R-:W-:Y:S01]  /*14dc0*/  @!P4 LEA R12, P1, R10.reuse, R14, 0x1 ;  /* 0x0000000e0a0cc211 */ /* 0x050fe200078208ff */
[----:B------:R-:W-:Y:S01]  /*14dd0*/  @!P2 IMAD.WIDE R4, R9, 0x2, R14 ;  /* 0x000000020904a825 */ /* 0x000fe200078e020e */
[-C--:B------:R-:W-:Y:S02]  /*14de0*/  @!P3 LEA.HI.X R7, R7, R3.reuse, R8, 0x1, P0 ;  /* 0x000000030707b211 */ /* 0x080fe400000f0c08 */
[----:B------:R-:W-:Y:S02]  /*14df0*/  @!P4 LEA.HI.X R13, R10, R3, R24, 0x1, P1 ;  /* 0x000000030a0dc211 */ /* 0x000fe400008f0c18 */
[----:B------:R2:W-:Y:S04]  /*14e00*/  @!P2 ST.E.128 desc[UR42][R4.64], RZ ;  /* 0x000000ff0400a985 */ /* 0x0005e8000c101d2a */
[----:B------:R2:W-:Y:S04]  /*14e10*/  @!P3 ST.E.128 desc[UR42][R6.64], RZ ;  /* 0x000000ff0600b985 */ /* 0x0005e8000c101d2a */
[----:B------:R2:W-:Y:S02]  /*14e20*/  @!P4 ST.E.128 desc[UR42][R12.64], RZ ;  /* 0x000000ff0c00c985 */ /* 0x0005e4000c101d2a */
.L_x_537:
[----:B------:R-:W-:Y:S05]  /*14e30*/  BSYNC B0 ;  /* 0x0000000000007941 */ /* 0x000fea0003800000 */
.L_x_529:
[----:B------:R-:W-:Y:S02]  /*14e40*/  ULDC UR4, c[0x0][0xc3c] ;  /* 0x00030f0000047ab9 */ /* 0x000fe40000000800 */
[----:B------:R-:W-:-:S13]  /*14e50*/  ISETP.GE.AND P0, PT, R99, UR4, PT ;  /* 0x0000000463007c0c */ /* 0x000fda000bf06270 */
[----:B------:R-:W-:Y:S05]  /*14e60*/  @!P0 BRA `(.L_x_549) ;  /* 0xfffffec400e48947 */ /* 0x000fea000383ffff */
[----:B------:R-:W-:Y:S05]  /*14e70*/  BRA `(.L_x_396) ;  /* 0x0000007000687947 */ /* 0x000fea0003800000 */
.L_x_394:
        /* <DEDUP_REMOVED lines=16> */
.L_x_550:
        /* <DEDUP_REMOVED lines=44> */
.L_x_554:
[----:B------:R-:W0:Y:S01]  /*15240*/  LDC R0, c[0x0][0xc3c] ;  /* 0x00030f00ff007b82 */ /* 0x000e220000000800 */
[----:B------:R-:W-:Y:S01]  /*15250*/  UIADD3 UR4, UR4, 0x1f, URZ ;  /* 0x0000001f04047890 */ /* 0x000fe2000fffe03f */
[----:B------:R-:W-:Y:S02]  /*15260*/  ULDC UR7, c[0x0][0xc3c] ;  /* 0x00030f0000077ab9 */ /* 0x000fe40000000800 */
[----:B------:R-:W-:-:S03]  /*15270*/  IMAD.U32 R27, RZ, RZ, UR7 ;  /* 0x00000007ff1b7e24 */ /* 0x000fc6000f8e00ff */
        /* <DEDUP_REMOVED lines=9> */
[----:B-1----:R-:W-:-:S04]  /*15310*/  @!P6 IMAD.WIDE R2, R9, 0x4, R2 ;  /* 0x000000040902e825 */ /* 0x002fc800078e0202 */
[----:B------:R-:W-:-:S06]  /*15320*/  IMAD.MOV.U32 R9, RZ, RZ, RZ ;  /* 0x000000ffff097224 */ /* 0x000fcc00078e00ff */
        /* <DEDUP_REMOVED lines=22> */
.L_x_552:
        /* <DEDUP_REMOVED lines=13> */
[----:B0-----:R-:W-:-:S06]  /*15560*/  VIADD R3, R6, 0xffffffe ;  /* 0x0ffffffe06037836 */ /* 0x001fcc0000000000 */
[----:B------:R-:W0:Y:S02]  /*15570*/  F2I.FTZ.U32.TRUNC.NTZ R3, R3 ;  /* 0x0000000300037305 */ /* 0x000e24000021f000 */
[----:B0-----:R-:W-:Y:S01]  /*15580*/  IMAD.MOV R13, RZ, RZ, -R3 ;  /* 0x000000ffff0d7224 */ /* 0x001fe200078e0a03 */
[----:B------:R-:W-:Y:S06]  /*15590*/  @!P0 BRA `(.L_x_555) ;  /* 0x0000000000088947 */ /* 0x000fec0003800000 */
[----:B------:R-:W-:-:S05]  /*155a0*/  VIADD R5, R27, 0xffffffff ;  /* 0xffffffff1b057836 */ /* 0x000fca0000000000 */
[----:B------:R0:W1:Y:S02]  /*155b0*/  SHFL.IDX PT, R24, R2, R5, 0x1f ;  /* 0x00001f0502187589 */ /* 0x00006400000e0000 */
.L_x_555:
        /* <DEDUP_REMOVED lines=18> */
[----:B------:R-:W-:Y:S01]  /*156e0*/  ISETP.GE.U32.AND P0, PT, R3, R4, PT ;  /* 0x000000040300720c */ /* 0x000fe20003f06070 */
[----:B0-----:R-:W-:Y:S01]  /*156f0*/  VIADD R8, R6, 0xffffffe ;  /* 0x0ffffffe06087836 */ /* 0x001fe20000000000 */
[----:B------:R-:W-:-:S03]  /*15700*/  LOP3.LUT R4, R25, R0, RZ, 0x3c, !PT ;  /* 0x0000000019047212 */ /* 0x000fc600078e3cff */
[----:B------:R0:W1:Y:S01]  /*15710*/  F2I.FTZ.U32.TRUNC.NTZ R3, R8 ;  /* 0x0000000800037305 */ /* 0x000062000021f000 */
[----:B------:R-:W-:-:S07]  /*15720*/  ISETP.GE.AND P2, PT, R4, RZ, PT ;  /* 0x000000ff0400720c */ /* 0x000fce0003f46270 */
[----:B------:R-:W-:Y:S01]  /*15730*/  @P0 VIADD R2, R2, 0x1 ;  /* 0x0000000102020836 */ /* 0x000fe20000000000 */
[----:B0-----:R-:W-:-:S03]  /*15740*/  IABS R8, R9 ;  /* 0x0000000900087213 */ /* 0x001fc60000000000 */
[----:B------:R-:W-:Y:S02]  /*15750*/  IMAD.MOV.U32 R6, RZ, RZ, R2 ;  /* 0x000000ffff067224 */ /* 0x000fe400078e0002 */
[----:B------:R-:W-:Y:S02]  /*15760*/  IMAD.MOV R8, RZ, RZ, -R8 ;  /* 0x000000ffff087224 */ /* 0x000fe400078e0a08 */
[----:B-1----:R-:W-:Y:S01]  /*15770*/  IMAD.MOV R2, RZ, RZ, -R3 ;  /* 0x000000ffff027224 */ /* 0x002fe200078e0a03 */
[----:B------:R-:W-:Y:S02]  /*15780*/  @!P2 IADD3 R6, -R6, RZ, RZ ;  /* 0x000000ff0606a210 */ /* 0x000fe40007ffe1ff */
[----:B------:R-:W-:Y:S01]  /*15790*/  @!P1 LOP3.LUT R6, RZ, R0, RZ, 0x33, !PT ;  /* 0x00000000ff069212 */ /* 0x000fe200078e33ff */
[----:B------:R-:W-:Y:S02]  /*157a0*/  IMAD R11, R2, R5, RZ ;  /* 0x00000005020b7224 */ /* 0x000fe400078e02ff */
[----:B------:R-:W-:Y:S01]  /*157b0*/  IMAD.MOV.U32 R2, RZ, RZ, RZ ;  /* 0x000000ffff027224 */ /* 0x000fe200078e00ff */
[-C--:B------:R-:W-:Y:S01]  /*157c0*/  IABS R4, R6.reuse ;  /* 0x0000000600047213 */ /* 0x080fe20000000000 */
[----:B------:R-:W-:-:S02]  /*157d0*/  IMAD R0, R0, R6, RZ ;  /* 0x0000000600007224 */ /* 0x000fc400078e02ff */
[----:B------:R-:W-:-:S04]  /*157e0*/  IMAD.HI.U32 R2, R3, R11, R2 ;  /* 0x0000000b03027227 */ /* 0x000fc800078e0002 */
[----:B------:R-:W-:Y:S02]  /*157f0*/  IMAD.MOV.U32 R3, RZ, RZ, R4 ;  /* 0x000000ffff037224 */ /* 0x000fe400078e0004 */
[----:B------:R-:W-:Y:S02]  /*15800*/  IMAD.MOV.U32 R4, RZ, RZ, R8 ;  /* 0x000000ffff047224 */ /* 0x000fe400078e0008 */
[----:B------:R-:W-:-:S04]  /*15810*/  IMAD.HI.U32 R2, R2, R3, RZ ;  /* 0x0000000302027227 */ /* 0x000fc800078e00ff */
[----:B------:R-:W-:Y:S01]  /*15820*/  IMAD R4, R2, R4, R3 ;  /* 0x0000000402047224 */ /* 0x000fe200078e0203 */
[----:B------:R-:W-:Y:S01]  /*15830*/  LOP3.LUT R3, R6, R9, RZ, 0x3c, !PT ;  /* 0x0000000906037212 */ /* 0x000fe200078e3cff */
[----:B------:R-:W-:-:S03]  /*15840*/  IMAD.IADD R25, R25, 0x1, -R0 ;  /* 0x0000000119197824 */ /* 0x000fc600078e0a00 */
        /* <DEDUP_REMOVED lines=14> */
.L_x_553:
[----:B------:R-:W-:Y:S02]  /*15930*/  IMAD.MOV.U32 R25, RZ, RZ, RZ ;  /* 0x000000ffff197224 */ /* 0x000fe400078e00ff */
[----:B------:R-:W-:Y:S02]  /*15940*/  IMAD.U32 R24, RZ, RZ, UR6 ;  /* 0x00000006ff187e24 */ /* 0x000fe4000f8e00ff */
[----:B------:R-:W-:-:S07]  /*15950*/  IMAD.MOV.U32 R26, RZ, RZ, RZ ;  /* 0x000000ffff1a7224 */ /* 0x000fce00078e00ff */
.L_x_556:
[----:B------:R-:W-:-:S13]  /*15960*/  ISETP.NE.AND P0, PT, R7, RZ, PT ;  /* 0x000000ff0700720c */ /* 0x000fda0003f05270 */
[----:B------:R-:W0:Y:S01]  /*15970*/  @!P0 S2R R3, SR_CgaCtaId ;  /* 0x0000000000038919 */ /* 0x000e220000008800 */
[----:B------:R-:W-:-:S04]  /*15980*/  @!P0 MOV R0, 0x400 ;  /* 0x0000040000008802 */ /* 0x000fc80000000f00 */
[----:B0-----:R-:W-:-:S05]  /*15990*/  @!P0 LEA R0, R3, R0, 0x18 ;  /* 0x0000000003008211 */ /* 0x001fca00078ec0ff */
[----:B------:R0:W-:Y:S01]  /*159a0*/  @!P0 STS.128 [R0+0x2d8d0], R24 ;  /* 0x02d8d01800008388 */ /* 0x0001e20000000c00 */
[----:B------:R-:W-:Y:S06]  /*159b0*/  BAR.ARV 0x5, 0x200 ;  /* 0x0148000000007b1d */ /* 0x000fec0000002000 */
.L_x_551:
[----:B0-----:R-:W-:Y:S01]  /*159c0*/  IMAD.MOV.U32 R0, RZ, RZ, 0x1 ;  /* 0x00000001ff007424 */ /* 0x001fe200078e00ff */
[----:B------:R-:W-:Y:S01]  /*159d0*/  ULDC UR4, c[0x0][0xc3c] ;  /* 0x00030f0000047ab9 */ /* 0x000fe20000000800 */
[----:B------:R-:W-:Y:S01]  /*159e0*/  IMAD.MOV.U32 R28, RZ, RZ, RZ ;  /* 0x000000ffff1c7224 */ /* 0x000fe200078e00ff */
[----:B-1----:R-:W-:Y:S02]  /*159f0*/  ISETP.GE.AND P0, PT, R27, UR4, PT ;  /* 0x000000041b007c0c */ /* 0x002fe4000bf06270 */
[----:B------:R0:W-:Y:S04]  /*15a00*/  STL [R1], R0 ;  /* 0x0000000001007387 */ /* 0x0001e80000100800 */
[----:B------:R0:W-:Y:S07]  /*15a10*/  STL [R1+0x4c], RZ ;  /* 0x00004cff01007387 */ /* 0x0001ee0000100800 */
[----:B------:R-:W-:Y:S05]  /*15a20*/  @P0 BRA `(.L_x_557) ;  /* 0x0000006000980947 */ /* 0x000fea0003800000 */
[----:B------:R-:W1:Y:S01]  /*15a30*/  S2R R7, SR_TID.X ;  /* 0x0000000000077919 */ /* 0x000e620000002100 */
[----:B------:R-:W2:Y:S01]  /*15a40*/  S2UR UR5, SR_CgaCtaId ;  /* 0x00000000000579c3 */ /* 0x000ea20000008800 */
[----:B------:R-:W-:Y:S01]  /*15a50*/  UMOV UR4, 0x400 ;  /* 0x0000040000047882 */ /* 0x000fe20000000000 */
[----:B------:R-:W-:Y:S01]  /*15a60*/  BSSY B8, `(.L_x_557) ;  /* 0x0000622000087945 */ /* 0x000fe20003800000 */
[----:B------:R-:W-:Y:S01]  /*15a70*/  CS2R R28, SRZ ;  /* 0x00000000001c7805 */ /* 0x000fe2000001ff00 */
[----:B------:R-:W-:Y:S01]  /*15a80*/  ULDC.64 UR40, c[0x0][0x198] ;  /* 0x0000660000287ab9 */ /* 0x000fe20000000a00 */
[----:B------:R-:W-:Y:S01]  /*15a90*/  ULOP3.LUT UR38, UR36, 0x2, URZ, 0xfc, !UPT ;  /* 0x0000000224267892 */ /* 0x000fe2000f8efc3f */
[----:B------:R-:W-:Y:S01]  /*15aa0*/  ULDC UR37, c[0x0][0xc] ;  /* 0x0000030000257ab9 */ /* 0x000fe20000000800 */
[----:B--2---:R-:W-:-:S06]  /*15ab0*/  ULEA UR4, UR5, UR4, 0x18 ;  /* 0x0000000405047291 */ /* 0x004fcc000f8ec03f */
[----:B------:R-:W-:Y:S01]  /*15ac0*/  IMAD.U32 R16, RZ, RZ, UR4 ;  /* 0x00000004ff107e24 */ /* 0x000fe2000f8e00ff */
[C---:B-1----:R-:W-:Y:S01]  /*15ad0*/  LOP3.LUT R6, R7.reuse, 0x7f, RZ, 0xc0, !PT ;  /* 0x0000007f07067812 */ /* 0x042fe200078ec0ff */
[----:B0-----:R-:W-:-:S04]  /*15ae0*/  IMAD.SHL.U32 R0, R7, 0x8, RZ ;  /* 0x0000000807007824 */ /* 0x001fc800078e00ff */
[----:B------:R-:W-:Y:S01]  /*15af0*/  IMAD.SHL.U32 R4, R6, 0x8, RZ ;  /* 0x0000000806047824 */ /* 0x000fe200078e00ff */
[C---:B------:R-:W-:Y:S02]  /*15b00*/  LOP3.LUT R3, R0.reuse, 0x20, RZ, 0xc0, !PT ;  /* 0x0000002000037812 */ /* 0x040fe400078ec0ff */
[----:B------:R-:W-:Y:S02]  /*15b10*/  LOP3.LUT R2, R0, 0xd8, RZ, 0xc0, !PT ;  /* 0x000000d800027812 */ /* 0x000fe400078ec0ff */
[----:B------:R-:W-:Y:S01]  /*15b20*/  LOP3.LUT R3, R3, 0x300, R4, 0xf8, !PT ;  /* 0x0000030003037812 */ /* 0x000fe200078ef804 */
[----:B------:R-:W-:Y:S01]  /*15b30*/  IMAD.MOV.U32 R4, RZ, RZ, 0x1 ;  /* 0x00000001ff047424 */ /* 0x000fe200078e00ff */
[----:B------:R-:W-:Y:S02]  /*15b40*/  LOP3.LUT R2, R2, 0x18, R7, 0x78, !PT ;  /* 0x0000001802027812 */ /* 0x000fe400078e7807 */
[----:B------:R-:W-:Y:S02]  /*15b50*/  LOP3.LUT R0, R0, 0x18, RZ, 0xc0, !PT ;  /* 0x0000001800007812 */ /* 0x000fe400078ec0ff */
[----:B------:R-:W-:Y:S01]  /*15b60*/  LOP3.LUT R5, R3, R2, RZ, 0xfc, !PT ;  /* 0x0000000203057212 */ /* 0x000fe200078efcff */
[----:B------:R-:W-:Y:S01]  /*15b70*/  IMAD.SHL.U32 R2, R7, 0x20, RZ ;  /* 0x0000002007027824 */ /* 0x000fe200078e00ff */
[----:B------:R-:W-:Y:S01]  /*15b80*/  SHF.R.U32.HI R3, RZ, 0x2, R6 ;  /* 0x00000002ff037819 */ /* 0x000fe20000011606 */
[----:B------:R-:W-:-:S02]  /*15b90*/  IMAD.MOV.U32 R6, RZ, RZ, 0x1 ;  /* 0x00000001ff067424 */ /* 0x000fc400078e00ff */
[----:B------:R-:W-:Y:S01]  /*15ba0*/  STL [R1+0x10], R5 ;  /* 0x0000100501007387 */ /* 0x000fe20000100800 */
[----:B------:R-:W-:-:S03]  /*15bb0*/  LOP3.LUT R2, R2, 0x60, RZ, 0xc0, !PT ;  /* 0x0000006002027812 */ /* 0x000fc600078ec0ff */
[----:B------:R-:W-:Y:S04]  /*15bc0*/  STL [R1+0x4c], RZ ;  /* 0x00004cff01007387 */ /* 0x000fe80000100800 */
[----:B------:R0:W-:Y:S04]  /*15bd0*/  STL [R1+0x4], R4 ;  /* 0x0000040401007387 */ /* 0x0001e80000100800 */
[----:B------:R1:W-:Y:S01]  /*15be0*/  STL [R1], R6 ;  /* 0x0000000601007387 */ /* 0x0003e20000100800 */
[----:B0-----:R-:W-:Y:S02]  /*15bf0*/  LOP3.LUT R4, R3, R2, RZ, 0xfc, !PT ;  /* 0x0000000203047212 */ /* 0x001fe400078efcff */
[----:B------:R-:W-:-:S02]  /*15c00*/  LOP3.LUT R3, R0, 0x20, RZ, 0xfc, !PT ;  /* 0x0000002000037812 */ /* 0x000fc400078efcff */
[----:B------:R-:W-:Y:S01]  /*15c10*/  LOP3.LUT R2, R0, 0x40, RZ, 0xfc, !PT ;  /* 0x0000004000027812 */ /* 0x000fe200078efcff */
[----:B------:R-:W-:-:S05]  /*15c20*/  IMAD R0, R5, 0x2, R16 ;  /* 0x0000000205007824 */ /* 0x000fca00078e0210 */
[----:B------:R1:W-:Y:S02]  /*15c30*/  STL [R1+0x30], R0 ;  /* 0x0000300001007387 */ /* 0x0003e40000100800 */
.L_x_660:
[----:B0-----:R-:W0:Y:S02]  /*15c40*/  LDC.64 R2, c[0x0][0xc88] ;  /* 0x00032200ff027b82 */ /* 0x001e240000000a00 */
[----:B0-----:R-:W-:-:S05]  /*15c50*/  IMAD.WIDE R2, R27, 0x4, R2 ;  /* 0x000000041b027825 */ /* 0x001fca00078e0202 */
[----:B--2---:R-:W2:Y:S01]  /*15c60*/  LDG.E R10, desc[UR42][R2.64] ;  /* 0x0000002a020a7981 */ /* 0x004ea2000c1e1900 */
[----:B------:R-:W-:Y:S05]  /*15c70*/  YIELD ;  /* 0x0000000000007946 */ /* 0x000fea0003800000 */
[----:B------:R-:W-:Y:S01]  /*15c80*/  ULDC.64 UR4, c[0x0][0xa28] ;  /* 0x00028a0000047ab9 */ /* 0x000fe20000000a00 */
[----:B-1----:R-:W-:Y:S01]  /*15c90*/  IMAD.MOV.U32 R9, RZ, RZ, RZ ;  /* 0x000000ffff097224 */ /* 0x002fe200078e00ff */
[----:B------:R-:W-:Y:S01]  /*15ca0*/  ISETP.NE.U32.AND P0, PT, RZ, UR4, PT ;  /* 0x00000004ff007c0c */ /* 0x000fe2000bf05070 */
[----:B-1----:R-:W-:Y:S01]  /*15cb0*/  IMAD.MOV.U32 R6, RZ, RZ, RZ ;  /* 0x000000ffff067224 */ /* 0x002fe200078e00ff */
[----:B------:R-:W-:Y:S01]  /*15cc0*/  ULDC.64 UR8, c[0x0][0xa18] ;  /* 0x0002860000087ab9 */ /* 0x000fe20000000a00 */
[----:B------:R-:W-:Y:S01]  /*15cd0*/  ULDC.64 UR6, c[0x0][0xa10] ;  /* 0x0002840000067ab9 */ /* 0x000fe20000000a00 */
[----:B------:R-:W-:-:S02]  /*15ce0*/  ISETP.NE.AND.EX P0, PT, RZ, UR5, PT, P0 ;  /* 0x00000005ff007c0c */ /* 0x000fc4000bf05300 */
[----:B--2---:R-:W-:Y:S01]  /*15cf0*/  SHF.R.S32.HI R0, RZ, 0x1f, R10 ;  /* 0x0000001fff007819 */ /* 0x004fe2000001140a */
[----:B------:R-:W-:-:S10]  /*15d00*/  IMAD.SHL.U32 R18, R10, 0x4, RZ ;  /* 0x000000040a127824 */ /* 0x000fd400078e00ff */
[C---:B------:R-:W-:Y:S01]  /*15d10*/  @P0 LEA R2, P1, R10.reuse, UR4, 0x2 ;  /* 0x000000040a020c11 */ /* 0x040fe2000f8210ff */
[----:B------:R-:W-:Y:S03]  /*15d20*/  STL [R1+0x8], R10 ;  /* 0x0000080a01007387 */ /* 0x000fe60000100800 */
[C-C-:B------:R-:W-:Y:S01]  /*15d30*/  @P0 LEA.HI.X R3, R10.reuse, UR5, R0.reuse, 0x2, P1 ;  /* 0x000000050a030c11 */ /* 0x140fe200088f1400 */
[----:B------:R-:W-:Y:S01]  /*15d40*/  ULDC.64 UR4, c[0x0][0xa00] ;  /* 0x0002800000047ab9 */ /* 0x000fe20000000a00 */
[----:B------:R-:W-:Y:S01]  /*15d50*/  SHF.L.U64.HI R22, R10, 0x2, R0 ;  /* 0x000000020a167819 */ /* 0x000fe20000010200 */
[----:B------:R0:W-:Y:S04]  /*15d60*/  STL [R1+0x44], R0 ;  /* 0x0000440001007387 */ /* 0x0001e80000100800 */
[----:B------:R1:W2:Y:S01]  /*15d70*/  @P0 LDG.E R9, desc[UR42][R2.64] ;  /* 0x0000002a02090981 */ /* 0x0002a2000c1e1900 */
[----:B------:R-:W-:-:S02]  /*15d80*/  ISETP.NE.U32.AND P0, PT, RZ, UR4, PT ;  /* 0x00000004ff007c0c */ /* 0x000fc4000bf05070 */
[----:B------:R-:W-:Y:S02]  /*15d90*/  ISETP.NE.U32.AND P1, PT, RZ, UR8, PT ;  /* 0x00000008ff007c0c */ /* 0x000fe4000bf25070 */
[----:B------:R-:W-:Y:S01]  /*15da0*/  ISETP.NE.AND.EX P0, PT, RZ, UR5, PT, P0 ;  /* 0x00000005ff007c0c */ /* 0x000fe2000bf05300 */
[----:B0-----:R-:W-:Y:S01]  /*15db0*/  IMAD.MOV.U32 R0, RZ, RZ, RZ ;  /* 0x000000ffff007224 */ /* 0x001fe200078e00ff */
[----:B------:R-:W-:Y:S02]  /*15dc0*/  ISETP.NE.AND.EX P1, PT, RZ, UR9, PT, P1 ;  /* 0x00000009ff007c0c */ /* 0x000fe4000bf25310 */
[----:B------:R-:W-:Y:S02]  /*15dd0*/  ISETP.NE.U32.AND P2, PT, RZ, UR6, PT ;  /* 0x00000006ff007c0c */ /* 0x000fe4000bf45070 */
[----:B-1----:R-:W-:Y:S02]  /*15de0*/  IADD3 R2, P3, R18, UR4, RZ ;  /* 0x0000000412027c10 */ /* 0x002fe4000ff7e0ff */
[----:B------:R-:W-:-:S02]  /*15df0*/  ISETP.NE.AND.EX P2, PT, RZ, UR7, PT, P2 ;  /* 0x00000007ff007c0c */ /* 0x000fc4000bf45320 */
[----:B------:R-:W-:Y:S02]  /*15e00*/  IADD3.X R3, R22, UR5, RZ, P3, !PT ;  /* 0x0000000516037c10 */ /* 0x000fe40009ffe4ff */
[----:B------:R-:W-:-:S03]  /*15e10*/  IADD3 R4, P4, R18, UR6, RZ ;  /* 0x0000000612047c10 */ /* 0x000fc6000ff9e0ff */
[----:B---3--:R-:W3:Y:S01]  /*15e20*/  @P0 LDG.E R6, desc[UR42][R2.64] ;  /* 0x0000002a02060981 */ /* 0x008ee2000c1e1900 */
[----:B------:R-:W-:Y:S01]  /*15e30*/  ULDC UR4, c[0x0][0x288] ;  /* 0x0000a20000047ab9 */ /* 0x000fe20000000800 */
[----:B------:R-:W-:Y:S01]  /*15e40*/  IADD3.X R5, R22, UR7, RZ, P4, !PT ;  /* 0x0000000716057c10 */ /* 0x000fe2000a7fe4ff */
[----:B------:R-:W-:Y:S01]  /*15e50*/  IMAD.U32 R8, RZ, RZ, UR4 ;  /* 0x00000004ff087e24 */ /* 0x000fe2000f8e00ff */
[----:B------:R-:W-:-:S03]  /*15e60*/  ULDC.64 UR4, c[0x0][0x418] ;  /* 0x0001060000047ab9 */ /* 0x000fc60000000a00 */
[----:B-----5:R-:W5:Y:S04]  /*15e70*/  @P2 LDG.E R0, desc[UR42][R4.64] ;  /* 0x0000002a04002981 */ /* 0x020f68000c1e1900 */
[----:B---3--:R0:W-:Y:S02]  /*15e80*/  STL [R1+0x34], R6 ;  /* 0x0000340601007387 */ /* 0x0081e40000100800 */
[----:B0-----:R-:W-:-:S04]  /*15e90*/  @P1 IADD3 R6, P3, R18, UR8, RZ ;  /* 0x0000000812061c10 */ /* 0x001fc8000ff7e0ff */
[----:B------:R-:W-:-:S05]  /*15ea0*/  @P1 IADD3.X R7, R22, UR9, RZ, P3, !PT ;  /* 0x0000000916071c10 */ /* 0x000fca0009ffe4ff */
[----:B------:R0:W3:Y:S01]  /*15eb0*/  @P1 LDG.E R8, desc[UR42][R6.64] ;  /* 0x0000002a06081981 */ /* 0x0000e2000c1e1900 */
[----:B------:R-:W-:-:S03]  /*15ec0*/  UISETP.NE.U32.AND UP0, UPT, UR4, URZ, UPT ;  /* 0x0000003f0400728c */ /* 0x000fc6000bf05070 */
[----:B------:R-:W-:Y:S01]  /*15ed0*/  ULDC UR4, c[0x0][0x424] ;  /* 0x0001090000047ab9 */ /* 0x000fe20000000800 */
[----:B------:R-:W-:-:S03]  /*15ee0*/  UISETP.NE.AND.EX UP0, UPT, UR5, URZ, UPT, UP0 ;  /* 0x0000003f0500728c */ /* 0x000fc6000bf05300 */
[----:B------:R-:W-:Y:S01]  /*15ef0*/  ULDC UR5, c[0x0][0x2f0] ;  /* 0x0000bc0000057ab9 */ /* 0x000fe20000000800 */
[----:B------:R-:W-:-:S04]  /*15f00*/  USEL UR4, UR4, 0x1, UP0 ;  /* 0x0000000104047887 */ /* 0x000fc80008000000 */
[----:B------:R-:W-:-:S03]  /*15f10*/  UIMAD UR4, UR4, UR5, URZ ;  /* 0x00000005040472a4 */ /* 0x000fc6000f8e023f */
[----:B------:R-:W-:-:S03]  /*15f20*/  ULDC UR5, c[0x0][0x348] ;  /* 0x0000d20000057ab9 */ /* 0x000fc60000000800 */
[----:B0-----:R-:W-:Y:S01]  /*15f30*/  IMAD.U32 R7, RZ, RZ, UR4 ;  /* 0x00000004ff077e24 */ /* 0x001fe2000f8e00ff */
[----:B---3--:R0:W-:Y:S04]  /*15f40*/  STL [R1+0x48], R8 ;  /* 0x0000480801007387 */ /* 0x0081e80000100800 */
[----:B--2---:R1:W-:Y:S01]  /*15f50*/  STL [R1+0x28], R9 ;  /* 0x0000280901007387 */ /* 0x0043e20000100800 */
[----:B0-----:R-:W-:Y:S01]  /*15f60*/  MOV R8, UR5 ;  /* 0x0000000500087c02 */ /* 0x001fe20008000f00 */
[----:B------:R-:W-:Y:S06]  /*15f70*/  @P1 BRA `(.L_x_558) ;  /* 0x0000000000141947 */ /* 0x000fec0003800000 */
[----:B------:R-:W-:Y:S05]  /*15f80*/  @!P0 BRA `(.L_x_558) ;  /* 0x0000000000108947 */ /* 0x000fea0003800000 */
[----:B------:R-:W2:Y:S04]  /*15f90*/  LDG.E R6, desc[UR42][R2.64] ;  /* 0x0000002a02067981 */ /* 0x000ea8000c1e1900 */
[----:B------:R-:W2:Y:S02]  /*15fa0*/  LDG.E R2, desc[UR42][R2.64+0x4] ;  /* 0x0000042a02027981 */ /* 0x000ea4000c1e1900 */
[----:B--2---:R-:W-:-:S05]  /*15fb0*/  IMAD.IADD R2, R2, 0x1, -R6 ;  /* 0x0000000102027824 */ /* 0x004fca00078e0a06 */
[----:B------:R0:W-:Y:S02]  /*15fc0*/  STL [R1+0x48], R2 ;  /* 0x0000480201007387 */ /* 0x0001e40000100800 */
.L_x_558:
[----:B------:R-:W-:Y:S01]  /*15fd0*/  IMAD.MOV.U32 R11, RZ, RZ, R10 ;  /* 0x000000ffff0b7224 */ /* 0x000fe200078e000a */
[----:B------:R-:W-:Y:S01]  /*15fe0*/  ULDC.64 UR4, c[0x0][0xa20] ;  /* 0x0002880000047ab9 */ /* 0x000fe20000000a00 */
[C---:B------:R-:W-:Y:S02]  /*15ff0*/  LOP3.LUT R6, R26.reuse, 0xff000000, RZ, 0xc0, !PT ;  /* 0xff0000001a067812 */ /* 0x040fe400078ec0ff */
[----:B------:R-:W-:Y:S01]  /*16000*/  ISETP.NE.U32.AND P0, PT, RZ, UR4, PT ;  /* 0x00000004ff007c0c */ /* 0x000fe2000bf05070 */
[----:B------:R2:W-:Y:S01]  /*16010*/  STL [R1+0xc], R11 ;  /* 0x00000c0b01007387 */ /* 0x0005e20000100800 */
[----:B------:R-:W-:Y:S02]  /*16020*/  SHF.R.U32.HI R6, RZ, 0x8, R6 ;  /* 0x00000008ff067819 */ /* 0x000fe40000011606 */
[----:B------:R-:W-:Y:S02]  /*16030*/  ISETP.NE.AND.EX P0, PT, RZ, UR5, PT, P0 ;  /* 0x00000005ff007c0c */ /* 0x000fe4000bf05300 */
[----:B0-----:R-:W-:-:S02]  /*16040*/  LOP3.LUT R2, R26, 0xff0000, RZ, 0xc0, !PT ;  /* 0x00ff00001a027812 */ /* 0x001fc400078ec0ff */
[----:B------:R-:W-:Y:S02]  /*16050*/  LOP3.LUT R17, R26, 0xffff, RZ, 0xc0, !PT ;  /* 0x0000ffff1a117812 */ /* 0x000fe400078ec0ff */
[----:B------:R-:W-:-:S07]  /*16060*/  LEA.HI R6, R2, R6, RZ, 0x10 ;  /* 0x0000000602067211 */ /* 0x000fce00078f80ff */
[----:B--2---:R-:W-:Y:S05]  /*16070*/  @!P0 BRA `(.L_x_559) ;  /* 0x0000000000108947 */ /* 0x004fea0003800000 */
[----:B------:R-:W-:-:S04]  /*16080*/  IADD3 R2, P0, R18, UR4, RZ ;  /* 0x0000000412027c10 */ /* 0x000fc8000ff1e0ff */
[----:B------:R-:W-:-:S05]  /*16090*/  IADD3.X R3, R22, UR5, RZ, P0, !PT ;  /* 0x0000000516037c10 */ /* 0x000fca00087fe4ff */
[----:B------:R0:W5:Y:S01]  /*160a0*/  LDG.E R7, desc[UR42][R2.64] ;  /* 0x0000002a02077981 */ /* 0x000162000c1e1900 */
[----:B------:R-:W-:Y:S05]  /*160b0*/  BRA `(.L_x_560) ;  /* 0x0000000000247947 */ /* 0x000fea0003800000 */
.L_x_559:
[----:B------:R-:W-:Y:S02]  /*160c0*/  ULDC.64 UR4, c[0x0][0xa08] ;  /* 0x0002820000047ab9 */ /* 0x000fe40000000a00 */
[----:B------:R-:W-:-:S04]  /*160d0*/  ISETP.NE.U32.AND P0, PT, RZ, UR4, PT ;  /* 0x00000004ff007c0c */ /* 0x000fc8000bf05070 */
[----:B------:R-:W-:-:S13]  /*160e0*/  ISETP.NE.AND.EX P0, PT, RZ, UR5, PT, P0 ;  /* 0x00000005ff007c0c */ /* 0x000fda000bf05300 */
[----:B------:R-:W-:Y:S05]  /*160f0*/  @!P0 BRA `(.L_x_560) ;  /* 0x0000000000148947 */ /* 0x000fea0003800000 */
[----:B------:R-:W0:Y:S02]  /*16100*/  LDC.64 R2, c[0x0][0xa08] ;  /* 0x00028200ff027b82 */ /* 0x000e240000000a00 */
[----:B0-----:R-:W-:-:S05]  /*16110*/  IMAD.WIDE R2, R11, 0x4, R2 ;  /* 0x000000040b027825 */ /* 0x001fca00078e0202 */
[----:B------:R-:W2:Y:S04]  /*16120*/  LDG.E R7, desc[UR42][R2.64] ;  /* 0x0000002a02077981 */ /* 0x000ea8000c1e1900 */
[----:B------:R-:W2:Y:S02]  /*16130*/  LDG.E R2, desc[UR42][R2.64+0x4] ;  /* 0x0000042a02027981 */ /* 0x000ea4000c1e1900 */
[----:B--2---:R-:W-:-:S07]  /*16140*/  IMAD.IADD R7, R2, 0x1, -R7 ;  /* 0x0000000102077824 */ /* 0x004fce00078e0a07 */
.L_x_560:
[----:B0-----:R-:W2:Y:S04]  /*16150*/  @P2 LDG.E R2, desc[UR42][R4.64] ;  /* 0x0000002a04022981 */ /* 0x001ea8000c1e1900 */
[----:B------:R0:W2:Y:S01]  /*16160*/  @P2 LDG.E R4, desc[UR42][R4.64+0x4] ;  /* 0x0000042a04042981 */ /* 0x0000a2000c1e1900 */
[----:B------:R-:W-:Y:S01]  /*16170*/  BSSY B0, `(.L_x_561) ;  /* 0x000002b000007945 */ /* 0x000fe20003800000 */
[----:B------:R-:W-:Y:S01]  /*16180*/  LOP3.LUT R21, R6, 0xff, RZ, 0xc0, !PT ;  /* 0x000000ff06157812 */ /* 0x000fe200078ec0ff */
[----:B0----5:R-:W-:Y:S02]  /*16190*/  IMAD.IADD R5, R7, 0x1, -R9 ;  /* 0x0000000107057824 */ /* 0x021fe400078e0a09 */
[----:B--2---:R-:W-:Y:S01]  /*161a0*/  @P2 IMAD.IADD R8, R4, 0x1, -R2 ;  /* 0x0000000104082824 */ /* 0x004fe200078e0a02 */
[----:B------:R-:W-:-:S03]  /*161b0*/  SHF.R.U32.HI R4, RZ, 0x10, R6 ;  /* 0x00000010ff047819 */ /* 0x000fc60000011606 */
[----:B------:R-:W-:-:S04]  /*161c0*/  IMAD.IADD R2, R5, 0x1, R8 ;  /* 0x0000000105027824 */ /* 0x000fc800078e0208 */
[C---:B------:R-:W-:Y:S01]  /*161d0*/  VIADD R20, R2.reuse, 0x7f ;  /* 0x0000007f02147836 */ /* 0x040fe20000000000 */
[----:B------:R-:W-:Y:S01]  /*161e0*/  ISETP.GE.AND P1, PT, R2, 0x1, PT ;  /* 0x000000010200780c */ /* 0x000fe20003f26270 */
[----:B------:R0:W-:Y:S03]  /*161f0*/  STL [R1+0x20], R2 ;  /* 0x0000200201007387 */ /* 0x0001e60000100800 */
[----:B0-----:R-:W-:-:S04]  /*16200*/  SHF.R.S32.HI R2, RZ, 0x1f, R20 ;  /* 0x0000001fff027819 */ /* 0x001fc80000011414 */
[----:B------:R-:W-:Y:S01]  /*16210*/  LEA.HI R20, R2, R20, RZ, 0x7 ;  /* 0x0000001402147211 */ /* 0x000fe200078f38ff */
[----:B------:R-:W-:-:S03]  /*16220*/  IMAD.MOV.U32 R2, RZ, RZ, RZ ;  /* 0x000000ffff027224 */ /* 0x000fc600078e00ff */
[----:B------:R-:W-:Y:S01]  /*16230*/  SHF.R.S32.HI R20, RZ, 0x7, R20 ;  /* 0x00000007ff147819 */ /* 0x000fe20000011414 */
[----:B------:R-:W-:Y:S06]  /*16240*/  @!P1 BRA `(.L_x_562) ;  /* 0x0000000000749947 */ /* 0x000fec0003800000 */
[----:B------:R-:W-:Y:S01]  /*16250*/  ISETP.NE.AND P0, PT, R4, RZ, PT ;  /* 0x000000ff0400720c */ /* 0x000fe20003f05270 */
[----:B------:R-:W-:-:S03]  /*16260*/  ULDC UR4, c[0x0][0x9f0] ;  /* 0x00027c0000047ab9 */ /* 0x000fc60000000800 */
[----:B------:R-:W-:-:S04]  /*16270*/  SEL R6, R4, UR4, P0 ;  /* 0x0000000404067c07 */ /* 0x000fc80008000000 */
[----:B------:R-:W-:Y:S02]  /*16280*/  IABS R7, R6 ;  /* 0x0000000600077213 */ /* 0x000fe40000000000 */
[----:B-1----:R-:W-:Y:S02]  /*16290*/  IADD3 R9, R6, -0x1, R20 ;  /* 0xffffffff06097810 */ /* 0x002fe40007ffe014 */
        /* <DEDUP_REMOVED lines=12> */
[----:B------:R-:W-:-:S04]  /*16360*/  IMAD.MOV R2, RZ, RZ, -R2 ;  /* 0x000000ffff027224 */ /* 0x000fc800078e0a02 */
[----:B------:R-:W-:Y:S02]  /*16370*/  IMAD.MOV.U32 R9, RZ, RZ, R2 ;  /* 0x000000ffff097224 */ /* 0x000fe400078e0002 */
        /* <DEDUP_REMOVED lines=9> */
[----:B------:R-:W-:-:S07]  /*16410*/  @!P3 LOP3.LUT R2, RZ, R6, RZ, 0x33, !PT ;  /* 0x00000006ff02b212 */ /* 0x000fce00078e33ff */
.L_x_562:
[----:B------:R-:W-:Y:S05]  /*16420*/  BSYNC B0 ;  /* 0x0000000000007941 */ /* 0x000fea0003800000 */
.L_x_561:
[-C--:B------:R-:W-:Y:S01]  /*16430*/  IMAD R3, R21, R2.reuse, RZ ;  /* 0x0000000215037224 */ /* 0x080fe200078e02ff */
[----:B------:R-:W-:Y:S04]  /*16440*/  BSSY B0, `(.L_x_563) ;  /* 0x0000156000007945 */ /* 0x000fe80003800000 */
[C---:B------:R-:W-:Y:S01]  /*16450*/  VIADDMNMX R2, R3.reuse, R2, R20, PT ;  /* 0x0000000203027246 */ /* 0x040fe20003800114 */
[----:B------:R-:W-:-:S04]  /*16460*/  IMAD R3, R3, 0x80, -R5 ;  /* 0x0000008003037824 */ /* 0x000fc800078e0a05 */
[----:B------:R-:W-:Y:S01]  /*16470*/  IMAD R2, R2, 0x80, -R5 ;  /* 0x0000008002027824 */ /* 0x000fe200078e0a05 */
[----:B------:R-:W-:-:S04]  /*16480*/  VIMNMX R3, RZ, R3, !PT ;  /* 0x00000003ff037248 */ /* 0x000fc80007fe0100 */
[----:B------:R-:W-:-:S04]  /*16490*/  VIMNMX R2, R2, R8, PT ;  /* 0x0000000802027248 */ /* 0x000fc80003fe0100 */
[----:B------:R-:W-:Y:S02]  /*164a0*/  ISETP.GT.AND P0, PT, R2, R3, PT ;  /* 0x000000030200720c */ /* 0x000fe40003f04270 */
[----:B------:R-:W-:-:S11]  /*164b0*/  SHF.R.U32.HI R3, RZ, 0x7, R3 ;  /* 0x00000007ff037819 */ /* 0x000fd60000011603 */
[----:B------:R-:W-:-:S05]  /*164c0*/  @P0 VIADD R2, R2, 0x7f ;  /* 0x0000007f02020836 */ /* 0x000fca0000000000 */
[----:B------:R-:W-:-:S04]  /*164d0*/  @P0 SHF.R.S32.HI R5, RZ, 0x1f, R2 ;  /* 0x0000001fff050819 */ /* 0x000fc80000011402 */
[----:B------:R-:W-:Y:S01]  /*164e0*/  @P0 LEA.HI R2, R5, R2, RZ, 0x7 ;  /* 0x0000000205020211 */ /* 0x000fe200078f38ff */
[----:B------:R-:W-:-:S03]  /*164f0*/  IMAD.MOV.U32 R5, RZ, RZ, R3 ;  /* 0x000000ffff057224 */ /* 0x000fc600078e0003 */
[----:B------:R-:W-:Y:S02]  /*16500*/  @P0 SHF.R.S32.HI R5, RZ, 0x7, R2 ;  /* 0x00000007ff050819 */ /* 0x000fe40000011402 */
[----:B------:R-:W-:Y:S02]  /*16510*/  PLOP3.LUT P0, PT, PT, PT, PT, 0x80, 0x0 ;  /* 0x000000000000781c */ /* 0x000fe40003f0f070 */
[----:B------:R-:W-:-:S13]  /*16520*/  ISETP.GT.AND P3, PT, R5, R3, PT ;  /* 0x000000030500720c */ /* 0x000fda0003f64270 */
[----:B------:R-:W-:Y:S05]  /*16530*/  @!P3 BRA `(.L_x_564) ;  /* 0x000000140018b947 */ /* 0x000fea0003800000 */
[----:B------:R-:W-:Y:S01]  /*16540*/  UMOV UR4, 0xffffffff ;  /* 0xffffffff00047882 */ /* 0x000fe20000000000 */
[----:B------:R-:W-:Y:S02]  /*16550*/  SEL R2, R11, RZ, !P2 ;  /* 0x000000ff0b027207 */ /* 0x000fe40005000000 */
[----:B------:R-:W-:Y:S05]  /*16560*/  BRA.DIV UR4, `(.L_x_565) ;  /* 0x0000006a04e07947 */ /* 0x000fea000b800000 */
[----:B------:R-:W0:Y:S02]  /*16570*/  S2R R6, SR_TID.X ;  /* 0x0000000000067919 */ /* 0x000e240000002100 */
[----:B0-----:R-:W-:-:S04]  /*16580*/  SHF.R.U32.HI R6, RZ, 0x5, R6 ;  /* 0x00000005ff067819 */ /* 0x001fc80000011606 */
[----:B------:R-:W-:-:S05]  /*16590*/  LOP3.LUT R6, R6, 0x3, RZ, 0xc0, !PT ;  /* 0x0000000306067812 */ /* 0x000fca00078ec0ff */
[----:B------:R0:W2:Y:S02]  /*165a0*/  SHFL.IDX PT, R14, R6, RZ, 0x1f ;  /* 0x00001fff060e7589 */ /* 0x0000a400000e0000 */
.L_x_728:
[----:B--2---:R-:W-:Y:S02]  /*165b0*/  ISETP.NE.AND P0, PT, R14, RZ, PT ;  /* 0x000000ff0e00720c */ /* 0x004fe40003f05270 */
[----:B------:R-:W-:-:S11]  /*165c0*/  PLOP3.LUT P6, PT, PT, PT, PT, 0x8, 0x0 ;  /* 0x000000000000781c */ /* 0x000fd60003fce170 */
[----:B------:R-:W-:Y:S05]  /*165d0*/  @P0 BRA `(.L_x_566) ;  /* 0x00000000000c0947 */ /* 0x000fea0003800000 */
[----:B------:R-:W-:-:S03]  /*165e0*/  UMOV UR4, 0xffffffff ;  /* 0xffffffff00047882 */ /* 0x000fc60000000000 */
[----:B------:R-:W-:Y:S05]  /*165f0*/  BRA.DIV UR4, `(.L_x_567) ;  /* 0x0000006a04f07947 */ /* 0x000fea000b800000 */
[----:B------:R-:W-:-:S13]  /*16600*/  ELECT P6, URZ, PT ;  /* 0x00000000003f782f */ /* 0x000fda00038c0000 */
.L_x_566:
[----:B0-----:R-:W2:Y:S01]  /*16610*/  LDL R6, [R1+0x4c] ;  /* 0x00004c0001067983 */ /* 0x001ea20000100800 */
[----:B------:R-:W-:Y:S01]  /*16620*/  BSSY B1, `(.L_x_568) ;  /* 0x0000008000017945 */ /* 0x000fe20003800000 */
[----:B--2---:R-:W-:-:S05]  /*16630*/  VIADD R6, R6, 0x1 ;  /* 0x0000000106067836 */ /* 0x004fca0000000000 */
[----:B------:R-:W-:-:S04]  /*16640*/  LEA.HI R7, R6, R6, RZ, 0x1 ;  /* 0x0000000606077211 */ /* 0x000fc800078f08ff */
[----:B------:R-:W-:-:S05]  /*16650*/  LOP3.LUT R7, R7, 0xfffffffe, RZ, 0xc0, !PT ;  /* 0xfffffffe07077812 */ /* 0x000fca00078ec0ff */
[----:B------:R-:W-:-:S05]  /*16660*/  IMAD.IADD R6, R6, 0x1, -R7 ;  /* 0x0000000106067824 */ /* 0x000fca00078e0a07 */
[----:B------:R-:W-:-:S04]  /*16670*/  SHF.L.U32 R6, R6, 0x1f, RZ ;  /* 0x0000001f06067819 */ /* 0x000fc800000006ff */
[----:B------:R-:W0:Y:S02]  /*16680*/  SYNCS.PHASECHK.TRANS64.TRYWAIT P0, [R16+URZ+0x2d820], R6 ;  /* 0x02d82006100075a7 */ /* 0x000e24000800017f */
[----:B0-----:R-:W-:Y:S05]  /*16690*/  @!P0 BRA `(.L_x_569) ;  /* 0x0000006800e88947 */ /* 0x001fea0003800000 */
.L_x_731:
[----:B------:R-:W-:Y:S05]  /*166a0*/  BSYNC B1 ;  /* 0x0000000000017941 */ /* 0x000fea0003800000 */
.L_x_568:
[----:B------:R-:W-:Y:S04]  /*166b0*/  BSSY B1, `(.L_x_570) ;  /* 0x000008c000017945 */ /* 0x000fe80003800000 */
[----:B------:R-:W-:Y:S05]  /*166c0*/  @!P6 BRA `(.L_x_571) ;  /* 0x000000080028e947 */ /* 0x000fea0003800000 */
[----:B------:R-:W2:Y:S01]  /*166d0*/  LDL R8, [R1+0x4] ;  /* 0x0000040001087983 */ /* 0x000ea20000100800 */
[----:B-1----:R-:W-:Y:S01]  /*166e0*/  IMAD R9, R29, 0x8, R16 ;  /* 0x000000081d097824 */ /* 0x002fe200078e0210 */
[----:B------:R-:W1:Y:S01]  /*166f0*/  S2R R7, SR_TID.X ;  /* 0x0000000000077919 */ /* 0x000e620000002100 */
[----:B------:R-:W-:Y:S01]  /*16700*/  BSSY B2, `(.L_x_572) ;  /* 0x0000006000027945 */ /* 0x000fe20003800000 */
[----:B-1----:R-:W-:-:S04]  /*16710*/  LOP3.LUT R7, R7, 0x7f, RZ, 0xc0, !PT ;  /* 0x0000007f07077812 */ /* 0x002fc800078ec0ff */
[----:B------:R-:W-:Y:S02]  /*16720*/  ISETP.NE.AND P2, PT, R7, RZ, PT ;  /* 0x000000ff0700720c */ /* 0x000fe40003f45270 */
[----:B--2---:R-:W-:-:S04]  /*16730*/  SHF.L.U32 R11, R8, 0x1f, RZ ;  /* 0x0000001f080b7819 */ /* 0x004fc800000006ff */
[----:B------:R-:W1:Y:S02]  /*16740*/  SYNCS.PHASECHK.TRANS64.TRYWAIT P0, [R9+URZ+0x2d8a0], R11 ;  /* 0x02d8a00b090075a7 */ /* 0x000e64000800017f */
[----:B-1----:R-:W-:Y:S05]  /*16750*/  @!P0 BRA `(.L_x_573) ;  /* 0x0000006800cc8947 */ /* 0x002fea0003800000 */
.L_x_732:
[----:B------:R-:W-:Y:S05]  /*16760*/  BSYNC B2 ;  /* 0x0000000000027941 */ /* 0x000fea0003800000 */
.L_x_572:
[----:B------:R-:W-:Y:S04]  /*16770*/  BSSY B2, `(.L_x_574) ;  /* 0x0000009000027945 */ /* 0x000fe80003800000 */
[----:B------:R-:W-:Y:S05]  /*16780*/  @P2 BRA `(.L_x_575) ;  /* 0x00000000001c2947 */ /* 0x000fea0003800000 */
[----:B0-----:R-:W0:Y:S02]  /*16790*/  S2R R6, SR_TID.X ;  /* 0x0000000000067919 */ /* 0x001e240000002100 */
[----:B0-----:R-:W-:Y:S01]  /*167a0*/  LOP3.LUT R7, R6, 0x1f, RZ, 0xc0, !PT ;  /* 0x0000001f06077812 */ /* 0x001fe200078ec0ff */
[----:B------:R-:W-:-:S03]  /*167b0*/  IMAD.MOV.U32 R6, RZ, RZ, 0x6000 ;  /* 0x00006000ff067424 */ /* 0x000fc600078e00ff */
[----:B------:R-:W-:Y:S01]  /*167c0*/  ISETP.NE.AND P0, PT, R7, RZ, PT ;  /* 0x000000ff0700720c */ /* 0x000fe20003f05270 */
[----:B------:R2:W-:-:S12]  /*167d0*/  SYNCS.ARRIVE.TRANS64 RZ, [R9+URZ+0x2d890], R6 ;  /* 0x02d8900609ff79a7 */ /* 0x0005d8000800003f */
[----:B--2---:R-:W-:Y:S05]  /*167e0*/  @!P0 BRA `(.L_x_575) ;  /* 0x0000000000048947 */ /* 0x004fea0003800000 */
[----:B------:R-:W-:Y:S01]  /*167f0*/  BPT.TRAP 0x1 ;  /* 0x000000040000795c */ /* 0x000fe20000300000 */
.L_x_575:
[----:B------:R-:W-:Y:S05]  /*16800*/  BSYNC B2 ;  /* 0x0000000000027941 */ /* 0x000fea0003800000 */
.L_x_574:
[----:B------:R-:W-:Y:S01]  /*16810*/  IMAD.MOV.U32 R14, RZ, RZ, RZ ;  /* 0x000000ffff0e7224 */ /* 0x000fe200078e00ff */
[----:B------:R-:W-:Y:S01]  /*16820*/  UIADD3 UR4, UP0, UR40, 0x570, URZ ;  /* 0x0000057028047890 */ /* 0x000fe2000ff1e03f */
[----:B------:R-:W-:Y:S01]  /*16830*/  IMAD R8, R29, 0x6000, R16 ;  /* 0x000060001d087824 */ /* 0x000fe200078e0210 */
[----:B------:R-:W-:Y:S01]  /*16840*/  PLOP3.LUT P0, PT, PT, PT, PT, 0x80, 0x0 ;  /* 0x000000000000781c */ /* 0x000fe20003f0f070 */
[----:B------:R-:W-:Y:S01]  /*16850*/  IMAD R7, R5, 0x80, R0 ;  /* 0x0000008005077824 */ /* 0x000fe200078e0200 */
[----:B------:R-:W-:Y:S01]  /*16860*/  R2UR UR10, R14 ;  /* 0x000000000e0a72ca */ /* 0x000fe200000e0000 */
[----:B0-----:R-:W-:Y:S01]  /*16870*/  VIADD R6, R9, 0x2d890 ;  /* 0x0002d89009067836 */ /* 0x001fe20000000000 */
[----:B------:R-:W-:Y:S01]  /*16880*/  IADD3 R10, R8, 0x15400, RZ ;  /* 0x00015400080a7810 */ /* 0x000fe20007ffe0ff */
[----:B------:R-:W-:Y:S01]  /*16890*/  VIADD R7, R7, 0xffffff80 ;  /* 0xffffff8007077836 */ /* 0x000fe20000000000 */
[----:B------:R-:W-:Y:S01]  /*168a0*/  UIADD3.X UR5, URZ, UR41, URZ, UP0, !UPT ;  /* 0x000000293f057290 */ /* 0x000fe200087fe43f */
[----:B------:R-:W-:Y:S01]  /*168b0*/  UMOV UR6, 0x0 ;  /* 0x0000000000067882 */ /* 0x000fe20000000000 */
[----:B------:R-:W-:-:S10]  /*168c0*/  UMOV UR7, 0x12f00000 ;  /* 0x12f0000000077882 */ /* 0x000fd40000000000 */
.L_x_576:
[----:B------:R-:W-:-:S13]  /*168d0*/  @P0 ELECT P3, URZ, PT ;  /* 0x00000000003f082f */ /* 0x000fda0003860000 */
[----:B------:R-:W-:Y:S02]  /*168e0*/  @P3 R2UR UR13, R2 ;  /* 0x00000000020d32ca */ /* 0x000fe400000e0000 */
[----:B------:R-:W-:Y:S02]  /*168f0*/  @P3 R2UR UR12, R17 ;  /* 0x00000000110c32ca */ /* 0x000fe400000e0000 */
[----:B------:R-:W-:Y:S02]  /*16900*/  @P3 R2UR UR11, R7 ;  /* 0x00000000070b32ca */ /* 0x000fe400000e0000 */
[----:B------:R-:W-:Y:S02]  /*16910*/  @P3 R2UR UR9, R6 ;  /* 0x00000000060932ca */ /* 0x000fe400000e0000 */
[----:B------:R-:W-:Y:S02]  /*16920*/  @P3 R2UR UR8, R10 ;  /* 0x000000000a0832ca */ /* 0x000fe400000e0000 */
[----:B------:R-:W-:-:S02]  /*16930*/  @P3 PLOP3.LUT P0, PT, P3, PT, PT, 0x8, 0x0 ;  /* 0x000000000000381c */ /* 0x000fc40001f0e170 */
[----:B------:R-:W-:-:S09]  /*16940*/  PLOP3.LUT P3, PT, PT, PT, PT, 0x8, 0x0 ;  /* 0x000000000000781c */ /* 0x000fd20003f6e170 */
[----:B------:R0:W-:Y:S02]  /*16950*/  UTMALDG.4D [UR8], [UR4], desc[UR6] ;  /* 0x00000608040075b4 */ /* 0x0001e40008019000 */
[----:B0-----:R-:W-:Y:S05]  /*16960*/  @P0 BRA.U.ANY `(.L_x_576) ;  /* 0xfffffffd00d80947 */ /* 0x001fea000393ffff */
[----:B------:R-:W-:Y:S01]  /*16970*/  IMAD.MOV.U32 R13, RZ, RZ, 0x20 ;  /* 0x00000020ff0d7424 */ /* 0x000fe200078e00ff */
[----:B------:R-:W-:Y:S01]  /*16980*/  PLOP3.LUT P0, PT, PT, PT, PT, 0x80, 0x0 ;  /* 0x000000000000781c */ /* 0x000fe20003f0f070 */
[----:B------:R-:W-:Y:S01]  /*16990*/  VIADD R10, R8, 0x17400 ;  /* 0x00017400080a7836 */ /* 0x000fe20000000000 */
[----:B------:R-:W-:Y:S01]  /*169a0*/  UMOV UR6, 0x0 ;  /* 0x0000000000067882 */ /* 0x000fe20000000000 */
[----:B------:R-:W-:Y:S01]  /*169b0*/  UMOV UR7, 0x12f00000 ;  /* 0x12f0000000077882 */ /* 0x000fe20000000000 */
[----:B------:R-:W-:-:S15]  /*169c0*/  R2UR UR10, R13 ;  /* 0x000000000d0a72ca */ /* 0x000fde00000e0000 */
.L_x_577:
        /* <DEDUP_REMOVED lines=16> */
.L_x_578:
        /* <DEDUP_REMOVED lines=10> */
[----:B------:R-:W0:Y:S01]  /*16b70*/  SYNCS.PHASECHK.TRANS64.TRYWAIT P0, [R9+URZ+0x2d8c0], R11 ;  /* 0x02d8c00b090075a7 */ /* 0x000e22000800017f */
[----:B------:R-:W-:Y:S04]  /*16b80*/  BSSY B2, `(.L_x_579) ;  /* 0x0000002000027945 */ /* 0x000fe80003800000 */
[----:B0-----:R-:W-:Y:S05]  /*16b90*/  @!P0 BRA `(.L_x_580) ;  /* 0x0000006400d08947 */ /* 0x001fea0003800000 */
.L_x_733:
[----:B------:R-:W-:Y:S05]  /*16ba0*/  BSYNC B2 ;  /* 0x0000000000027941 */ /* 0x000fea0003800000 */
.L_x_579:
[----:B------:R-:W-:Y:S01]  /*16bb0*/  BSSY B2, `(.L_x_581) ;  /* 0x000000b000027945 */ /* 0x000fe20003800000 */
[----:B------:R-:W-:Y:S02]  /*16bc0*/  IMAD.MOV.U32 R10, RZ, RZ, 0x0 ;  /* 0x00000000ff0a7424 */ /* 0x000fe400078e00ff */
[----:B01----:R-:W-:Y:S01]  /*16bd0*/  IMAD.MOV.U32 R11, RZ, RZ, 0x12f00000 ;  /* 0x12f00000ff0b7424 */ /* 0x003fe200078e00ff */
[----:B------:R-:W-:Y:S06]  /*16be0*/  @P2 BRA `(.L_x_582) ;  /* 0x00000000001c2947 */ /* 0x000fec0003800000 */
[----:B------:R-:W0:Y:S02]  /*16bf0*/  S2R R6, SR_TID.X ;  /* 0x0000000000067919 */ /* 0x000e240000002100 */
[----:B0-----:R-:W-:Y:S01]  /*16c00*/  LOP3.LUT R15, R6, 0x1f, RZ, 0xc0, !PT ;  /* 0x0000001f060f7812 */ /* 0x001fe200078ec0ff */
[----:B------:R-:W-:-:S03]  /*16c10*/  IMAD.MOV.U32 R6, RZ, RZ, 0x6000 ;  /* 0x00006000ff067424 */ /* 0x000fc600078e00ff */
[----:B------:R-:W-:Y:S01]  /*16c20*/  ISETP.NE.AND P0, PT, R15, RZ, PT ;  /* 0x000000ff0f00720c */ /* 0x000fe20003f05270 */
[----:B------:R0:W-:-:S12]  /*16c30*/  SYNCS.ARRIVE.TRANS64 RZ, [R9+URZ+0x2d8b0], R6 ;  /* 0x02d8b00609ff79a7 */ /* 0x0001d8000800003f */
[----:B0-----:R-:W-:Y:S05]  /*16c40*/  @!P0 BRA `(.L_x_582) ;  /* 0x0000000000048947 */ /* 0x001fea0003800000 */
[----:B------:R-:W-:Y:S01]  /*16c50*/  BPT.TRAP 0x1 ;  /* 0x000000040000795c */ /* 0x000fe20000300000 */
.L_x_582:
[----:B------:R-:W-:Y:S05]  /*16c60*/  BSYNC B2 ;  /* 0x0000000000027941 */ /* 0x000fea0003800000 */
.L_x_581:
[----:B------:R-:W-:Y:S01]  /*16c70*/  R2UR UR10, R14 ;  /* 0x000000000e0a72ca */ /* 0x000fe200000e0000 */
[----:B------:R-:W-:Y:S01]  /*16c80*/  UIADD3 UR4, UP0, UR40, 0x670, URZ ;  /* 0x0000067028047890 */ /* 0x000fe2000ff1e03f */
[----:B------:R-:W-:Y:S01]  /*16c90*/  R2UR UR6, R10 ;  /* 0x000000000a0672ca */ /* 0x000fe200000e0000 */
[----:B------:R-:W-:Y:S01]  /*16ca0*/  VIADD R9, R9, 0x2d8b0 ;  /* 0x0002d8b009097836 */ /* 0x000fe20000000000 */
[----:B------:R-:W-:Y:S01]  /*16cb0*/  R2UR UR7, R11 ;  /* 0x000000000b0772ca */ /* 0x000fe200000e0000 */
[----:B------:R-:W-:Y:S01]  /*16cc0*/  VIADD R6, R8, 0x400 ;  /* 0x0000040008067836 */ /* 0x000fe20000000000 */
[----:B------:R-:W-:Y:S01]  /*16cd0*/  PLOP3.LUT P0, PT, PT, PT, PT, 0x80, 0x0 ;  /* 0x000000000000781c */ /* 0x000fe20003f0f070 */
[----:B------:R-:W-:-:S12]  /*16ce0*/  UIADD3.X UR5, URZ, UR41, URZ, UP0, !UPT ;  /* 0x000000293f057290 */ /* 0x000fd800087fe43f */
.L_x_583:
        /* <DEDUP_REMOVED lines=10> */
[----:B------:R-:W-:Y:S01]  /*16d90*/  R2UR UR10, R13 ;  /* 0x000000000d0a72ca */ /* 0x000fe200000e0000 */
[----:B------:R-:W-:Y:S01]  /*16da0*/  VIADD R6, R8, 0x2400 ;  /* 0x0000240008067836 */ /* 0x000fe20000000000 */
[----:B------:R-:W-:Y:S02]  /*16db0*/  R2UR UR6, R10 ;  /* 0x000000000a0672ca */ /* 0x000fe400000e0000 */
[----:B------:R-:W-:Y:S02]  /*16dc0*/  R2UR UR7, R11 ;  /* 0x000000000b0772ca */ /* 0x000fe400000e0000 */
[----:B------:R-:W-:-:S13]  /*16dd0*/  PLOP3.LUT P0, PT, PT, PT, PT, 0x80, 0x0 ;  /* 0x000000000000781c */ /* 0x000fda0003f0f070 */
.L_x_584:
        /* <DEDUP_REMOVED lines=15> */
.L_x_585:
        /* <DEDUP_REMOVED lines=9> */
[----:B--2---:R-:W-:Y:S05]  /*16f60*/  @P0 BRA.U.ANY `(.L_x_585) ;  /* 0xfffffffd00d80947 */ /* 0x004fea000393ffff */
.L_x_571:
[----:B------:R-:W-:Y:S05]  /*16f70*/  BSYNC B1 ;  /* 0x0000000000017941 */ /* 0x000fea0003800000 */
.L_x_570:
[----:B0-----:R-:W2:Y:S01]  /*16f80*/  LDL.LU R6, [R1+0x4] ;  /* 0x0000040001067983 */ /* 0x001ea20000300800 */
[----:B------:R-:W-:Y:S01]  /*16f90*/  VIADD R29, R29, 0x1 ;  /* 0x000000011d1d7836 */ /* 0x000fe20000000000 */
[----:B------:R-:W-:Y:S01]  /*16fa0*/  PLOP3.LUT P0, PT, PT, PT, PT, 0x8, 0x0 ;  /* 0x000000000000781c */ /* 0x000fe20003f0e170 */
[----:B------:R-:W-:-:S03]  /*16fb0*/  VIADD R10, R5, 0xfffffffe ;  /* 0xfffffffe050a7836 */ /* 0x000fc60000000000 */
[C---:B------:R-:W-:Y:S02]  /*16fc0*/  ISETP.NE.AND P2, PT, R29.reuse, 0x2, PT ;  /* 0x000000021d00780c */ /* 0x040fe40003f45270 */
[----:B------:R-:W-:Y:S02]  /*16fd0*/  ISETP.GE.AND P3, PT, R10, R3, PT ;  /* 0x000000030a00720c */ /* 0x000fe40003f66270 */
[----:B------:R-:W-:Y:S02]  /*16fe0*/  SEL R5, RZ, 0x1, P2 ;  /* 0x00000001ff057807 */ /* 0x000fe40001000000 */
[----:B------:R-:W-:Y:S02]  /*16ff0*/  SEL R29, R29, RZ, P2 ;  /* 0x000000ff1d1d7207 */ /* 0x000fe40001000000 */
[----:B--2---:R-:W-:-:S05]  /*17000*/  LOP3.LUT R6, R6, R5, RZ, 0x3c, !PT ;  /* 0x0000000506067212 */ /* 0x004fca00078e3cff */
[----:B------:R0:W-:Y:S02]  /*17010*/  STL [R1+0x4], R6 ;  /* 0x0000040601007387 */ /* 0x0001e40000100800 */
[----:B------:R-:W-:Y:S05]  /*17020*/  @!P3 BRA `(.L_x_564) ;  /* 0x00000008005cb947 */ /* 0x000fea0003800000 */
.L_x_602:
[----:B------:R-:W-:Y:S05]  /*17030*/  YIELD ;  /* 0x0000000000007946 */ /* 0x000fea0003800000 */
[----:B------:R-:W-:Y:S04]  /*17040*/  BSSY B1, `(.L_x_586) ;  /* 0x000008b000017945 */ /* 0x000fe80003800000 */
[----:B--2---:R-:W-:Y:S05]  /*17050*/  @!P6 BRA `(.L_x_587) ;  /* 0x000000080024e947 */ /* 0x004fea0003800000 */
[----:B0-----:R-:W2:Y:S01]  /*17060*/  LDL R6, [R1+0x4] ;  /* 0x0000040001067983 */ /* 0x001ea20000100800 */
[----:B-1----:R-:W-:Y:S01]  /*17070*/  IMAD R9, R29, 0x8, R16 ;  /* 0x000000081d097824 */ /* 0x002fe200078e0210 */
[----:B------:R-:W0:Y:S01]  /*17080*/  S2R R5, SR_TID.X ;  /* 0x0000000000057919 */ /* 0x000e220000002100 */
[----:B------:R-:W-:Y:S01]  /*17090*/  BSSY B2, `(.L_x_588) ;  /* 0x0000006000027945 */ /* 0x000fe20003800000 */
[----:B0-----:R-:W-:-:S04]  /*170a0*/  LOP3.LUT R5, R5, 0x7f, RZ, 0xc0, !PT ;  /* 0x0000007f05057812 */ /* 0x001fc800078ec0ff */
[----:B------:R-:W-:Y:S02]  /*170b0*/  ISETP.NE.AND P3, PT, R5, RZ, PT ;  /* 0x000000ff0500720c */ /* 0x000fe40003f65270 */
[----:B--2---:R-:W-:-:S04]  /*170c0*/  SHF.L.U32 R8, R6, 0x1f, RZ ;  /* 0x0000001f06087819 */ /* 0x004fc800000006ff */
[----:B------:R-:W0:Y:S02]  /*170d0*/  SYNCS.PHASECHK.TRANS64.TRYWAIT P2, [R9+URZ+0x2d8a0], R8 ;  /* 0x02d8a008090075a7 */ /* 0x000e24000804017f */
[----:B0-----:R-:W-:Y:S05]  /*170e0*/  @!P2 BRA `(.L_x_589) ;  /* 0x000000600090a947 */ /* 0x001fea0003800000 */
.L_x_734:
[----:B------:R-:W-:Y:S05]  /*170f0*/  BSYNC B2 ;  /* 0x0000000000027941 */ /* 0x000fea0003800000 */
.L_x_588:
[----:B------:R-:W-:Y:S04]  /*17100*/  BSSY B2, `(.L_x_590) ;  /* 0x0000009000027945 */ /* 0x000fe80003800000 */
[----:B------:R-:W-:Y:S05]  /*17110*/  @P3 BRA `(.L_x_591) ;  /* 0x00000000001c3947 */ /* 0x000fea0003800000 */
[----:B------:R-:W1:Y:S02]  /*17120*/  S2R R5, SR_TID.X ;  /* 0x0000000000057919 */ /* 0x000e640000002100 */
[----:B-1----:R-:W-:Y:S01]  /*17130*/  LOP3.LUT R6, R5, 0x1f, RZ, 0xc0, !PT ;  /* 0x0000001f05067812 */ /* 0x002fe200078ec0ff */
[----:B------:R-:W-:-:S03]  /*17140*/  IMAD.MOV.U32 R5, RZ, RZ, 0x6000 ;  /* 0x00006000ff057424 */ /* 0x000fc600078e00ff */
[----:B------:R-:W-:Y:S01]  /*17150*/  ISETP.NE.AND P2, PT, R6, RZ, PT ;  /* 0x000000ff0600720c */ /* 0x000fe20003f45270 */
[----:B------:R1:W-:-:S12]  /*17160*/  SYNCS.ARRIVE.TRANS64 RZ, [R9+URZ+0x2d890], R5 ;  /* 0x02d8900509ff79a7 */ /* 0x0003d8000800003f */
[----:B-1----:R-:W-:Y:S05]  /*17170*/  @!P2 BRA `(.L_x_591) ;  /* 0x000000000004a947 */ /* 0x002fea0003800000 */
[----:B------:R-:W-:Y:S01]  /*17180*/  BPT.TRAP 0x1 ;  /* 0x000000040000795c */ /* 0x000fe20000300000 */
.L_x_591:
[----:B------:R-:W-:Y:S05]  /*17190*/  BSYNC B2 ;  /* 0x0000000000027941 */ /* 0x000fea0003800000 */
.L_x_590:
[----:B------:R-:W-:Y:S01]  /*171a0*/  IMAD.MOV.U32 R14, RZ, RZ, RZ ;  /* 0x000000ffff0e7224 */ /* 0x000fe200078e00ff */
[----:B------:R-:W-:Y:S01]  /*171b0*/  UIADD3 UR4, UP0, UR40, 0x570, URZ ;  /* 0x0000057028047890 */ /* 0x000fe2000ff1e03f */
[----:B------:R-:W-:Y:S01]  /*171c0*/  IMAD R7, R29, 0x6000, R16 ;  /* 0x000060001d077824 */ /* 0x000fe200078e0210 */
[----:B------:R-:W-:Y:S01]  /*171d0*/  PLOP3.LUT P2, PT, PT, PT, PT, 0x80, 0x0 ;  /* 0x000000000000781c */ /* 0x000fe20003f4f070 */
[----:B------:R-:W-:Y:S01]  /*171e0*/  IMAD R6, R10, 0x80, R0 ;  /* 0x000000800a067824 */ /* 0x000fe200078e0200 */
[----:B------:R-:W-:Y:S01]  /*171f0*/  R2UR UR10, R14 ;  /* 0x000000000e0a72ca */ /* 0x000fe200000e0000 */
[----:B------:R-:W-:Y:S01]  /*17200*/  VIADD R5, R9, 0x2d890 ;  /* 0x0002d89009057836 */ /* 0x000fe20000000000 */
[----:B------:R-:W-:Y:S01]  /*17210*/  UIADD3.X UR5, URZ, UR41, URZ, UP0, !UPT ;  /* 0x000000293f057290 */ /* 0x000fe200087fe43f */
[----:B------:R-:W-:Y:S01]  /*17220*/  VIADD R11, R7, 0x15400 ;  /* 0x00015400070b7836 */ /* 0x000fe20000000000 */
[----:B------:R-:W-:Y:S01]  /*17230*/  UMOV UR6, 0x0 ;  /* 0x0000000000067882 */ /* 0x000fe20000000000 */
[----:B------:R-:W-:-:S10]  /*17240*/  UMOV UR7, 0x12f00000 ;  /* 0x12f0000000077882 */ /* 0x000fd40000000000 */
.L_x_592:
        /* <DEDUP_REMOVED lines=9> */
[----:B-1----:R-:W-:Y:S05]  /*172e0*/  @P2 BRA.U.ANY `(.L_x_592) ;  /* 0xfffffffd00d82947 */ /* 0x002fea000393ffff */
[----:B------:R-:W-:Y:S01]  /*172f0*/  IMAD.MOV.U32 R23, RZ, RZ, 0x20 ;  /* 0x00000020ff177424 */ /* 0x000fe200078e00ff */
[----:B------:R-:W-:Y:S01]  /*17300*/  PLOP3.LUT P2, PT, PT, PT, PT, 0x80, 0x0 ;  /* 0x000000000000781c */ /* 0x000fe20003f4f070 */
[----:B------:R-:W-:Y:S01]  /*17310*/  VIADD R11, R7, 0x17400 ;  /* 0x00017400070b7836 */ /* 0x000fe20000000000 */
[----:B------:R-:W-:Y:S01]  /*17320*/  UMOV UR6, 0x0 ;  /* 0x0000000000067882 */ /* 0x000fe20000000000 */
[----:B------:R-:W-:Y:S01]  /*17330*/  UMOV UR7, 0x12f00000 ;  /* 0x12f0000000077882 */ /* 0x000fe20000000000 */
[----:B------:R-:W-:-:S15]  /*17340*/  R2UR UR10, R23 ;  /* 0x00000000170a72ca */ /* 0x000fde00000e0000 */
.L_x_593:
        /* <DEDUP_REMOVED lines=16> */
.L_x_594:
        /* <DEDUP_REMOVED lines=10> */
[----:B------:R-:W1:Y:S01]  /*174f0*/  SYNCS.PHASECHK.TRANS64.TRYWAIT P2, [R9+URZ+0x2d8c0], R8 ;  /* 0x02d8c008090075a7 */ /* 0x000e62000804017f */
[----:B------:R-:W-:Y:S04]  /*17500*/  BSSY B2, `(.L_x_595) ;  /* 0x0000002000027945 */ /* 0x000fe80003800000 */
[----:B-1----:R-:W-:Y:S05]  /*17510*/  @!P2 BRA `(.L_x_596) ;  /* 0x0000005c0098a947 */ /* 0x002fea0003800000 */
.L_x_735:
[----:B------:R-:W-:Y:S05]  /*17520*/  BSYNC B2 ;  /* 0x0000000000027941 */ /* 0x000fea0003800000 */
.L_x_595:
[----:B------:R-:W-:Y:S01]  /*17530*/  BSSY B2, `(.L_x_597) ;  /* 0x000000b000027945 */ /* 0x000fe20003800000 */
[----:B------:R-:W-:Y:S02]  /*17540*/  IMAD.MOV.U32 R12, RZ, RZ, 0x0 ;  /* 0x00000000ff0c7424 */ /* 0x000fe400078e00ff */
[----:B------:R-:W-:Y:S01]  /*17550*/  IMAD.MOV.U32 R13, RZ, RZ, 0x12f00000 ;  /* 0x12f00000ff0d7424 */ /* 0x000fe200078e00ff */
[----:B------:R-:W-:Y:S06]  /*17560*/  @P3 BRA `(.L_x_598) ;  /* 0x00000000001c3947 */ /* 0x000fec0003800000 */
[----:B------:R-:W2:Y:S02]  /*17570*/  S2R R5, SR_TID.X ;  /* 0x0000000000057919 */ /* 0x000ea40000002100 */
[----:B--2---:R-:W-:Y:S01]  /*17580*/  LOP3.LUT R11, R5, 0x1f, RZ, 0xc0, !PT ;  /* 0x0000001f050b7812 */ /* 0x004fe200078ec0ff */
[----:B------:R-:W-:-:S03]  /*17590*/  IMAD.MOV.U32 R5, RZ, RZ, 0x6000 ;  /* 0x00006000ff057424 */ /* 0x000fc600078e00ff */
[----:B------:R-:W-:Y:S01]  /*175a0*/  ISETP.NE.AND P2, PT, R11, RZ, PT ;  /* 0x000000ff0b00720c */ /* 0x000fe20003f45270 */
[----:B------:R2:W-:-:S12]  /*175b0*/  SYNCS.ARRIVE.TRANS64 RZ, [R9+URZ+0x2d8b0], R5 ;  /* 0x02d8b00509ff79a7 */ /* 0x0005d8000800003f */
[----:B--2---:R-:W-:Y:S05]  /*175c0*/  @!P2 BRA `(.L_x_598) ;  /* 0x000000000004a947 */ /* 0x004fea0003800000 */
[----:B------:R-:W-:Y:S01]  /*175d0*/  BPT.TRAP 0x1 ;  /* 0x000000040000795c */ /* 0x000fe20000300000 */
.L_x_598:
[----:B------:R-:W-:Y:S05]  /*175e0*/  BSYNC B2 ;  /* 0x0000000000027941 */ /* 0x000fea0003800000 */
.L_x_597:
[----:B------:R-:W-:Y:S01]  /*175f0*/  R2UR UR10, R14 ;  /* 0x000000000e0a72ca */ /* 0x000fe200000e0000 */
[----:B------:R-:W-:Y:S01]  /*17600*/  UIADD3 UR4, UP0, UR40, 0x670, URZ ;  /* 0x0000067028047890 */ /* 0x000fe2000ff1e03f */
[----:B------:R-:W-:Y:S01]  /*17610*/  R2UR UR6, R12 ;  /* 0x000000000c0672ca */ /* 0x000fe200000e0000 */
[----:B01----:R-:W-:Y:S01]  /*17620*/  VIADD R9, R9, 0x2d8b0 ;  /* 0x0002d8b009097836 */ /* 0x003fe20000000000 */
[----:B------:R-:W-:Y:S01]  /*17630*/  R2UR UR7, R13 ;  /* 0x000000000d0772ca */ /* 0x000fe200000e0000 */
[----:B------:R-:W-:Y:S01]  /*17640*/  VIADD R5, R7, 0x400 ;  /* 0x0000040007057836 */ /* 0x000fe20000000000 */
[----:B------:R-:W-:Y:S01]  /*17650*/  PLOP3.LUT P2, PT, PT, PT, PT, 0x80, 0x0 ;  /* 0x000000000000781c */ /* 0x000fe20003f4f070 */
[----:B------:R-:W-:-:S12]  /*17660*/  UIADD3.X UR5, URZ, UR41, URZ, UP0, !UPT ;  /* 0x000000293f057290 */ /* 0x000fd800087fe43f */
.L_x_599:
        /* <DEDUP_REMOVED lines=15> */
.L_x_600:
        /* <DEDUP_REMOVED lines=15> */
.L_x_601:
        /* <DEDUP_REMOVED lines=10> */
.L_x_587:
[----:B------:R-:W-:Y:S05]  /*178f0*/  BSYNC B1 ;  /* 0x0000000000017941 */ /* 0x000fea0003800000 */
.L_x_586:
[----:B------:R-:W2:Y:S01]  /*17900*/  LDL.LU R8, [R1+0x4] ;  /* 0x0000040001087983 */ /* 0x000ea20000300800 */
[----:B------:R-:W-:Y:S02]  /*17910*/  IADD3 R29, R29, 0x1, RZ ;  /* 0x000000011d1d7810 */ /* 0x000fe40007ffe0ff */
[C---:B------:R-:W-:Y:S01]  /*17920*/  ISETP.GT.AND P3, PT, R10.reuse, R3, PT ;  /* 0x000000030a00720c */ /* 0x040fe20003f64270 */
[----:B------:R-:W-:Y:S01]  /*17930*/  VIADD R10, R10, 0xffffffff ;  /* 0xffffffff0a0a7836 */ /* 0x000fe20000000000 */
[----:B------:R-:W-:-:S04]  /*17940*/  ISETP.NE.AND P2, PT, R29, 0x2, PT ;  /* 0x000000021d00780c */ /* 0x000fc80003f45270 */
[----:B------:R-:W-:Y:S02]  /*17950*/  SEL R5, RZ, 0x1, P2 ;  /* 0x00000001ff057807 */ /* 0x000fe40001000000 */
[----:B------:R-:W-:Y:S02]  /*17960*/  SEL R29, R29, RZ, P2 ;  /* 0x000000ff1d1d7207 */ /* 0x000fe40001000000 */
[----:B--2---:R-:W-:-:S05]  /*17970*/  LOP3.LUT R8, R8, R5, RZ, 0x3c, !PT ;  /* 0x0000000508087212 */ /* 0x004fca00078e3cff */
[----:B------:R2:W-:Y:S01]  /*17980*/  STL [R1+0x4], R8 ;  /* 0x0000040801007387 */ /* 0x0005e20000100800 */
[----:B------:R-:W-:Y:S05]  /*17990*/  @P3 BRA `(.L_x_602) ;  /* 0xfffffff400a43947 */ /* 0x000fea000383ffff */
.L_x_564:
[----:B------:R-:W-:Y:S05]  /*179a0*/  BSYNC B0 ;  /* 0x0000000000007941 */ /* 0x000fea0003800000 */
.L_x_563:
[----:B------:R-:W-:Y:S05]  /*179b0*/  @!P0 WARPSYNC.ALL ;  /* 0x0000000000008948 */ /* 0x000fea0003800000 */
[----:B------:R-:W-:Y:S01]  /*179c0*/  @!P0 BAR.SYNC.DEFER_BLOCKING 0xc, 0x200 ;  /* 0x0308000000008b1d */ /* 0x000fe20000010000 */
[----:B------:R-:W-:-:S05]  /*179d0*/  IMAD.MOV.U32 R0, RZ, RZ, RZ ;  /* 0x000000ffff007224 */ /* 0x000fca00078e00ff */
[----:B------:R-:W-:Y:S04]  /*179e0*/  BSSY B0, `(.L_x_603) ;  /* 0x000001e000007945 */ /* 0x000fe80003800000 */
[----:B------:R-:W-:Y:S05]  /*179f0*/  @!P1 BRA `(.L_x_604) ;  /* 0x0000000000709947 */ /* 0x000fea0003800000 */
[----:B------:R-:W-:-:S13]  /*17a00*/  ISETP.NE.AND P0, PT, R4, RZ, PT ;  /* 0x000000ff0400720c */ /* 0x000fda0003f05270 */
[----:B------:R-:W3:Y:S02]  /*17a10*/  @!P0 LDC R4, c[0x0][0x9f0] ;  /* 0x00027c00ff048b82 */ /* 0x000ee40000000800 */
[-C--:B---3--:R-:W-:Y:S02]  /*17a20*/  IABS R0, R4.reuse ;  /* 0x0000000400007213 */ /* 0x088fe40000000000 */
[----:B0-----:R-:W-:Y:S02]  /*17a30*/  IABS R6, R4 ;  /* 0x0000000400067213 */ /* 0x001fe40000000000 */
[----:B------:R-:W0:Y:S03]  /*17a40*/  I2F.RP R2, R0 ;  /* 0x0000000000027306 */ /* 0x000e260000209400 */
[----:B------:R-:W-:-:S05]  /*17a50*/  IMAD.MOV R6, RZ, RZ, -R6 ;  /* 0x000000ffff067224 */ /* 0x000fca00078e0a06 */
[----:B0-----:R-:W0:Y:S02]  /*17a60*/  MUFU.RCP R2, R2 ;  /* 0x0000000200027308 */ /* 0x001e240000001000 */
[----:B0-----:R-:W-:-:S06]  /*17a70*/  VIADD R2, R2, 0xffffffe ;  /* 0x0ffffffe02027836 */ /* 0x001fcc0000000000 */
[----:B------:R-:W0:Y:S02]  /*17a80*/  F2I.FTZ.U32.TRUNC.NTZ R3, R2 ;  /* 0x0000000200037305 */ /* 0x000e24000021f000 */
[----:B0-----:R-:W-:-:S04]  /*17a90*/  IMAD.MOV R2, RZ, RZ, -R3 ;  /* 0x000000ffff027224 */ /* 0x001fc800078e0a03 */
[----:B------:R-:W-:Y:S02]  /*17aa0*/  IMAD R5, R2, R0, RZ ;  /* 0x0000000002057224 */ /* 0x000fe400078e02ff */
[----:B------:R-:W-:-:S04]  /*17ab0*/  IMAD.MOV.U32 R2, RZ, RZ, RZ ;  /* 0x000000ffff027224 */ /* 0x000fc800078e00ff */
[----:B------:R-:W-:Y:S01]  /*17ac0*/  IMAD.HI.U32 R2, R3, R5, R2 ;  /* 0x0000000503027227 */ /* 0x000fe200078e0002 */
[----:B------:R-:W-:-:S04]  /*17ad0*/  IADD3 R5, R20, -0x1, R4 ;  /* 0xffffffff14057810 */ /* 0x000fc80007ffe004 */
[----:B------:R-:W-:Y:S02]  /*17ae0*/  IABS R3, R5 ;  /* 0x0000000500037213 */ /* 0x000fe40000000000 */
[----:B------:R-:W-:-:S03]  /*17af0*/  LOP3.LUT R5, R5, R4, RZ, 0x3c, !PT ;  /* 0x0000000405057212 */ /* 0x000fc600078e3cff */
[----:B------:R-:W-:Y:S01]  /*17b00*/  IMAD.HI.U32 R2, R2, R3, RZ ;  /* 0x0000000302027227 */ /* 0x000fe200078e00ff */
[----:B------:R-:W-:-:S03]  /*17b10*/  ISETP.GE.AND P2, PT, R5, RZ, PT ;  /* 0x000000ff0500720c */ /* 0x000fc60003f46270 */
        /* <DEDUP_REMOVED lines=10> */
.L_x_604:
[----:B------:R-:W-:Y:S05]  /*17bc0*/  BSYNC B0 ;  /* 0x0000000000007941 */ /* 0x000fea0003800000 */
.L_x_603:
[-C--:B------:R-:W-:Y:S01]  /*17bd0*/  IMAD R2, R21, R0.reuse, RZ ;  /* 0x0000000015027224 */ /* 0x080fe200078e02ff */
[----:B------:R-:W-:Y:S04]  /*17be0*/  BSSY B7, `(.L_x_605) ;  /* 0x0000347000077945 */ /* 0x000fe80003800000 */
[----:B------:R-:W-:Y:S01]  /*17bf0*/  VIADDMNMX R26, R2, R0, R20, PT ;  /* 0x00000000021a7246 */ /* 0x000fe20003800114 */
[----:B------:R3:W-:Y:S03]  /*17c00*/  STL [R1+0x24], R2 ;  /* 0x0000240201007387 */ /* 0x0007e60000100800 */
[----:B------:R-:W-:Y:S01]  /*17c10*/  ISETP.GT.AND P0, PT, R26, R2, PT ;  /* 0x000000021a00720c */ /* 0x000fe20003f04270 */
[----:B------:R3:W-:-:S12]  /*17c20*/  STL [R1+0x40], R26 ;  /* 0x0000401a01007387 */ /* 0x0007d80000100800 */
[----:B---3--:R-:W-:Y:S05]  /*17c30*/  @P0 BRA `(.L_x_606) ;  /* 0x0000000000440947 */ /* 0x008fea0003800000 */
[----:B------:R-:W3:Y:S02]  /*17c40*/  S2R R2, SR_TID.X ;  /* 0x0000000000027919 */ /* 0x000ee40000002100 */
[----:B---3--:R-:W-:-:S04]  /*17c50*/  LOP3.LUT R2, R2, 0x7f, RZ, 0xc0, !PT ;  /* 0x0000007f02027812 */ /* 0x008fc800078ec0ff */
[----:B------:R-:W-:-:S13]  /*17c60*/  ISETP.NE.AND P0, PT, R2, RZ, PT ;  /* 0x000000ff0200720c */ /* 0x000fda0003f05270 */
[----:B------:R-:W-:Y:S05]  /*17c70*/  @P0 BRA `(.L_x_607) ;  /* 0x0000003000f40947 */ /* 0x000fea0003800000 */
[----:B------:R-:W3:Y:S01]  /*17c80*/  S2R R5, SR_LANEID ;  /* 0x0000000000057919 */ /* 0x000ee20000000000 */
[----:B------:R-:W-:Y:S01]  /*17c90*/  VOTEU.ANY UR4, UPT, PT ;  /* 0x0000000000047886 */ /* 0x000fe200038e0100 */
[----:B------:R-:W4:Y:S01]  /*17ca0*/  LDC.64 R2, c[0x0][0xc60] ;  /* 0x00031800ff027b82 */ /* 0x000f220000000a00 */
[----:B------:R-:W3:Y:S02]  /*17cb0*/  FLO.U32 R0, UR4 ;  /* 0x0000000400007d00 */ /* 0x000ee400080e0000 */
[----:B---3--:R-:W-:-:S06]  /*17cc0*/  ISETP.EQ.U32.AND P0, PT, R0, R5, PT ;  /* 0x000000050000720c */ /* 0x008fcc0003f02070 */
[----:B------:R-:W4:Y:S07]  /*17cd0*/  POPC R5, UR4 ;  /* 0x0000000400057d09 */ /* 0x000f2e0008000000 */
[----:B----4-:R-:W3:Y:S01]  /*17ce0*/  @P0 ATOMG.E.ADD.STRONG.GPU PT, R3, desc[UR42][R2.64], R5 ;  /* 0x00000005020309a8 */ /* 0x010ee200081ee1ea */
[----:B------:R-:W4:Y:S02]  /*17cf0*/  S2R R4, SR_LTMASK ;  /* 0x0000000000047919 */ /* 0x000f240000003900 */
[----:B----4-:R-:W-:-:S04]  /*17d00*/  LOP3.LUT R4, R4, UR4, RZ, 0xc0, !PT ;  /* 0x0000000404047c12 */ /* 0x010fc8000f8ec0ff */
[----:B------:R-:W4:Y:S01]  /*17d10*/  POPC R7, R4 ;  /* 0x0000000400077309 */ /* 0x000f220000000000 */
[----:B---3--:R-:W4:Y:S02]  /*17d20*/  SHFL.IDX PT, R0, R3, R0, 0x1f ;  /* 0x00001f0003007589 */ /* 0x008f2400000e0000 */
[----:B----4-:R-:W-:Y:S01]  /*17d30*/  IADD3 R24, R0, UR37, R7 ;  /* 0x0000002500187c10 */ /* 0x010fe2000fffe007 */
[----:B------:R-:W-:Y:S06]  /*17d40*/  BRA `(.L_x_607) ;  /* 0x0000003000c07947 */ /* 0x000fec0003800000 */
.L_x_606:
        /* <DEDUP_REMOVED lines=8> */
[----:B------:R-:W-:Y:S02]  /*17dd0*/  IMAD.U32 R4, RZ, RZ, UR6 ;  /* 0x00000006ff047e24 */ /* 0x000fe4000f8e00ff */
[----:B------:R-:W3:Y:S01]  /*17de0*/  LDC.64 R2, c[0x4][R2] ;  /* 0x0100000002027b82 */ /* 0x000ee20000000a00 */
[----:B------:R-:W-:Y:S02]  /*17df0*/  IMAD.U32 R5, RZ, RZ, UR7 ;  /* 0x00000007ff057e24 */ /* 0x000fe4000f8e00ff */
[----:B0-----:R-:W-:Y:S02]  /*17e00*/  IMAD.U32 R6, RZ, RZ, UR8 ;  /* 0x00000008ff067e24 */ /* 0x001fe4000f8e00ff */
[----:B------:R-:W-:-:S02]  /*17e10*/  IMAD.U32 R7, RZ, RZ, UR9 ;  /* 0x00000009ff077e24 */ /* 0x000fc4000f8e00ff */
[----:B------:R-:W-:Y:S02]  /*17e20*/  IMAD.U32 R10, RZ, RZ, UR4 ;  /* 0x00000004ff0a7e24 */ /* 0x000fe4000f8e00ff */
[----:B------:R-:W-:Y:S02]  /*17e30*/  IMAD.U32 R11, RZ, RZ, UR5 ;  /* 0x00000005ff0b7e24 */ /* 0x000fe4000f8e00ff */
[----:B--2---:R-:W-:Y:S02]  /*17e40*/  IMAD.MOV.U32 R8, RZ, RZ, 0x70 ;  /* 0x00000070ff087424 */ /* 0x004fe400078e00ff */
[----:B------:R-:W-:Y:S02]  /*17e50*/  IMAD.MOV.U32 R12, RZ, RZ, 0x1 ;  /* 0x00000001ff0c7424 */ /* 0x000fe400078e00ff */
[----:B------:R-:W-:-:S07]  /*17e60*/  IMAD.MOV.U32 R13, RZ, RZ, RZ ;  /* 0x000000ffff0d7224 */ /* 0x000fce00078e00ff */
[----:B------:R-:W-:-:S07]  /*17e70*/  LEPC R20, `(.L_x_609) ;  /* 0x000000001014794e */ /* 0x000fce0000000000 */
[----:B-1-3--:R-:W-:Y:S05]  /*17e80*/  CALL.ABS.NOINC R2 ;  /* 0x0000000002007343 */ /* 0x00afea0003c00000 */
.L_x_609:
[----:B------:R-:W-:Y:S05]  /*17e90*/  BSYNC B6 ;  /* 0x0000000000067941 */ /* 0x000fea0003800000 */
.L_x_608:
        /* <DEDUP_REMOVED lines=8> */
[----:B------:R3:W4:Y:S01]  /*17f20*/  LDC.64 R2, c[0x4][R23] ;  /* 0x0100000017027b82 */ /* 0x0007220000000a00 */
[----:B------:R-:W-:Y:S01]  /*17f30*/  IMAD.U32 R4, RZ, RZ, UR6 ;  /* 0x00000006ff047e24 */ /* 0x000fe2000f8e00ff */
[----:B------:R-:W-:Y:S01]  /*17f40*/  MOV R13, RZ ;  /* 0x000000ff000d7202 */ /* 0x000fe20000000f00 */
[----:B------:R-:W-:Y:S02]  /*17f50*/  IMAD.U32 R5, RZ, RZ, UR7 ;  /* 0x00000007ff057e24 */ /* 0x000fe4000f8e00ff */
[----:B0-----:R-:W-:Y:S02]  /*17f60*/  IMAD.U32 R6, RZ, RZ, UR8 ;  /* 0x00000008ff067e24 */ /* 0x001fe4000f8e00ff */
[----:B------:R-:W-:-:S02]  /*17f70*/  IMAD.U32 R7, RZ, RZ, UR9 ;  /* 0x00000009ff077e24 */ /* 0x000fc4000f8e00ff */
[----:B------:R-:W-:Y:S02]  /*17f80*/  IMAD.U32 R10, RZ, RZ, UR4 ;  /* 0x00000004ff0a7e24 */ /* 0x000fe4000f8e00ff */
[----:B------:R-:W-:Y:S02]  /*17f90*/  IMAD.U32 R11, RZ, RZ, UR5 ;  /* 0x00000005ff0b7e24 */ /* 0x000fe4000f8e00ff */
[----:B--2---:R-:W-:Y:S02]  /*17fa0*/  IMAD.MOV.U32 R8, RZ, RZ, 0x70 ;  /* 0x00000070ff087424 */ /* 0x004fe400078e00ff */
[----:B---3--:R-:W-:-:S07]  /*17fb0*/  IMAD.MOV.U32 R12, RZ, RZ, 0x1 ;  /* 0x00000001ff0c7424 */ /* 0x008fce00078e00ff */
[----:B------:R-:W-:-:S07]  /*17fc0*/  LEPC R20, `(.L_x_612) ;  /* 0x000000001014794e */ /* 0x000fce0000000000 */
[----:B-1--4-:R-:W-:Y:S05]  /*17fd0*/  CALL.ABS.NOINC R2 ;  /* 0x0000000002007343 */ /* 0x012fea0003c00000 */
.L_x_612:
[----:B------:R0:W1:Y:S01]  /*17fe0*/  LDC.64 R2, c[0x4][R23] ;  /* 0x0100000017027b82 */ /* 0x0000620000000a00 */
[----:B------:R-:W-:Y:S01]  /*17ff0*/  ULDC.64 UR4, c[0x4][0x88] ;  /* 0x0100220000047ab9 */ /* 0x000fe20000000a00 */
[----:B------:R-:W-:Y:S01]  /*18000*/  ULDC.64 UR6, c[0x4][0x90] ;  /* 0x0100240000067ab9 */ /* 0x000fe20000000a00 */
[----:B------:R-:W-:Y:S01]  /*18010*/  ULDC.64 UR8, c[0x4][0x18] ;  /* 0x0100060000087ab9 */ /* 0x000fe20000000a00 */
[----:B------:R-:W-:Y:S02]  /*18020*/  IMAD.U32 R4, RZ, RZ, UR4 ;  /* 0x00000004ff047e24 */ /* 0x000fe4000f8e00ff */
[----:B------:R-:W-:Y:S02]  /*18030*/  IMAD.U32 R5, RZ, RZ, UR5 ;  /* 0x00000005ff057e24 */ /* 0x000fe4000f8e00ff */
[----:B------:R-:W-:Y:S02]  /*18040*/  IMAD.U32 R6, RZ, RZ, UR6 ;  /* 0x00000006ff067e24 */ /* 0x000fe4000f8e00ff */
[----:B------:R-:W-:-:S02]  /*18050*/  IMAD.U32 R7, RZ, RZ, UR7 ;  /* 0x00000007ff077e24 */ /* 0x000fc4000f8e00ff */
[----:B------:R-:W-:Y:S02]  /*18060*/  IMAD.U32 R10, RZ, RZ, UR8 ;  /* 0x00000008ff0a7e24 */ /* 0x000fe4000f8e00ff */
[----:B------:R-:W-:Y:S02]  /*18070*/  IMAD.U32 R11, RZ, RZ, UR9 ;  /* 0x00000009ff0b7e24 */ /* 0x000fe4000f8e00ff */
[----:B------:R-:W-:Y:S02]  /*18080*/  IMAD.MOV.U32 R8, RZ, RZ, 0x70 ;  /* 0x00000070ff087424 */ /* 0x000fe400078e00ff */
[----:B------:R-:W-:Y:S02]  /*18090*/  IMAD.MOV.U32 R12, RZ, RZ, 0x1 ;  /* 0x00000001ff0c7424 */ /* 0x000fe400078e00ff */
[----:B0-----:R-:W-:-:S07]  /*180a0*/  IMAD.MOV.U32 R13, RZ, RZ, RZ ;  /* 0x000000ffff0d7224 */ /* 0x001fce00078e00ff */
[----:B------:R-:W-:-:S07]  /*180b0*/  LEPC R20, `(.L_x_611) ;  /* 0x000000001014794e */ /* 0x000fce0000000000 */
[----:B-1----:R-:W-:Y:S05]  /*180c0*/  CALL.ABS.NOINC R2 ;  /* 0x0000000002007343 */ /* 0x002fea0003c00000 */
.L_x_611:
[----:B------:R-:W-:Y:S05]  /*180d0*/  BSYNC B6 ;  /* 0x0000000000067941 */ /* 0x000fea0003800000 */
.L_x_610:
[----:B------:R-:W3:Y:S01]  /*180e0*/  LDL R20, [R1+0xc] ;  /* 0x00000c0001147983 */ /* 0x000ee20000100800 */
[----:B------:R-:W-:Y:S01]  /*180f0*/  ULDC.64 UR4, c[0x0][0x9f8] ;  /* 0x00027e0000047ab9 */ /* 0x000fe20000000a00 */
[----:B------:R-:W-:Y:S01]  /*18100*/  IMAD.MOV.U32 R23, RZ, RZ, R26 ;  /* 0x000000ffff177224 */ /* 0x000fe200078e001a */
[----:B------:R-:W-:Y:S01]  /*18110*/  ISETP.NE.U32.AND P0, PT, RZ, UR4, PT ;  /* 0x00000004ff007c0c */ /* 0x000fe2000bf05070 */
[----:B------:R-:W4:Y:S01]  /*18120*/  LDL R26, [R1+0x20] ;  /* 0x00002000011a7983 */ /* 0x000f220000100800 */
[----:B------:R-:W0:Y:S02]  /*18130*/  LDC R5, c[0x0][0x430] ;  /* 0x00010c00ff057b82 */ /* 0x000e240000000800 */
[----:B------:R-:W-:Y:S01]  /*18140*/  ISETP.NE.AND.EX P0, PT, RZ, UR5, PT, P0 ;  /* 0x00000005ff007c0c */ /* 0x000fe2000bf05300 */
[----:B------:R-:W2:-:S12]  /*18150*/  LDL R21, [R1+0x28] ;  /* 0x0000280001157983 */ /* 0x000e980000100800 */
[----:B------:R-:W-:Y:S01]  /*18160*/  @P0 IADD3 R2, P1, R18, UR4, RZ ;  /* 0x0000000412020c10 */ /* 0x000fe2000ff3e0ff */
[----:B------:R-:W1:Y:S01]  /*18170*/  S2R R4, SR_TID.X ;  /* 0x0000000000047919 */ /* 0x000e620000002100 */
[----:B------:R-:W1:Y:S02]  /*18180*/  S2R R0, SR_TID.X ;  /* 0x0000000000007919 */ /* 0x000e640000002100 */
[----:B------:R-:W-:Y:S01]  /*18190*/  @P0 IADD3.X R3, R22, UR5, RZ, P1, !PT ;  /* 0x0000000516030c10 */ /* 0x000fe20008ffe4ff */
[----:B------:R-:W-:Y:S01]  /*181a0*/  VIADD R23, R23, 0xffffffff ;  /* 0xffffffff17177836 */ /* 0x000fe20000000000 */
[----:B------:R-:W-:Y:S01]  /*181b0*/  ULDC UR4, c[0x0][0x2f4] ;  /* 0x0000bd0000047ab9 */ /* 0x000fe20000000800 */
[----:B0-----:R-:W-:Y:S02]  /*181c0*/  ISETP.NE.AND P1, PT, R5, 0x1, PT ;  /* 0x000000010500780c */ /* 0x001fe40003f25270 */
[----:B---3--:R0:W3:Y:S01]  /*181d0*/  @P0 LDG.E R20, desc[UR42][R2.64] ;  /* 0x0000002a02140981 */ /* 0x0080e2000c1e1900 */
[----:B-1----:R-:W-:Y:S01]  /*181e0*/  IMAD.SHL.U32 R4, R4, 0x20, RZ ;  /* 0x0000002004047824 */ /* 0x002fe200078e00ff */
[----:B------:R-:W-:-:S09]  /*181f0*/  LOP3.LUT R0, R0, 0x7f, RZ, 0xc0, !PT ;  /* 0x0000007f00007812 */ /* 0x000fd200078ec0ff */
[----:B0-----:R-:W0:Y:S01]  /*18200*/  @P1 LDC R2, c[0x0][0x434] ;  /* 0x00010d00ff021b82 */ /* 0x001e220000000800 */
[----:B------:R-:W-:Y:S01]  /*18210*/  IMAD.SHL.U32 R10, R23, 0x80, RZ ;  /* 0x00000080170a7824 */ /* 0x000fe200078e00ff */
[----:B------:R-:W-:Y:S02]  /*18220*/  SHF.R.U32.HI R0, RZ, 0x2, R0 ;  /* 0x00000002ff007819 */ /* 0x000fe40000011600 */
[----:B------:R-:W-:-:S04]  /*18230*/  LOP3.LUT R4, R4, 0x60, RZ, 0xc0, !PT ;  /* 0x0000006004047812 */ /* 0x000fc800078ec0ff */
[----:B------:R-:W1:Y:S01]  /*18240*/  @P1 LDC R3, c[0x0][0x438] ;  /* 0x00010e00ff031b82 */ /* 0x000e620000000800 */
[----:B------:R-:W-:Y:S01]  /*18250*/  LOP3.LUT R0, R10, R0, R4, 0xfe, !PT ;  /* 0x000000000a007212 */ /* 0x000fe200078efe04 */
[----:B------:R-:W4:Y:S01]  /*18260*/  S2R R11, SR_TID.X ;  /* 0x00000000000b7919 */ /* 0x000f220000002100 */
[----:B------:R-:W-:Y:S01]  /*18270*/  LOP3.LUT R19, R19, 0xfffffff7, RZ, 0xc0, !PT ;  /* 0xfffffff713137812 */ /* 0x000fe200078ec0ff */
[----:B----4-:R-:W-:-:S05]  /*18280*/  IMAD.SHL.U32 R11, R11, 0x8, RZ ;  /* 0x000000080b0b7824 */ /* 0x010fca00078e00ff */
[----:B------:R-:W-:-:S04]  /*18290*/  LOP3.LUT R11, R11, 0x18, RZ, 0xc0, !PT ;  /* 0x000000180b0b7812 */ /* 0x000fc800078ec0ff */
[----:B------:R-:W-:Y:S01]  /*182a0*/  LOP3.LUT R12, R11, 0x20, RZ, 0xfc, !PT ;  /* 0x000000200b0c7812 */ /* 0x000fe200078efcff */
[----:B------:R-:W-:Y:S01]  /*182b0*/  UMOV UR5, 0xffffffff ;  /* 0xffffffff00057882 */ /* 0x000fe20000000000 */
[----:B---3--:R-:W-:Y:S01]  /*182c0*/  @P0 STL [R1+0xc], R20 ;  /* 0x00000c1401000387 */ /* 0x008fe20000100800 */
[C---:B------:R-:W-:Y:S01]  /*182d0*/  ISETP.GE.AND P0, PT, R0.reuse, R26, PT ;  /* 0x0000001a0000720c */ /* 0x040fe20003f06270 */
[----:B--2---:R-:W-:-:S04]  /*182e0*/  IMAD.IADD R0, R0, 0x1, R21 ;  /* 0x0000000100007824 */ /* 0x004fc800078e0215 */
[----:B0-----:R-:W-:-:S04]  /*182f0*/  @P1 IMAD.HI.U32 R2, R0, R2, RZ ;  /* 0x0000000200021227 */ /* 0x001fc800078e00ff */
[----:B------:R-:W-:Y:S01]  /*18300*/  IMAD.MOV.U32 R6, RZ, RZ, R0 ;  /* 0x000000ffff067224 */ /* 0x000fe200078e0000 */
[----:B-1----:R-:W-:-:S03]  /*18310*/  @P1 SHF.R.U32.HI R6, RZ, R3, R2 ;  /* 0x00000003ff061219 */ /* 0x002fc60000011602 */
[----:B------:R-:W0:Y:S01]  /*18320*/  @!P0 LDC.64 R2, c[0x0][0x428] ;  /* 0x00010a00ff028b82 */ /* 0x000e220000000a00 */
[----:B------:R-:W-:Y:S01]  /*18330*/  SHF.R.S32.HI R8, RZ, 0x1f, R20 ;  /* 0x0000001fff087819 */ /* 0x000fe20000011414 */
[--C-:B------:R-:W-:Y:S01]  /*18340*/  IMAD.MOV R4, RZ, RZ, -R6.reuse ;  /* 0x000000ffff047224 */ /* 0x100fe200078e0a06 */
[----:B------:R-:W-:-:S03]  /*18350*/  @!P0 SHF.R.S32.HI R7, RZ, 0x1f, R6 ;  /* 0x0000001fff078819 */ /* 0x000fc60000011406 */
[----:B------:R-:W-:Y:S02]  /*18360*/  IMAD R4, R5, R4, R0 ;  /* 0x0000000405047224 */ /* 0x000fe400078e0200 */
[-C--:B0-----:R-:W-:Y:S02]  /*18370*/  @!P0 IMAD R0, R8, R2.reuse, RZ ;  /* 0x0000000208008224 */ /* 0x081fe400078e02ff */
[----:B------:R-:W-:-:S04]  /*18380*/  @!P0 IMAD.WIDE.U32 R6, R20, R2, R6 ;  /* 0x0000000214068225 */ /* 0x000fc800078e0006 */
[----:B------:R-:W-:Y:S02]  /*18390*/  @!P0 IMAD R0, R20, R3, R0 ;  /* 0x0000000314008224 */ /* 0x000fe400078e0200 */
[----:B------:R-:W0:Y:S01]  /*183a0*/  @!P0 LDC.64 R2, c[0x0][0x418] ;  /* 0x00010600ff028b82 */ /* 0x000e220000000a00 */
[----:B------:R-:W-:Y:S01]  /*183b0*/  IMAD.U32 R5, RZ, RZ, UR38 ;  /* 0x00000026ff057e24 */ /* 0x000fe2000f8e00ff */
[----:B------:R0:W-:Y:S01]  /*183c0*/  STL [R1+0x2c], R8 ;  /* 0x00002c0801007387 */ /* 0x0001e20000100800 */
[----:B------:R-:W-:-:S03]  /*183d0*/  @!P0 IMAD.IADD R0, R7, 0x1, R0 ;  /* 0x0000000107008824 */ /* 0x000fc600078e0200 */
[----:B------:R-:W-:Y:S02]  /*183e0*/  ISETP.NE.AND P2, PT, R5, 0x3, PT ;  /* 0x000000030500780c */ /* 0x000fe40003f45270 */
[----:B0-----:R-:W-:Y:S01]  /*183f0*/  @!P0 LEA R8, P1, R6, R2, 0x2 ;  /* 0x0000000206088211 */ /* 0x001fe200078210ff */
[----:B------:R-:W-:-:S03]  /*18400*/  IMAD.MOV.U32 R2, RZ, RZ, RZ ;  /* 0x000000ffff027224 */ /* 0x000fc600078e00ff */
[----:B------:R-:W-:-:S05]  /*18410*/  @!P0 LEA.HI.X R9, R6, R3, R0, 0x2, P1 ;  /* 0x0000000306098211 */ /* 0x000fca00008f1400 */
[----:B------:R0:W5:Y:S01]  /*18420*/  @!P0 LDG.E R2, desc[UR42][R8.64] ;  /* 0x0000002a08028981 */ /* 0x000162000c1e1900 */
[----:B------:R-:W-:Y:S02]  /*18430*/  ISETP.GE.AND P0, PT, R11, UR4, PT ;  /* 0x000000040b007c0c */ /* 0x000fe4000bf06270 */
[----:B------:R-:W-:-:S04]  /*18440*/  @P2 LOP3.LUT R19, R19, 0x8, RZ, 0xfc, !PT ;  /* 0x0000000813132812 */ /* 0x000fc800078efcff */
        /* <DEDUP_REMOVED lines=10> */
.L_x_738:
[----:B------:R-:W-:Y:S05]  /*184f0*/  @!P2 BRA `(.L_x_614) ;  /* 0x000000000004a947 */ /* 0x000fea0003800000 */
[----:B------:R-:W-:Y:S01]  /*18500*/  BPT.TRAP 0x1 ;  /* 0x000000040000795c */ /* 0x000fe20000300000 */
.L_x_614:
[----:B------:R-:W2:Y:S01]  /*18510*/  LDL R5, [R1] ;  /* 0x0000000001057983 */ /* 0x000ea20000100800 */
[----:B------:R-:W-:Y:S01]  /*18520*/  SHF.R.S32.HI R3, RZ, 0x1f, R4 ;  /* 0x0000001fff037819 */ /* 0x000fe20000011404 */
[----:B------:R-:W-:Y:S01]  /*18530*/  ULDC.64 UR4, c[0x0][0x328] ;  /* 0x0000ca0000047ab9 */ /* 0x000fe20000000a00 */
[----:B-----5:R-:W-:Y:S01]  /*18540*/  SHF.R.S32.HI R8, RZ, 0x1f, R2 ;  /* 0x0000001fff087819 */ /* 0x020fe20000011402 */
[----:B------:R-:W-:Y:S01]  /*18550*/  IMAD.WIDE.U32 R6, R4, UR4, RZ ;  /* 0x0000000404067c25 */ /* 0x000fe2000f8e00ff */
[----:B------:R-:W-:Y:S01]  /*18560*/  ULDC.64 UR6, c[0x0][0x318] ;  /* 0x0000c60000067ab9 */ /* 0x000fe20000000a00 */
[----:B------:R-:W-:Y:S02]  /*18570*/  BSSY B0, `(.L_x_615) ;  /* 0x0000012000007945 */ /* 0x000fe40003800000 */
[----:B------:R-:W-:-:S04]  /*18580*/  IMAD R0, R3, UR4, RZ ;  /* 0x0000000403007c24 */ /* 0x000fc8000f8e02ff */
        /* <DEDUP_REMOVED lines=8> */
[----:B------:R-:W-:Y:S02]  /*18610*/  IMAD R0, R28, 0x8, R16 ;  /* 0x000000081c007824 */ /* 0x000fe400078e0210 */
[----:B------:R-:W-:-:S04]  /*18620*/  IMAD.WIDE.U32 R6, R17, UR4, R6 ;  /* 0x0000000411067c25 */ /* 0x000fc8000f8e0006 */
[----:B------:R-:W-:Y:S01]  /*18630*/  IMAD R22, R17, UR5, R7 ;  /* 0x0000000511167c24 */ /* 0x000fe2000f8e0207 */
[----:B------:R-:W-:-:S04]  /*18640*/  LEA R18, P0, R6, UR6, 0x1 ;  /* 0x0000000606127c11 */ /* 0x000fc8000f8008ff */
[----:B------:R-:W-:Y:S02]  /*18650*/  LEA.HI.X R22, R6, UR7, R22, 0x1, P0 ;  /* 0x0000000706167c11 */ /* 0x000fe400080f0c16 */
[----:B--2---:R-:W-:-:S06]  /*18660*/  SHF.L.U32 R5, R5, 0x1f, RZ ;  /* 0x0000001f05057819 */ /* 0x004fcc00000006ff */
[----:B------:R-:W0:Y:S02]  /*18670*/  SYNCS.PHASECHK.TRANS64.TRYWAIT P0, [R0+URZ+0x2d840], R5 ;  /* 0x02d84005000075a7 */ /* 0x000e24000800017f */
[----:B0-----:R-:W-:Y:S05]  /*18680*/  @!P0 BRA `(.L_x_616) ;  /* 0x0000004c00848947 */ /* 0x001fea0003800000 */
.L_x_739:
[----:B------:R-:W-:Y:S05]  /*18690*/  BSYNC B0 ;  /* 0x0000000000007941 */ /* 0x000fea0003800000 */
.L_x_615:
[----:B------:R-:W2:Y:S01]  /*186a0*/  LDL R9, [R1+0x10] ;  /* 0x0000100001097983 */ /* 0x000ea20000100800 */
[----:B------:R-:W-:Y:S01]  /*186b0*/  ULDC.64 UR4, c[0x0][0x300] ;  /* 0x0000c00000047ab9 */ /* 0x000fe20000000a00 */
[----:B------:R-:W-:Y:S02]  /*186c0*/  ULDC.64 UR6, c[0x0][0x2e8] ;  /* 0x0000ba0000067ab9 */ /* 0x000fe40000000a00 */
[----:B------:R-:W3:Y:S01]  /*186d0*/  LDL R12, [R1+0x20] ;  /* 0x00002000010c7983 */ /* 0x000ee20000100800 */
[----:B------:R-:W1:Y:S01]  /*186e0*/  S2R R6, SR_TID.X ;  /* 0x0000000000067919 */ /* 0x000e620000002100 */
[----:B------:R-:W-:-:S04]  /*186f0*/  IMAD R3, R3, UR4, RZ ;  /* 0x0000000403037c24 */ /* 0x000fc8000f8e02ff */
[C---:B------:R-:W-:Y:S02]  /*18700*/  IMAD R3, R4.reuse, UR5, R3 ;  /* 0x0000000504037c24 */ /* 0x040fe4000f8e0203 */
[----:B0-----:R-:W-:Y:S01]  /*18710*/  IMAD.WIDE.U32 R4, R4, UR4, RZ ;  /* 0x0000000404047c25 */ /* 0x001fe2000f8e00ff */
[----:B------:R-:W-:-:S03]  /*18720*/  ULDC.64 UR4, c[0x0][0x310] ;  /* 0x0000c40000047ab9 */ /* 0x000fc60000000a00 */
[----:B------:R-:W-:Y:S02]  /*18730*/  IMAD.IADD R5, R5, 0x1, R3 ;  /* 0x0000000105057824 */ /* 0x000fe400078e0203 */
[----:B------:R-:W-:Y:S01]  /*18740*/  IMAD R8, R8, UR4, RZ ;  /* 0x0000000408087c24 */ /* 0x000fe2000f8e02ff */
[----:B-1----:R-:W-:-:S04]  /*18750*/  LOP3.LUT R6, R6, 0x7f, RZ, 0xc0, !PT ;  /* 0x0000007f06067812 */ /* 0x002fc800078ec0ff */
[----:B------:R-:W-:Y:S02]  /*18760*/  SHF.R.U32.HI R11, RZ, 0x2, R6 ;  /* 0x00000002ff0b7819 */ /* 0x000fe40000011606 */
[----:B------:R-:W0:Y:S01]  /*18770*/  S2R R6, SR_TID.X ;  /* 0x0000000000067919 */ /* 0x000e220000002100 */
[----:B------:R-:W-:-:S04]  /*18780*/  IMAD.WIDE.U32 R4, R2, UR4, R4 ;  /* 0x0000000402047c25 */ /* 0x000fc8000f8e0004 */
[----:B------:R-:W-:Y:S01]  /*18790*/  IMAD R2, R2, UR5, R8 ;  /* 0x0000000502027c24 */ /* 0x000fe2000f8e0208 */
[----:B------:R-:W-:-:S03]  /*187a0*/  ULDC.64 UR4, c[0x0][0x308] ;  /* 0x0000c20000047ab9 */ /* 0x000fc60000000a00 */
[----:B------:R-:W-:Y:S02]  /*187b0*/  IMAD.IADD R3, R5, 0x1, R2 ;  /* 0x0000000105037824 */ /* 0x000fe400078e0202 */
[----:B------:R-:W-:-:S04]  /*187c0*/  IMAD.MOV.U32 R2, RZ, RZ, R4 ;  /* 0x000000ffff027224 */ /* 0x000fc800078e0004 */
[----:B------:R-:W-:Y:S01]  /*187d0*/  IMAD.WIDE.U32 R4, R17, UR4, R2 ;  /* 0x0000000411047c25 */ /* 0x000fe2000f8e0002 */
[----:B------:R-:W-:-:S03]  /*187e0*/  UMOV UR4, 0xffffffff ;  /* 0xffffffff00047882 */ /* 0x000fc60000000000 */
[----:B------:R-:W-:Y:S01]  /*187f0*/  IMAD R7, R17, UR5, R5 ;  /* 0x0000000511077c24 */ /* 0x000fe2000f8e0205 */
[----:B------:R-:W-:-:S04]  /*18800*/  LEA R2, P0, R4, UR6, 0x1 ;  /* 0x0000000604027c11 */ /* 0x000fc8000f8008ff */
[----:B------:R-:W-:Y:S02]  /*18810*/  LEA.HI.X R7, R4, UR7, R7, 0x1, P0 ;  /* 0x0000000704077c11 */ /* 0x000fe400080f0c07 */
[C---:B------:R-:W-:Y:S02]  /*18820*/  LOP3.LUT P4, RZ, R19.reuse, 0x4, RZ, 0xc0, !PT ;  /* 0x0000000413ff7812 */ /* 0x040fe4000788c0ff */
[C---:B------:R-:W-:Y:S02]  /*18830*/  LOP3.LUT P3, RZ, R19.reuse, 0x2, RZ, 0xc0, !PT ;  /* 0x0000000213ff7812 */ /* 0x040fe4000786c0ff */
[----:B------:R-:W-:Y:S01]  /*18840*/  LOP3.LUT P2, RZ, R19, 0x1, RZ, 0xc0, !PT ;  /* 0x0000000113ff7812 */ /* 0x000fe2000784c0ff */
[----:B--2---:R-:W-:Y:S02]  /*18850*/  IMAD R8, R28, 0x3000, R9 ;  /* 0x000030001c087824 */ /* 0x004fe400078e0209 */
[----:B0-----:R-:W-:Y:S01]  /*18860*/  IMAD.SHL.U32 R9, R6, 0x8, RZ ;  /* 0x0000000806097824 */ /* 0x001fe200078e00ff */
[----:B---3--:R-:W-:-:S04]  /*18870*/  IADD3 R3, -R11, R12, -R10 ;  /* 0x0000000c0b037210 */ /* 0x008fc80007ffe90a */
[----:B------:R-:W-:Y:S02]  /*18880*/  LOP3.LUT R9, R9, 0x18, RZ, 0xc0, !PT ;  /* 0x0000001809097812 */ /* 0x000fe400078ec0ff */
[----:B------:R-:W-:Y:S01]  /*18890*/  ISETP.GE.AND P0, PT, R3, 0x1, PT ;  /* 0x000000010300780c */ /* 0x000fe20003f06270 */
[----:B------:R-:W-:-:S12]  /*188a0*/  BRA.DIV UR4, `(.L_x_617) ;  /* 0x0000004e04107947 */ /* 0x000fd8000b800000 */
[----:B------:R-:W0:Y:S04]  /*188b0*/  SHFL.IDX PT, R4, R2, RZ, 0x1c1f ;  /* 0x001c1fff02047589 */ /* 0x000e2800000e0000 */
[----:B------:R-:W1:Y:S01]  /*188c0*/  SHFL.IDX PT, R6, R7, RZ, 0x1c1f ;  /* 0x001c1fff07067589 */ /* 0x000e6200000e0000 */
[----:B0-----:R-:W-:-:S05]  /*188d0*/  @P0 LEA R5, P1, R9, R4, 0x1 ;  /* 0x0000000409050211 */ /* 0x001fca00078208ff */
[----:B-1----:R-:W-:Y:S01]  /*188e0*/  @P0 IMAD.X R4, RZ, RZ, R6, P1 ;  /* 0x000000ffff040224 */ /* 0x002fe200008e0606 */
[----:B------:R-:W-:Y:S01]  /*188f0*/  ISETP.GE.AND P1, PT, R3, 0x21, PT ;  /* 0x000000210300780c */ /* 0x000fe20003f26270 */
[----:B------:R-:W-:-:S03]  /*18900*/  @P0 IMAD R6, R8, 0x2, R16 ;  /* 0x0000000208060824 */ /* 0x000fc600078e0210 */
[----:B------:R-:W-:-:S04]  /*18910*/  @P0 LOP3.LUT R5, R5, R4, RZ, 0x3c, !PT ;  /* 0x0000000405050212 */ /* 0x000fc800078e3cff */
[----:B------:R-:W-:-:S04]  /*18920*/  @P0 LOP3.LUT R4, R5, R4, RZ, 0x3c, !PT ;  /* 0x0000000405040212 */ /* 0x000fc800078e3cff */
[----:B------:R-:W-:-:S05]  /*18930*/  @P0 LOP3.LUT R5, R5, R4, RZ, 0x3c, !PT ;  /* 0x0000000405050212 */ /* 0x000fca00078e3cff */
[----:B------:R-:W-:Y:S01]  /*18940*/  @!PT LDS RZ, [RZ] ;  /* 0x00000000fffff984 */ /* 0x000fe20000000800 */
[----:B------:R-:W-:Y:S04]  /*18950*/  @P0 LDGSTS.E.BYPASS.LTC128B.128 [R6+0x15400], desc[UR42][R4.64], !P4 ;  /* 0x1540000004060fae */ /* 0x000fe8000e101d6a */
[----:B------:R-:W-:Y:S04]  /*18960*/  @P0 LDGSTS.E.BYPASS.LTC128B.128 [R6+0x17400], desc[UR42][R4.64+0x40], !P3 ;  /* 0x1740004004060fae */ /* 0x000fe8000d901d6a */
[----:B------:R0:W-:Y:S04]  /*18970*/  @P0 LDGSTS.E.BYPASS.LTC128B.128 [R6+0x19400], desc[UR42][R4.64+0x80], !P2 ;  /* 0x1940008004060fae */ /* 0x0001e8000d101d6a */
[----:B0-----:R-:W0:Y:S04]  /*18980*/  SHFL.IDX PT, R4, R2, 0x1, 0x1c1f ;  /* 0x003c1f0002047f89 */ /* 0x001e2800000e0000 */
[----:B------:R-:W1:Y:S01]  /*18990*/  SHFL.IDX PT, R6, R7, 0x1, 0x1c1f ;  /* 0x003c1f0007067f89 */ /* 0x000e6200000e0000 */
[----:B0-----:R-:W-:-:S05]  /*189a0*/  @P1 LEA R5, P0, R9, R4, 0x1 ;  /* 0x0000000409051211 */ /* 0x001fca00078008ff */
[----:B-1----:R-:W-:Y:S01]  /*189b0*/  @P1 IMAD.X R4, RZ, RZ, R6, P0 ;  /* 0x000000ffff041224 */ /* 0x002fe200000e0606 */
[----:B------:R-:W-:-:S04]  /*189c0*/  @P1 LEA R6, R8, R16, 0x1 ;  /* 0x0000001008061211 */ /* 0x000fc800078e08ff */
[----:B------:R-:W-:-:S04]  /*189d0*/  @P1 LOP3.LUT R5, R5, R4, RZ, 0x3c, !PT ;  /* 0x0000000405051212 */ /* 0x000fc800078e3cff */
[----:B------:R-:W-:-:S04]  /*189e0*/  @P1 LOP3.LUT R4, R5, R4, RZ, 0x3c, !PT ;  /* 0x0000000405041212 */ /* 0x000fc800078e3cff */
[----:B------:R-:W-:-:S05]  /*189f0*/  @P1 LOP3.LUT R5, R5, R4, RZ, 0x3c, !PT ;  /* 0x0000000405051212 */ /* 0x000fca00078e3cff */
[----:B------:R-:W-:Y:S04]  /*18a00*/  @P1 LDGSTS.E.BYPASS.LTC128B.128 [R6+0x15c00], desc[UR42][R4.64], !P4 ;  /* 0x15c0000004061fae */ /* 0x000fe8000e101d6a */
[----:B------:R-:W-:Y:S04]  /*18a10*/  @P1 LDGSTS.E.BYPASS.LTC128B.128 [R6+0x17c00], desc[UR42][R4.64+0x40], !P3 ;  /* 0x17c0004004061fae */ /* 0x000fe8000d901d6a */
[----:B------:R0:W-:Y:S01]  /*18a20*/  @P1 LDGSTS.E.BYPASS.LTC128B.128 [R6+0x19c00], desc[UR42][R4.64+0x80], !P2 ;  /* 0x19c0008004061fae */ /* 0x0001e2000d101d6a */
[----:B------:R-:W-:-:S03]  /*18a30*/  ISETP.GE.AND P1, PT, R3, 0x41, PT ;  /* 0x000000410300780c */ /* 0x000fc60003f26270 */
[----:B0-----:R-:W0:Y:S04]  /*18a40*/  SHFL.IDX PT, R4, R2, 0x2, 0x1c1f ;  /* 0x005c1f0002047f89 */ /* 0x001e2800000e0000 */
[----:B------:R-:W1:Y:S04]  /*18a50*/  SHFL.IDX PT, R6, R7, 0x2, 0x1c1f ;  /* 0x005c1f0007067f89 */ /* 0x000e6800000e0000 */
[----:B------:R-:W2:Y:S04]  /*18a60*/  SHFL.IDX PT, R7, R7, 0x3, 0x1c1f ;  /* 0x007c1f0007077f89 */ /* 0x000ea800000e0000 */
[----:B------:R-:W3:Y:S01]  /*18a70*/  SHFL.IDX PT, R2, R2, 0x3, 0x1c1f ;  /* 0x007c1f0002027f89 */ /* 0x000ee200000e0000 */
[----:B0-----:R-:W-:-:S05]  /*18a80*/  @P1 LEA R5, P0, R9, R4, 0x1 ;  /* 0x0000000409051211 */ /* 0x001fca00078008ff */
[----:B-1----:R-:W-:Y:S02]  /*18a90*/  @P1 IMAD.X R4, RZ, RZ, R6, P0 ;  /* 0x000000ffff041224 */ /* 0x002fe400000e0606 */
[----:B------:R-:W-:-:S03]  /*18aa0*/  @P1 IMAD R6, R8, 0x2, R16 ;  /* 0x0000000208061824 */ /* 0x000fc600078e0210 */
[----:B------:R-:W-:-:S04]  /*18ab0*/  @P1 LOP3.LUT R5, R5, R4, RZ, 0x3c, !PT ;  /* 0x0000000405051212 */ /* 0x000fc800078e3cff */
[----:B------:R-:W-:-:S04]  /*18ac0*/  @P1 LOP3.LUT R4, R5, R4, RZ, 0x3c, !PT ;  /* 0x0000000405041212 */ /* 0x000fc800078e3cff */
[----:B------:R-:W-:-:S05]  /*18ad0*/  @P1 LOP3.LUT R5, R5, R4, RZ, 0x3c, !PT ;  /* 0x0000000405051212 */ /* 0x000fca00078e3cff */
[----:B------:R1:W-:Y:S04]  /*18ae0*/  @P1 LDGSTS.E.BYPASS.LTC128B.128 [R6+0x16400], desc[UR42][R4.64], !P4 ;  /* 0x1640000004061fae */ /* 0x0003e8000e101d6a */
[----:B------:R1:W-:Y:S04]  /*18af0*/  @P1 LDGSTS.E.BYPASS.LTC128B.128 [R6+0x18400], desc[UR42][R4.64+0x40], !P3 ;  /* 0x1840004004061fae */ /* 0x0003e8000d901d6a */
[----:B--23--:R1:W-:Y:S02]  /*18b00*/  @P1 LDGSTS.E.BYPASS.LTC128B.128 [R6+0x1a400], desc[UR42][R4.64+0x80], !P2 ;  /* 0x1a40008004061fae */ /* 0x00c3e4000d101d6a */
.L_x_749:
[----:B------:R-:W-:-:S13]  /*18b10*/  ISETP.GE.AND P0, PT, R3, 0x61, PT ;  /* 0x000000610300780c */ /* 0x000fda0003f06270 */
[----:B------:R-:W-:Y:S01]  /*18b20*/  @P0 LEA R2, P1, R9, R2, 0x1 ;  /* 0x0000000209020211 */ /* 0x000fe200078208ff */
[----:B------:R-:W-:-:S04]  /*18b30*/  @P0 IMAD R8, R8, 0x2, R16 ;  /* 0x0000000208080824 */ /* 0x000fc800078e0210 */
        /* <DEDUP_REMOVED lines=9> */
.L_x_618:
[----:B------:R-:W-:Y:S02]  /*18bd0*/  PLOP3.LUT P1, PT, P1, P0, PT, 0xa2, 0x0 ;  /* 0x000000000000781c */ /* 0x000fe40000f21472 */
[----:B------:R-:W-:-:S08]  /*18be0*/  @P0 R2UR P1, UR4, R0 ;  /* 0x00000000000402ca */ /* 0x000fd00000020000 */
[----:B------:R-:W-:-:S05]  /*18bf0*/  @P0 PLOP3.LUT P0, PT, P1, PT, PT, 0x80, 0x0 ;  /* 0x000000000000081c */ /* 0x000fca0000f0f070 */
[----:B------:R-:W-:Y:S01]  /*18c00*/  @!P1 SYNCS.ARRIVE.TRANS64.RED.A0T1 RZ, [UR4+0x2d830], RZ ;  /* 0x02d830ffffff99a7 */ /* 0x000fe20008200404 */
[----:B------:R-:W-:Y:S07]  /*18c10*/  @!P1 ARRIVES.LDGSTSBAR.64.TRANSCNT [UR4+0x2d830] ;  /* 0x02d83000ff0099b0 */ /* 0x000fee0008000a84 */
[----:B------:R-:W-:Y:S05]  /*18c20*/  @P0 BRA.U.ANY `(.L_x_618) ;  /* 0xfffffffd00e80947 */ /* 0x000fea000393ffff */
[----:B------:R-:W-:Y:S01]  /*18c30*/  NOP ;  /* 0x0000000000007918 */ /* 0x000fe20000000000 */
[----:B--2---:R-:W-:-:S05]  /*18c40*/  IMAD.U32 R2, RZ, RZ, UR38 ;  /* 0x00000026ff027e24 */ /* 0x004fca000f8e00ff */
[----:B------:R-:W-:-:S13]  /*18c50*/  ISETP.NE.AND P2, PT, R2, 0x3, PT ;  /* 0x000000030200780c */ /* 0x000fda0003f45270 */
[----:B------:R-:W-:Y:S05]  /*18c60*/  @!P2 BRA `(.L_x_619) ;  /* 0x000000000004a947 */ /* 0x000fea0003800000 */
[----:B------:R-:W-:Y:S01]  /*18c70*/  BPT.TRAP 0x1 ;  /* 0x000000040000795c */ /* 0x000fe20000300000 */
.L_x_619:
[----:B01----:R0:W5:Y:S01]  /*18c80*/  LDL.LU R4, [R1+0x34] ;  /* 0x0000340001047983 */ /* 0x0031620000300800 */
[----:B------:R0:W-:Y:S03]  /*18c90*/  SYNCS.ARRIVE.TRANS64.A1T0 RZ, [R0+URZ+0x2d830], RZ ;  /* 0x02d830ff00ff79a7 */ /* 0x0001e6000810003f */
[----:B------:R0:W5:Y:S04]  /*18ca0*/  LDL.LU R6, [R1+0x8] ;  /* 0x0000080001067983 */ /* 0x0001680000300800 */
[----:B------:R0:W5:Y:S02]  /*18cb0*/  LDL.LU R3, [R1+0x44] ;  /* 0x0000440001037983 */ /* 0x0001640000300800 */
[----:B------:R-:W-:Y:S05]  /*18cc0*/  WARPSYNC.ALL ;  /* 0x0000000000007948 */ /* 0x000fea0003800000 */
[----:B------:R-:W-:Y:S01]  /*18cd0*/  ULDC.64 UR4, c[0x0][0x298] ;  /* 0x0000a60000047ab9 */ /* 0x000fe20000000a00 */
[----:B------:R-:W-:Y:S01]  /*18ce0*/  ULDC.64 UR6, c[0x0][0xa00] ;  /* 0x0002800000067ab9 */ /* 0x000fe20000000a00 */
[----:B0-----:R-:W-:Y:S01]  /*18cf0*/  VIADD R0, R16, 0xc400 ;  /* 0x0000c40010007836 */ /* 0x001fe20000000000 */
[----:B------:R-:W-:Y:S01]  /*18d00*/  BAR.SYNC.DEFER_BLOCKING 0x8, 0x200 ;  /* 0x0208000000007b1d */ /* 0x000fe20000010000 */
[----:B------:R-:W-:-:S03]  /*18d10*/  ISETP.NE.U32.AND P0, PT, RZ, UR6, PT ;  /* 0x00000006ff007c0c */ /* 0x000fc6000bf05070 */
[----:B------:R-:W-:Y:S02]  /*18d20*/  LOP3.LUT P1, RZ, R0, 0x1bf, RZ, 0xc0, !PT ;  /* 0x000001bf00ff7812 */ /* 0x000fe4000782c0ff */
[----:B------:R-:W-:Y:S01]  /*18d30*/  ISETP.NE.AND.EX P0, PT, RZ, UR7, PT, P0 ;  /* 0x00000007ff007c0c */ /* 0x000fe2000bf05300 */
[----:B------:R-:W-:Y:S01]  /*18d40*/  BSSY B6, `(.L_x_620) ;  /* 0x000001c000067945 */ /* 0x000fe20003800000 */
[----:B-----5:R-:W-:Y:S02]  /*18d50*/  SHF.R.S32.HI R2, RZ, 0x1f, R4 ;  /* 0x0000001fff027819 */ /* 0x020fe40000011404 */
[----:B------:R-:W-:-:S03]  /*18d60*/  SEL R26, R6, RZ, !P0 ;  /* 0x000000ff061a7207 */ /* 0x000fc60004000000 */
[----:B------:R-:W-:-:S04]  /*18d70*/  IMAD R2, R2, UR4, RZ ;  /* 0x0000000402027c24 */ /* 0x000fc8000f8e02ff */
[C---:B------:R-:W-:Y:S01]  /*18d80*/  IMAD R0, R4.reuse, UR5, R2 ;  /* 0x0000000504007c24 */ /* 0x040fe2000f8e0202 */
[----:B------:R-:W-:Y:S01]  /*18d90*/  SEL R2, R3, RZ, !P0 ;  /* 0x000000ff03027207 */ /* 0x000fe20004000000 */
[----:B------:R-:W-:-:S04]  /*18da0*/  IMAD.WIDE.U32 R4, R4, UR4, RZ ;  /* 0x0000000404047c25 */ /* 0x000fc8000f8e00ff */
[----:B------:R-:W-:Y:S01]  /*18db0*/  IMAD.IADD R0, R5, 0x1, R0 ;  /* 0x0000000105007824 */ /* 0x000fe200078e0200 */
[----:B------:R0:W-:Y:S04]  /*18dc0*/  STL.64 [R1+0x38], R4 ;  /* 0x0000380401007387 */ /* 0x0001e80000100a00 */
[----:B------:R0:W-:Y:S04]  /*18dd0*/  STL [R1+0x34], R2 ;  /* 0x0000340201007387 */ /* 0x0001e80000100800 */
[----:B------:R0:W-:Y:S01]  /*18de0*/  STL [R1+0x8], R0 ;  /* 0x0000080001007387 */ /* 0x0001e20000100800 */
[----:B------:R-:W-:Y:S05]  /*18df0*/  @!P1 BRA `(.L_x_621) ;  /* 0x0000000000409947 */ /* 0x000fea0003800000 */
[----:B0-----:R-:W-:Y:S01]  /*18e00*/  MOV R2, 0x0 ;  /* 0x0000000000027802 */ /* 0x001fe20000000f00 */
[----:B------:R-:W-:Y:S01]  /*18e10*/  ULDC.64 UR4, c[0x4][0x88] ;  /* 0x0100220000047ab9 */ /* 0x000fe20000000a00 */
[----:B------:R-:W-:Y:S01]  /*18e20*/  ULDC.64 UR6, c[0x4][0x90] ;  /* 0x0100240000067ab9 */ /* 0x000fe20000000a00 */
[----:B------:R-:W-:Y:S01]  /*18e30*/  ULDC.64 UR8, c[0x4][0x20] ;  /* 0x0100080000087ab9 */ /* 0x000fe20000000a00 */
[----:B------:R-:W-:Y:S02]  /*18e40*/  IMAD.U32 R4, RZ, RZ, UR4 ;  /* 0x00000004ff047e24 */ /* 0x000fe4000f8e00ff */
[----:B------:R-:W0:Y:S01]  /*18e50*/  LDC.64 R2, c[0x4][R2] ;  /* 0x0100000002027b82 */ /* 0x000e220000000a00 */
[----:B------:R-:W-:Y:S02]  /*18e60*/  IMAD.U32 R5, RZ, RZ, UR5 ;  /* 0x00000005ff057e24 */ /* 0x000fe4000f8e00ff */
        /* <DEDUP_REMOVED lines=9> */
.L_x_621:
[----:B------:R-:W-:Y:S05]  /*18f00*/  BSYNC B6 ;  /* 0x0000000000067941 */ /* 0x000fea0003800000 */
.L_x_620:
[----:B0-----:R-:W2:Y:S01]  /*18f10*/  LDL.LU R2, [R1+0x8] ;  /* 0x0000080001027983 */ /* 0x001ea20000300800 */
[----:B------:R-:W0:Y:S01]  /*18f20*/  LDC R9, c[0x0][0x448] ;  /* 0x00011200ff097b82 */ /* 0x000e220000000800 */
[----:B------:R-:W-:Y:S01]  /*18f30*/  ULDC.64 UR4, c[0x0][0x2d8] ;  /* 0x0000b60000047ab9 */ /* 0x000fe20000000a00 */
[----:B------:R-:W-:Y:S01]  /*18f40*/  ULDC.64 UR6, c[0x0][0x2e0] ;  /* 0x0000b80000067ab9 */ /* 0x000fe20000000a00 */
[----:B------:R-:W3:Y:S01]  /*18f50*/  LDL.LU.64 R20, [R1+0x38] ;  /* 0x0000380001147983 */ /* 0x000ee20000300a00 */
[----:B------:R-:W-:-:S03]  /*18f60*/  ULDC.64 UR8, c[0x0][0x280] ;  /* 0x0000a00000087ab9 */ /* 0x000fc60000000a00 */
[----:B------:R-:W4:Y:S01]  /*18f70*/  LDL.LU R0, [R1+0x34] ;  /* 0x0000340001007983 */ /* 0x000f220000300800 */
[----:B0-----:R-:W-:-:S13]  /*18f80*/  ISETP.NE.AND P0, PT, R9, 0x1, PT ;  /* 0x000000010900780c */ /* 0x001fda0003f05270 */
[----:B------:R-:W0:Y:S08]  /*18f90*/  @P0 LDC R5, c[0x0][0x44c] ;  /* 0x00011300ff050b82 */ /* 0x000e300000000800 */
[----:B------:R-:W1:Y:S08]  /*18fa0*/  @P0 LDC R6, c[0x0][0x450] ;  /* 0x00011400ff060b82 */ /* 0x000e700000000800 */
[----:B------:R-:W1:Y:S01]  /*18fb0*/  @P0 LDC R8, c[0x0][0x450] ;  /* 0x00011400ff080b82 */ /* 0x000e620000000800 */
[----:B--2---:R-:W-:-:S02]  /*18fc0*/  IMAD.MOV.U32 R3, RZ, RZ, R2 ;  /* 0x000000ffff037224 */ /* 0x004fc400078e0002 */
        /* <DEDUP_REMOVED lines=16> */
[----:B------:R2:W5:Y:S03]  /*190d0*/  LDL R21, [R1+0x48] ;  /* 0x0000480001157983 */ /* 0x0005660000100800 */
[----:B------:R-:W-:-:S04]  /*190e0*/  IMAD R0, R25, 0xc0, R20 ;  /* 0x000000c019007824 */ /* 0x000fc800078e0214 */
[----:B0-----:R-:W-:-:S04]  /*190f0*/  @P0 IMAD.HI.U32 R5, R0, R5, RZ ;  /* 0x0000000500050227 */ /* 0x001fc800078e00ff */
[----:B------:R-:W-:Y:S01]  /*19100*/  IMAD.MOV.U32 R4, RZ, RZ, R0 ;  /* 0x000000ffff047224 */ /* 0x000fe200078e0000 */
[----:B-1----:R-:W-:-:S04]  /*19110*/  @P0 SHF.R.U32.HI R4, RZ, R6, R5 ;  /* 0x00000006ff040219 */ /* 0x002fc80000011605 */
[--C-:B------:R-:W-:Y:S01]  /*19120*/  SHF.R.S32.HI R5, RZ, 0x1f, R4.reuse ;  /* 0x0000001fff057819 */ /* 0x100fe20000011404 */
[----:B------:R-:W-:-:S04]  /*19130*/  IMAD.MOV R7, RZ, RZ, -R4 ;  /* 0x000000ffff077224 */ /* 0x000fc800078e0a04 */
[----:B------:R-:W-:-:S04]  /*19140*/  IMAD R5, R5, UR4, RZ ;  /* 0x0000000405057c24 */ /* 0x000fc8000f8e02ff */
[C---:B------:R-:W-:Y:S02]  /*19150*/  IMAD R6, R4.reuse, UR5, R5 ;  /* 0x0000000504067c24 */ /* 0x040fe4000f8e0205 */
[----:B------:R-:W-:-:S04]  /*19160*/  IMAD.WIDE.U32 R4, R4, UR4, R2 ;  /* 0x0000000404047c25 */ /* 0x000fc8000f8e0002 */
[----:B------:R-:W-:Y:S02]  /*19170*/  IMAD.IADD R5, R5, 0x1, R6 ;  /* 0x0000000105057824 */ /* 0x000fe400078e0206 */
[----:B------:R-:W-:-:S05]  /*19180*/  IMAD R6, R9, R7, R0 ;  /* 0x0000000709067224 */ /* 0x000fca00078e0200 */
[----:B------:R-:W-:Y:S01]  /*19190*/  SHF.R.S32.HI R7, RZ, 0x1f, R6 ;  /* 0x0000001fff077819 */ /* 0x000fe20000011406 */
[----:B------:R-:W-:-:S04]  /*191a0*/  IMAD.WIDE.U32 R4, R6, UR6, R4 ;  /* 0x0000000606047c25 */ /* 0x000fc8000f8e0004 */
[----:B------:R-:W-:-:S04]  /*191b0*/  IMAD R7, R7, UR6, RZ ;  /* 0x0000000607077c24 */ /* 0x000fc8000f8e02ff */
[----:B------:R-:W-:Y:S02]  /*191c0*/  IMAD R6, R6, UR7, R7 ;  /* 0x0000000706067c24 */ /* 0x000fe4000f8e0207 */
[----:B------:R-:W0:Y:S01]  /*191d0*/  @P0 LDC R7, c[0x0][0x44c] ;  /* 0x00011300ff070b82 */ /* 0x000e220000000800 */
[----:B------:R-:W-:Y:S02]  /*191e0*/  VIADD R0, R0, 0x80 ;  /* 0x0000008000007836 */ /* 0x000fe40000000000 */
[----:B------:R-:W-:Y:S01]  /*191f0*/  IMAD.IADD R6, R5, 0x1, R6 ;  /* 0x0000000105067824 */ /* 0x000fe200078e0206 */
[----:B------:R-:W-:-:S04]  /*19200*/  LEA R5, P1, R4, UR8, 0x1 ;  /* 0x0000000804057c11 */ /* 0x000fc8000f8208ff */
[----:B------:R-:W-:Y:S01]  /*19210*/  LEA.HI.X R4, R4, UR9, R6, 0x1, P1 ;  /* 0x0000000904047c11 */ /* 0x000fe200088f0c06 */
[----:B------:R-:W-:Y:S02]  /*19220*/  IMAD.MOV.U32 R6, RZ, RZ, R0 ;  /* 0x000000ffff067224 */ /* 0x000fe400078e0000 */
[----:B0-----:R-:W-:-:S05]  /*19230*/  @P0 IMAD.HI.U32 R7, R0, R7, RZ ;  /* 0x0000000700070227 */ /* 0x001fca00078e00ff */
[----:B------:R-:W-:Y:S02]  /*19240*/  @P0 SHF.R.U32.HI R6, RZ, R8, R7 ;  /* 0x00000008ff060219 */ /* 0x000fe40000011607 */
[----:B------:R2:W5:Y:S01]  /*19250*/  LDL R8, [R1+0x30] ;  /* 0x0000300001087983 */ /* 0x0005620000100800 */
[----:B------:R-:W0:Y:S02]  /*19260*/  S2R R13, SR_TID.X ;  /* 0x00000000000d7919 */ /* 0x000e240000002100 */
[----:B------:R-:W-:-:S04]  /*19270*/  IMAD.MOV R7, RZ, RZ, -R6 ;  /* 0x000000ffff077224 */ /* 0x000fc800078e0a06 */
[----:B------:R-:W-:Y:S01]  /*19280*/  IMAD R0, R9, R7, R0 ;  /* 0x0000000709007224 */ /* 0x000fe200078e0200 */
[----:B------:R-:W-:Y:S01]  /*19290*/  SHF.R.S32.HI R7, RZ, 0x1f, R6 ;  /* 0x0000001fff077819 */ /* 0x000fe20000011406 */
[----:B------:R-:W-:-:S04]  /*192a0*/  IMAD.WIDE.U32 R2, R6, UR4, R2 ;  /* 0x0000000406027c25 */ /* 0x000fc8000f8e0002 */
[----:B------:R-:W-:Y:S01]  /*192b0*/  IMAD R7, R7, UR4, RZ ;  /* 0x0000000407077c24 */ /* 0x000fe2000f8e02ff */
[----:B------:R-:W-:-:S03]  /*192c0*/  ULDC UR4, c[0x0][0x2b8] ;  /* 0x0000ae0000047ab9 */ /* 0x000fc60000000800 */
[----:B------:R-:W-:Y:S01]  /*192d0*/  IMAD R7, R6, UR5, R7 ;  /* 0x0000000506077c24 */ /* 0x000fe2000f8e0207 */
[----:B------:R-:W-:-:S03]  /*192e0*/  SHF.R.S32.HI R6, RZ, 0x1f, R0 ;  /* 0x0000001fff067819 */ /* 0x000fc60000011400 */
[----:B------:R-:W-:Y:S02]  /*192f0*/  IMAD.IADD R3, R3, 0x1, R7 ;  /* 0x0000000103037824 */ /* 0x000fe400078e0207 */
[----:B------:R-:W-:Y:S02]  /*19300*/  IMAD R6, R6, UR6, RZ ;  /* 0x0000000606067c24 */ /* 0x000fe4000f8e02ff */
[----:B------:R-:W-:-:S04]  /*19310*/  IMAD.WIDE.U32 R2, R0, UR6, R2 ;  /* 0x0000000600027c25 */ /* 0x000fc8000f8e0002 */
[----:B------:R-:W-:Y:S01]  /*19320*/  IMAD R6, R0, UR7, R6 ;  /* 0x0000000700067c24 */ /* 0x000fe2000f8e0206 */
[C---:B0-----:R-:W-:Y:S01]  /*19330*/  SHF.L.U32 R11, R13.reuse, 0x3, RZ ;  /* 0x000000030d0b7819 */ /* 0x041fe200000006ff */
[----:B------:R-:W-:-:S03]  /*19340*/  IMAD.SHL.U32 R10, R13, 0x8, RZ ;  /* 0x000000080d0a7824 */ /* 0x000fc600078e00ff */
[----:B------:R-:W-:Y:S01]  /*19350*/  LOP3.LUT R11, R11, 0x18, RZ, 0xc0, !PT ;  /* 0x000000180b0b7812 */ /* 0x000fe200078ec0ff */
[----:B------:R-:W-:Y:S01]  /*19360*/  IMAD.IADD R6, R3, 0x1, R6 ;  /* 0x0000000103067824 */ /* 0x000fe200078e0206 */
[----:B------:R-:W-:Y:S02]  /*19370*/  LEA R7, P0, R2, UR8, 0x1 ;  /* 0x0000000802077c11 */ /* 0x000fe4000f8008ff */
[C---:B------:R-:W-:Y:S02]  /*19380*/  LOP3.LUT R12, R11.reuse, 0x20, RZ, 0xfc, !PT ;  /* 0x000000200b0c7812 */ /* 0x040fe400078efcff */
[----:B------:R-:W-:Y:S02]  /*19390*/  LOP3.LUT R10, R10, 0x18, RZ, 0xc0, !PT ;  /* 0x000000180a0a7812 */ /* 0x000fe400078ec0ff */
[----:B------:R-:W-:Y:S01]  /*193a0*/  LOP3.LUT R11, R11, 0x40, RZ, 0xfc, !PT ;  /* 0x000000400b0b7812 */ /* 0x000fe200078efcff */
[----:B------:R-:W-:Y:S01]  /*193b0*/  UMOV UR5, 0xffffffff ;  /* 0xffffffff00057882 */ /* 0x000fe20000000000 */
[----:B------:R-:W-:-:S02]  /*193c0*/  LEA.HI.X R6, R2, UR9, R6, 0x1, P0 ;  /* 0x0000000902067c11 */ /* 0x000fc400080f0c06 */
[----:B------:R-:W-:Y:S02]  /*193d0*/  LOP3.LUT R20, R13, 0x7f, RZ, 0xc0, !PT ;  /* 0x0000007f0d147812 */ /* 0x000fe400078ec0ff */
[----:B------:R-:W-:Y:S02]  /*193e0*/  ISETP.GE.AND P0, PT, R10, UR4, PT ;  /* 0x000000040a007c0c */ /* 0x000fe4000bf06270 */
[----:B------:R-:W-:Y:S02]  /*193f0*/  ISETP.GE.AND P1, PT, R12, UR4, PT ;  /* 0x000000040c007c0c */ /* 0x000fe4000bf26270 */
[----:B------:R-:W-:Y:S02]  /*19400*/  ISETP.GE.AND P2, PT, R11, UR4, PT ;  /* 0x000000040b007c0c */ /* 0x000fe4000bf46270 */
[----:B------:R-:W-:Y:S01]  /*19410*/  SHF.R.U32.HI R20, RZ, 0x2, R20 ;  /* 0x00000002ff147819 */ /* 0x000fe20000011614 */
[----:B--2---:R-:W-:Y:S10]  /*19420*/  BRA.DIV UR5, `(.L_x_622) ;  /* 0x0000004605987947 */ /* 0x004ff4000b800000 */
[----:B------:R-:W0:Y:S01]  /*19430*/  SHFL.IDX PT, R3, R5, RZ, 0x1c1f ;  /* 0x001c1fff05037589 */ /* 0x000e2200000e0000 */
[----:B-----5:R-:W-:Y:S02]  /*19440*/  IMAD R0, R21, R9, RZ ;  /* 0x0000000915007224 */ /* 0x020fe400078e02ff */
[----:B------:R-:W-:Y:S01]  /*19450*/  IMAD R25, R25, 0xc0, R20 ;  /* 0x000000c019197824 */ /* 0x000fe200078e0214 */
[----:B------:R-:W1:Y:S04]  /*19460*/  SHFL.IDX PT, R2, R4, RZ, 0x1c1f ;  /* 0x001c1fff04027589 */ /* 0x000e6800000e0000 */
[----:B------:R-:W-:-:S13]  /*19470*/  ISETP.GE.AND P3, PT, R25, R0, PT ;  /* 0x000000001900720c */ /* 0x000fda0003f66270 */
[----:B0-----:R-:W-:-:S05]  /*19480*/  @!P3 LEA R3, P4, R10, R3, 0x1 ;  /* 0x000000030a03b211 */ /* 0x001fca00078808ff */
[----:B-1----:R-:W-:-:S05]  /*19490*/  @!P3 IMAD.X R2, RZ, RZ, R2, P4 ;  /* 0x000000ffff02b224 */ /* 0x002fca00020e0602 */
[----:B------:R-:W-:-:S04]  /*194a0*/  @!P3 LOP3.LUT R3, R3, R2, RZ, 0x3c, !PT ;  /* 0x000000020303b212 */ /* 0x000fc800078e3cff */
[----:B------:R-:W-:-:S04]  /*194b0*/  @!P3 LOP3.LUT R2, R3, R2, RZ, 0x3c, !PT ;  /* 0x000000020302b212 */ /* 0x000fc800078e3cff */
[----:B------:R-:W-:-:S05]  /*194c0*/  @!P3 LOP3.LUT R3, R3, R2, RZ, 0x3c, !PT ;  /* 0x000000020303b212 */ /* 0x000fca00078e3cff */
[----:B------:R-:W-:Y:S01]  /*194d0*/  @!PT LDS RZ, [RZ] ;  /* 0x00000000fffff984 */ /* 0x000fe20000000800 */
[----:B------:R-:W-:Y:S04]  /*194e0*/  @!P3 LDGSTS.E.BYPASS.LTC128B.128 [R8+0xc400], desc[UR42][R2.64], !P0 ;  /* 0x0c4000000208bfae */ /* 0x000fe8000c101d6a */
[----:B------:R-:W-:Y:S04]  /*194f0*/  @!P3 LDGSTS.E.BYPASS.LTC128B.128 [R8+0xf400], desc[UR42][R2.64+0x40], !P1 ;  /* 0x0f4000400208bfae */ /* 0x000fe8000c901d6a */
[----:B------:R0:W-:Y:S02]  /*19500*/  @!P3 LDGSTS.E.BYPASS.LTC128B.128 [R8+0x12400], desc[UR42][R2.64+0x80], !P2 ;  /* 0x124000800208bfae */ /* 0x0001e4000d101d6a */
[----:B0-----:R-:W-:-:S02]  /*19510*/  VIADD R2, R25, 0x20 ;  /* 0x0000002019027836 */ /* 0x001fc40000000000 */
[----:B------:R-:W0:Y:S03]  /*19520*/  SHFL.IDX PT, R3, R5, 0x1, 0x1c1f ;  /* 0x003c1f0005037f89 */ /* 0x000e2600000e0000 */
[----:B------:R-:W-:Y:S02]  /*19530*/  ISETP.GE.AND P3, PT, R2, R0, PT ;  /* 0x000000000200720c */ /* 0x000fe40003f66270 */
[----:B------:R-:W1:Y:S11]  /*19540*/  SHFL.IDX PT, R2, R4, 0x1, 0x1c1f ;  /* 0x003c1f0004027f89 */ /* 0x000e7600000e0000 */
[----:B0-----:R-:W-:-:S05]  /*19550*/  @!P3 LEA R3, P4, R10, R3, 0x1 ;  /* 0x000000030a03b211 */ /* 0x001fca00078808ff */
[----:B-1----:R-:W-:-:S05]  /*19560*/  @!P3 IMAD.X R2, RZ, RZ, R2, P4 ;  /* 0x000000ffff02b224 */ /* 0x002fca00020e0602 */
[----:B------:R-:W-:-:S04]  /*19570*/  @!P3 LOP3.LUT R3, R3, R2, RZ, 0x3c, !PT ;  /* 0x000000020303b212 */ /* 0x000fc800078e3cff */
[----:B------:R-:W-:-:S04]  /*19580*/  @!P3 LOP3.LUT R2, R3, R2, RZ, 0x3c, !PT ;  /* 0x000000020302b212 */ /* 0x000fc800078e3cff */
[----:B------:R-:W-:-:S05]  /*19590*/  @!P3 LOP3.LUT R3, R3, R2, RZ, 0x3c, !PT ;  /* 0x000000020303b212 */ /* 0x000fca00078e3cff */
[----:B------:R-:W-:Y:S04]  /*195a0*/  @!P3 LDGSTS.E.BYPASS.LTC128B.128 [R8+0xcc00], desc[UR42][R2.64], !P0 ;  /* 0x0cc000000208bfae */ /* 0x000fe8000c101d6a */
[----:B------:R-:W-:Y:S04]  /*195b0*/  @!P3 LDGSTS.E.BYPASS.LTC128B.128 [R8+0xfc00], desc[UR42][R2.64+0x40], !P1 ;  /* 0x0fc000400208bfae */ /* 0x000fe8000c901d6a */
[----:B------:R0:W-:Y:S02]  /*195c0*/  @!P3 LDGSTS.E.BYPASS.LTC128B.128 [R8+0x12c00], desc[UR42][R2.64+0x80], !P2 ;  /* 0x12c000800208bfae */ /* 0x0001e4000d101d6a */
[----:B0-----:R-:W-:-:S02]  /*195d0*/  VIADD R2, R25, 0x40 ;  /* 0x0000004019027836 */ /* 0x001fc40000000000 */
[----:B------:R-:W0:Y:S03]  /*195e0*/  SHFL.IDX PT, R3, R5, 0x2, 0x1c1f ;  /* 0x005c1f0005037f89 */ /* 0x000e2600000e0000 */
[----:B------:R-:W-:Y:S01]  /*195f0*/  ISETP.GE.AND P3, PT, R2, R0, PT ;  /* 0x000000000200720c */ /* 0x000fe20003f66270 */
[----:B------:R-:W-:Y:S04]  /*19600*/  SHFL.IDX PT, R5, R5, 0x3, 0x1c1f ;  /* 0x007c1f0005057f89 */ /* 0x000fe800000e0000 */
[----:B------:R-:W1:Y:S04]  /*19610*/  SHFL.IDX PT, R2, R4, 0x2, 0x1c1f ;  /* 0x005c1f0004027f89 */ /* 0x000e6800000e0000 */
[----:B------:R-:W2:Y:S04]  /*19620*/  SHFL.IDX PT, R4, R4, 0x3, 0x1c1f ;  /* 0x007c1f0004047f89 */ /* 0x000ea800000e0000 */
        /* <DEDUP_REMOVED lines=8> */
[----:B0-----:R-:W-:-:S05]  /*196b0*/  VIADD R2, R25, 0x60 ;  /* 0x0000006019027836 */ /* 0x001fca0000000000 */
[----:B------:R-:W-:-:S13]  /*196c0*/  ISETP.GE.AND P3, PT, R2, R0, PT ;  /* 0x000000000200720c */ /* 0x000fda0003f66270 */
[----:B------:R-:W-:-:S05]  /*196d0*/  @!P3 LEA R2, P4, R10, R5, 0x1 ;  /* 0x000000050a02b211 */ /* 0x000fca00078808ff */
[----:B--2---:R-:W-:Y:S02]  /*196e0*/  @!P3 IMAD.X R3, RZ, RZ, R4, P4 ;  /* 0x000000ffff03b224 */ /* 0x004fe400020e0604 */
[----:B------:R-:W-:-:S03]  /*196f0*/  VIADD R4, R25, 0x80 ;  /* 0x0000008019047836 */ /* 0x000fc60000000000 */
[----:B------:R-:W-:Y:S04]  /*19700*/  @!P3 LDGSTS.E.BYPASS.LTC128B.128 [R8+0xdc00], desc[UR42][R2.64], !P0 ;  /* 0x0dc000000208bfae */ /* 0x000fe8000c101d6a */
[----:B------:R-:W-:Y:S04]  /*19710*/  @!P3 LDGSTS.E.BYPASS.LTC128B.128 [R8+0x10c00], desc[UR42][R2.64+0x40], !P1 ;  /* 0x10c000400208bfae */ /* 0x000fe8000c901d6a */
[----:B------:R0:W-:Y:S01]  /*19720*/  @!P3 LDGSTS.E.BYPASS.LTC128B.128 [R8+0x13c00], desc[UR42][R2.64+0x80], !P2 ;  /* 0x13c000800208bfae */ /* 0x0001e2000d101d6a */
[----:B------:R-:W-:-:S03]  /*19730*/  ISETP.GE.AND P3, PT, R4, R0, PT ;  /* 0x000000000400720c */ /* 0x000fc60003f66270 */
[----:B0-----:R-:W0:Y:S04]  /*19740*/  SHFL.IDX PT, R3, R7, RZ, 0x1c1f ;  /* 0x001c1fff07037589 */ /* 0x001e2800000e0000 */
[----:B------:R-:W1:Y:S04]  /*19750*/  SHFL.IDX PT, R2, R6, RZ, 0x1c1f ;  /* 0x001c1fff06027589 */ /* 0x000e6800000e0000 */
[----:B------:R-:W2:Y:S02]  /*19760*/  SHFL.IDX PT, R6, R6, 0x1, 0x1c1f ;  /* 0x003c1f0006067f89 */ /* 0x000ea400000e0000 */
[----:B0-----:R-:W-:-:S05]  /*19770*/  @!P3 LEA R3, P4, R10, R3, 0x1 ;  /* 0x000000030a03b211 */ /* 0x001fca00078808ff */
[----:B-1----:R-:W-:-:S05]  /*19780*/  @!P3 IMAD.X R2, RZ, RZ, R2, P4 ;  /* 0x000000ffff02b224 */ /* 0x002fca00020e0602 */
[----:B------:R-:W-:-:S04]  /*19790*/  @!P3 LOP3.LUT R3, R3, R2, RZ, 0x3c, !PT ;  /* 0x000000020303b212 */ /* 0x000fc800078e3cff */
[----:B------:R-:W-:-:S04]  /*197a0*/  @!P3 LOP3.LUT R2, R3, R2, RZ, 0x3c, !PT ;  /* 0x000000020302b212 */ /* 0x000fc800078e3cff */
[----:B------:R-:W-:-:S05]  /*197b0*/  @!P3 LOP3.LUT R3, R3, R2, RZ, 0x3c, !PT ;  /* 0x000000020303b212 */ /* 0x000fca00078e3cff */
[----:B------:R-:W-:Y:S04]  /*197c0*/  @!P3 LDGSTS.E.BYPASS.LTC128B.128 [R8+0xe400], desc[UR42][R2.64], !P0 ;  /* 0x0e4000000208bfae */ /* 0x000fe8000c101d6a */
[----:B------:R-:W-:Y:S04]  /*197d0*/  @!P3 LDGSTS.E.BYPASS.LTC128B.128 [R8+0x11400], desc[UR42][R2.64+0x40], !P1 ;  /* 0x114000400208bfae */ /* 0x000fe8000c901d6a */
[----:B------:R0:W-:Y:S04]  /*197e0*/  @!P3 LDGSTS.E.BYPASS.LTC128B.128 [R8+0x14400], desc[UR42][R2.64+0x80], !P2 ;  /* 0x144000800208bfae */ /* 0x0001e8000d101d6a */
[----:B0-2---:R0:W1:Y:S02]  /*197f0*/  SHFL.IDX PT, R2, R7, 0x1, 0x1c1f ;  /* 0x003c1f0007027f89 */ /* 0x00506400000e0000 */
.L_x_762:
[----:B------:R-:W-:-:S05]  /*19800*/  VIADD R25, R25, 0xa0 ;  /* 0x000000a019197836 */ /* 0x000fca0000000000 */
[----:B------:R-:W-:-:S13]  /*19810*/  ISETP.GE.AND P3, PT, R25, R0, PT ;  /* 0x000000001900720c */ /* 0x000fda0003f66270 */
[----:B-1----:R-:W-:-:S05]  /*19820*/  @!P3 LEA R2, P4, R10, R2, 0x1 ;  /* 0x000000020a02b211 */ /* 0x002fca00078808ff */
[----:B------:R-:W-:-:S05]  /*19830*/  @!P3 IMAD.X R3, RZ, RZ, R6, P4 ;  /* 0x000000ffff03b224 */ /* 0x000fca00020e0606 */
[----:B------:R-:W-:Y:S01]  /*19840*/  @!PT LDS RZ, [RZ] ;  /* 0x00000000fffff984 */ /* 0x000fe20000000800 */
[----:B------:R-:W-:Y:S01]  /*19850*/  @!PT LDS RZ, [RZ] ;  /* 0x00000000fffff984 */ /* 0x000fe20000000800 */
[----:B------:R-:W-:Y:S01]  /*19860*/  @!PT LDS RZ, [RZ] ;  /* 0x00000000fffff984 */ /* 0x000fe20000000800 */
[----:B------:R1:W-:Y:S01]  /*19870*/  @!P3 LDGSTS.E.BYPASS.LTC128B.128 [R8+0xec00], desc[UR42][R2.64], !P0 ;  /* 0x0ec000000208bfae */ /* 0x0003e2000c101d6a */
[----:B------:R-:W-:-:S03]  /*19880*/  PLOP3.LUT P0, PT, PT, PT, PT, 0x80, 0x0 ;  /* 0x000000000000781c */ /* 0x000fc60003f0f070 */
[----:B------:R1:W-:Y:S04]  /*19890*/  @!P3 LDGSTS.E.BYPASS.LTC128B.128 [R8+0x11c00], desc[UR42][R2.64+0x40], !P1 ;  /* 0x11c000400208bfae */ /* 0x0003e8000c901d6a */
[----:B------:R1:W-:Y:S01]  /*198a0*/  @!P3 LDGSTS.E.BYPASS.LTC128B.128 [R8+0x14c00], desc[UR42][R2.64+0x80], !P2 ;  /* 0x14c000800208bfae */ /* 0x0003e2000d101d6a */
[----:B------:R-:W-:-:S05]  /*198b0*/  NOP ;  /* 0x0000000000007918 */ /* 0x000fca0000000000 */
.L_x_623:
        /* <DEDUP_REMOVED lines=18> */
.L_x_763:
[----:B------:R-:W-:Y:S05]  /*199e0*/  BSYNC B0 ;  /* 0x0000000000007941 */ /* 0x000fea0003800000 */
.L_x_624:
[----:B------:R-:W1:Y:S04]  /*199f0*/  LDL.LU R3, [R1+0x40] ;  /* 0x0000400001037983 */ /* 0x000e680000300800 */
[----:B------:R-:W2:Y:S01]  /*19a00*/  LDL R2, [R1+0x24] ;  /* 0x0000240001027983 */ /* 0x000ea20000100800 */
[----:B------:R-:W-:Y:S01]  /*19a10*/  BSSY B0, `(.L_x_626) ;  /* 0x00000f1000007945 */ /* 0x000fe20003800000 */
[----:B-1----:R-:W-:-:S05]  /*19a20*/  VIADD R0, R3, 0xfffffffe ;  /* 0xfffffffe03007836 */ /* 0x002fca0000000000 */
[----:B--2---:R-:W-:-:S13]  /*19a30*/  ISETP.GE.AND P0, PT, R0, R2, PT ;  /* 0x000000020000720c */ /* 0x004fda0003f06270 */
[----:B------:R-:W-:Y:S05]  /*19a40*/  @!P0 BRA `(.L_x_627) ;  /* 0x0000000c00b48947 */ /* 0x000fea0003800000 */
[----:B------:R-:W1:Y:S01]  /*19a50*/  S2R R2, SR_TID.X ;  /* 0x0000000000027919 */ /* 0x000e620000002100 */
[----:B------:R-:W-:Y:S01]  /*19a60*/  ULDC UR4, c[0x0][0x2f4] ;  /* 0x0000bd0000047ab9 */ /* 0x000fe20000000800 */
[----:B------:R-:W-:Y:S01]  /*19a70*/  IMAD.MOV.U32 R10, RZ, RZ, R28 ;  /* 0x000000ffff0a7224 */ /* 0x000fe200078e001c */
[----:B------:R2:W5:Y:S04]  /*19a80*/  LDL.LU R20, [R1] ;  /* 0x0000000001147983 */ /* 0x0005680000300800 */
[----:B------:R2:W-:Y:S01]  /*19a90*/  STL [R1+0x8], R23 ;  /* 0x0000081701007387 */ /* 0x0005e20000100800 */
[----:B-1----:R-:W-:-:S05]  /*19aa0*/  IMAD.SHL.U32 R4, R2, 0x8, RZ ;  /* 0x0000000802047824 */ /* 0x002fca00078e00ff */
[----:B------:R-:W-:-:S04]  /*19ab0*/  LOP3.LUT R4, R4, 0x18, RZ, 0xc0, !PT ;  /* 0x0000001804047812 */ /* 0x000fc800078ec0ff */
[C---:B------:R-:W-:Y:S02]  /*19ac0*/  LOP3.LUT R3, R4.reuse, 0x20, RZ, 0xfc, !PT ;  /* 0x0000002004037812 */ /* 0x040fe400078efcff */
[C---:B------:R-:W-:Y:S02]  /*19ad0*/  LOP3.LUT R2, R4.reuse, 0x40, RZ, 0xfc, !PT ;  /* 0x0000004004027812 */ /* 0x040fe400078efcff */
[----:B------:R-:W-:Y:S02]  /*19ae0*/  ISETP.GE.AND P3, PT, R4, UR4, PT ;  /* 0x0000000404007c0c */ /* 0x000fe4000bf66270 */
[----:B------:R-:W-:Y:S02]  /*19af0*/  ISETP.GE.AND P2, PT, R3, UR4, PT ;  /* 0x0000000403007c0c */ /* 0x000fe4000bf46270 */
[----:B--2---:R-:W-:-:S13]  /*19b00*/  ISETP.GE.AND P1, PT, R2, UR4, PT ;  /* 0x0000000402007c0c */ /* 0x004fda000bf26270 */
.L_x_640:
[----:B------:R-:W2:Y:S01]  /*19b10*/  LDL R8, [R1+0x28] ;  /* 0x0000280001087983 */ /* 0x000ea20000100800 */
[----:B------:R-:W1:Y:S03]  /*19b20*/  LDC R9, c[0x0][0x430] ;  /* 0x00010c00ff097b82 */ /* 0x000e660000000800 */
[----:B0-----:R-:W3:Y:S04]  /*19b30*/  LDL R7, [R1+0x2c] ;  /* 0x00002c0001077983 */ /* 0x001ee80000100800 */
[----:B------:R-:W4:Y:S01]  /*19b40*/  LDL R6, [R1+0xc] ;  /* 0x00000c0001067983 */ /* 0x000f220000100800 */
[----:B------:R-:W0:Y:S01]  /*19b50*/  S2R R2, SR_TID.X ;  /* 0x0000000000027919 */ /* 0x000e220000002100 */
[----:B-1----:R-:W-:-:S13]  /*19b60*/  ISETP.NE.AND P0, PT, R9, 0x1, PT ;  /* 0x000000010900780c */ /* 0x002fda0003f05270 */
[----:B------:R-:W1:Y:S01]  /*19b70*/  @P0 LDC R5, c[0x0][0x434] ;  /* 0x00010d00ff050b82 */ /* 0x000e620000000800 */
[----:B0-----:R-:W-:-:S04]  /*19b80*/  LOP3.LUT R3, R2, 0x7f, RZ, 0xc0, !PT ;  /* 0x0000007f02037812 */ /* 0x001fc800078ec0ff */
[----:B------:R-:W-:-:S03]  /*19b90*/  SHF.R.U32.HI R4, RZ, 0x2, R3 ;  /* 0x00000002ff047819 */ /* 0x000fc60000011603 */
[----:B------:R-:W0:Y:S01]  /*19ba0*/  @P0 LDC R3, c[0x0][0x438] ;  /* 0x00010e00ff030b82 */ /* 0x000e220000000800 */
[----:B------:R-:W-:Y:S02]  /*19bb0*/  IMAD.SHL.U32 R2, R2, 0x20, RZ ;  /* 0x0000002002027824 */ /* 0x000fe400078e00ff */
[----:B------:R-:W-:-:S03]  /*19bc0*/  IMAD R4, R0, 0x80, R4 ;  /* 0x0000008000047824 */ /* 0x000fc600078e0204 */
[----:B------:R-:W-:Y:S01]  /*19bd0*/  LOP3.LUT R2, R2, 0x60, RZ, 0xc0, !PT ;  /* 0x0000006002027812 */ /* 0x000fe200078ec0ff */
[----:B------:R-:W-:Y:S05]  /*19be0*/  YIELD ;  /* 0x0000000000007946 */ /* 0x000fea0003800000 */
[----:B------:R-:W-:Y:S01]  /*19bf0*/  ULDC.64 UR4, c[0x0][0x428] ;  /* 0x00010a0000047ab9 */ /* 0x000fe20000000a00 */
[----:B--2---:R-:W-:-:S05]  /*19c00*/  IADD3 R4, R2, R4, R8 ;  /* 0x0000000402047210 */ /* 0x004fca0007ffe008 */
[----:B-1----:R-:W-:-:S04]  /*19c10*/  @P0 IMAD.HI.U32 R5, R4, R5, RZ ;  /* 0x0000000504050227 */ /* 0x002fc800078e00ff */
[----:B------:R-:W-:Y:S01]  /*19c20*/  IMAD.MOV.U32 R2, RZ, RZ, R4 ;  /* 0x000000ffff027224 */ /* 0x000fe200078e0004 */
[----:B0-----:R-:W-:-:S05]  /*19c30*/  @P0 SHF.R.U32.HI R2, RZ, R3, R5 ;  /* 0x00000003ff020219 */ /* 0x001fca0000011605 */
[----:B------:R-:W-:-:S04]  /*19c40*/  IMAD.MOV R3, RZ, RZ, -R2 ;  /* 0x000000ffff037224 */ /* 0x000fc800078e0a02 */
[----:B------:R-:W-:Y:S01]  /*19c50*/  IMAD R9, R9, R3, R4 ;  /* 0x0000000309097224 */ /* 0x000fe200078e0204 */
[----:B------:R-:W-:Y:S01]  /*19c60*/  SHF.R.S32.HI R3, RZ, 0x1f, R2 ;  /* 0x0000001fff037819 */ /* 0x000fe20000011402 */
[----:B---3--:R-:W-:-:S04]  /*19c70*/  IMAD R4, R7, UR4, RZ ;  /* 0x0000000407047c24 */ /* 0x008fc8000f8e02ff */
[C---:B----4-:R-:W-:Y:S02]  /*19c80*/  IMAD R4, R6.reuse, UR5, R4 ;  /* 0x0000000506047c24 */ /* 0x050fe4000f8e0204 */
[----:B------:R-:W-:Y:S01]  /*19c90*/  IMAD.WIDE.U32 R2, R6, UR4, R2 ;  /* 0x0000000406027c25 */ /* 0x000fe2000f8e0002 */
[----:B------:R-:W-:-:S03]  /*19ca0*/  ULDC.64 UR4, c[0x0][0x418] ;  /* 0x0001060000047ab9 */ /* 0x000fc60000000a00 */
[----:B------:R-:W-:Y:S01]  /*19cb0*/  IMAD.IADD R3, R4, 0x1, R3 ;  /* 0x0000000104037824 */ /* 0x000fe200078e0203 */
[----:B------:R-:W-:-:S04]  /*19cc0*/  LEA R4, P0, R2, UR4, 0x2 ;  /* 0x0000000402047c11 */ /* 0x000fc8000f8010ff */
[----:B------:R-:W-:-:S05]  /*19cd0*/  LEA.HI.X R5, R2, UR5, R3, 0x2, P0 ;  /* 0x0000000502057c11 */ /* 0x000fca00080f1403 */
[----:B------:R-:W2:Y:S01]  /*19ce0*/  LDG.E R8, desc[UR42][R4.64] ;  /* 0x0000002a04087981 */ /* 0x000ea2000c1e1900 */
[----:B------:R-:W-:-:S05]  /*19cf0*/  VIADD R28, R10, 0x1 ;  /* 0x000000010a1c7836 */ /* 0x000fca0000000000 */
[----:B------:R-:W-:-:S04]  /*19d00*/  ISETP.NE.AND P0, PT, R28, 0x2, PT ;  /* 0x000000021c00780c */ /* 0x000fc80003f05270 */
[----:B------:R-:W-:-:S04]  /*19d10*/  SEL R2, RZ, 0x1, P0 ;  /* 0x00000001ff027807 */ /* 0x000fc80000000000 */
[----:B-----5:R-:W-:Y:S01]  /*19d20*/  LOP3.LUT R2, R20, R2, RZ, 0x3c, !PT ;  /* 0x0000000214027212 */ /* 0x020fe200078e3cff */
[----:B------:R-:W-:-:S04]  /*19d30*/  IMAD.U32 R6, RZ, RZ, UR38 ;  /* 0x00000026ff067e24 */ /* 0x000fc8000f8e00ff */
[----:B------:R0:W-:Y:S01]  /*19d40*/  STL [R1], R2 ;  /* 0x0000000201007387 */ /* 0x0001e20000100800 */
[----:B------:R-:W-:Y:S01]  /*19d50*/  ISETP.NE.AND P4, PT, R6, 0x3, PT ;  /* 0x000000030600780c */ /* 0x000fe20003f85270 */
[----:B------:R-:W-:Y:S01]  /*19d60*/  IMAD.MOV.U32 R23, RZ, RZ, R0 ;  /* 0x000000ffff177224 */ /* 0x000fe200078e0000 */
[----:B------:R-:W-:Y:S02]  /*19d70*/  SEL R28, R28, RZ, P0 ;  /* 0x000000ff1c1c7207 */ /* 0x000fe40000000000 */
[----:B--2---:R-:W-:-:S09]  /*19d80*/  SHF.R.S32.HI R26, RZ, 0x1f, R8 ;  /* 0x0000001fff1a7819 */ /* 0x004fd20000011408 */
[----:B0-----:R-:W-:Y:S05]  /*19d90*/  @!P4 BRA `(.L_x_628) ;  /* 0x000000000004c947 */ /* 0x001fea0003800000 */
[----:B------:R-:W-:Y:S01]  /*19da0*/  BPT.TRAP 0x1 ;  /* 0x000000040000795c */ /* 0x000fe20000300000 */
.L_x_628:
[----:B------:R-:W-:Y:S01]  /*19db0*/  IMAD R5, R28, 0x8, R16 ;  /* 0x000000081c057824 */ /* 0x000fe200078e0210 */
[----:B------:R-:W-:Y:S01]  /*19dc0*/  SHF.L.U32 R0, R2, 0x1f, RZ ;  /* 0x0000001f02007819 */ /* 0x000fe200000006ff */
[----:B------:R-:W-:Y:S03]  /*19dd0*/  BSSY B1, `(.L_x_629) ;  /* 0x0000003000017945 */ /* 0x000fe60003800000 */
[----:B------:R-:W0:Y:S02]  /*19de0*/  SYNCS.PHASECHK.TRANS64.TRYWAIT P0, [R5+URZ+0x2d840], R0 ;  /* 0x02d84000050075a7 */ /* 0x000e24000800017f */
[----:B0-----:R-:W-:Y:S05]  /*19df0*/  @!P0 BRA `(.L_x_630) ;  /* 0x0000004400488947 */ /* 0x001fea0003800000 */
.L_x_764:
[----:B------:R-:W-:Y:S05]  /*19e00*/  BSYNC B1 ;  /* 0x0000000000017941 */ /* 0x000fea0003800000 */
.L_x_629:
[----:B------:R-:W2:Y:S01]  /*19e10*/  LDL R4, [R1+0x10] ;  /* 0x0000100001047983 */ /* 0x000ea20000100800 */
        /* <DEDUP_REMOVED lines=18> */
[----:B------:R-:W-:-:S04]  /*19f40*/  LEA R6, P0, R2, UR6, 0x1 ;  /* 0x0000000602067c11 */ /* 0x000fc8000f8008ff */
[----:B------:R-:W-:Y:S01]  /*19f50*/  LEA.HI.X R7, R2, UR7, R7, 0x1, P0 ;  /* 0x0000000702077c11 */ /* 0x000fe200080f0c07 */
[----:B--2---:R-:W-:Y:S01]  /*19f60*/  IMAD R4, R28, 0x3000, R4 ;  /* 0x000030001c047824 */ /* 0x004fe200078e0204 */
[----:B------:R-:W-:Y:S07]  /*19f70*/  BRA.DIV UR4, `(.L_x_631) ;  /* 0x0000004204fc7947 */ /* 0x000fee000b800000 */
[----:B------:R-:W0:Y:S01]  /*19f80*/  S2R R3, SR_TID.X ;  /* 0x0000000000037919 */ /* 0x000e220000002100 */
[----:B------:R-:W-:Y:S02]  /*19f90*/  LOP3.LUT P6, RZ, R19, 0x4, RZ, 0xc0, !PT ;  /* 0x0000000413ff7812 */ /* 0x000fe400078cc0ff */
[----:B------:R-:W-:Y:S01]  /*19fa0*/  LEA R4, R4, R16, 0x1 ;  /* 0x0000001004047211 */ /* 0x000fe200078e08ff */
[----:B------:R-:W1:Y:S04]  /*19fb0*/  SHFL.IDX PT, R2, R6, RZ, 0x1c1f ;  /* 0x001c1fff06027589 */ /* 0x000e6800000e0000 */
[----:B------:R-:W-:Y:S01]  /*19fc0*/  SHFL.IDX PT, R21, R7, 0x2, 0x1c1f ;  /* 0x005c1f0007157f89 */ /* 0x000fe200000e0000 */
[----:B0-----:R-:W-:-:S03]  /*19fd0*/  IMAD.SHL.U32 R11, R3, 0x8, RZ ;  /* 0x00000008030b7824 */ /* 0x001fc600078e00ff */
[----:B------:R-:W0:Y:S02]  /*19fe0*/  SHFL.IDX PT, R3, R7, RZ, 0x1c1f ;  /* 0x001c1fff07037589 */ /* 0x000e2400000e0000 */
[----:B------:R-:W-:-:S05]  /*19ff0*/  LOP3.LUT R11, R11, 0x18, RZ, 0xc0, !PT ;  /* 0x000000180b0b7812 */ /* 0x000fca00078ec0ff */
[----:B------:R-:W-:-:S05]  /*1a000*/  IMAD.SHL.U32 R0, R11, 0x2, RZ ;  /* 0x000000020b007824 */ /* 0x000fca00078e00ff */
[----:B-1----:R-:W-:-:S05]  /*1a010*/  IADD3 R2, P0, R2, R0, RZ ;  /* 0x0000000002027210 */ /* 0x002fca0007f1e0ff */
[----:B0-----:R-:W-:-:S05]  /*1a020*/  IMAD.X R3, RZ, RZ, R3, P0 ;  /* 0x000000ffff037224 */ /* 0x001fca00000e0603 */
        /* <DEDUP_REMOVED lines=18> */
.L_x_774:
        /* <DEDUP_REMOVED lines=11> */
.L_x_632:
[----:B------:R-:W-:Y:S02]  /*1a200*/  PLOP3.LUT P4, PT, P4, P0, PT, 0xa2, 0x0 ;  /* 0x000000000000781c */ /* 0x000fe40002781472 */
[----:B------:R-:W-:-:S08]  /*1a210*/  @P0 R2UR P4, UR4, R5 ;  /* 0x00000000050402ca */ /* 0x000fd00000080000 */
[----:B------:R-:W-:-:S05]  /*1a220*/  @P0 PLOP3.LUT P0, PT, P4, PT, PT, 0x80, 0x0 ;  /* 0x000000000000081c */ /* 0x000fca000270f070 */
[----:B------:R-:W-:Y:S01]  /*1a230*/  @!P4 SYNCS.ARRIVE.TRANS64.RED.A0T1 RZ, [UR4+0x2d830], RZ ;  /* 0x02d830ffffffc9a7 */ /* 0x000fe20008200404 */
[----:B------:R-:W-:Y:S07]  /*1a240*/  @!P4 ARRIVES.LDGSTSBAR.64.TRANSCNT [UR4+0x2d830] ;  /* 0x02d83000ff00c9b0 */ /* 0x000fee0008000a84 */
[----:B------:R-:W-:Y:S05]  /*1a250*/  @P0 BRA.U.ANY `(.L_x_632) ;  /* 0xfffffffd00e80947 */ /* 0x000fea000393ffff */
[----:B------:R-:W-:Y:S01]  /*1a260*/  NOP ;  /* 0x0000000000007918 */ /* 0x000fe20000000000 */
[----:B-1----:R-:W-:-:S05]  /*1a270*/  IMAD.U32 R2, RZ, RZ, UR38 ;  /* 0x00000026ff027e24 */ /* 0x002fca000f8e00ff */
[----:B------:R-:W-:-:S13]  /*1a280*/  ISETP.NE.AND P5, PT, R2, 0x3, PT ;  /* 0x000000030200780c */ /* 0x000fda0003fa5270 */
[----:B------:R-:W-:Y:S05]  /*1a290*/  @!P5 BRA `(.L_x_633) ;  /* 0x000000000004d947 */ /* 0x000fea0003800000 */
[----:B------:R-:W-:Y:S01]  /*1a2a0*/  BPT.TRAP 0x1 ;  /* 0x000000040000795c */ /* 0x000fe20000300000 */
.L_x_633:
[----:B------:R1:W-:Y:S01]  /*1a2b0*/  SYNCS.ARRIVE.TRANS64.A1T0 RZ, [R5+URZ+0x2d830], RZ ;  /* 0x02d830ff05ff79a7 */ /* 0x0003e2000810003f */
[----:B------:R-:W-:Y:S05]  /*1a2c0*/  @!P5 BRA `(.L_x_634) ;  /* 0x000000000004d947 */ /* 0x000fea0003800000 */
[----:B------:R-:W-:Y:S01]  /*1a2d0*/  BPT.TRAP 0x1 ;  /* 0x000000040000795c */ /* 0x000fe20000300000 */
.L_x_634:
[----:B------:R-:W-:Y:S01]  /*1a2e0*/  SHF.L.U32 R2, R20, 0x1f, RZ ;  /* 0x0000001f14027819 */ /* 0x000fe200000006ff */
[----:B-1----:R-:W-:Y:S01]  /*1a2f0*/  IMAD R5, R10, 0x8, R16 ;  /* 0x000000080a057824 */ /* 0x002fe200078e0210 */
[----:B------:R-:W-:Y:S03]  /*1a300*/  BSSY B1, `(.L_x_635) ;  /* 0x0000003000017945 */ /* 0x000fe60003800000 */
[----:B------:R-:W1:Y:S02]  /*1a310*/  SYNCS.PHASECHK.TRANS64.TRYWAIT P0, [R5+URZ+0x2d860], R2 ;  /* 0x02d86002050075a7 */ /* 0x000e64000800017f */
[----:B-1----:R-:W-:Y:S05]  /*1a320*/  @!P0 BRA `(.L_x_636) ;  /* 0x0000004400648947 */ /* 0x002fea0003800000 */
.L_x_775:
[----:B------:R-:W-:Y:S05]  /*1a330*/  BSYNC B1 ;  /* 0x0000000000017941 */ /* 0x000fea0003800000 */
.L_x_635:
[----:B0-----:R-:W2:Y:S04]  /*1a340*/  LDL R7, [R1+0x20] ;  /* 0x0000200001077983 */ /* 0x001ea80000100800 */
[----:B------:R-:W2:Y:S04]  /*1a350*/  LDL.LU R6, [R1+0x8] ;  /* 0x0000080001067983 */ /* 0x000ea80000300800 */
[----:B------:R-:W3:Y:S01]  /*1a360*/  LDL R4, [R1+0x10] ;  /* 0x0000100001047983 */ /* 0x000ee20000100800 */
[----:B------:R-:W0:Y:S01]  /*1a370*/  S2R R3, SR_TID.X ;  /* 0x0000000000037919 */ /* 0x000e220000002100 */
[----:B------:R-:W-:Y:S01]  /*1a380*/  UMOV UR4, 0xffffffff ;  /* 0xffffffff00047882 */ /* 0x000fe20000000000 */
[----:B0-----:R-:W-:-:S04]  /*1a390*/  LOP3.LUT R3, R3, 0x7f, RZ, 0xc0, !PT ;  /* 0x0000007f03037812 */ /* 0x001fc800078ec0ff */
[----:B------:R-:W-:Y:S01]  /*1a3a0*/  SHF.R.U32.HI R3, RZ, 0x2, R3 ;  /* 0x00000002ff037819 */ /* 0x000fe20000011603 */
[----:B--2---:R-:W-:Y:S02]  /*1a3b0*/  IMAD R6, R6, -0x80, R7 ;  /* 0xffffff8006067824 */ /* 0x004fe400078e0207 */
[----:B---3--:R-:W-:Y:S02]  /*1a3c0*/  IMAD R4, R10, 0x3000, R4 ;  /* 0x000030000a047824 */ /* 0x008fe400078e0204 */
[----:B------:R-:W-:Y:S01]  /*1a3d0*/  IMAD.IADD R6, R6, 0x1, -R3 ;  /* 0x0000000106067824 */ /* 0x000fe200078e0a03 */
        /* <DEDUP_REMOVED lines=35> */
.L_x_785:
        /* <DEDUP_REMOVED lines=29> */
.L_x_638:
[----:B------:R-:W-:Y:S02]  /*1a7e0*/  PLOP3.LUT P4, PT, P4, P0, PT, 0xa2, 0x0 ;  /* 0x000000000000781c */ /* 0x000fe40002781472 */
[----:B------:R-:W-:-:S08]  /*1a7f0*/  @P0 R2UR P4, UR4, R5 ;  /* 0x00000000050402ca */ /* 0x000fd00000080000 */
[----:B------:R-:W-:-:S05]  /*1a800*/  @P0 PLOP3.LUT P0, PT, P4, PT, PT, 0x80, 0x0 ;  /* 0x000000000000081c */ /* 0x000fca000270f070 */
[----:B------:R-:W-:Y:S01]  /*1a810*/  @!P4 SYNCS.ARRIVE.TRANS64.RED.A0T1 RZ, [UR4+0x2d850], RZ ;  /* 0x02d850ffffffc9a7 */ /* 0x000fe20008200404 */
[----:B------:R-:W-:Y:S07]  /*1a820*/  @!P4 ARRIVES.LDGSTSBAR.64.TRANSCNT [UR4+0x2d850] ;  /* 0x02d85000ff00c9b0 */ /* 0x000fee0008000a84 */
[----:B------:R-:W-:Y:S05]  /*1a830*/  @P0 BRA.U.ANY `(.L_x_638) ;  /* 0xfffffffd00e80947 */ /* 0x000fea000393ffff */
[----:B------:R-:W-:Y:S01]  /*1a840*/  NOP ;  /* 0x0000000000007918 */ /* 0x000fe20000000000 */
[----:B------:R-:W-:Y:S02]  /*1a850*/  IMAD.U32 R2, RZ, RZ, UR38 ;  /* 0x00000026ff027e24 */ /* 0x000fe4000f8e00ff */
[----:B------:R-:W-:-:S03]  /*1a860*/  IMAD.MOV.U32 R22, RZ, RZ, R0 ;  /* 0x000000ffff167224 */ /* 0x000fc600078e0000 */
[----:B------:R-:W-:-:S13]  /*1a870*/  ISETP.NE.AND P5, PT, R2, 0x3, PT ;  /* 0x000000030200780c */ /* 0x000fda0003fa5270 */
[----:B------:R-:W-:Y:S05]  /*1a880*/  @!P5 BRA `(.L_x_639) ;  /* 0x000000000004d947 */ /* 0x000fea0003800000 */
[----:B------:R-:W-:Y:S01]  /*1a890*/  BPT.TRAP 0x1 ;  /* 0x000000040000795c */ /* 0x000fe20000300000 */
.L_x_639:
[----:B------:R-:W2:Y:S01]  /*1a8a0*/  LDL R2, [R1+0x24] ;  /* 0x0000240001027983 */ /* 0x000ea20000100800 */
[----:B------:R1:W-:Y:S01]  /*1a8b0*/  SYNCS.ARRIVE.TRANS64.A1T0 RZ, [R5+URZ+0x2d850], RZ ;  /* 0x02d850ff05ff79a7 */ /* 0x0003e2000810003f */
[----:B------:R-:W-:Y:S02]  /*1a8c0*/  VIADD R0, R23, 0xffffffff ;  /* 0xffffffff17007836 */ /* 0x000fe40000000000 */
[----:B------:R1:W5:Y:S01]  /*1a8d0*/  LDL R20, [R1] ;  /* 0x0000000001147983 */ /* 0x0003620000100800 */
[----:B------:R-:W-:-:S03]  /*1a8e0*/  IMAD.MOV.U32 R10, RZ, RZ, R28 ;  /* 0x000000ffff0a7224 */ /* 0x000fc600078e001c */
[----:B------:R1:W-:Y:S01]  /*1a8f0*/  STL [R1+0x8], R23 ;  /* 0x0000081701007387 */ /* 0x0003e20000100800 */
[----:B--2---:R-:W-:-:S13]  /*1a900*/  ISETP.GT.AND P0, PT, R23, R2, PT ;  /* 0x000000021700720c */ /* 0x004fda0003f04270 */
[----:B-1----:R-:W-:Y:S05]  /*1a910*/  @P0 BRA `(.L_x_640) ;  /* 0xfffffff0007c0947 */ /* 0x002fea000383ffff */
.L_x_627:
[----:B------:R-:W-:Y:S05]  /*1a920*/  BSYNC B0 ;  /* 0x0000000000007941 */ /* 0x000fea0003800000 */
.L_x_626:
[----:B------:R-:W1:Y:S01]  /*1a930*/  S2R R2, SR_TID.X ;  /* 0x0000000000027919 */ /* 0x000e620000002100 */
[----:B------:R-:W-:Y:S01]  /*1a940*/  BSSY B0, `(.L_x_641) ;  /* 0x0000010000007945 */ /* 0x000fe20003800000 */
[----:B-1----:R-:W-:-:S04]  /*1a950*/  LOP3.LUT R2, R2, 0x7f, RZ, 0xc0, !PT ;  /* 0x0000007f02027812 */ /* 0x002fc800078ec0ff */
[----:B------:R-:W-:-:S13]  /*1a960*/  ISETP.NE.AND P0, PT, R2, RZ, PT ;  /* 0x000000ff0200720c */ /* 0x000fda0003f05270 */
[----:B------:R-:W-:Y:S05]  /*1a970*/  @P0 BRA `(.L_x_642) ;  /* 0x0000000000300947 */ /* 0x000fea0003800000 */
[----:B------:R-:W1:Y:S01]  /*1a980*/  S2R R5, SR_LANEID ;  /* 0x0000000000057919 */ /* 0x000e620000000000 */
[----:B------:R-:W-:Y:S01]  /*1a990*/  VOTEU.ANY UR4, UPT, PT ;  /* 0x0000000000047886 */ /* 0x000fe200038e0100 */
[----:B------:R-:W2:Y:S01]  /*1a9a0*/  LDC.64 R2, c[0x0][0xc60] ;  /* 0x00031800ff027b82 */ /* 0x000ea20000000a00 */
[----:B------:R-:W1:Y:S02]  /*1a9b0*/  FLO.U32 R0, UR4 ;  /* 0x0000000400007d00 */ /* 0x000e6400080e0000 */
[----:B-1----:R-:W-:-:S06]  /*1a9c0*/  ISETP.EQ.U32.AND P0, PT, R0, R5, PT ;  /* 0x000000050000720c */ /* 0x002fcc0003f02070 */
[----:B------:R-:W2:Y:S07]  /*1a9d0*/  POPC R5, UR4 ;  /* 0x0000000400057d09 */ /* 0x000eae0008000000 */
[----:B--2---:R-:W2:Y:S01]  /*1a9e0*/  @P0 ATOMG.E.ADD.STRONG.GPU PT, R3, desc[UR42][R2.64], R5 ;  /* 0x00000005020309a8 */ /* 0x004ea200081ee1ea */
[----:B------:R-:W1:Y:S02]  /*1a9f0*/  S2R R4, SR_LTMASK ;  /* 0x0000000000047919 */ /* 0x000e640000003900 */
[----:B-1----:R-:W-:-:S04]  /*1aa00*/  LOP3.LUT R4, R4, UR4, RZ, 0xc0, !PT ;  /* 0x0000000404047c12 */ /* 0x002fc8000f8ec0ff */
[----:B0-----:R-:W0:Y:S01]  /*1aa10*/  POPC R7, R4 ;  /* 0x0000000400077309 */ /* 0x001e220000000000 */
[----:B--2---:R-:W0:Y:S02]  /*1aa20*/  SHFL.IDX PT, R0, R3, R0, 0x1f ;  /* 0x00001f0003007589 */ /* 0x004e2400000e0000 */
[----:B0-----:R-:W-:-:S07]  /*1aa30*/  IADD3 R24, R0, UR37, R7 ;  /* 0x0000002500187c10 */ /* 0x001fce000fffe007 */
.L_x_642:
[----:B------:R-:W-:Y:S05]  /*1aa40*/  BSYNC B0 ;  /* 0x0000000000007941 */ /* 0x000fea0003800000 */
.L_x_641:
[----:B------:R-:W-:-:S05]  /*1aa50*/  IMAD.U32 R0, RZ, RZ, UR38 ;  /* 0x00000026ff007e24 */ /* 0x000fca000f8e00ff */
[----:B------:R-:W-:-:S13]  /*1aa60*/  ISETP.NE.AND P0, PT, R0, 0x3, PT ;  /* 0x000000030000780c */ /* 0x000fda0003f05270 */
[----:B------:R-:W-:Y:S05]  /*1aa70*/  @!P0 BRA `(.L_x_643) ;  /* 0x0000000000048947 */ /* 0x000fea0003800000 */
[----:B------:R-:W-:Y:S01]  /*1aa80*/  BPT.TRAP 0x1 ;  /* 0x000000040000795c */ /* 0x000fe20000300000 */
.L_x_643:
[----:B------:R-:W2:Y:S04]  /*1aa90*/  LDL R3, [R1] ;  /* 0x0000000001037983 */ /* 0x000ea80000100800 */
[----:B------:R-:W3:Y:S01]  /*1aaa0*/  LDL.LU R2, [R1+0x20] ;  /* 0x0000200001027983 */ /* 0x000ee20000300800 */
[----:B------:R-:W-:Y:S01]  /*1aab0*/  IMAD R0, R28, 0x8, R16 ;  /* 0x000000081c007824 */ /* 0x000fe200078e0210 */
[----:B------:R-:W-:Y:S01]  /*1aac0*/  BSSY B0, `(.L_x_644) ;  /* 0x0000005000007945 */ /* 0x000fe20003800000 */
[----:B--2---:R-:W-:-:S04]  /*1aad0*/  SHF.L.U32 R3, R3, 0x1f, RZ ;  /* 0x0000001f03037819 */ /* 0x004fc800000006ff */
[----:B------:R-:W1:Y:S01]  /*1aae0*/  SYNCS.PHASECHK.TRANS64.TRYWAIT P0, [R0+URZ+0x2d860], R3 ;  /* 0x02d86003000075a7 */ /* 0x000e62000800017f */
[----:B---3--:R-:W-:Y:S01]  /*1aaf0*/  IMAD R6, R23, -0x80, R2 ;  /* 0xffffff8017067824 */ /* 0x008fe200078e0202 */
[----:B-1----:R-:W-:Y:S06]  /*1ab00*/  @!P0 BRA `(.L_x_645) ;  /* 0x0000004000e48947 */ /* 0x002fec0003800000 */
.L_x_786:
[----:B------:R-:W-:Y:S05]  /*1ab10*/  BSYNC B0 ;  /* 0x0000000000007941 */ /* 0x000fea0003800000 */
.L_x_644:
[----:B------:R-:W2:Y:S02]  /*1ab20*/  S2R R2, SR_TID.X ;  /* 0x0000000000027919 */ /* 0x000ea40000002100 */
[----:B--2---:R-:W-:-:S04]  /*1ab30*/  LOP3.LUT R2, R2, 0x7f, RZ, 0xc0, !PT ;  /* 0x0000007f02027812 */ /* 0x004fc800078ec0ff */
[----:B------:R-:W-:Y:S02]  /*1ab40*/  SHF.R.U32.HI R4, RZ, 0x2, R2 ;  /* 0x00000002ff047819 */ /* 0x000fe40000011602 */
[----:B------:R-:W2:Y:S01]  /*1ab50*/  LDL R2, [R1+0x10] ;  /* 0x0000100001027983 */ /* 0x000ea20000100800 */
[----:B------:R-:W-:Y:S02]  /*1ab60*/  UMOV UR4, 0xffffffff ;  /* 0xffffffff00047882 */ /* 0x000fe40000000000 */
[----:B------:R-:W-:Y:S02]  /*1ab70*/  IMAD.IADD R6, R6, 0x1, -R4 ;  /* 0x0000000106067824 */ /* 0x000fe400078e0a04 */
[----:B--2---:R-:W-:Y:S01]  /*1ab80*/  IMAD R4, R28, 0x3000, R2 ;  /* 0x000030001c047824 */ /* 0x004fe200078e0202 */
[----:B------:R-:W-:Y:S06]  /*1ab90*/  BRA.DIV UR4, `(.L_x_646) ;  /* 0x0000004204d47947 */ /* 0x000fec000b800000 */
[----:B------:R-:W0:Y:S01]  /*1aba0*/  S2R R2, SR_TID.X ;  /* 0x0000000000027919 */ /* 0x000e220000002100 */
[----:B------:R-:W-:Y:S01]  /*1abb0*/  ULDC UR4, c[0x0][0x2f4] ;  /* 0x0000bd0000047ab9 */ /* 0x000fe20000000800 */
[----:B------:R-:W-:Y:S01]  /*1abc0*/  IMAD R4, R4, 0x2, R16 ;  /* 0x0000000204047824 */ /* 0x000fe200078e0210 */
[----:B------:R-:W2:Y:S04]  /*1abd0*/  SHFL.IDX PT, R14, R18, RZ, 0x1c1f ;  /* 0x001c1fff120e7589 */ /* 0x000ea800000e0000 */
[----:B-1----:R-:W1:Y:S01]  /*1abe0*/  SHFL.IDX PT, R3, R22, RZ, 0x1c1f ;  /* 0x001c1fff16037589 */ /* 0x002e6200000e0000 */
[----:B0-----:R-:W-:-:S05]  /*1abf0*/  IMAD.SHL.U32 R7, R2, 0x8, RZ ;  /* 0x0000000802077824 */ /* 0x001fca00078e00ff */
        /* <DEDUP_REMOVED lines=37> */
.L_x_796:
        /* <DEDUP_REMOVED lines=13> */
.L_x_647:
[----:B------:R-:W-:Y:S02]  /*1af20*/  PLOP3.LUT P1, PT, P1, P0, PT, 0xa2, 0x0 ;  /* 0x000000000000781c */ /* 0x000fe40000f21472 */
[----:B------:R-:W-:-:S08]  /*1af30*/  @P0 R2UR P1, UR4, R0 ;  /* 0x00000000000402ca */ /* 0x000fd00000020000 */
[----:B------:R-:W-:-:S05]  /*1af40*/  @P0 PLOP3.LUT P0, PT, P1, PT, PT, 0x80, 0x0 ;  /* 0x000000000000081c */ /* 0x000fca0000f0f070 */
[----:B------:R-:W-:Y:S01]  /*1af50*/  @!P1 SYNCS.ARRIVE.TRANS64.RED.A0T1 RZ, [UR4+0x2d850], RZ ;  /* 0x02d850ffffff99a7 */ /* 0x000fe20008200404 */
[----:B------:R-:W-:Y:S07]  /*1af60*/  @!P1 ARRIVES.LDGSTSBAR.64.TRANSCNT [UR4+0x2d850] ;  /* 0x02d85000ff0099b0 */ /* 0x000fee0008000a84 */
[----:B------:R-:W-:Y:S05]  /*1af70*/  @P0 BRA.U.ANY `(.L_x_647) ;  /* 0xfffffffd00e80947 */ /* 0x000fea000393ffff */
[----:B------:R-:W-:Y:S01]  /*1af80*/  NOP ;  /* 0x0000000000007918 */ /* 0x000fe20000000000 */
[----:B0-----:R-:W-:-:S05]  /*1af90*/  IMAD.U32 R2, RZ, RZ, UR38 ;  /* 0x00000026ff027e24 */ /* 0x001fca000f8e00ff */
[----:B------:R-:W-:-:S13]  /*1afa0*/  ISETP.NE.AND P2, PT, R2, 0x3, PT ;  /* 0x000000030200780c */ /* 0x000fda0003f45270 */
[----:B------:R-:W-:Y:S05]  /*1afb0*/  @!P2 BRA `(.L_x_648) ;  /* 0x000000000004a947 */ /* 0x000fea0003800000 */
[----:B------:R-:W-:Y:S01]  /*1afc0*/  BPT.TRAP 0x1 ;  /* 0x000000040000795c */ /* 0x000fe20000300000 */
.L_x_648:
[----:B------:R-:W2:Y:S01]  /*1afd0*/  LDL.LU R2, [R1] ;  /* 0x0000000001027983 */ /* 0x000ea20000300800 */
[----:B------:R-:W-:Y:S01]  /*1afe0*/  VIADD R28, R28, 0x1 ;  /* 0x000000011c1c7836 */ /* 0x000fe20000000000 */
[----:B------:R0:W-:Y:S04]  /*1aff0*/  SYNCS.ARRIVE.TRANS64.A1T0 RZ, [R0+URZ+0x2d850], RZ ;  /* 0x02d850ff00ff79a7 */ /* 0x0001e8000810003f */
[----:B------:R-:W-:-:S04]  /*1b000*/  ISETP.NE.AND P0, PT, R28, 0x2, PT ;  /* 0x000000021c00780c */ /* 0x000fc80003f05270 */
[----:B0-----:R-:W-:Y:S02]  /*1b010*/  SEL R0, RZ, 0x1, P0 ;  /* 0x00000001ff007807 */ /* 0x001fe40000000000 */
[----:B------:R-:W-:Y:S02]  /*1b020*/  SEL R28, R28, RZ, P0 ;  /* 0x000000ff1c1c7207 */ /* 0x000fe40000000000 */
[----:B--2---:R-:W-:-:S05]  /*1b030*/  LOP3.LUT R2, R2, R0, RZ, 0x3c, !PT ;  /* 0x0000000002027212 */ /* 0x004fca00078e3cff */
[----:B------:R0:W-:Y:S02]  /*1b040*/  STL [R1], R2 ;  /* 0x0000000201007387 */ /* 0x0001e40000100800 */
.L_x_607:
[----:B------:R-:W-:Y:S05]  /*1b050*/  BSYNC B7 ;  /* 0x0000000000077941 */ /* 0x000fea0003800000 */
.L_x_605:
[----:B------:R-:W-:-:S13]  /*1b060*/  LOP3.LUT P0, RZ, R19, 0x10, RZ, 0xc0, !PT ;  /* 0x0000001013ff7812 */ /* 0x000fda000780c0ff */
[----:B------:R-:W-:Y:S05]  /*1b070*/  @!P0 BRA `(.L_x_649) ;  /* 0x0000000000248947 */ /* 0x000fea0003800000 */
[----:B------:R-:W-:Y:S05]  /*1b080*/  WARPSYNC.ALL ;  /* 0x0000000000007948 */ /* 0x000fea0003800000 */
[----:B------:R-:W3:Y:S08]  /*1b090*/  S2UR UR5, SR_CgaCtaId ;  /* 0x00000000000579c3 */ /* 0x000ef00000008800 */
[----:B------:R-:W-:Y:S06]  /*1b0a0*/  BAR.SYNC.DEFER_BLOCKING 0x5, 0x200 ;  /* 0x0148000000007b1d */ /* 0x000fec0000010000 */
[----:B------:R-:W-:-:S02]  /*1b0b0*/  UMOV UR4, 0x400 ;  /* 0x0000040000047882 */ /* 0x000fc40000000000 */
[----:B---3--:R-:W-:-:S06]  /*1b0c0*/  ULEA UR4, UR5, UR4, 0x18 ;  /* 0x0000000405047291 */ /* 0x008fcc000f8ec03f */
[----:B------:R-:W-:-:S05]  /*1b0d0*/  IMAD.U32 R16, RZ, RZ, UR4 ;  /* 0x00000004ff107e24 */ /* 0x000fca000f8e00ff */
[----:B------:R3:W4:Y:S01]  /*1b0e0*/  LDS.128 R24, [R16+0x2d8d0] ;  /* 0x02d8d00010187984 */ /* 0x0007220000000c00 */
[----:B------:R-:W-:Y:S06]  /*1b0f0*/  BAR.ARV 0x4, 0x200 ;  /* 0x0108000000007b1d */ /* 0x000fec0000002000 */
[----:B------:R-:W-:Y:S05]  /*1b100*/  BRA `(.L_x_650) ;  /* 0x0000000800d07947 */ /* 0x000fea0003800000 */
.L_x_649:
[----:B------:R-:W2:Y:S01]  /*1b110*/  S2R R0, SR_TID.X ;  /* 0x0000000000007919 */ /* 0x000ea20000002100 */
[----:B------:R-:W-:Y:S01]  /*1b120*/  UMOV UR4, 0xffffffff ;  /* 0xffffffff00047882 */ /* 0x000fe20000000000 */
[----:B--2---:R-:W-:-:S04]  /*1b130*/  LOP3.LUT R8, R0, 0x1f, RZ, 0xc0, !PT ;  /* 0x0000001f00087812 */ /* 0x004fc800078ec0ff */
[----:B------:R-:W-:Y:S01]  /*1b140*/  ISETP.NE.AND P0, PT, R8, 0x1f, PT ;  /* 0x0000001f0800780c */ /* 0x000fe20003f05270 */
[----:B------:R-:W-:-:S12]  /*1b150*/  BRA.DIV UR4, `(.L_x_651) ;  /* 0x0000004204d47947 */ /* 0x000fd8000b800000 */
[----:B-1----:R-:W-:Y:S01]  /*1b160*/  IADD3 R9, R27, R8, RZ ;  /* 0x000000081b097210 */ /* 0x002fe20007ffe0ff */
[----:B------:R-:W-:-:S03]  /*1b170*/  ULDC UR4, c[0x0][0xc3c] ;  /* 0x00030f0000047ab9 */ /* 0x000fc60000000800 */
[----:B------:R-:W-:-:S13]  /*1b180*/  ISETP.GE.OR P1, PT, R9, UR4, !P0 ;  /* 0x0000000409007c0c */ /* 0x000fda000c726670 */
[----:B0-----:R-:W0:Y:S08]  /*1b190*/  @!P1 LDC.64 R2, c[0x0][0xc80] ;  /* 0x00032000ff029b82 */ /* 0x001e300000000a00 */
        /* <DEDUP_REMOVED lines=34> */
.L_x_806:
[----:B------:R-:W-:Y:S02]  /*1b3c0*/  ULDC UR4, c[0x0][0xc38] ;  /* 0x00030e0000047ab9 */ /* 0x000fe40000000800 */
[----:B------:R-:W-:-:S04]  /*1b3d0*/  IMAD.U32 R3, RZ, RZ, UR4 ;  /* 0x00000004ff037e24 */ /* 0x000fc8000f8e00ff */
[----:B-1----:R-:W-:-:S04]  /*1b3e0*/  IMAD R5, R14, R3, RZ ;  /* 0x000000030e057224 */ /* 0x002fc800078e02ff */
[----:B------:R-:W-:-:S05]  /*1b3f0*/  IMAD.IADD R6, R6, 0x1, R5 ;  /* 0x0000000106067824 */ /* 0x000fca00078e0205 */
[----:B------:R-:W-:-:S13]  /*1b400*/  ISETP.GT.AND P6, PT, R6, R0, PT ;  /* 0x000000000600720c */ /* 0x000fda0003fc4270 */
[----:B------:R-:W-:Y:S05]  /*1b410*/  @P6 BRA `(.L_x_652) ;  /* 0x0000000000a46947 */ /* 0x000fea0003800000 */
.L_x_655:
[----:B0-----:R-:W0:Y:S01]  /*1b420*/  LDC R2, c[0x0][0xc3c] ;  /* 0x00030f00ff027b82 */ /* 0x001e220000000800 */
[----:B------:R-:W-:-:S05]  /*1b430*/  VIADD R27, R27, 0x1f ;  /* 0x0000001f1b1b7836 */ /* 0x000fca0000000000 */
[----:B0-----:R-:W-:-:S13]  /*1b440*/  ISETP.GE.AND P6, PT, R27, R2, PT ;  /* 0x000000021b00720c */ /* 0x001fda0003fc6270 */
[----:B------:R-:W-:Y:S05]  /*1b450*/  @P6 BRA `(.L_x_653) ;  /* 0x0000000400b86947 */ /* 0x000fea0003800000 */
[----:B------:R-:W0:Y:S01]  /*1b460*/  S2R R3, SR_TID.X ;  /* 0x0000000000037919 */ /* 0x000e220000002100 */
[----:B------:R-:W-:Y:S01]  /*1b470*/  IMAD.MOV.U32 R4, RZ, RZ, RZ ;  /* 0x000000ffff047224 */ /* 0x000fe200078e00ff */
        /* <DEDUP_REMOVED lines=29> */
.L_x_814:
[----:B------:R-:W-:Y:S02]  /*1b650*/  ULDC UR4, c[0x0][0xc38] ;  /* 0x00030e0000047ab9 */ /* 0x000fe40000000800 */
[----:B------:R-:W-:-:S04]  /*1b660*/  IMAD.U32 R3, RZ, RZ, UR4 ;  /* 0x00000004ff037e24 */ /* 0x000fc8000f8e00ff */
[----:B-1----:R-:W-:-:S04]  /*1b670*/  IMAD R5, R14, R3, RZ ;  /* 0x000000030e057224 */ /* 0x002fc800078e02ff */
[----:B------:R-:W-:-:S05]  /*1b680*/  IMAD.IADD R6, R5, 0x1, R6 ;  /* 0x0000000105067824 */ /* 0x000fca00078e0206 */
[----:B------:R-:W-:-:S13]  /*1b690*/  ISETP.GT.AND P6, PT, R6, R0, PT ;  /* 0x000000000600720c */ /* 0x000fda0003fc4270 */
[----:B------:R-:W-:Y:S05]  /*1b6a0*/  @!P6 BRA `(.L_x_655) ;  /* 0xfffffffc005ce947 */ /* 0x000fea000383ffff */
.L_x_652:
        /* <DEDUP_REMOVED lines=9> */
.L_x_819:
[----:B------:R-:W-:-:S13]  /*1b740*/  ISETP.NE.AND P0, PT, R6, RZ, PT ;  /* 0x000000ff0600720c */ /* 0x000fda0003f05270 */
[----:B------:R-:W-:Y:S05]  /*1b750*/  @!P0 BRA `(.L_x_657) ;  /* 0x0000000000108947 */ /* 0x000fea0003800000 */
[----:B------:R-:W-:Y:S01]  /*1b760*/  UMOV UR4, 0xffffffff ;  /* 0xffffffff00047882 */ /* 0x000fe20000000000 */
[----:B------:R-:W-:Y:S02]  /*1b770*/  VIADD R12, R5, 0xffffffff ;  /* 0xffffffff050c7836 */ /* 0x000fe40000000000 */
[----:B------:R-:W-:Y:S05]  /*1b780*/  BRA.DIV UR4, `(.L_x_658) ;  /* 0x0000004604987947 */ /* 0x000fea000b800000 */
[----:B------:R4:W0:Y:S02]  /*1b790*/  SHFL.IDX PT, R24, R2, R12, 0x1f ;  /* 0x00001f0c02187589 */ /* 0x00082400000e0000 */
.L_x_657:
        /* <DEDUP_REMOVED lines=44> */
[----:B------:R-:W-:Y:S02]  /*1ba60*/  @!P1 IMAD.IADD R3, R3, 0x1, -R0 ;  /* 0x0000000103039824 */ /* 0x000fe400078e0a00 */
        /* <DEDUP_REMOVED lines=10> */
[----:B------:R-:W-:-:S04]  /*1bb10*/  IMAD R7, R7, 0x1000000, R2 ;  /* 0x0100000007077824 */ /* 0x000fc800078e0202 */
[----:B------:R-:W-:Y:S01]  /*1bb20*/  IMAD R26, R6, 0x10000, R7 ;  /* 0x00010000061a7824 */ /* 0x000fe200078e0207 */
[----:B------:R-:W-:Y:S06]  /*1bb30*/  BRA `(.L_x_659) ;  /* 0x00000000001c7947 */ /* 0x000fec0003800000 */
.L_x_653:
[----:B------:R-:W-:Y:S01]  /*1bb40*/  UMOV UR4, URZ ;  /* 0x0000003f00047c82 */ /* 0x000fe20008000000 */
[----:B------:R-:W-:Y:S01]  /*1bb50*/  UMOV UR5, URZ ;  /* 0x0000003f00057c82 */ /* 0x000fe20008000000 */
[----:B------:R-:W-:Y:S01]  /*1bb60*/  ULDC UR6, c[0x0][0xc3c] ;  /* 0x00030f0000067ab9 */ /* 0x000fe20000000800 */
[----:B------:R-:W-:Y:S02]  /*1bb70*/  IMAD.MOV.U32 R24, RZ, RZ, R0 ;  /* 0x000000ffff187224 */ /* 0x000fe400078e0000 */
[----:B------:R-:W-:Y:S02]  /*1bb80*/  IMAD.U32 R25, RZ, RZ, UR4 ;  /* 0x00000004ff197e24 */ /* 0x000fe4000f8e00ff */
[----:B------:R-:W-:Y:S02]  /*1bb90*/  IMAD.U32 R26, RZ, RZ, UR5 ;  /* 0x00000005ff1a7e24 */ /* 0x000fe4000f8e00ff */
[----:B------:R-:W-:-:S07]  /*1bba0*/  IMAD.U32 R27, RZ, RZ, UR6 ;  /* 0x00000006ff1b7e24 */ /* 0x000fce000f8e00ff */
.L_x_659:
        /* <DEDUP_REMOVED lines=10> */
.L_x_650:
[----:B------:R-:W-:Y:S02]  /*1bc50*/  ULDC UR4, c[0x0][0xc3c] ;  /* 0x00030f0000047ab9 */ /* 0x000fe40000000800 */
[----:B----4-:R-:W-:-:S13]  /*1bc60*/  ISETP.GE.AND P0, PT, R27, UR4, PT ;  /* 0x000000041b007c0c */ /* 0x010fda000bf06270 */
[----:B------:R-:W-:Y:S05]  /*1bc70*/  @!P0 BRA `(.L_x_660) ;  /* 0xffffff9c00f08947 */ /* 0x000fea000383ffff */
[----:B------:R-:W-:Y:S05]  /*1bc80*/  BSYNC B8 ;  /* 0x0000000000087941 */ /* 0x000fea0003800000 */
.L_x_557:
[----:B0-----:R-:W4:Y:S01]  /*1bc90*/  LDL.LU R0, [R1+0x4c] ;  /* 0x00004c0001007983 */ /* 0x001f220000300800 */
[----:B------:R-:W-:Y:S01]  /*1bca0*/  BSSY B0, `(.L_x_661) ;  /* 0x000000b000007945 */ /* 0x000fe20003800000 */
[----:B-1----:R-:W0:Y:S01]  /*1bcb0*/  S2R R5, SR_CgaCtaId ;  /* 0x0000000000057919 */ /* 0x002e220000008800 */
[----:B----4-:R-:W-:-:S05]  /*1bcc0*/  VIADD R0, R0, 0x1 ;  /* 0x0000000100007836 */ /* 0x010fca0000000000 */
        /* <DEDUP_REMOVED lines=8> */
.L_x_822:
[----:B------:R-:W-:Y:S05]  /*1bd50*/  BSYNC B0 ;  /* 0x0000000000007941 */ /* 0x000fea0003800000 */
.L_x_661:
[----:B------:R-:W-:-:S03]  /*1bd60*/  UMOV UR4, 0xffffffff ;  /* 0xffffffff00047882 */ /* 0x000fc60000000000 */
[----:B------:R-:W-:Y:S05]  /*1bd70*/  BRA.DIV UR4, `(.L_x_663) ;  /* 0x0000004204587947 */ /* 0x000fea000b800000 */
[----:B0-----:R-:W0:Y:S02]  /*1bd80*/  S2R R0, SR_TID.X ;  /* 0x0000000000007919 */ /* 0x001e240000002100 */
[----:B0-----:R-:W-:-:S04]  /*1bd90*/  SHF.R.U32.HI R0, RZ, 0x5, R0 ;  /* 0x00000005ff007819 */ /* 0x001fc80000011600 */
[----:B------:R-:W-:-:S05]  /*1bda0*/  LOP3.LUT R0, R0, 0x3, RZ, 0xc0, !PT ;  /* 0x0000000300007812 */ /* 0x000fca00078ec0ff */
[----:B------:R0:W1:Y:S02]  /*1bdb0*/  SHFL.IDX PT, R14, R0, RZ, 0x1f ;  /* 0x00001fff000e7589 */ /* 0x00006400000e0000 */
.L_x_825:
[----:B-1----:R-:W-:-:S13]  /*1bdc0*/  ISETP.NE.AND P0, PT, R14, RZ, PT ;  /* 0x000000ff0e00720c */ /* 0x002fda0003f05270 */
[----:B------:R-:W-:Y:S05]  /*1bdd0*/  @P0 BRA `(.L_x_396) ;  /* 0x0000000000900947 */ /* 0x000fea0003800000 */
[----:B------:R-:W-:-:S03]  /*1bde0*/  UMOV UR4, 0xffffffff ;  /* 0xffffffff00047882 */ /* 0x000fc60000000000 */
[----:B------:R-:W-:Y:S05]  /*1bdf0*/  BRA.DIV UR4, `(.L_x_664) ;  /* 0x00000042046c7947 */ /* 0x000fea000b800000 */
[----:B------:R-:W-:-:S13]  /*1be00*/  ELECT P6, URZ, PT ;  /* 0x00000000003f782f */ /* 0x000fda00038c0000 */
.L_x_828:
[----:B------:R-:W-:Y:S05]  /*1be10*/  @!P6 BRA `(.L_x_396) ;  /* 0x000000000080e947 */ /* 0x000fea0003800000 */
[----:B------:R-:W-:-:S06]  /*1be20*/  ULOP3.LUT UR4, UR36, 0x2, URZ, 0xfc, !UPT ;  /* 0x0000000224047892 */ /* 0x000fcc000f8efc3f */
[----:B0-----:R-:W-:-:S05]  /*1be30*/  IMAD.U32 R0, RZ, RZ, UR4 ;  /* 0x00000004ff007e24 */ /* 0x001fca000f8e00ff */
[----:B------:R-:W-:-:S13]  /*1be40*/  ISETP.NE.AND P0, PT, R0, 0x3, PT ;  /* 0x000000030000780c */ /* 0x000fda0003f05270 */
[----:B------:R-:W-:Y:S05]  /*1be50*/  @!P0 BRA `(.L_x_665) ;  /* 0x0000000000048947 */ /* 0x000fea0003800000 */
[----:B------:R-:W-:Y:S01]  /*1be60*/  BPT.TRAP 0x1 ;  /* 0x000000040000795c */ /* 0x000fe20000300000 */
.L_x_665:
[----:B------:R-:W4:Y:S01]  /*1be70*/  LDL R0, [R1] ;  /* 0x0000000001007983 */ /* 0x000f220000100800 */
[C---:B------:R-:W-:Y:S02]  /*1be80*/  IMAD R3, R28.reuse, 0x8, R5 ;  /* 0x000000081c037824 */ /* 0x040fe400078e0205 */
[----:B------:R-:W-:-:S05]  /*1be90*/  VIADD R28, R28, 0x1 ;  /* 0x000000011c1c7836 */ /* 0x000fca0000000000 */
[----:B------:R-:W-:Y:S02]  /*1bea0*/  ISETP.NE.AND P2, PT, R28, 0x2, PT ;  /* 0x000000021c00780c */ /* 0x000fe40003f45270 */
[----:B----4-:R-:W-:Y:S02]  /*1beb0*/  SHF.L.U32 R2, R0, 0x1f, RZ ;  /* 0x0000001f00027819 */ /* 0x010fe400000006ff */
[----:B------:R-:W-:Y:S02]  /*1bec0*/  SEL R0, RZ, 0x1, P2 ;  /* 0x00000001ff007807 */ /* 0x000fe40001000000 */
[----:B------:R-:W0:Y:S02]  /*1bed0*/  SYNCS.PHASECHK.TRANS64.TRYWAIT P1, [R3+URZ+0x2d840], R2 ;  /* 0x02d84002030075a7 */ /* 0x000e24000802017f */
[----:B0-----:R-:W-:Y:S05]  /*1bee0*/  @!P1 BRA `(.L_x_666) ;  /* 0x0000004000509947 */ /* 0x001fea0003800000 */
.L_x_829:
[----:B------:R-:W4:Y:S01]  /*1bef0*/  LDL.LU R4, [R1] ;  /* 0x0000000001047983 */ /* 0x000f220000300800 */
[----:B------:R-:W-:Y:S02]  /*1bf00*/  SEL R28, R28, RZ, P2 ;  /* 0x000000ff1c1c7207 */ /* 0x000fe40001000000 */
[----:B----4-:R-:W-:Y:S01]  /*1bf10*/  LOP3.LUT R0, R4, R0, RZ, 0x3c, !PT ;  /* 0x0000000004007212 */ /* 0x010fe200078e3cff */
[----:B------:R-:W-:Y:S06]  /*1bf20*/  @!P0 BRA `(.L_x_667) ;  /* 0x0000000000048947 */ /* 0x000fec0003800000 */
[----:B------:R-:W-:Y:S01]  /*1bf30*/  BPT.TRAP 0x1 ;  /* 0x000000040000795c */ /* 0x000fe20000300000 */
.L_x_667:
[----:B------:R-:W-:Y:S01]  /*1bf40*/  IMAD R5, R28, 0x8, R5 ;  /* 0x000000081c057824 */ /* 0x000fe200078e0205 */
[----:B------:R-:W-:-:S04]  /*1bf50*/  SHF.L.U32 R0, R0, 0x1f, RZ ;  /* 0x0000001f00007819 */ /* 0x000fc800000006ff */
[----:B------:R-:W1:Y:S02]  /*1bf60*/  SYNCS.PHASECHK.TRANS64.TRYWAIT P1, [R5+URZ+0x2d840], R0 ;  /* 0x02d84000050075a7 */ /* 0x000e64000802017f */
[----:B-1----:R-:W-:Y:S05]  /*1bf70*/  @!P1 BRA `(.L_x_668) ;  /* 0x0000004000409947 */ /* 0x002fea0003800000 */
.L_x_830:
[----:B------:R-:W-:Y:S05]  /*1bf80*/  @!P0 BRA `(.L_x_669) ;  /* 0x0000000000048947 */ /* 0x000fea0003800000 */
[----:B------:R-:W-:Y:S01]  /*1bf90*/  BPT.TRAP 0x1 ;  /* 0x000000040000795c */ /* 0x000fe20000300000 */
.L_x_669:
[----:B------:R-:W4:Y:S02]  /*1bfa0*/  SYNCS.PHASECHK.TRANS64.TRYWAIT P1, [R3+URZ+0x2d860], R2 ;  /* 0x02d86002030075a7 */ /* 0x000f24000802017f */
[----:B----4-:R-:W-:Y:S05]  /*1bfb0*/  @!P1 BRA `(.L_x_670) ;  /* 0x0000004000449947 */ /* 0x010fea0003800000 */
.L_x_831:
[----:B------:R-:W-:Y:S05]  /*1bfc0*/  @!P0 BRA `(.L_x_671) ;  /* 0x0000000000048947 */ /* 0x000fea0003800000 */
[----:B------:R-:W-:Y:S01]  /*1bfd0*/  BPT.TRAP 0x1 ;  /* 0x000000040000795c */ /* 0x000fe20000300000 */
.L_x_671:
[----:B------:R0:W0:Y:S02]  /*1bfe0*/  SYNCS.PHASECHK.TRANS64.TRYWAIT P0, [R5+URZ+0x2d860], R0 ;  /* 0x02d86000050075a7 */ /* 0x000024000800017f */
[----:B0-----:R-:W-:Y:S05]  /*1bff0*/  @!P0 NANOSLEEP.SYNCS 0x989680 ;  /* 0x009896800000895d */ /* 0x001fea0003900000 */
[----:B------:R-:W0:Y:S02]  /*1c000*/  @!P0 SYNCS.PHASECHK.TRANS64 P0, [R5+URZ+0x2d860], R0 ;  /* 0x02d86000050085a7 */ /* 0x000e24000800007f */
[----:B0-----:R-:W-:Y:S05]  /*1c010*/  @!P0 BRA `(.L_x_671) ;  /* 0xfffffffc00f08947 */ /* 0x001fea000383ffff */
.L_x_396:
[----:B------:R-:W-:Y:S05]  /*1c020*/  BSYNC B9 ;  /* 0x0000000000097941 */ /* 0x000fea0003800000 */
.L_x_393:
[----:B------:R-:W-:Y:S05]  /*1c030*/  EXIT ;  /* 0x000000000000794d */ /* 0x000fea0003800000 */
.L_x_414:
[----:B0-----:R0:W1:Y:S02]  /*1c040*/  SYNCS.PHASECHK.TRANS64.TRYWAIT P4, [R53+URZ+0x2d890], R80 ;  /* 0x02d89050350075a7 */ /* 0x001064000808017f */
[----:B-1----:R-:W-:Y:S05]  /*1c050*/  @!P4 NANOSLEEP.SYNCS 0x989680 ;  /* 0x009896800000c95d */ /* 0x002fea0003900000 */
[----:B------:R-:W1:Y:S02]  /*1c060*/  @!P4 SYNCS.PHASECHK.TRANS64 P4, [R53+URZ+0x2d890], R80 ;  /* 0x02d890503500c5a7 */ /* 0x000e64000808007f */
[----:B-1----:R-:W-:Y:S05]  /*1c070*/  @!P4 BRA `(.L_x_414) ;  /* 0xfffffffc00f0c947 */ /* 0x002fea000383ffff */
[----:B------:R-:W-:Y:S05]  /*1c080*/  BRA `(.L_x_672) ;  /* 0xfffffe7400287947 */ /* 0x000fea000383ffff */
.L_x_415:
[----:B------:R-:W-:Y:S01]  /*1c090*/  BSSY B1, `(.L_x_673) ;  /* 0x0000008000017945 */ /* 0x000fe20003800000 */
[----:B------:R-:W-:Y:S02]  /*1c0a0*/  IMAD.MOV.U32 R13, RZ, RZ, R57 ;  /* 0x000000ffff0d7224 */ /* 0x000fe400078e0039 */
[----:B------:R-:W-:Y:S02]  /*1c0b0*/  IMAD.MOV.U32 R12, RZ, RZ, RZ ;  /* 0x000000ffff0c7224 */ /* 0x000fe400078e00ff */
[----:B------:R-:W-:Y:S02]  /*1c0c0*/  IMAD.MOV.U32 R11, RZ, RZ, 0x1e1f ;  /* 0x00001e1fff0b7424 */ /* 0x000fe400078e00ff */
[----:B------:R-:W-:-:S07]  /*1c0d0*/  IMAD.MOV.U32 R15, RZ, RZ, -0x1 ;  /* 0xffffffffff0f7424 */ /* 0x000fce00078e00ff */
[----:B0-----:R-:W-:Y:S05]  /*1c0e0*/  WARPSYNC.COLLECTIVE R15, `(.L_x_674) ;  /* 0x000000000f087348 */ /* 0x001fea0003c00000 */
[----:B------:R1:W2:Y:S02]  /*1c0f0*/  SHFL.IDX P6, R14, R13, R12, R11 ;  /* 0x0000000c0d0e7389 */ /* 0x0002a400000c000b */
[----:B012---:R-:W-:Y:S01]  /*1c100*/  ENDCOLLECTIVE ;  /* 0x000000000000791b */ /* 0x007fe20003800000 */
.L_x_674:
[----:B------:R-:W-:Y:S05]  /*1c110*/  BSYNC B1 ;  /* 0x0000000000017941 */ /* 0x000fea0003800000 */
.L_x_673:
[----:B------:R-:W-:Y:S01]  /*1c120*/  IMAD.MOV.U32 R13, RZ, RZ, R56 ;  /* 0x000000ffff0d7224 */ /* 0x000fe200078e0038 */
[----:B------:R-:W-:Y:S01]  /*1c130*/  MOV R57, R14 ;  /* 0x0000000e00397202 */ /* 0x000fe20000000f00 */
[----:B------:R-:W-:Y:S02]  /*1c140*/  IMAD.MOV.U32 R12, RZ, RZ, RZ ;  /* 0x000000ffff0c7224 */ /* 0x000fe400078e00ff */
[----:B------:R-:W-:Y:S02]  /*1c150*/  IMAD.MOV.U32 R11, RZ, RZ, 0x1e1f ;  /* 0x00001e1fff0b7424 */ /* 0x000fe400078e00ff */
[----:B------:R-:W-:-:S07]  /*1c160*/  IMAD.MOV.U32 R15, RZ, RZ, -0x1 ;  /* 0xffffffffff0f7424 */ /* 0x000fce00078e00ff */
[----:B------:R-:W-:Y:S05]  /*1c170*/  WARPSYNC.COLLECTIVE R15, `(.L_x_675) ;  /* 0x000000000f087348 */ /* 0x000fea0003c00000 */
[----:B------:R0:W1:Y:S02]  /*1c180*/  SHFL.IDX P6, R14, R13, R12, R11 ;  /* 0x0000000c0d0e7389 */ /* 0x00006400000c000b */
[----:B01----:R-:W-:Y:S01]  /*1c190*/  ENDCOLLECTIVE ;  /* 0x000000000000791b */ /* 0x003fe20003800000 */
.L_x_675:
[----:B------:R-:W-:Y:S01]  /*1c1a0*/  IMAD.MOV.U32 R56, RZ, RZ, R14 ;  /* 0x000000ffff387224 */ /* 0x000fe200078e000e */
[----:B------:R-:W-:Y:S06]  /*1c1b0*/  BRA `(.L_x_676) ;  /* 0xfffffe7000f07947 */ /* 0x000fec000383ffff */
.L_x_443:
[----:B0-----:R0:W1:Y:S02]  /*1c1c0*/  SYNCS.PHASECHK.TRANS64.TRYWAIT P4, [R53+URZ+0x2d890], R80 ;  /* 0x02d89050350075a7 */ /* 0x001064000808017f */
[----:B-1----:R-:W-:Y:S05]  /*1c1d0*/  @!P4 NANOSLEEP.SYNCS 0x989680 ;  /* 0x009896800000c95d */ /* 0x002fea0003900000 */
[----:B------:R-:W1:Y:S02]  /*1c1e0*/  @!P4 SYNCS.PHASECHK.TRANS64 P4, [R53+URZ+0x2d890], R80 ;  /* 0x02d890503500c5a7 */ /* 0x000e64000808007f */
[----:B-1----:R-:W-:Y:S05]  /*1c1f0*/  @!P4 BRA `(.L_x_443) ;  /* 0xfffffffc00f0c947 */ /* 0x002fea000383ffff */
[----:B------:R-:W-:Y:S05]  /*1c200*/  BRA `(.L_x_677) ;  /* 0xfffffe8c00f87947 */ /* 0x000fea000383ffff */
.L_x_444:
        /* <DEDUP_REMOVED lines=8> */
.L_x_679:
[----:B------:R-:W-:Y:S05]  /*1c290*/  BSYNC B1 ;  /* 0x0000000000017941 */ /* 0x000fea0003800000 */
.L_x_678:
[----:B------:R-:W-:Y:S02]  /*1c2a0*/  IMAD.MOV.U32 R13, RZ, RZ, R56 ;  /* 0x000000ffff0d7224 */ /* 0x000fe400078e0038 */
[----:B------:R-:W-:Y:S02]  /*1c2b0*/  IMAD.MOV.U32 R12, RZ, RZ, RZ ;  /* 0x000000ffff0c7224 */ /* 0x000fe400078e00ff */
[----:B------:R-:W-:Y:S02]  /*1c2c0*/  IMAD.MOV.U32 R11, RZ, RZ, 0x1e1f ;  /* 0x00001e1fff0b7424 */ /* 0x000fe400078e00ff */
[----:B------:R-:W-:Y:S02]  /*1c2d0*/  IMAD.MOV.U32 R15, RZ, RZ, -0x1 ;  /* 0xffffffffff0f7424 */ /* 0x000fe400078e00ff */
[----:B------:R-:W-:-:S07]  /*1c2e0*/  IMAD.MOV.U32 R85, RZ, RZ, R14 ;  /* 0x000000ffff557224 */ /* 0x000fce00078e000e */
[----:B------:R-:W-:Y:S05]  /*1c2f0*/  WARPSYNC.COLLECTIVE R15, `(.L_x_680) ;  /* 0x000000000f087348 */ /* 0x000fea0003c00000 */
[----:B------:R0:W1:Y:S02]  /*1c300*/  SHFL.IDX P6, R14, R13, R12, R11 ;  /* 0x0000000c0d0e7389 */ /* 0x00006400000c000b */
[----:B01----:R-:W-:Y:S01]  /*1c310*/  ENDCOLLECTIVE ;  /* 0x000000000000791b */ /* 0x003fe20003800000 */
.L_x_680:
[----:B------:R-:W-:Y:S01]  /*1c320*/  IMAD.MOV.U32 R84, RZ, RZ, R14 ;  /* 0x000000ffff547224 */ /* 0x000fe200078e000e */
[----:B------:R-:W-:Y:S06]  /*1c330*/  BRA `(.L_x_681) ;  /* 0xfffffe8c00c07947 */ /* 0x000fec000383ffff */
.L_x_457:
[----:B0-----:R0:W1:Y:S02]  /*1c340*/  SYNCS.PHASECHK.TRANS64.TRYWAIT P3, [R53+URZ+0x2d890], R80 ;  /* 0x02d89050350075a7 */ /* 0x001064000806017f */
[----:B-1----:R-:W-:Y:S05]  /*1c350*/  @!P3 NANOSLEEP.SYNCS 0x989680 ;  /* 0x009896800000b95d */ /* 0x002fea0003900000 */
[----:B------:R-:W1:Y:S02]  /*1c360*/  @!P3 SYNCS.PHASECHK.TRANS64 P3, [R53+URZ+0x2d890], R80 ;  /* 0x02d890503500b5a7 */ /* 0x000e64000806007f */
[----:B-1----:R-:W-:Y:S05]  /*1c370*/  @!P3 BRA `(.L_x_457) ;  /* 0xfffffffc00f0b947 */ /* 0x002fea000383ffff */
[----:B------:R-:W-:Y:S05]  /*1c380*/  BRA `(.L_x_682) ;  /* 0xfffffea400d47947 */ /* 0x000fea000383ffff */
.L_x_458:
[----:B------:R-:W-:Y:S01]  /*1c390*/  BSSY B1, `(.L_x_683) ;  /* 0x0000007000017945 */ /* 0x000fe20003800000 */
[----:B------:R-:W-:Y:S02]  /*1c3a0*/  IMAD.MOV.U32 R12, RZ, RZ, RZ ;  /* 0x000000ffff0c7224 */ /* 0x000fe400078e00ff */
[----:B------:R-:W-:Y:S02]  /*1c3b0*/  IMAD.MOV.U32 R11, RZ, RZ, 0x1e1f ;  /* 0x00001e1fff0b7424 */ /* 0x000fe400078e00ff */
[----:B------:R-:W-:-:S07]  /*1c3c0*/  IMAD.MOV.U32 R15, RZ, RZ, -0x1 ;  /* 0xffffffffff0f7424 */ /* 0x000fce00078e00ff */
[----:B0-----:R-:W-:Y:S05]  /*1c3d0*/  WARPSYNC.COLLECTIVE R15, `(.L_x_684) ;  /* 0x000000000f087348 */ /* 0x001fea0003c00000 */
[----:B------:R1:W2:Y:S02]  /*1c3e0*/  SHFL.IDX P6, R14, R13, R12, R11 ;  /* 0x0000000c0d0e7389 */ /* 0x0002a400000c000b */
[----:B012---:R-:W-:Y:S01]  /*1c3f0*/  ENDCOLLECTIVE ;  /* 0x000000000000791b */ /* 0x007fe20003800000 */
.L_x_684:
[----:B------:R-:W-:Y:S05]  /*1c400*/  BSYNC B1 ;  /* 0x0000000000017941 */ /* 0x000fea0003800000 */
.L_x_683:
        /* <DEDUP_REMOVED lines=8> */
.L_x_685:
[----:B------:R-:W-:Y:S01]  /*1c490*/  IMAD.MOV.U32 R35, RZ, RZ, R14 ;  /* 0x000000ffff237224 */ /* 0x000fe200078e000e */
[----:B------:R-:W-:Y:S06]  /*1c4a0*/  BRA `(.L_x_686) ;  /* 0xfffffea400f07947 */ /* 0x000fec000383ffff */
.L_x_462:
[----:B------:R0:W0:Y:S02]  /*1c4b0*/  SYNCS.PHASECHK.TRANS64.TRYWAIT P2, [R53+URZ+0x2d8b0], R80 ;  /* 0x02d8b050350075a7 */ /* 0x000024000804017f */
[----:B0-----:R-:W-:Y:S05]  /*1c4c0*/  @!P2 NANOSLEEP.SYNCS 0x989680 ;  /* 0x009896800000a95d */ /* 0x001fea0003900000 */
[----:B------:R-:W0:Y:S02]  /*1c4d0*/  @!P2 SYNCS.PHASECHK.TRANS64 P2, [R53+URZ+0x2d8b0], R80 ;  /* 0x02d8b0503500a5a7 */ /* 0x000e24000804007f */
[----:B0-----:R-:W-:Y:S05]  /*1c4e0*/  @!P2 BRA `(.L_x_462) ;  /* 0xfffffffc00f0a947 */ /* 0x001fea000383ffff */
[----:B------:R-:W-:Y:S05]  /*1c4f0*/  BRA `(.L_x_687) ;  /* 0xfffffea800cc7947 */ /* 0x000fea000383ffff */
.L_x_470:
[----:B------:R-:W-:Y:S01]  /*1c500*/  BSSY B0, `(.L_x_688) ;  /* 0x0000007000007945 */ /* 0x000fe20003800000 */
[----:B------:R-:W-:Y:S02]  /*1c510*/  IMAD.MOV.U32 R12, RZ, RZ, RZ ;  /* 0x000000ffff0c7224 */ /* 0x000fe400078e00ff */
[----:B------:R-:W-:Y:S02]  /*1c520*/  IMAD.MOV.U32 R11, RZ, RZ, 0x1f ;  /* 0x0000001fff0b7424 */ /* 0x000fe400078e00ff */
[----:B------:R-:W-:-:S07]  /*1c530*/  IMAD.MOV.U32 R15, RZ, RZ, -0x1 ;  /* 0xffffffffff0f7424 */ /* 0x000fce00078e00ff */
[----:B-----5:R-:W-:Y:S05]  /*1c540*/  WARPSYNC.COLLECTIVE R15, `(.L_x_689) ;  /* 0x000000000f087348 */ /* 0x020fea0003c00000 */
[----:B------:R0:W1:Y:S02]  /*1c550*/  SHFL.IDX P6, R14, R13, R12, R11 ;  /* 0x0000000c0d0e7389 */ /* 0x00006400000c000b */
[----:B01---5:R-:W-:Y:S01]  /*1c560*/  ENDCOLLECTIVE ;  /* 0x000000000000791b */ /* 0x023fe20003800000 */
.L_x_689:
[----:B------:R-:W-:Y:S05]  /*1c570*/  BSYNC B0 ;  /* 0x0000000000007941 */ /* 0x000fea0003800000 */
.L_x_688:
[----:B------:R0:W-:Y:S01]  /*1c580*/  STL [R1+0x7c], R14 ;  /* 0x00007c0e01007387 */ /* 0x0001e20000100800 */
[----:B------:R-:W-:Y:S05]  /*1c590*/  BRA `(.L_x_690) ;  /* 0xfffffeb400287947 */ /* 0x000fea000383ffff */
.L_x_481:
[----:B------:R-:W-:Y:S01]  /*1c5a0*/  BSSY B1, `(.L_x_691) ;  /* 0x0000008000017945 */ /* 0x000fe20003800000 */
[----:B------:R-:W-:Y:S01]  /*1c5b0*/  IMAD.MOV.U32 R13, RZ, RZ, R25 ;  /* 0x000000ffff0d7224 */ /* 0x000fe200078e0019 */
[----:B------:R-:W-:Y:S01]  /*1c5c0*/  MOV R15, 0xffffffff ;  /* 0xffffffff000f7802 */ /* 0x000fe20000000f00 */
[----:B------:R-:W-:Y:S02]  /*1c5d0*/  IMAD.MOV.U32 R12, RZ, RZ, RZ ;  /* 0x000000ffff0c7224 */ /* 0x000fe400078e00ff */
[----:B------:R-:W-:-:S07]  /*1c5e0*/  IMAD.MOV.U32 R11, RZ, RZ, 0x1e1f ;  /* 0x00001e1fff0b7424 */ /* 0x000fce00078e00ff */
[----:B0-----:R-:W-:Y:S05]  /*1c5f0*/  WARPSYNC.COLLECTIVE R15, `(.L_x_692) ;  /* 0x000000000f087348 */ /* 0x001fea0003c00000 */
[----:B0-----:R0:W1:Y:S02]  /*1c600*/  SHFL.IDX P6, R14, R13, R12, R11 ;  /* 0x0000000c0d0e7389 */ /* 0x00106400000c000b */
[----:B01----:R-:W-:Y:S01]  /*1c610*/  ENDCOLLECTIVE ;  /* 0x000000000000791b */ /* 0x003fe20003800000 */
.L_x_692:
[----:B------:R-:W-:Y:S05]  /*1c620*/  BSYNC B1 ;  /* 0x0000000000017941 */ /* 0x000fea0003800000 */
.L_x_691:
        /* <DEDUP_REMOVED lines=8> */
.L_x_693:
[----:B------:R-:W-:Y:S02]  /*1c6b0*/  IMAD.MOV.U32 R13, RZ, RZ, R37 ;  /* 0x000000ffff0d7224 */ /* 0x000fe400078e0025 */
[----:B------:R-:W-:-:S07]  /*1c6c0*/  IMAD.MOV.U32 R38, RZ, RZ, R14 ;  /* 0x000000ffff267224 */ /* 0x000fce00078e000e */
[----:B------:R-:W-:Y:S05]  /*1c6d0*/  WARPSYNC.COLLECTIVE R15, `(.L_x_694) ;  /* 0x000000000f087348 */ /* 0x000fea0003c00000 */
[----:B------:R0:W1:Y:S02]  /*1c6e0*/  SHFL.IDX P6, R14, R13, R12, R11 ;  /* 0x0000000c0d0e7389 */ /* 0x00006400000c000b */
[----:B01----:R-:W-:Y:S01]  /*1c6f0*/  ENDCOLLECTIVE ;  /* 0x000000000000791b */ /* 0x003fe20003800000 */
.L_x_694:
[----:B------:R-:W-:Y:S02]  /*1c700*/  IMAD.MOV.U32 R13, RZ, RZ, R39 ;  /* 0x000000ffff0d7224 */ /* 0x000fe400078e0027 */
[----:B------:R-:W-:-:S07]  /*1c710*/  IMAD.MOV.U32 R0, RZ, RZ, R14 ;  /* 0x000000ffff007224 */ /* 0x000fce00078e000e */
[----:B------:R-:W-:Y:S05]  /*1c720*/  WARPSYNC.COLLECTIVE R15, `(.L_x_695) ;  /* 0x000000000f087348 */ /* 0x000fea0003c00000 */
[----:B------:R0:W1:Y:S02]  /*1c730*/  SHFL.IDX P6, R14, R13, R12, R11 ;  /* 0x0000000c0d0e7389 */ /* 0x00006400000c000b */
[----:B01----:R-:W-:Y:S01]  /*1c740*/  ENDCOLLECTIVE ;  /* 0x000000000000791b */ /* 0x003fe20003800000 */
.L_x_695:
[----:B------:R-:W-:Y:S01]  /*1c750*/  IMAD.MOV.U32 R39, RZ, RZ, R14 ;  /* 0x000000ffff277224 */ /* 0x000fe200078e000e */
[----:B------:R-:W-:Y:S06]  /*1c760*/  BRA `(.L_x_696) ;  /* 0xfffffeb800307947 */ /* 0x000fec000383ffff */
.L_x_485:
[----:B0-----:R0:W1:Y:S02]  /*1c770*/  SYNCS.PHASECHK.TRANS64.TRYWAIT P0, [R2+URZ+0x2d800], R3 ;  /* 0x02d80003020075a7 */ /* 0x001064000800017f */
[----:B-1----:R-:W-:Y:S05]  /*1c780*/  @!P0 NANOSLEEP.SYNCS 0x989680 ;  /* 0x009896800000895d */ /* 0x002fea0003900000 */
[----:B------:R-:W1:Y:S02]  /*1c790*/  @!P0 SYNCS.PHASECHK.TRANS64 P0, [R2+URZ+0x2d800], R3 ;  /* 0x02d80003020085a7 */ /* 0x000e64000800007f */
[----:B-1----:R-:W-:Y:S05]  /*1c7a0*/  @!P0 BRA `(.L_x_485) ;  /* 0xfffffffc00f08947 */ /* 0x002fea000383ffff */
[----:B------:R-:W-:Y:S05]  /*1c7b0*/  BRA `(.L_x_697) ;  /* 0xfffffec000787947 */ /* 0x000fea000383ffff */
.L_x_497:
[----:B------:R-:W-:Y:S01]  /*1c7c0*/  BSSY B1, `(.L_x_698) ;  /* 0x0000008000017945 */ /* 0x000fe20003800000 */
[----:B------:R-:W-:Y:S02]  /*1c7d0*/  IMAD.MOV.U32 R13, RZ, RZ, R25 ;  /* 0x000000ffff0d7224 */ /* 0x000fe400078e0019 */
[----:B------:R-:W-:Y:S02]  /*1c7e0*/  IMAD.MOV.U32 R12, RZ, RZ, RZ ;  /* 0x000000ffff0c7224 */ /* 0x000fe400078e00ff */
[----:B------:R-:W-:Y:S02]  /*1c7f0*/  IMAD.MOV.U32 R11, RZ, RZ, 0x1e1f ;  /* 0x00001e1fff0b7424 */ /* 0x000fe400078e00ff */
[----:B------:R-:W-:-:S07]  /*1c800*/  IMAD.MOV.U32 R15, RZ, RZ, -0x1 ;  /* 0xffffffffff0f7424 */ /* 0x000fce00078e00ff */
[----:B0-----:R-:W-:Y:S05]  /*1c810*/  WARPSYNC.COLLECTIVE R15, `(.L_x_699) ;  /* 0x000000000f087348 */ /* 0x001fea0003c00000 */
[----:B0-----:R0:W1:Y:S02]  /*1c820*/  SHFL.IDX P6, R14, R13, R12, R11 ;  /* 0x0000000c0d0e7389 */ /* 0x00106400000c000b */
[----:B01----:R-:W-:Y:S01]  /*1c830*/  ENDCOLLECTIVE ;  /* 0x000000000000791b */ /* 0x003fe20003800000 */
.L_x_699:
[----:B------:R-:W-:Y:S05]  /*1c840*/  BSYNC B1 ;  /* 0x0000000000017941 */ /* 0x000fea0003800000 */
.L_x_698:
        /* <DEDUP_REMOVED lines=8> */
.L_x_700:
[----:B------:R-:W-:Y:S02]  /*1c8d0*/  IMAD.MOV.U32 R13, RZ, RZ, R37 ;  /* 0x000000ffff0d7224 */ /* 0x000fe400078e0025 */
[----:B------:R-:W-:-:S07]  /*1c8e0*/  IMAD.MOV.U32 R3, RZ, RZ, R14 ;  /* 0x000000ffff037224 */ /* 0x000fce00078e000e */
[----:B------:R-:W-:Y:S05]  /*1c8f0*/  WARPSYNC.COLLECTIVE R15, `(.L_x_701) ;  /* 0x000000000f087348 */ /* 0x000fea0003c00000 */
[----:B------:R0:W1:Y:S02]  /*1c900*/  SHFL.IDX P6, R14, R13, R12, R11 ;  /* 0x0000000c0d0e7389 */ /* 0x00006400000c000b */
[----:B01----:R-:W-:Y:S01]  /*1c910*/  ENDCOLLECTIVE ;  /* 0x000000000000791b */ /* 0x003fe20003800000 */
.L_x_701:
[----:B------:R-:W-:Y:S02]  /*1c920*/  IMAD.MOV.U32 R13, RZ, RZ, R39 ;  /* 0x000000ffff0d7224 */ /* 0x000fe400078e0027 */
[----:B------:R-:W-:-:S07]  /*1c930*/  IMAD.MOV.U32 R37, RZ, RZ, R14 ;  /* 0x000000ffff257224 */ /* 0x000fce00078e000e */
[----:B------:R-:W-:Y:S05]  /*1c940*/  WARPSYNC.COLLECTIVE R15, `(.L_x_702) ;  /* 0x000000000f087348 */ /* 0x000fea0003c00000 */
[----:B------:R0:W1:Y:S02]  /*1c950*/  SHFL.IDX P6, R14, R13, R12, R11 ;  /* 0x0000000c0d0e7389 */ /* 0x00006400000c000b */
[----:B01----:R-:W-:Y:S01]  /*1c960*/  ENDCOLLECTIVE ;  /* 0x000000000000791b */ /* 0x003fe20003800000 */
.L_x_702:
[----:B------:R-:W-:Y:S01]  /*1c970*/  IMAD.MOV.U32 R38, RZ, RZ, R14 ;  /* 0x000000ffff267224 */ /* 0x000fe200078e000e */
[----:B------:R-:W-:Y:S06]  /*1c980*/  BRA `(.L_x_703) ;  /* 0xfffffed4001c7947 */ /* 0x000fec000383ffff */
.L_x_501:
[----:B0-----:R0:W1:Y:S02]  /*1c990*/  SYNCS.PHASECHK.TRANS64.TRYWAIT P0, [R2+URZ+0x2d800], R3 ;  /* 0x02d80003020075a7 */ /* 0x001064000800017f */
[----:B-1----:R-:W-:Y:S05]  /*1c9a0*/  @!P0 NANOSLEEP.SYNCS 0x989680 ;  /* 0x009896800000895d */ /* 0x002fea0003900000 */
[----:B------:R-:W1:Y:S02]  /*1c9b0*/  @!P0 SYNCS.PHASECHK.TRANS64 P0, [R2+URZ+0x2d800], R3 ;  /* 0x02d80003020085a7 */ /* 0x000e64000800007f */
[----:B-1----:R-:W-:Y:S05]  /*1c9c0*/  @!P0 BRA `(.L_x_501) ;  /* 0xfffffffc00f08947 */ /* 0x002fea000383ffff */
[----:B------:R-:W-:Y:S05]  /*1c9d0*/  BRA `(.L_x_704) ;  /* 0xfffffed800d07947 */ /* 0x000fea000383ffff */
.L_x_509:
[----:B-1----:R1:W3:Y:S02]  /*1c9e0*/  SYNCS.PHASECHK.TRANS64.TRYWAIT P1, [R0+URZ+0x2d830], R5 ;  /* 0x02d83005000075a7 */ /* 0x0022e4000802017f */
[----:B---3--:R-:W-:Y:S05]  /*1c9f0*/  @!P1 NANOSLEEP.SYNCS 0x989680 ;  /* 0x009896800000995d */ /* 0x008fea0003900000 */
[----:B------:R-:W3:Y:S02]  /*1ca00*/  @!P1 SYNCS.PHASECHK.TRANS64 P1, [R0+URZ+0x2d830], R5 ;  /* 0x02d83005000095a7 */ /* 0x000ee4000802007f */
[----:B---3--:R-:W-:Y:S05]  /*1ca10*/  @!P1 BRA `(.L_x_509) ;  /* 0xfffffffc00f09947 */ /* 0x008fea000383ffff */
[----:B------:R-:W-:Y:S05]  /*1ca20*/  BRA `(.L_x_508) ;  /* 0xfffffef000a47947 */ /* 0x000fea000383ffff */
.L_x_516:
[----:B-1----:R1:W2:Y:S02]  /*1ca30*/  SYNCS.PHASECHK.TRANS64.TRYWAIT P2, [R9+URZ+0x2d830], R6 ;  /* 0x02d83006090075a7 */ /* 0x0022a4000804017f */
[----:B--2---:R-:W-:Y:S05]  /*1ca40*/  @!P2 NANOSLEEP.SYNCS 0x989680 ;  /* 0x009896800000a95d */ /* 0x004fea0003900000 */
[----:B------:R-:W2:Y:S02]  /*1ca50*/  @!P2 SYNCS.PHASECHK.TRANS64 P2, [R9+URZ+0x2d830], R6 ;  /* 0x02d830060900a5a7 */ /* 0x000ea4000804007f */
[----:B--2---:R-:W-:Y:S05]  /*1ca60*/  @!P2 BRA `(.L_x_516) ;  /* 0xfffffffc00f0a947 */ /* 0x004fea000383ffff */
[----:B------:R-:W-:Y:S05]  /*1ca70*/  BRA `(.L_x_515) ;  /* 0xffffff1c00ec7947 */ /* 0x000fea000383ffff */
.L_x_520:
[----:B-1----:R1:W2:Y:S02]  /*1ca80*/  SYNCS.PHASECHK.TRANS64.TRYWAIT P1, [R9+URZ+0x2d850], R6 ;  /* 0x02d85006090075a7 */ /* 0x0022a4000802017f */
[----:B--2---:R-:W-:Y:S05]  /*1ca90*/  @!P1 NANOSLEEP.SYNCS 0x989680 ;  /* 0x009896800000995d */ /* 0x004fea0003900000 */
[----:B------:R-:W2:Y:S02]  /*1caa0*/  @!P1 SYNCS.PHASECHK.TRANS64 P1, [R9+URZ+0x2d850], R6 ;  /* 0x02d85006090095a7 */ /* 0x000ea4000802007f */
[----:B--2---:R-:W-:Y:S05]  /*1cab0*/  @!P1 BRA `(.L_x_520) ;  /* 0xfffffffc00f09947 */ /* 0x004fea000383ffff */
[----:B------:R-:W-:Y:S05]  /*1cac0*/  BRA `(.L_x_517) ;  /* 0xffffff2400147947 */ /* 0x000fea000383ffff */
.L_x_527:
[----:B-1----:R1:W2:Y:S02]  /*1cad0*/  SYNCS.PHASECHK.TRANS64.TRYWAIT P1, [R5+URZ+0x2d850], R0 ;  /* 0x02d85000050075a7 */ /* 0x0022a4000802017f */
[----:B--2---:R-:W-:Y:S05]  /*1cae0*/  @!P1 NANOSLEEP.SYNCS 0x989680 ;  /* 0x009896800000995d */ /* 0x004fea0003900000 */
[----:B------:R-:W2:Y:S02]  /*1caf0*/  @!P1 SYNCS.PHASECHK.TRANS64 P1, [R5+URZ+0x2d850], R0 ;  /* 0x02d85000050095a7 */ /* 0x000ea4000802007f */
[----:B--2---:R-:W-:Y:S05]  /*1cb00*/  @!P1 BRA `(.L_x_527) ;  /* 0xfffffffc00f09947 */ /* 0x004fea000383ffff */
[----:B------:R-:W-:Y:S05]  /*1cb10*/  BRA `(.L_x_526) ;  /* 0xffffff4c00107947 */ /* 0x000fea000383ffff */
.L_x_533:
[----:B------:R-:W-:Y:S02]  /*1cb20*/  IMAD.MOV.U32 R13, RZ, RZ, R9 ;  /* 0x000000ffff0d7224 */ /* 0x000fe400078e0009 */
[----:B------:R-:W-:Y:S02]  /*1cb30*/  IMAD.MOV.U32 R12, RZ, RZ, RZ ;  /* 0x000000ffff0c7224 */ /* 0x000fe400078e00ff */
[----:B------:R-:W-:Y:S02]  /*1cb40*/  IMAD.MOV.U32 R11, RZ, RZ, 0x1c1f ;  /* 0x00001c1fff0b7424 */ /* 0x000fe400078e00ff */
[----:B------:R-:W-:-:S07]  /*1cb50*/  IMAD.MOV.U32 R15, RZ, RZ, -0x1 ;  /* 0xffffffffff0f7424 */ /* 0x000fce00078e00ff */
[----:B-----5:R-:W-:Y:S05]  /*1cb60*/  WARPSYNC.COLLECTIVE R15, `(.L_x_705) ;  /* 0x000000000f087348 */ /* 0x020fea0003c00000 */
[----:B------:R0:W1:Y:S02]  /*1cb70*/  SHFL.IDX P6, R14, R13, R12, R11 ;  /* 0x0000000c0d0e7389 */ /* 0x00006400000c000b */
[----:B01---5:R-:W-:Y:S01]  /*1cb80*/  ENDCOLLECTIVE ;  /* 0x000000000000791b */ /* 0x023fe20003800000 */
.L_x_705:
[----:B------:R-:W-:Y:S02]  /*1cb90*/  IMAD.MOV.U32 R13, RZ, RZ, R0 ;  /* 0x000000ffff0d7224 */ /* 0x000fe400078e0000 */
[----:B------:R-:W-:-:S07]  /*1cba0*/  IMAD.MOV.U32 R3, RZ, RZ, R14 ;  /* 0x000000ffff037224 */ /* 0x000fce00078e000e */
[----:B------:R-:W-:Y:S05]  /*1cbb0*/  WARPSYNC.COLLECTIVE R15, `(.L_x_706) ;  /* 0x000000000f087348 */ /* 0x000fea0003c00000 */
[----:B------:R0:W1:Y:S02]  /*1cbc0*/  SHFL.IDX P6, R14, R13, R12, R11 ;  /* 0x0000000c0d0e7389 */ /* 0x00006400000c000b */
[----:B01----:R-:W-:Y:S01]  /*1cbd0*/  ENDCOLLECTIVE ;  /* 0x000000000000791b */ /* 0x003fe20003800000 */
.L_x_706:
[----:B------:R-:W-:Y:S05]  /*1cbe0*/  BRA `(.L_x_707) ;  /* 0xffffff6400e87947 */ /* 0x000fea000383ffff */
.L_x_536:
[----:B------:R-:W-:Y:S01]  /*1cbf0*/  BSSY B1, `(.L_x_708) ;  /* 0x0000008000017945 */ /* 0x000fe20003800000 */
[----:B---3--:R-:W-:Y:S01]  /*1cc00*/  MOV R13, R9 ;  /* 0x00000009000d7202 */ /* 0x008fe20000000f00 */
[----:B------:R-:W-:Y:S02]  /*1cc10*/  IMAD.MOV.U32 R12, RZ, RZ, 0x1 ;  /* 0x00000001ff0c7424 */ /* 0x000fe400078e00ff */
[----:B------:R-:W-:Y:S02]  /*1cc20*/  IMAD.MOV.U32 R11, RZ, RZ, 0x1c1f ;  /* 0x00001c1fff0b7424 */ /* 0x000fe400078e00ff */
[----:B------:R-:W-:-:S07]  /*1cc30*/  IMAD.MOV.U32 R15, RZ, RZ, -0x1 ;  /* 0xffffffffff0f7424 */ /* 0x000fce00078e00ff */
[----:B012--5:R-:W-:Y:S05]  /*1cc40*/  WARPSYNC.COLLECTIVE R15, `(.L_x_709) ;  /* 0x000000000f087348 */ /* 0x027fea0003c00000 */
[----:B--2---:R2:W3:Y:S02]  /*1cc50*/  SHFL.IDX P6, R14, R13, R12, R11 ;  /* 0x0000000c0d0e7389 */ /* 0x0044e400000c000b */
[----:B0123-5:R-:W-:Y:S01]  /*1cc60*/  ENDCOLLECTIVE ;  /* 0x000000000000791b */ /* 0x02ffe20003800000 */
.L_x_709:
[----:B------:R-:W-:Y:S05]  /*1cc70*/  BSYNC B1 ;  /* 0x0000000000017941 */ /* 0x000fea0003800000 */
.L_x_708:
[----:B------:R-:W-:Y:S02]  /*1cc80*/  IMAD.MOV.U32 R13, RZ, RZ, R0 ;  /* 0x000000ffff0d7224 */ /* 0x000fe400078e0000 */
[----:B------:R-:W-:Y:S02]  /*1cc90*/  IMAD.MOV.U32 R12, RZ, RZ, 0x1 ;  /* 0x00000001ff0c7424 */ /* 0x000fe400078e00ff */
[----:B------:R-:W-:Y:S02]  /*1cca0*/  IMAD.MOV.U32 R11, RZ, RZ, 0x1c1f ;  /* 0x00001c1fff0b7424 */ /* 0x000fe400078e00ff */
[----:B------:R-:W-:Y:S02]  /*1ccb0*/  IMAD.MOV.U32 R15, RZ, RZ, -0x1 ;  /* 0xffffffffff0f7424 */ /* 0x000fe400078e00ff */
[----:B------:R-:W-:-:S07]  /*1ccc0*/  IMAD.MOV.U32 R3, RZ, RZ, R14 ;  /* 0x000000ffff037224 */ /* 0x000fce00078e000e */
[----:B------:R-:W-:Y:S05]  /*1ccd0*/  WARPSYNC.COLLECTIVE R15, `(.L_x_710) ;  /* 0x000000000f087348 */ /* 0x000fea0003c00000 */
[----:B------:R0:W1:Y:S02]  /*1cce0*/  SHFL.IDX P6, R14, R13, R12, R11 ;  /* 0x0000000c0d0e7389 */ /* 0x00006400000c000b */
[----:B01----:R-:W-:Y:S01]  /*1ccf0*/  ENDCOLLECTIVE ;  /* 0x000000000000791b */ /* 0x003fe20003800000 */
.L_x_710:
[----:B------:R-:W-:Y:S05]  /*1cd00*/  BRA `(.L_x_711) ;  /* 0xffffff6400f87947 */ /* 0x000fea000383ffff */
.L_x_538:
[----:B------:R-:W-:Y:S02]  /*1cd10*/  IMAD.MOV.U32 R13, RZ, RZ, R24 ;  /* 0x000000ffff0d7224 */ /* 0x000fe400078e0018 */
[----:B------:R-:W-:Y:S02]  /*1cd20*/  IMAD.MOV.U32 R12, RZ, RZ, RZ ;  /* 0x000000ffff0c7224 */ /* 0x000fe400078e00ff */
[----:B------:R-:W-:Y:S02]  /*1cd30*/  IMAD.MOV.U32 R11, RZ, RZ, 0x1c1f ;  /* 0x00001c1fff0b7424 */ /* 0x000fe400078e00ff */
[----:B------:R-:W-:-:S07]  /*1cd40*/  IMAD.MOV.U32 R15, RZ, RZ, -0x1 ;  /* 0xffffffffff0f7424 */ /* 0x000fce00078e00ff */
[----:B------:R-:W-:Y:S05]  /*1cd50*/  WARPSYNC.COLLECTIVE R15, `(.L_x_712) ;  /* 0x000000000f087348 */ /* 0x000fea0003c00000 */
[----:B------:R0:W1:Y:S02]  /*1cd60*/  SHFL.IDX P6, R14, R13, R12, R11 ;  /* 0x0000000c0d0e7389 */ /* 0x00006400000c000b */
[----:B01----:R-:W-:Y:S01]  /*1cd70*/  ENDCOLLECTIVE ;  /* 0x000000000000791b */ /* 0x003fe20003800000 */
.L_x_712:
[----:B------:R-:W-:Y:S02]  /*1cd80*/  IMAD.MOV.U32 R13, RZ, RZ, R0 ;  /* 0x000000ffff0d7224 */ /* 0x000fe400078e0000 */
[----:B------:R-:W-:-:S07]  /*1cd90*/  IMAD.MOV.U32 R3, RZ, RZ, R14 ;  /* 0x000000ffff037224 */ /* 0x000fce00078e000e */
[----:B------:R-:W-:Y:S05]  /*1cda0*/  WARPSYNC.COLLECTIVE R15, `(.L_x_713) ;  /* 0x000000000f087348 */ /* 0x000fea0003c00000 */
[----:B------:R0:W1:Y:S02]  /*1cdb0*/  SHFL.IDX P6, R14, R13, R12, R11 ;  /* 0x0000000c0d0e7389 */ /* 0x00006400000c000b */
[----:B01----:R-:W-:Y:S01]  /*1cdc0*/  ENDCOLLECTIVE ;  /* 0x000000000000791b */ /* 0x003fe20003800000 */
.L_x_713:
[----:B------:R-:W-:Y:S05]  /*1cdd0*/  BRA `(.L_x_714) ;  /* 0xffffff6800c47947 */ /* 0x000fea000383ffff */
.L_x_541:
[----:B------:R-:W-:Y:S01]  /*1cde0*/  BSSY B1, `(.L_x_715) ;  /* 0x0000008000017945 */ /* 0x000fe20003800000 */
[----:B---3--:R-:W-:Y:S02]  /*1cdf0*/  IMAD.MOV.U32 R13, RZ, RZ, R24 ;  /* 0x000000ffff0d7224 */ /* 0x008fe400078e0018 */
[----:B------:R-:W-:Y:S02]  /*1ce00*/  IMAD.MOV.U32 R12, RZ, RZ, 0x1 ;  /* 0x00000001ff0c7424 */ /* 0x000fe400078e00ff */
[----:B------:R-:W-:Y:S02]  /*1ce10*/  IMAD.MOV.U32 R11, RZ, RZ, 0x1c1f ;  /* 0x00001c1fff0b7424 */ /* 0x000fe400078e00ff */
[----:B------:R-:W-:-:S07]  /*1ce20*/  IMAD.MOV.U32 R15, RZ, RZ, -0x1 ;  /* 0xffffffffff0f7424 */ /* 0x000fce00078e00ff */
[----:B012---:R-:W-:Y:S05]  /*1ce30*/  WARPSYNC.COLLECTIVE R15, `(.L_x_716) ;  /* 0x000000000f087348 */ /* 0x007fea0003c00000 */
[----:B--2---:R2:W3:Y:S02]  /*1ce40*/  SHFL.IDX P6, R14, R13, R12, R11 ;  /* 0x0000000c0d0e7389 */ /* 0x0044e400000c000b */
[----:B0123--:R-:W-:Y:S01]  /*1ce50*/  ENDCOLLECTIVE ;  /* 0x000000000000791b */ /* 0x00ffe20003800000 */
.L_x_716:
[----:B------:R-:W-:Y:S05]  /*1ce60*/  BSYNC B1 ;  /* 0x0000000000017941 */ /* 0x000fea0003800000 */
.L_x_715:
        /* <DEDUP_REMOVED lines=8> */
.L_x_717:
[----:B------:R-:W-:Y:S05]  /*1cef0*/  BRA `(.L_x_718) ;  /* 0xffffff6c00c07947 */ /* 0x000fea000383ffff */
.L_x_545:
[----:B------:R-:W-:Y:S02]  /*1cf00*/  IMAD.MOV.U32 R13, RZ, RZ, R4 ;  /* 0x000000ffff0d7224 */ /* 0x000fe400078e0004 */
[----:B------:R-:W-:Y:S02]  /*1cf10*/  IMAD.MOV.U32 R12, RZ, RZ, RZ ;  /* 0x000000ffff0c7224 */ /* 0x000fe400078e00ff */
[----:B------:R-:W-:Y:S02]  /*1cf20*/  IMAD.MOV.U32 R11, RZ, RZ, 0x1c1f ;  /* 0x00001c1fff0b7424 */ /* 0x000fe400078e00ff */
[----:B------:R-:W-:-:S07]  /*1cf30*/  IMAD.MOV.U32 R15, RZ, RZ, -0x1 ;  /* 0xffffffffff0f7424 */ /* 0x000fce00078e00ff */
[----:B-1----:R-:W-:Y:S05]  /*1cf40*/  WARPSYNC.COLLECTIVE R15, `(.L_x_719) ;  /* 0x000000000f087348 */ /* 0x002fea0003c00000 */
[----:B------:R0:W2:Y:S02]  /*1cf50*/  SHFL.IDX P6, R14, R13, R12, R11 ;  /* 0x0000000c0d0e7389 */ /* 0x0000a400000c000b */
[----:B012---:R-:W-:Y:S01]  /*1cf60*/  ENDCOLLECTIVE ;  /* 0x000000000000791b */ /* 0x007fe20003800000 */
.L_x_719:
[----:B------:R-:W-:Y:S02]  /*1cf70*/  IMAD.MOV.U32 R13, RZ, RZ, R0 ;  /* 0x000000ffff0d7224 */ /* 0x000fe400078e0000 */
[----:B------:R-:W-:-:S07]  /*1cf80*/  IMAD.MOV.U32 R3, RZ, RZ, R14 ;  /* 0x000000ffff037224 */ /* 0x000fce00078e000e */
[----:B------:R-:W-:Y:S05]  /*1cf90*/  WARPSYNC.COLLECTIVE R15, `(.L_x_720) ;  /* 0x000000000f087348 */ /* 0x000fea0003c00000 */
[----:B------:R0:W1:Y:S02]  /*1cfa0*/  SHFL.IDX P6, R14, R13, R12, R11 ;  /* 0x0000000c0d0e7389 */ /* 0x00006400000c000b */
[----:B01----:R-:W-:Y:S01]  /*1cfb0*/  ENDCOLLECTIVE ;  /* 0x000000000000791b */ /* 0x003fe20003800000 */
.L_x_720:
[----:B------:R-:W-:Y:S05]  /*1cfc0*/  BRA `(.L_x_721) ;  /* 0xffffff7800fc7947 */ /* 0x000fea000383ffff */
.L_x_548:
[----:B------:R-:W-:Y:S01]  /*1cfd0*/  BSSY B1, `(.L_x_722) ;  /* 0x0000008000017945 */ /* 0x000fe20003800000 */
[----:B----4-:R-:W-:Y:S01]  /*1cfe0*/  IMAD.MOV.U32 R13, RZ, RZ, R4 ;  /* 0x000000ffff0d7224 */ /* 0x010fe200078e0004 */
[----:B------:R-:W-:Y:S01]  /*1cff0*/  MOV R12, 0x1 ;  /* 0x00000001000c7802 */ /* 0x000fe20000000f00 */
[----:B------:R-:W-:Y:S02]  /*1d000*/  IMAD.MOV.U32 R11, RZ, RZ, 0x1c1f ;  /* 0x00001c1fff0b7424 */ /* 0x000fe400078e00ff */
[----:B------:R-:W-:-:S07]  /*1d010*/  IMAD.MOV.U32 R15, RZ, RZ, -0x1 ;  /* 0xffffffffff0f7424 */ /* 0x000fce00078e00ff */
[----:B0123--:R-:W-:Y:S05]  /*1d020*/  WARPSYNC.COLLECTIVE R15, `(.L_x_723) ;  /* 0x000000000f087348 */ /* 0x00ffea0003c00000 */
[----:B---3--:R3:W4:Y:S02]  /*1d030*/  SHFL.IDX P6, R14, R13, R12, R11 ;  /* 0x0000000c0d0e7389 */ /* 0x00872400000c000b */
[----:B01234-:R-:W-:Y:S01]  /*1d040*/  ENDCOLLECTIVE ;  /* 0x000000000000791b */ /* 0x01ffe20003800000 */
.L_x_723:
[----:B------:R-:W-:Y:S05]  /*1d050*/  BSYNC B1 ;  /* 0x0000000000017941 */ /* 0x000fea0003800000 */
.L_x_722:
        /* <DEDUP_REMOVED lines=8> */
.L_x_724:
[----:B------:R-:W-:Y:S05]  /*1d0e0*/  BRA `(.L_x_725) ;  /* 0xffffff7c00107947 */ /* 0x000fea000383ffff */
.L_x_565:
[----:B------:R-:W0:Y:S01]  /*1d0f0*/  S2R R6, SR_TID.X ;  /* 0x0000000000067919 */ /* 0x000e220000002100 */
[----:B------:R-:W-:Y:S01]  /*1d100*/  BSSY B1, `(.L_x_726) ;  /* 0x000000a000017945 */ /* 0x000fe20003800000 */
[----:B------:R-:W-:Y:S02]  /*1d110*/  IMAD.MOV.U32 R12, RZ, RZ, RZ ;  /* 0x000000ffff0c7224 */ /* 0x000fe400078e00ff */
[----:B------:R-:W-:Y:S02]  /*1d120*/  IMAD.MOV.U32 R11, RZ, RZ, 0x1f ;  /* 0x0000001fff0b7424 */ /* 0x000fe400078e00ff */
[----:B------:R-:W-:Y:S01]  /*1d130*/  IMAD.MOV.U32 R15, RZ, RZ, -0x1 ;  /* 0xffffffffff0f7424 */ /* 0x000fe200078e00ff */
[----:B0-----:R-:W-:-:S04]  /*1d140*/  SHF.R.U32.HI R6, RZ, 0x5, R6 ;  /* 0x00000005ff067819 */ /* 0x001fc80000011606 */
[----:B------:R-:W-:-:S05]  /*1d150*/  LOP3.LUT R6, R6, 0x3, RZ, 0xc0, !PT ;  /* 0x0000000306067812 */ /* 0x000fca00078ec0ff */
[----:B------:R-:W-:-:S07]  /*1d160*/  IMAD.MOV.U32 R13, RZ, RZ, R6 ;  /* 0x000000ffff0d7224 */ /* 0x000fce00078e0006 */
[----:B-1----:R-:W-:Y:S05]  /*1d170*/  WARPSYNC.COLLECTIVE R15, `(.L_x_727) ;  /* 0x000000000f087348 */ /* 0x002fea0003c00000 */
[----:B------:R0:W2:Y:S02]  /*1d180*/  SHFL.IDX P6, R14, R13, R12, R11 ;  /* 0x0000000c0d0e7389 */ /* 0x0000a400000c000b */
[----:B012---:R-:W-:Y:S01]  /*1d190*/  ENDCOLLECTIVE ;  /* 0x000000000000791b */ /* 0x007fe20003800000 */
.L_x_727:
[----:B------:R-:W-:Y:S05]  /*1d1a0*/  BSYNC B1 ;  /* 0x0000000000017941 */ /* 0x000fea0003800000 */
.L_x_726:
[----:B------:R-:W-:Y:S05]  /*1d1b0*/  BRA `(.L_x_728) ;  /* 0xffffff9000fc7947 */ /* 0x000fea000383ffff */
.L_x_567:
[----:B------:R-:W-:Y:S01]  /*1d1c0*/  BSSY B1, `(.L_x_729) ;  /* 0x0000006000017945 */ /* 0x000fe20003800000 */
[----:B------:R-:W-:-:S07]  /*1d1d0*/  IMAD.MOV.U32 R15, RZ, RZ, -0x1 ;  /* 0xffffffffff0f7424 */ /* 0x000fce00078e00ff */
[----:B01----:R-:W-:Y:S05]  /*1d1e0*/  WARPSYNC.COLLECTIVE R15, `(.L_x_730) ;  /* 0x000000000f0c7348 */ /* 0x003fea0003c00000 */
[----:B------:R-:W-:Y:S02]  /*1d1f0*/  ELECT P6, UR62, PT ;  /* 0x00000000003e782f */ /* 0x000fe400038c0000 */
[----:B------:R-:W-:Y:S01]  /*1d200*/  MOV R14, UR62 ;  /* 0x0000003e000e7c02 */ /* 0x000fe20008000f00 */
[----:B01----:R-:W-:Y:S10]  /*1d210*/  ENDCOLLECTIVE ;  /* 0x000000000000791b */ /* 0x003ff40003800000 */
.L_x_730:
[----:B------:R-:W-:Y:S05]  /*1d220*/  BSYNC B1 ;  /* 0x0000000000017941 */ /* 0x000fea0003800000 */
.L_x_729:
[----:B------:R-:W-:Y:S05]  /*1d230*/  BRA `(.L_x_566) ;  /* 0xffffff9000f47947 */ /* 0x000fea000383ffff */
.L_x_569:
[----:B0-----:R0:W2:Y:S02]  /*1d240*/  SYNCS.PHASECHK.TRANS64.TRYWAIT P0, [R16+URZ+0x2d820], R6 ;  /* 0x02d82006100075a7 */ /* 0x0010a4000800017f */
[----:B--2---:R-:W-:Y:S05]  /*1d250*/  @!P0 NANOSLEEP.SYNCS 0x989680 ;  /* 0x009896800000895d */ /* 0x004fea0003900000 */
[----:B------:R-:W2:Y:S02]  /*1d260*/  @!P0 SYNCS.PHASECHK.TRANS64 P0, [R16+URZ+0x2d820], R6 ;  /* 0x02d82006100085a7 */ /* 0x000ea4000800007f */
[----:B--2---:R-:W-:Y:S05]  /*1d270*/  @!P0 BRA `(.L_x_569) ;  /* 0xfffffffc00f08947 */ /* 0x004fea000383ffff */
[----:B------:R-:W-:Y:S05]  /*1d280*/  BRA `(.L_x_731) ;  /* 0xffffff9400047947 */ /* 0x000fea000383ffff */
.L_x_573:
[----:B-1----:R1:W2:Y:S02]  /*1d290*/  SYNCS.PHASECHK.TRANS64.TRYWAIT P0, [R9+URZ+0x2d8a0], R11 ;  /* 0x02d8a00b090075a7 */ /* 0x0022a4000800017f */
[----:B--2---:R-:W-:Y:S05]  /*1d2a0*/  @!P0 NANOSLEEP.SYNCS 0x989680 ;  /* 0x009896800000895d */ /* 0x004fea0003900000 */
[----:B------:R-:W2:Y:S02]  /*1d2b0*/  @!P0 SYNCS.PHASECHK.TRANS64 P0, [R9+URZ+0x2d8a0], R11 ;  /* 0x02d8a00b090085a7 */ /* 0x000ea4000800007f */
[----:B--2---:R-:W-:Y:S05]  /*1d2c0*/  @!P0 BRA `(.L_x_573) ;  /* 0xfffffffc00f08947 */ /* 0x004fea000383ffff */
[----:B------:R-:W-:Y:S05]  /*1d2d0*/  BRA `(.L_x_732) ;  /* 0xffffff9400207947 */ /* 0x000fea000383ffff */
.L_x_580:
[----:B0-----:R0:W2:Y:S02]  /*1d2e0*/  SYNCS.PHASECHK.TRANS64.TRYWAIT P0, [R9+URZ+0x2d8c0], R11 ;  /* 0x02d8c00b090075a7 */ /* 0x0010a4000800017f */
[----:B--2---:R-:W-:Y:S05]  /*1d2f0*/  @!P0 NANOSLEEP.SYNCS 0x989680 ;  /* 0x009896800000895d */ /* 0x004fea0003900000 */
[----:B------:R-:W2:Y:S02]  /*1d300*/  @!P0 SYNCS.PHASECHK.TRANS64 P0, [R9+URZ+0x2d8c0], R11 ;  /* 0x02d8c00b090085a7 */ /* 0x000ea4000800007f */
[----:B--2---:R-:W-:Y:S05]  /*1d310*/  @!P0 BRA `(.L_x_580) ;  /* 0xfffffffc00f08947 */ /* 0x004fea000383ffff */
[----:B------:R-:W-:Y:S05]  /*1d320*/  BRA `(.L_x_733) ;  /* 0xffffff98001c7947 */ /* 0x000fea000383ffff */
.L_x_589:
[----:B0-----:R0:W1:Y:S02]  /*1d330*/  SYNCS.PHASECHK.TRANS64.TRYWAIT P2, [R9+URZ+0x2d8a0], R8 ;  /* 0x02d8a008090075a7 */ /* 0x001064000804017f */
[----:B-1----:R-:W-:Y:S05]  /*1d340*/  @!P2 NANOSLEEP.SYNCS 0x989680 ;  /* 0x009896800000a95d */ /* 0x002fea0003900000 */
[----:B------:R-:W1:Y:S02]  /*1d350*/  @!P2 SYNCS.PHASECHK.TRANS64 P2, [R9+URZ+0x2d8a0], R8 ;  /* 0x02d8a0080900a5a7 */ /* 0x000e64000804007f */
[----:B-1----:R-:W-:Y:S05]  /*1d360*/  @!P2 BRA `(.L_x_589) ;  /* 0xfffffffc00f0a947 */ /* 0x002fea000383ffff */
[----:B------:R-:W-:Y:S05]  /*1d370*/  BRA `(.L_x_734) ;  /* 0xffffff9c005c7947 */ /* 0x000fea000383ffff */
.L_x_596:
[----:B-1----:R1:W2:Y:S02]  /*1d380*/  SYNCS.PHASECHK.TRANS64.TRYWAIT P2, [R9+URZ+0x2d8c0], R8 ;  /* 0x02d8c008090075a7 */ /* 0x0022a4000804017f */
[----:B--2---:R-:W-:Y:S05]  /*1d390*/  @!P2 NANOSLEEP.SYNCS 0x989680 ;  /* 0x009896800000a95d */ /* 0x004fea0003900000 */
[----:B------:R-:W2:Y:S02]  /*1d3a0*/  @!P2 SYNCS.PHASECHK.TRANS64 P2, [R9+URZ+0x2d8c0], R8 ;  /* 0x02d8c0080900a5a7 */ /* 0x000ea4000804007f */
[----:B--2---:R-:W-:Y:S05]  /*1d3b0*/  @!P2 BRA `(.L_x_596) ;  /* 0xfffffffc00f0a947 */ /* 0x004fea000383ffff */
[----:B------:R-:W-:Y:S05]  /*1d3c0*/  BRA `(.L_x_735) ;  /* 0xffffffa000547947 */ /* 0x000fea000383ffff */
.L_x_613:
[----:B------:R-:W0:Y:S01]  /*1d3d0*/  S2R R20, SR_TID.X ;  /* 0x0000000000147919 */ /* 0x000e220000002100 */
[----:B------:R-:W-:Y:S01]  /*1d3e0*/  BSSY B0, `(.L_x_736) ;  /* 0x000000a000007945 */ /* 0x000fe20003800000 */
[----:B------:R-:W-:Y:S02]  /*1d3f0*/  IMAD.MOV.U32 R12, RZ, RZ, RZ ;  /* 0x000000ffff0c7224 */ /* 0x000fe400078e00ff */
[----:B------:R-:W-:Y:S01]  /*1d400*/  IMAD.MOV.U32 R15, RZ, RZ, -0x1 ;  /* 0xffffffffff0f7424 */ /* 0x000fe200078e00ff */
[----:B0-----:R-:W-:-:S04]  /*1d410*/  SHF.R.U32.HI R11, RZ, 0x5, R20 ;  /* 0x00000005ff0b7819 */ /* 0x001fc80000011614 */
[----:B------:R-:W-:-:S05]  /*1d420*/  LOP3.LUT R11, R11, 0x3, RZ, 0xc0, !PT ;  /* 0x000000030b0b7812 */ /* 0x000fca00078ec0ff */
[----:B------:R-:W-:Y:S02]  /*1d430*/  IMAD.MOV.U32 R13, RZ, RZ, R11 ;  /* 0x000000ffff0d7224 */ /* 0x000fe400078e000b */
[----:B------:R-:W-:-:S07]  /*1d440*/  IMAD.MOV.U32 R11, RZ, RZ, 0x1f ;  /* 0x0000001fff0b7424 */ /* 0x000fce00078e00ff */
[----:B-----5:R-:W-:Y:S05]  /*1d450*/  WARPSYNC.COLLECTIVE R15, `(.L_x_737) ;  /* 0x000000000f087348 */ /* 0x020fea0003c00000 */
[----:B------:R0:W1:Y:S02]  /*1d460*/  SHFL.IDX P6, R14, R13, R12, R11 ;  /* 0x0000000c0d0e7389 */ /* 0x00006400000c000b */
[----:B01---5:R-:W-:Y:S01]  /*1d470*/  ENDCOLLECTIVE ;  /* 0x000000000000791b */ /* 0x023fe20003800000 */
.L_x_737:
[----:B------:R-:W-:Y:S05]  /*1d480*/  BSYNC B0 ;  /* 0x0000000000007941 */ /* 0x000fea0003800000 */
.L_x_736:
[----:B------:R-:W-:Y:S05]  /*1d490*/  BRA `(.L_x_738) ;  /* 0xffffffb000147947 */ /* 0x000fea000383ffff */
.L_x_616:
[----:B0-----:R0:W1:Y:S02]  /*1d4a0*/  SYNCS.PHASECHK.TRANS64.TRYWAIT P0, [R0+URZ+0x2d840], R5 ;  /* 0x02d84005000075a7 */ /* 0x001064000800017f */
[----:B-1----:R-:W-:Y:S05]  /*1d4b0*/  @!P0 NANOSLEEP.SYNCS 0x989680 ;  /* 0x009896800000895d */ /* 0x002fea0003900000 */
[----:B------:R-:W1:Y:S02]  /*1d4c0*/  @!P0 SYNCS.PHASECHK.TRANS64 P0, [R0+URZ+0x2d840], R5 ;  /* 0x02d84005000085a7 */ /* 0x000e64000800007f */
[----:B-1----:R-:W-:Y:S05]  /*1d4d0*/  @!P0 BRA `(.L_x_616) ;  /* 0xfffffffc00f08947 */ /* 0x002fea000383ffff */
[----:B------:R-:W-:Y:S05]  /*1d4e0*/  BRA `(.L_x_739) ;  /* 0xffffffb000687947 */ /* 0x000fea000383ffff */
.L_x_617:
        /* <DEDUP_REMOVED lines=8> */
.L_x_741:
[----:B------:R-:W-:Y:S05]  /*1d570*/  BSYNC B0 ;  /* 0x0000000000007941 */ /* 0x000fea0003800000 */
.L_x_740:
        /* <DEDUP_REMOVED lines=8> */
.L_x_742:
[----:B------:R-:W-:Y:S02]  /*1d600*/  IMAD.MOV.U32 R13, RZ, RZ, R7 ;  /* 0x000000ffff0d7224 */ /* 0x000fe400078e0007 */
[----:B------:R-:W-:Y:S02]  /*1d610*/  IMAD.MOV.U32 R12, RZ, RZ, 0x1 ;  /* 0x00000001ff0c7424 */ /* 0x000fe400078e00ff */
[----:B------:R-:W-:-:S07]  /*1d620*/  IMAD.MOV.U32 R4, RZ, RZ, R14 ;  /* 0x000000ffff047224 */ /* 0x000fce00078e000e */
[----:B------:R-:W-:Y:S05]  /*1d630*/  WARPSYNC.COLLECTIVE R15, `(.L_x_743) ;  /* 0x000000000f087348 */ /* 0x000fea0003c00000 */
[----:B------:R0:W1:Y:S02]  /*1d640*/  SHFL.IDX P6, R14, R13, R12, R11 ;  /* 0x0000000c0d0e7389 */ /* 0x00006400000c000b */
[----:B01----:R-:W-:Y:S01]  /*1d650*/  ENDCOLLECTIVE ;  /* 0x000000000000791b */ /* 0x003fe20003800000 */
.L_x_743:
[----:B------:R-:W-:-:S05]  /*1d660*/  @P0 LEA R5, P1, R9, R4, 0x1 ;  /* 0x0000000409050211 */ /* 0x000fca00078208ff */
[----:B------:R-:W-:Y:S01]  /*1d670*/  @P0 IMAD.X R4, RZ, RZ, R6, P1 ;  /* 0x000000ffff040224 */ /* 0x000fe200008e0606 */
[----:B------:R-:W-:Y:S01]  /*1d680*/  ISETP.GE.AND P1, PT, R3, 0x21, PT ;  /* 0x000000210300780c */ /* 0x000fe20003f26270 */
[----:B------:R-:W-:-:S03]  /*1d690*/  @P0 IMAD R6, R8, 0x2, R16 ;  /* 0x0000000208060824 */ /* 0x000fc600078e0210 */
        /* <DEDUP_REMOVED lines=10> */
[----:B0-----:R-:W-:-:S07]  /*1d740*/  MOV R6, R14 ;  /* 0x0000000e00067202 */ /* 0x001fce0000000f00 */
[----:B------:R-:W-:Y:S05]  /*1d750*/  WARPSYNC.COLLECTIVE R15, `(.L_x_744) ;  /* 0x000000000f087348 */ /* 0x000fea0003c00000 */
[----:B------:R0:W1:Y:S02]  /*1d760*/  SHFL.IDX P6, R14, R13, R12, R11 ;  /* 0x0000000c0d0e7389 */ /* 0x00006400000c000b */
[----:B01----:R-:W-:Y:S01]  /*1d770*/  ENDCOLLECTIVE ;  /* 0x000000000000791b */ /* 0x003fe20003800000 */
.L_x_744:
[----:B------:R-:W-:Y:S02]  /*1d780*/  IMAD.MOV.U32 R13, RZ, RZ, R7 ;  /* 0x000000ffff0d7224 */ /* 0x000fe400078e0007 */
[----:B------:R-:W-:Y:S02]  /*1d790*/  IMAD.MOV.U32 R12, RZ, RZ, 0x2 ;  /* 0x00000002ff0c7424 */ /* 0x000fe400078e00ff */
[----:B------:R-:W-:-:S07]  /*1d7a0*/  IMAD.MOV.U32 R4, RZ, RZ, R14 ;  /* 0x000000ffff047224 */ /* 0x000fce00078e000e */
[----:B------:R-:W-:Y:S05]  /*1d7b0*/  WARPSYNC.COLLECTIVE R15, `(.L_x_745) ;  /* 0x000000000f087348 */ /* 0x000fea0003c00000 */
[----:B------:R0:W1:Y:S02]  /*1d7c0*/  SHFL.IDX P6, R14, R13, R12, R11 ;  /* 0x0000000c0d0e7389 */ /* 0x00006400000c000b */
[----:B01----:R-:W-:Y:S01]  /*1d7d0*/  ENDCOLLECTIVE ;  /* 0x000000000000791b */ /* 0x003fe20003800000 */
.L_x_745:
[----:B------:R-:W-:-:S05]  /*1d7e0*/  @P1 LEA R5, P0, R9, R4, 0x1 ;  /* 0x0000000409051211 */ /* 0x000fca00078008ff */
[----:B------:R-:W-:Y:S02]  /*1d7f0*/  @P1 IMAD.X R4, RZ, RZ, R6, P0 ;  /* 0x000000ffff041224 */ /* 0x000fe400000e0606 */
        /* <DEDUP_REMOVED lines=16> */
.L_x_746:
[----:B------:R-:W-:Y:S02]  /*1d900*/  IMAD.MOV.U32 R13, RZ, RZ, R7 ;  /* 0x000000ffff0d7224 */ /* 0x000fe400078e0007 */
[----:B------:R-:W-:Y:S02]  /*1d910*/  IMAD.MOV.U32 R12, RZ, RZ, 0x3 ;  /* 0x00000003ff0c7424 */ /* 0x000fe400078e00ff */
[----:B------:R-:W-:-:S07]  /*1d920*/  IMAD.MOV.U32 R4, RZ, RZ, R14 ;  /* 0x000000ffff047224 */ /* 0x000fce00078e000e */
[----:B------:R-:W-:Y:S05]  /*1d930*/  WARPSYNC.COLLECTIVE R15, `(.L_x_747) ;  /* 0x000000000f087348 */ /* 0x000fea0003c00000 */
[----:B------:R0:W1:Y:S02]  /*1d940*/  SHFL.IDX P6, R14, R13, R12, R11 ;  /* 0x0000000c0d0e7389 */ /* 0x00006400000c000b */
[----:B01----:R-:W-:Y:S01]  /*1d950*/  ENDCOLLECTIVE ;  /* 0x000000000000791b */ /* 0x003fe20003800000 */
.L_x_747:
[----:B------:R-:W-:-:S05]  /*1d960*/  @P1 LEA R5, P0, R9, R4, 0x1 ;  /* 0x0000000409051211 */ /* 0x000fca00078008ff */
[----:B------:R-:W-:Y:S02]  /*1d970*/  @P1 IMAD.X R4, RZ, RZ, R6, P0 ;  /* 0x000000ffff041224 */ /* 0x000fe400000e0606 */
[----:B------:R-:W-:-:S03]  /*1d980*/  @P1 IMAD R6, R8, 0x2, R16 ;  /* 0x0000000208061824 */ /* 0x000fc600078e0210 */
        /* <DEDUP_REMOVED lines=8> */
.L_x_748:
        /* <DEDUP_REMOVED lines=8> */
.L_x_622:
[----:B------:R-:W-:Y:S02]  /*1da90*/  IMAD.MOV.U32 R13, RZ, RZ, R4 ;  /* 0x000000ffff0d7224 */ /* 0x000fe400078e0004 */
[----:B------:R-:W-:Y:S02]  /*1daa0*/  IMAD.MOV.U32 R12, RZ, RZ, RZ ;  /* 0x000000ffff0c7224 */ /* 0x000fe400078e00ff */
[----:B------:R-:W-:Y:S02]  /*1dab0*/  IMAD.MOV.U32 R11, RZ, RZ, 0x1c1f ;  /* 0x00001c1fff0b7424 */ /* 0x000fe400078e00ff */
[----:B------:R-:W-:Y:S02]  /*1dac0*/  IMAD.MOV.U32 R15, RZ, RZ, -0x1 ;  /* 0xffffffffff0f7424 */ /* 0x000fe400078e00ff */
[----:B-----5:R-:W-:Y:S02]  /*1dad0*/  IMAD R0, R21, R9, RZ ;  /* 0x0000000915007224 */ /* 0x020fe400078e02ff */
[----:B------:R-:W-:-:S07]  /*1dae0*/  IMAD R25, R25, 0xc0, R20 ;  /* 0x000000c019197824 */ /* 0x000fce00078e0214 */
[----:B------:R-:W-:Y:S05]  /*1daf0*/  WARPSYNC.COLLECTIVE R15, `(.L_x_750) ;  /* 0x000000000f087348 */ /* 0x000fea0003c00000 */
[----:B------:R0:W1:Y:S02]  /*1db00*/  SHFL.IDX P6, R14, R13, R12, R11 ;  /* 0x0000000c0d0e7389 */ /* 0x00006400000c000b */
[----:B01----:R-:W-:Y:S01]  /*1db10*/  ENDCOLLECTIVE ;  /* 0x000000000000791b */ /* 0x003fe20003800000 */
.L_x_750:
[C---:B------:R-:W-:Y:S01]  /*1db20*/  VIADD R9, R25.reuse, 0x20 ;  /* 0x0000002019097836 */ /* 0x040fe20000000000 */
[----:B------:R-:W-:Y:S01]  /*1db30*/  ISETP.GE.AND P3, PT, R25, R0, PT ;  /* 0x000000001900720c */ /* 0x000fe20003f66270 */
[----:B------:R-:W-:Y:S02]  /*1db40*/  IMAD.MOV.U32 R13, RZ, RZ, R5 ;  /* 0x000000ffff0d7224 */ /* 0x000fe400078e0005 */
[----:B------:R-:W-:-:S10]  /*1db50*/  IMAD.MOV.U32 R2, RZ, RZ, R14 ;  /* 0x000000ffff027224 */ /* 0x000fd400078e000e */
[----:B------:R-:W-:Y:S05]  /*1db60*/  WARPSYNC.COLLECTIVE R15, `(.L_x_751) ;  /* 0x000000000f087348 */ /* 0x000fea0003c00000 */
[----:B------:R0:W1:Y:S02]  /*1db70*/  SHFL.IDX P6, R14, R13, R12, R11 ;  /* 0x0000000c0d0e7389 */ /* 0x00006400000c000b */
[----:B01----:R-:W-:Y:S01]  /*1db80*/  ENDCOLLECTIVE ;  /* 0x000000000000791b */ /* 0x003fe20003800000 */
.L_x_751:
[----:B------:R-:W-:Y:S02]  /*1db90*/  IMAD.MOV.U32 R13, RZ, RZ, R4 ;  /* 0x000000ffff0d7224 */ /* 0x000fe400078e0004 */
[----:B------:R-:W-:Y:S02]  /*1dba0*/  IMAD.MOV.U32 R12, RZ, RZ, 0x1 ;  /* 0x00000001ff0c7424 */ /* 0x000fe400078e00ff */
[----:B------:R-:W-:-:S07]  /*1dbb0*/  IMAD.MOV.U32 R3, RZ, RZ, R14 ;  /* 0x000000ffff037224 */ /* 0x000fce00078e000e */
[----:B------:R-:W-:Y:S05]  /*1dbc0*/  WARPSYNC.COLLECTIVE R15, `(.L_x_752) ;  /* 0x000000000f087348 */ /* 0x000fea0003c00000 */
[----:B------:R0:W1:Y:S02]  /*1dbd0*/  SHFL.IDX P6, R14, R13, R12, R11 ;  /* 0x0000000c0d0e7389 */ /* 0x00006400000c000b */
[----:B01----:R-:W-:Y:S01]  /*1dbe0*/  ENDCOLLECTIVE ;  /* 0x000000000000791b */ /* 0x003fe20003800000 */
.L_x_752:
[----:B------:R-:W-:-:S05]  /*1dbf0*/  @!P3 LEA R3, P4, R10, R3, 0x1 ;  /* 0x000000030a03b211 */ /* 0x000fca00078808ff */
[----:B------:R-:W-:-:S05]  /*1dc00*/  @!P3 IMAD.X R2, RZ, RZ, R2, P4 ;  /* 0x000000ffff02b224 */ /* 0x000fca00020e0602 */
[----:B------:R-:W-:Y:S01]  /*1dc10*/  @!P3 LOP3.LUT R3, R3, R2, RZ, 0x3c, !PT ;  /* 0x000000020303b212 */ /* 0x000fe200078e3cff */
[----:B------:R-:W-:-:S03]  /*1dc20*/  IMAD.MOV.U32 R13, RZ, RZ, R5 ;  /* 0x000000ffff0d7224 */ /* 0x000fc600078e0005 */
[----:B------:R-:W-:-:S04]  /*1dc30*/  @!P3 LOP3.LUT R2, R3, R2, RZ, 0x3c, !PT ;  /* 0x000000020302b212 */ /* 0x000fc800078e3cff */
[----:B------:R-:W-:-:S05]  /*1dc40*/  @!P3 LOP3.LUT R3, R3, R2, RZ, 0x3c, !PT ;  /* 0x000000020303b212 */ /* 0x000fca00078e3cff */
[----:B------:R-:W-:Y:S01]  /*1dc50*/  @!PT LDS RZ, [RZ] ;  /* 0x00000000fffff984 */ /* 0x000fe20000000800 */
[----:B------:R-:W-:Y:S01]  /*1dc60*/  @!PT LDS RZ, [RZ] ;  /* 0x00000000fffff984 */ /* 0x000fe20000000800 */
[----:B------:R-:W-:Y:S01]  /*1dc70*/  @!PT LDS RZ, [RZ] ;  /* 0x00000000fffff984 */ /* 0x000fe20000000800 */
[----:B------:R-:W-:Y:S04]  /*1dc80*/  @!P3 LDGSTS.E.BYPASS.LTC128B.128 [R8+0xc400], desc[UR42][R2.64], !P0 ;  /* 0x0c4000000208bfae */ /* 0x000fe8000c101d6a */
[----:B------:R-:W-:Y:S04]  /*1dc90*/  @!P3 LDGSTS.E.BYPASS.LTC128B.128 [R8+0xf400], desc[UR42][R2.64+0x40], !P1 ;  /* 0x0f4000400208bfae */ /* 0x000fe8000c901d6a */
[----:B------:R0:W-:Y:S01]  /*1dca0*/  @!P3 LDGSTS.E.BYPASS.LTC128B.128 [R8+0x12400], desc[UR42][R2.64+0x80], !P2 ;  /* 0x124000800208bfae */ /* 0x0001e2000d101d6a */
[----:B------:R-:W-:Y:S01]  /*1dcb0*/  ISETP.GE.AND P3, PT, R9, R0, PT ;  /* 0x000000000900720c */ /* 0x000fe20003f66270 */
[----:B0-----:R-:W-:-:S12]  /*1dcc0*/  IMAD.MOV.U32 R2, RZ, RZ, R14 ;  /* 0x000000ffff027224 */ /* 0x001fd800078e000e */
[----:B------:R-:W-:Y:S05]  /*1dcd0*/  WARPSYNC.COLLECTIVE R15, `(.L_x_753) ;  /* 0x000000000f087348 */ /* 0x000fea0003c00000 */
[----:B------:R0:W1:Y:S02]  /*1dce0*/  SHFL.IDX P6, R14, R13, R12, R11 ;  /* 0x0000000c0d0e7389 */ /* 0x00006400000c000b */
[----:B01----:R-:W-:Y:S01]  /*1dcf0*/  ENDCOLLECTIVE ;  /* 0x000000000000791b */ /* 0x003fe20003800000 */
.L_x_753:
[----:B------:R-:W-:Y:S02]  /*1dd00*/  IMAD.MOV.U32 R13, RZ, RZ, R4 ;  /* 0x000000ffff0d7224 */ /* 0x000fe400078e0004 */
[----:B------:R-:W-:Y:S02]  /*1dd10*/  IMAD.MOV.U32 R12, RZ, RZ, 0x2 ;  /* 0x00000002ff0c7424 */ /* 0x000fe400078e00ff */
[----:B------:R-:W-:-:S07]  /*1dd20*/  IMAD.MOV.U32 R3, RZ, RZ, R14 ;  /* 0x000000ffff037224 */ /* 0x000fce00078e000e */
[----:B------:R-:W-:Y:S05]  /*1dd30*/  WARPSYNC.COLLECTIVE R15, `(.L_x_754) ;  /* 0x000000000f087348 */ /* 0x000fea0003c00000 */
[----:B------:R0:W1:Y:S02]  /*1dd40*/  SHFL.IDX P6, R14, R13, R12, R11 ;  /* 0x0000000c0d0e7389 */ /* 0x00006400000c000b */
[----:B01----:R-:W-:Y:S01]  /*1dd50*/  ENDCOLLECTIVE ;  /* 0x000000000000791b */ /* 0x003fe20003800000 */
.L_x_754:
[----:B------:R-:W-:-:S04]  /*1dd60*/  @!P3 LEA R3, P4, R10, R3, 0x1 ;  /* 0x000000030a03b211 */ /* 0x000fc800078808ff */
[----:B------:R-:W-:-:S04]  /*1dd70*/  @!P3 IADD3.X R2, RZ, R2, RZ, P4, !PT ;  /* 0x00000002ff02b210 */ /* 0x000fc800027fe4ff */
        /* <DEDUP_REMOVED lines=9> */
[----:B------:R0:W-:Y:S02]  /*1de10*/  @!P3 LDGSTS.E.BYPASS.LTC128B.128 [R8+0x12c00], desc[UR42][R2.64+0x80], !P2 ;  /* 0x12c000800208bfae */ /* 0x0001e4000d101d6a */
[----:B0-----:R-:W-:-:S05]  /*1de20*/  VIADD R2, R25, 0x40 ;  /* 0x0000004019027836 */ /* 0x001fca0000000000 */
[----:B------:R-:W-:Y:S01]  /*1de30*/  ISETP.GE.AND P3, PT, R2, R0, PT ;  /* 0x000000000200720c */ /* 0x000fe20003f66270 */
[----:B------:R-:W-:-:S12]  /*1de40*/  IMAD.MOV.U32 R2, RZ, RZ, R14 ;  /* 0x000000ffff027224 */ /* 0x000fd800078e000e */
[----:B------:R-:W-:Y:S05]  /*1de50*/  WARPSYNC.COLLECTIVE R15, `(.L_x_755) ;  /* 0x000000000f087348 */ /* 0x000fea0003c00000 */
[----:B------:R0:W1:Y:S02]  /*1de60*/  SHFL.IDX P6, R14, R13, R12, R11 ;  /* 0x0000000c0d0e7389 */ /* 0x00006400000c000b */
[----:B01----:R-:W-:Y:S01]  /*1de70*/  ENDCOLLECTIVE ;  /* 0x000000000000791b */ /* 0x003fe20003800000 */
.L_x_755:
[----:B------:R-:W-:Y:S02]  /*1de80*/  IMAD.MOV.U32 R13, RZ, RZ, R4 ;  /* 0x000000ffff0d7224 */ /* 0x000fe400078e0004 */
[----:B------:R-:W-:Y:S02]  /*1de90*/  IMAD.MOV.U32 R12, RZ, RZ, 0x3 ;  /* 0x00000003ff0c7424 */ /* 0x000fe400078e00ff */
[----:B------:R-:W-:-:S07]  /*1dea0*/  IMAD.MOV.U32 R3, RZ, RZ, R14 ;  /* 0x000000ffff037224 */ /* 0x000fce00078e000e */
[----:B------:R-:W-:Y:S05]  /*1deb0*/  WARPSYNC.COLLECTIVE R15, `(.L_x_756) ;  /* 0x000000000f087348 */ /* 0x000fea0003c00000 */
[----:B------:R0:W1:Y:S02]  /*1dec0*/  SHFL.IDX P6, R14, R13, R12, R11 ;  /* 0x0000000c0d0e7389 */ /* 0x00006400000c000b */
[----:B01----:R-:W-:Y:S01]  /*1ded0*/  ENDCOLLECTIVE ;  /* 0x000000000000791b */ /* 0x003fe20003800000 */
.L_x_756:
[----:B------:R-:W-:-:S05]  /*1dee0*/  @!P3 LEA R3, P4, R10, R3, 0x1 ;  /* 0x000000030a03b211 */ /* 0x000fca00078808ff */
[----:B------:R-:W-:-:S05]  /*1def0*/  @!P3 IMAD.X R2, RZ, RZ, R2, P4 ;  /* 0x000000ffff02b224 */ /* 0x000fca00020e0602 */
[----:B------:R-:W-:Y:S01]  /*1df00*/  @!P3 LOP3.LUT R3, R3, R2, RZ, 0x3c, !PT ;  /* 0x000000020303b212 */ /* 0x000fe200078e3cff */
[----:B------:R-:W-:-:S03]  /*1df10*/  IMAD.MOV.U32 R13, RZ, RZ, R5 ;  /* 0x000000ffff0d7224 */ /* 0x000fc600078e0005 */
[----:B------:R-:W-:-:S04]  /*1df20*/  @!P3 LOP3.LUT R2, R3, R2, RZ, 0x3c, !PT ;  /* 0x000000020302b212 */ /* 0x000fc800078e3cff */
[----:B------:R-:W-:Y:S01]  /*1df30*/  @!P3 LOP3.LUT R3, R3, R2, RZ, 0x3c, !PT ;  /* 0x000000020303b212 */ /* 0x000fe200078e3cff */
[----:B------:R-:W-:-:S07]  /*1df40*/  IMAD.MOV.U32 R4, RZ, RZ, R14 ;  /* 0x000000ffff047224 */ /* 0x000fce00078e000e */
[----:B------:R-:W-:Y:S05]  /*1df50*/  WARPSYNC.COLLECTIVE R15, `(.L_x_757) ;  /* 0x000000000f087348 */ /* 0x000fea0003c00000 */
[----:B------:R0:W1:Y:S02]  /*1df60*/  SHFL.IDX P6, R14, R13, R12, R11 ;  /* 0x0000000c0d0e7389 */ /* 0x00006400000c000b */
[----:B01----:R-:W-:Y:S01]  /*1df70*/  ENDCOLLECTIVE ;  /* 0x000000000000791b */ /* 0x003fe20003800000 */
.L_x_757:
[----:B------:R-:W-:Y:S01]  /*1df80*/  @!PT LDS RZ, [RZ] ;  /* 0x00000000fffff984 */ /* 0x000fe20000000800 */
[----:B------:R-:W-:Y:S01]  /*1df90*/  @!PT LDS RZ, [RZ] ;  /* 0x00000000fffff984 */ /* 0x000fe20000000800 */
[----:B------:R-:W-:Y:S01]  /*1dfa0*/  @!PT LDS RZ, [RZ] ;  /* 0x00000000fffff984 */ /* 0x000fe20000000800 */
[----:B------:R-:W-:Y:S04]  /*1dfb0*/  @!P3 LDGSTS.E.BYPASS.LTC128B.128 [R8+0xd400], desc[UR42][R2.64], !P0 ;  /* 0x0d4000000208bfae */ /* 0x000fe8000c101d6a */
[----:B------:R-:W-:Y:S04]  /*1dfc0*/  @!P3 LDGSTS.E.BYPASS.LTC128B.128 [R8+0x10400], desc[UR42][R2.64+0x40], !P1 ;  /* 0x104000400208bfae */ /* 0x000fe8000c901d6a */
[----:B------:R0:W-:Y:S01]  /*1dfd0*/  @!P3 LDGSTS.E.BYPASS.LTC128B.128 [R8+0x13400], desc[UR42][R2.64+0x80], !P2 ;  /* 0x134000800208bfae */ /* 0x0001e2000d101d6a */
[----:B------:R-:W-:Y:S02]  /*1dfe0*/  IMAD.MOV.U32 R13, RZ, RZ, R6 ;  /* 0x000000ffff0d7224 */ /* 0x000fe400078e0006 */
[----:B------:R-:W-:-:S02]  /*1dff0*/  IMAD.MOV.U32 R12, RZ, RZ, RZ ;  /* 0x000000ffff0c7224 */ /* 0x000fc400078e00ff */
[----:B0-----:R-:W-:Y:S02]  /*1e000*/  VIADD R2, R25, 0x60 ;  /* 0x0000006019027836 */ /* 0x001fe40000000000 */
[----:B------:R-:W-:-:S07]  /*1e010*/  IMAD.MOV.U32 R5, RZ, RZ, R14 ;  /* 0x000000ffff057224 */ /* 0x000fce00078e000e */
[----:B------:R-:W-:Y:S05]  /*1e020*/  WARPSYNC.COLLECTIVE R15, `(.L_x_758) ;  /* 0x000000000f087348 */ /* 0x000fea0003c00000 */
[----:B------:R0:W1:Y:S02]  /*1e030*/  SHFL.IDX P6, R14, R13, R12, R11 ;  /* 0x0000000c0d0e7389 */ /* 0x00006400000c000b */
[----:B01----:R-:W-:Y:S01]  /*1e040*/  ENDCOLLECTIVE ;  /* 0x000000000000791b */ /* 0x003fe20003800000 */
.L_x_758:
[----:B------:R-:W-:-:S13]  /*1e050*/  ISETP.GE.AND P3, PT, R2, R0, PT ;  /* 0x000000000200720c */ /* 0x000fda0003f66270 */
[----:B------:R-:W-:Y:S01]  /*1e060*/  @!P3 LEA R2, P4, R10, R5, 0x1 ;  /* 0x000000050a02b211 */ /* 0x000fe200078808ff */
[----:B------:R-:W-:-:S04]  /*1e070*/  IMAD.MOV.U32 R13, RZ, RZ, R7 ;  /* 0x000000ffff0d7224 */ /* 0x000fc800078e0007 */
[----:B------:R-:W-:-:S05]  /*1e080*/  @!P3 IMAD.X R3, RZ, RZ, R4, P4 ;  /* 0x000000ffff03b224 */ /* 0x000fca00020e0604 */
        /* <DEDUP_REMOVED lines=12> */
.L_x_759:
[----:B------:R-:W-:Y:S02]  /*1e150*/  IMAD.MOV.U32 R13, RZ, RZ, R6 ;  /* 0x000000ffff0d7224 */ /* 0x000fe400078e0006 */
[----:B------:R-:W-:Y:S02]  /*1e160*/  IMAD.MOV.U32 R12, RZ, RZ, 0x1 ;  /* 0x00000001ff0c7424 */ /* 0x000fe400078e00ff */
[----:B------:R-:W-:-:S07]  /*1e170*/  IMAD.MOV.U32 R3, RZ, RZ, R14 ;  /* 0x000000ffff037224 */ /* 0x000fce00078e000e */
[----:B------:R-:W-:Y:S05]  /*1e180*/  WARPSYNC.COLLECTIVE R15, `(.L_x_760) ;  /* 0x000000000f087348 */ /* 0x000fea0003c00000 */
[----:B------:R0:W1:Y:S02]  /*1e190*/  SHFL.IDX P6, R14, R13, R12, R11 ;  /* 0x0000000c0d0e7389 */ /* 0x00006400000c000b */
[----:B01----:R-:W-:Y:S01]  /*1e1a0*/  ENDCOLLECTIVE ;  /* 0x000000000000791b */ /* 0x003fe20003800000 */
.L_x_760:
        /* <DEDUP_REMOVED lines=10> */
.L_x_761:
[----:B------:R-:W-:Y:S01]  /*1e250*/  @!PT LDS RZ, [RZ] ;  /* 0x00000000fffff984 */ /* 0x000fe20000000800 */
[----:B------:R-:W-:Y:S01]  /*1e260*/  @!PT LDS RZ, [RZ] ;  /* 0x00000000fffff984 */ /* 0x000fe20000000800 */
[----:B------:R-:W-:Y:S01]  /*1e270*/  @!PT LDS RZ, [RZ] ;  /* 0x00000000fffff984 */ /* 0x000fe20000000800 */
[----:B------:R-:W-:Y:S04]  /*1e280*/  @!P3 LDGSTS.E.BYPASS.LTC128B.128 [R8+0xe400], desc[UR42][R2.64], !P0 ;  /* 0x0e4000000208bfae */ /* 0x000fe8000c101d6a */
[----:B------:R-:W-:Y:S04]  /*1e290*/  @!P3 LDGSTS.E.BYPASS.LTC128B.128 [R8+0x11400], desc[UR42][R2.64+0x40], !P1 ;  /* 0x114000400208bfae */ /* 0x000fe8000c901d6a */
[----:B------:R0:W-:Y:S02]  /*1e2a0*/  @!P3 LDGSTS.E.BYPASS.LTC128B.128 [R8+0x14400], desc[UR42][R2.64+0x80], !P2 ;  /* 0x144000800208bfae */ /* 0x0001e4000d101d6a */
[----:B0-----:R-:W-:Y:S01]  /*1e2b0*/  IMAD.MOV.U32 R2, RZ, RZ, R14 ;  /* 0x000000ffff027224 */ /* 0x001fe200078e000e */
[----:B------:R-:W-:Y:S06]  /*1e2c0*/  BRA `(.L_x_762) ;  /* 0xffffffb4004c7947 */ /* 0x000fec000383ffff */
.L_x_625:
[----:B-1----:R1:W2:Y:S02]  /*1e2d0*/  SYNCS.PHASECHK.TRANS64.TRYWAIT P0, [R16+URZ+0x2d820], R0 ;  /* 0x02d82000100075a7 */ /* 0x0022a4000800017f */
[----:B--2---:R-:W-:Y:S05]  /*1e2e0*/  @!P0 NANOSLEEP.SYNCS 0x989680 ;  /* 0x009896800000895d */ /* 0x004fea0003900000 */
[----:B------:R-:W2:Y:S02]  /*1e2f0*/  @!P0 SYNCS.PHASECHK.TRANS64 P0, [R16+URZ+0x2d820], R0 ;  /* 0x02d82000100085a7 */ /* 0x000ea4000800007f */
[----:B--2---:R-:W-:Y:S05]  /*1e300*/  @!P0 BRA `(.L_x_625) ;  /* 0xfffffffc00f08947 */ /* 0x004fea000383ffff */
[----:B------:R-:W-:Y:S05]  /*1e310*/  BRA `(.L_x_763) ;  /* 0xffffffb400b07947 */ /* 0x000fea000383ffff */
.L_x_630:
[----:B0-----:R0:W1:Y:S02]  /*1e320*/  SYNCS.PHASECHK.TRANS64.TRYWAIT P0, [R5+URZ+0x2d840], R0 ;  /* 0x02d84000050075a7 */ /* 0x001064000800017f */
[----:B-1----:R-:W-:Y:S05]  /*1e330*/  @!P0 NANOSLEEP.SYNCS 0x989680 ;  /* 0x009896800000895d */ /* 0x002fea0003900000 */
[----:B------:R-:W1:Y:S02]  /*1e340*/  @!P0 SYNCS.PHASECHK.TRANS64 P0, [R5+URZ+0x2d840], R0 ;  /* 0x02d84000050085a7 */ /* 0x000e64000800007f */
[----:B-1----:R-:W-:Y:S05]  /*1e350*/  @!P0 BRA `(.L_x_630) ;  /* 0xfffffffc00f08947 */ /* 0x002fea000383ffff */
[----:B------:R-:W-:Y:S05]  /*1e360*/  BRA `(.L_x_764) ;  /* 0xffffffb800a47947 */ /* 0x000fea000383ffff */
.L_x_631:
        /* <DEDUP_REMOVED lines=8> */
.L_x_766:
[----:B------:R-:W-:Y:S05]  /*1e3f0*/  BSYNC B1 ;  /* 0x0000000000017941 */ /* 0x000fea0003800000 */
.L_x_765:
[----:B------:R-:W0:Y:S01]  /*1e400*/  S2R R21, SR_TID.X ;  /* 0x0000000000157919 */ /* 0x000e220000002100 */
[----:B------:R-:W-:Y:S01]  /*1e410*/  IMAD.MOV.U32 R13, RZ, RZ, R6 ;  /* 0x000000ffff0d7224 */ /* 0x000fe200078e0006 */
[----:B------:R-:W-:Y:S01]  /*1e420*/  MOV R3, R14 ;  /* 0x0000000e00037202 */ /* 0x000fe20000000f00 */
[----:B------:R-:W-:Y:S01]  /*1e430*/  IMAD.MOV.U32 R12, RZ, RZ, RZ ;  /* 0x000000ffff0c7224 */ /* 0x000fe200078e00ff */
[----:B------:R-:W-:Y:S01]  /*1e440*/  LOP3.LUT R19, R19, 0xffffffdf, RZ, 0xc0, !PT ;  /* 0xffffffdf13137812 */ /* 0x000fe200078ec0ff */
[----:B------:R-:W-:Y:S02]  /*1e450*/  IMAD.MOV.U32 R11, RZ, RZ, 0x1c1f ;  /* 0x00001c1fff0b7424 */ /* 0x000fe400078e00ff */
[----:B------:R-:W-:Y:S01]  /*1e460*/  IMAD.MOV.U32 R15, RZ, RZ, -0x1 ;  /* 0xffffffffff0f7424 */ /* 0x000fe200078e00ff */
[----:B------:R-:W-:Y:S01]  /*1e470*/  @P1 LOP3.LUT R19, R19, 0x20, RZ, 0xfc, !PT ;  /* 0x0000002013131812 */ /* 0x000fe200078efcff */
[----:B------:R-:W-:-:S07]  /*1e480*/  IMAD R4, R4, 0x2, R16 ;  /* 0x0000000204047824 */ /* 0x000fce00078e0210 */
[----:B0-----:R-:W-:Y:S05]  /*1e490*/  WARPSYNC.COLLECTIVE R15, `(.L_x_767) ;  /* 0x000000000f087348 */ /* 0x001fea0003c00000 */
[----:B------:R1:W2:Y:S02]  /*1e4a0*/  SHFL.IDX P6, R14, R13, R12, R11 ;  /* 0x0000000c0d0e7389 */ /* 0x0002a400000c000b */
[----:B012---:R-:W-:Y:S01]  /*1e4b0*/  ENDCOLLECTIVE ;  /* 0x000000000000791b */ /* 0x007fe20003800000 */
.L_x_767:
[----:B------:R-:W-:Y:S01]  /*1e4c0*/  LOP3.LUT P1, RZ, R19, 0x4, RZ, 0xc0, !PT ;  /* 0x0000000413ff7812 */ /* 0x000fe2000782c0ff */
[----:B------:R-:W-:Y:S02]  /*1e4d0*/  IMAD.MOV.U32 R13, RZ, RZ, R7 ;  /* 0x000000ffff0d7224 */ /* 0x000fe400078e0007 */
[----:B------:R-:W-:Y:S02]  /*1e4e0*/  IMAD.MOV.U32 R12, RZ, RZ, 0x1 ;  /* 0x00000001ff0c7424 */ /* 0x000fe400078e00ff */
[----:B------:R-:W-:Y:S02]  /*1e4f0*/  IMAD.SHL.U32 R21, R21, 0x8, RZ ;  /* 0x0000000815157824 */ /* 0x000fe400078e00ff */
[----:B------:R-:W-:-:S03]  /*1e500*/  IMAD.MOV.U32 R2, RZ, RZ, R14 ;  /* 0x000000ffff027224 */ /* 0x000fc600078e000e */
[----:B------:R-:W-:-:S07]  /*1e510*/  LOP3.LUT R21, R21, 0x18, RZ, 0xc0, !PT ;  /* 0x0000001815157812 */ /* 0x000fce00078ec0ff */
[----:B------:R-:W-:Y:S05]  /*1e520*/  WARPSYNC.COLLECTIVE R15, `(.L_x_768) ;  /* 0x000000000f087348 */ /* 0x000fea0003c00000 */
[----:B------:R0:W1:Y:S02]  /*1e530*/  SHFL.IDX P6, R14, R13, R12, R11 ;  /* 0x0000000c0d0e7389 */ /* 0x00006400000c000b */
[----:B01----:R-:W-:Y:S01]  /*1e540*/  ENDCOLLECTIVE ;  /* 0x000000000000791b */ /* 0x003fe20003800000 */
.L_x_768:
[----:B------:R-:W-:-:S05]  /*1e550*/  IMAD.SHL.U32 R0, R21, 0x2, RZ ;  /* 0x0000000215007824 */ /* 0x000fca00078e00ff */
        /* <DEDUP_REMOVED lines=13> */
.L_x_769:
[----:B------:R-:W-:Y:S02]  /*1e630*/  IMAD.MOV.U32 R13, RZ, RZ, R7 ;  /* 0x000000ffff0d7224 */ /* 0x000fe400078e0007 */
[----:B------:R-:W-:Y:S02]  /*1e640*/  IMAD.MOV.U32 R12, RZ, RZ, 0x2 ;  /* 0x00000002ff0c7424 */ /* 0x000fe400078e00ff */
[----:B------:R-:W-:-:S07]  /*1e650*/  IMAD.MOV.U32 R2, RZ, RZ, R14 ;  /* 0x000000ffff027224 */ /* 0x000fce00078e000e */
[----:B------:R-:W-:Y:S05]  /*1e660*/  WARPSYNC.COLLECTIVE R15, `(.L_x_770) ;  /* 0x000000000f087348 */ /* 0x000fea0003c00000 */
[----:B------:R0:W1:Y:S02]  /*1e670*/  SHFL.IDX P6, R14, R13, R12, R11 ;  /* 0x0000000c0d0e7389 */ /* 0x00006400000c000b */
[----:B01----:R-:W-:Y:S01]  /*1e680*/  ENDCOLLECTIVE ;  /* 0x000000000000791b */ /* 0x003fe20003800000 */
.L_x_770:
        /* <DEDUP_REMOVED lines=13> */
.L_x_771:
[----:B------:R-:W-:Y:S02]  /*1e760*/  IMAD.MOV.U32 R13, RZ, RZ, R7 ;  /* 0x000000ffff0d7224 */ /* 0x000fe400078e0007 */
[----:B------:R-:W-:Y:S02]  /*1e770*/  IMAD.MOV.U32 R12, RZ, RZ, 0x3 ;  /* 0x00000003ff0c7424 */ /* 0x000fe400078e00ff */
[----:B------:R-:W-:-:S07]  /*1e780*/  IMAD.MOV.U32 R2, RZ, RZ, R14 ;  /* 0x000000ffff027224 */ /* 0x000fce00078e000e */
[----:B------:R-:W-:Y:S05]  /*1e790*/  WARPSYNC.COLLECTIVE R15, `(.L_x_772) ;  /* 0x000000000f087348 */ /* 0x000fea0003c00000 */
[----:B------:R0:W1:Y:S02]  /*1e7a0*/  SHFL.IDX P6, R14, R13, R12, R11 ;  /* 0x0000000c0d0e7389 */ /* 0x00006400000c000b */
[----:B01----:R-:W-:Y:S01]  /*1e7b0*/  ENDCOLLECTIVE ;  /* 0x000000000000791b */ /* 0x003fe20003800000 */
.L_x_772:
        /* <DEDUP_REMOVED lines=14> */
.L_x_773:
[----:B------:R-:W-:Y:S01]  /*1e8a0*/  IMAD.MOV.U32 R2, RZ, RZ, R14 ;  /* 0x000000ffff027224 */ /* 0x000fe200078e000e */
[----:B------:R-:W-:Y:S06]  /*1e8b0*/  BRA `(.L_x_774) ;  /* 0xffffffb800247947 */ /* 0x000fec000383ffff */
.L_x_636:
[----:B-1----:R1:W2:Y:S02]  /*1e8c0*/  SYNCS.PHASECHK.TRANS64.TRYWAIT P0, [R5+URZ+0x2d860], R2 ;  /* 0x02d86002050075a7 */ /* 0x0022a4000800017f */
[----:B--2---:R-:W-:Y:S05]  /*1e8d0*/  @!P0 NANOSLEEP.SYNCS 0x989680 ;  /* 0x009896800000895d */ /* 0x004fea0003900000 */
[----:B------:R-:W2:Y:S02]  /*1e8e0*/  @!P0 SYNCS.PHASECHK.TRANS64 P0, [R5+URZ+0x2d860], R2 ;  /* 0x02d86002050085a7 */ /* 0x000ea4000800007f */
[----:B--2---:R-:W-:Y:S05]  /*1e8f0*/  @!P0 BRA `(.L_x_636) ;  /* 0xfffffffc00f08947 */ /* 0x004fea000383ffff */
[----:B------:R-:W-:Y:S05]  /*1e900*/  BRA `(.L_x_775) ;  /* 0xffffffb800887947 */ /* 0x000fea000383ffff */
.L_x_637:
[----:B------:R-:W-:Y:S01]  /*1e910*/  BSSY B1, `(.L_x_776) ;  /* 0x0000008000017945 */ /* 0x000fe20003800000 */
[----:B------:R-:W-:Y:S02]  /*1e920*/  IMAD.MOV.U32 R13, RZ, RZ, R22 ;  /* 0x000000ffff0d7224 */ /* 0x000fe400078e0016 */
[----:B------:R-:W-:Y:S02]  /*1e930*/  IMAD.MOV.U32 R12, RZ, RZ, RZ ;  /* 0x000000ffff0c7224 */ /* 0x000fe400078e00ff */
[----:B------:R-:W-:Y:S02]  /*1e940*/  IMAD.MOV.U32 R11, RZ, RZ, 0x1c1f ;  /* 0x00001c1fff0b7424 */ /* 0x000fe400078e00ff */
[----:B------:R-:W-:-:S07]  /*1e950*/  IMAD.MOV.U32 R15, RZ, RZ, -0x1 ;  /* 0xffffffffff0f7424 */ /* 0x000fce00078e00ff */
[----:B-1----:R-:W-:Y:S05]  /*1e960*/  WARPSYNC.COLLECTIVE R15, `(.L_x_777) ;  /* 0x000000000f087348 */ /* 0x002fea0003c00000 */
[----:B------:R0:W2:Y:S02]  /*1e970*/  SHFL.IDX P6, R14, R13, R12, R11 ;  /* 0x0000000c0d0e7389 */ /* 0x0000a400000c000b */
[----:B012---:R-:W-:Y:S01]  /*1e980*/  ENDCOLLECTIVE ;  /* 0x000000000000791b */ /* 0x007fe20003800000 */
.L_x_777:
[----:B------:R-:W-:Y:S05]  /*1e990*/  BSYNC B1 ;  /* 0x0000000000017941 */ /* 0x000fea0003800000 */
.L_x_776:
[----:B------:R-:W-:Y:S01]  /*1e9a0*/  IMAD.MOV.U32 R13, RZ, RZ, R18 ;  /* 0x000000ffff0d7224 */ /* 0x000fe200078e0012 */
[----:B------:R-:W-:Y:S01]  /*1e9b0*/  MOV R3, R14 ;  /* 0x0000000e00037202 */ /* 0x000fe20000000f00 */
[----:B------:R-:W-:Y:S02]  /*1e9c0*/  IMAD.MOV.U32 R12, RZ, RZ, RZ ;  /* 0x000000ffff0c7224 */ /* 0x000fe400078e00ff */
[----:B------:R-:W-:Y:S02]  /*1e9d0*/  IMAD.MOV.U32 R11, RZ, RZ, 0x1c1f ;  /* 0x00001c1fff0b7424 */ /* 0x000fe400078e00ff */
[----:B------:R-:W-:Y:S02]  /*1e9e0*/  IMAD.MOV.U32 R15, RZ, RZ, -0x1 ;  /* 0xffffffffff0f7424 */ /* 0x000fe400078e00ff */
[----:B------:R-:W-:-:S07]  /*1e9f0*/  IMAD R4, R4, 0x2, R16 ;  /* 0x0000000204047824 */ /* 0x000fce00078e0210 */
[----:B------:R-:W-:Y:S05]  /*1ea00*/  WARPSYNC.COLLECTIVE R15, `(.L_x_778) ;  /* 0x000000000f087348 */ /* 0x000fea0003c00000 */
[----:B------:R0:W1:Y:S02]  /*1ea10*/  SHFL.IDX P6, R14, R13, R12, R11 ;  /* 0x0000000c0d0e7389 */ /* 0x00006400000c000b */
[----:B01----:R-:W-:Y:S01]  /*1ea20*/  ENDCOLLECTIVE ;  /* 0x000000000000791b */ /* 0x003fe20003800000 */
.L_x_778:
[----:B------:R-:W-:Y:S02]  /*1ea30*/  IMAD.MOV.U32 R13, RZ, RZ, R22 ;  /* 0x000000ffff0d7224 */ /* 0x000fe400078e0016 */
[----:B------:R-:W-:Y:S02]  /*1ea40*/  IMAD.MOV.U32 R12, RZ, RZ, 0x1 ;  /* 0x00000001ff0c7424 */ /* 0x000fe400078e00ff */
[----:B------:R-:W-:-:S07]  /*1ea50*/  IMAD.MOV.U32 R2, RZ, RZ, R14 ;  /* 0x000000ffff027224 */ /* 0x000fce00078e000e */
[----:B------:R-:W-:Y:S05]  /*1ea60*/  WARPSYNC.COLLECTIVE R15, `(.L_x_779) ;  /* 0x000000000f087348 */ /* 0x000fea0003c00000 */
[----:B------:R0:W1:Y:S02]  /*1ea70*/  SHFL.IDX P6, R14, R13, R12, R11 ;  /* 0x0000000c0d0e7389 */ /* 0x00006400000c000b */
[----:B01----:R-:W-:Y:S01]  /*1ea80*/  ENDCOLLECTIVE ;  /* 0x000000000000791b */ /* 0x003fe20003800000 */
.L_x_779:
        /* <DEDUP_REMOVED lines=16> */
.L_x_780:
[----:B------:R-:W-:Y:S02]  /*1eb90*/  IMAD.MOV.U32 R13, RZ, RZ, R22 ;  /* 0x000000ffff0d7224 */ /* 0x000fe400078e0016 */
[----:B------:R-:W-:Y:S02]  /*1eba0*/  IMAD.MOV.U32 R12, RZ, RZ, 0x2 ;  /* 0x00000002ff0c7424 */ /* 0x000fe400078e00ff */
[----:B------:R-:W-:-:S07]  /*1ebb0*/  IMAD.MOV.U32 R2, RZ, RZ, R14 ;  /* 0x000000ffff027224 */ /* 0x000fce00078e000e */
[----:B------:R-:W-:Y:S05]  /*1ebc0*/  WARPSYNC.COLLECTIVE R15, `(.L_x_781) ;  /* 0x000000000f087348 */ /* 0x000fea0003c00000 */
[----:B------:R0:W1:Y:S02]  /*1ebd0*/  SHFL.IDX P6, R14, R13, R12, R11 ;  /* 0x0000000c0d0e7389 */ /* 0x00006400000c000b */
[----:B01----:R-:W-:Y:S01]  /*1ebe0*/  ENDCOLLECTIVE ;  /* 0x000000000000791b */ /* 0x003fe20003800000 */
.L_x_781:
        /* <DEDUP_REMOVED lines=16> */
.L_x_782:
[----:B------:R-:W-:Y:S02]  /*1ecf0*/  IMAD.MOV.U32 R13, RZ, RZ, R22 ;  /* 0x000000ffff0d7224 */ /* 0x000fe400078e0016 */
[----:B------:R-:W-:Y:S02]  /*1ed00*/  IMAD.MOV.U32 R12, RZ, RZ, 0x3 ;  /* 0x00000003ff0c7424 */ /* 0x000fe400078e00ff */
[----:B------:R-:W-:-:S07]  /*1ed10*/  IMAD.MOV.U32 R2, RZ, RZ, R14 ;  /* 0x000000ffff027224 */ /* 0x000fce00078e000e */
[----:B------:R-:W-:Y:S05]  /*1ed20*/  WARPSYNC.COLLECTIVE R15, `(.L_x_783) ;  /* 0x000000000f087348 */ /* 0x000fea0003c00000 */
[----:B------:R0:W1:Y:S02]  /*1ed30*/  SHFL.IDX P6, R14, R13, R12, R11 ;  /* 0x0000000c0d0e7389 */ /* 0x00006400000c000b */
[----:B01----:R-:W-:Y:S01]  /*1ed40*/  ENDCOLLECTIVE ;  /* 0x000000000000791b */ /* 0x003fe20003800000 */
.L_x_783:
[----:B------:R-:W-:-:S05]  /*1ed50*/  IADD3 R2, P0, R2, R0, RZ ;  /* 0x0000000002027210 */ /* 0x000fca0007f1e0ff */
[----:B------:R-:W-:Y:S01]  /*1ed60*/  IMAD.X R3, RZ, RZ, R3, P0 ;  /* 0x000000ffff037224 */ /* 0x000fe200000e0603 */
        /* <DEDUP_REMOVED lines=11> */
.L_x_784:
        /* <DEDUP_REMOVED lines=8> */
.L_x_645:
[----:B-1----:R1:W2:Y:S02]  /*1eea0*/  SYNCS.PHASECHK.TRANS64.TRYWAIT P0, [R0+URZ+0x2d860], R3 ;  /* 0x02d86003000075a7 */ /* 0x0022a4000800017f */
[----:B--2---:R-:W-:Y:S05]  /*1eeb0*/  @!P0 NANOSLEEP.SYNCS 0x989680 ;  /* 0x009896800000895d */ /* 0x004fea0003900000 */
[----:B------:R-:W2:Y:S02]  /*1eec0*/  @!P0 SYNCS.PHASECHK.TRANS64 P0, [R0+URZ+0x2d860], R3 ;  /* 0x02d86003000085a7 */ /* 0x000ea4000800007f */
[----:B--2---:R-:W-:Y:S05]  /*1eed0*/  @!P0 BRA `(.L_x_645) ;  /* 0xfffffffc00f08947 */ /* 0x004fea000383ffff */
[----:B------:R-:W-:Y:S05]  /*1eee0*/  BRA `(.L_x_786) ;  /* 0xffffffbc00087947 */ /* 0x000fea000383ffff */
.L_x_646:
[----:B------:R-:W-:Y:S01]  /*1eef0*/  BSSY B0, `(.L_x_787) ;  /* 0x0000008000007945 */ /* 0x000fe20003800000 */
[----:B------:R-:W-:Y:S02]  /*1ef00*/  IMAD.MOV.U32 R13, RZ, RZ, R22 ;  /* 0x000000ffff0d7224 */ /* 0x000fe400078e0016 */
[----:B------:R-:W-:Y:S02]  /*1ef10*/  IMAD.MOV.U32 R12, RZ, RZ, RZ ;  /* 0x000000ffff0c7224 */ /* 0x000fe400078e00ff */
[----:B------:R-:W-:Y:S02]  /*1ef20*/  IMAD.MOV.U32 R11, RZ, RZ, 0x1c1f ;  /* 0x00001c1fff0b7424 */ /* 0x000fe400078e00ff */
[----:B------:R-:W-:-:S07]  /*1ef30*/  IMAD.MOV.U32 R15, RZ, RZ, -0x1 ;  /* 0xffffffffff0f7424 */ /* 0x000fce00078e00ff */
[----:B01---5:R-:W-:Y:S05]  /*1ef40*/  WARPSYNC.COLLECTIVE R15, `(.L_x_788) ;  /* 0x000000000f087348 */ /* 0x023fea0003c00000 */
[----:B------:R2:W3:Y:S02]  /*1ef50*/  SHFL.IDX P6, R14, R13, R12, R11 ;  /* 0x0000000c0d0e7389 */ /* 0x0004e400000c000b */
[----:B0123-5:R-:W-:Y:S01]  /*1ef60*/  ENDCOLLECTIVE ;  /* 0x000000000000791b */ /* 0x02ffe20003800000 */
.L_x_788:
[----:B------:R-:W-:Y:S05]  /*1ef70*/  BSYNC B0 ;  /* 0x0000000000007941 */ /* 0x000fea0003800000 */
.L_x_787:
[----:B------:R-:W0:Y:S01]  /*1ef80*/  S2R R2, SR_TID.X ;  /* 0x0000000000027919 */ /* 0x000e220000002100 */
[----:B------:R-:W-:Y:S01]  /*1ef90*/  IMAD.MOV.U32 R13, RZ, RZ, R18 ;  /* 0x000000ffff0d7224 */ /* 0x000fe200078e0012 */
[----:B------:R-:W-:Y:S01]  /*1efa0*/  MOV R12, RZ ;  /* 0x000000ff000c7202 */ /* 0x000fe20000000f00 */
[----:B------:R-:W-:Y:S02]  /*1efb0*/  IMAD.MOV.U32 R11, RZ, RZ, 0x1c1f ;  /* 0x00001c1fff0b7424 */ /* 0x000fe400078e00ff */
[----:B------:R-:W-:Y:S02]  /*1efc0*/  IMAD.MOV.U32 R15, RZ, RZ, -0x1 ;  /* 0xffffffffff0f7424 */ /* 0x000fe400078e00ff */
[----:B------:R-:W-:Y:S02]  /*1efd0*/  IMAD.MOV.U32 R3, RZ, RZ, R14 ;  /* 0x000000ffff037224 */ /* 0x000fe400078e000e */
[----:B------:R-:W-:-:S07]  /*1efe0*/  IMAD R4, R4, 0x2, R16 ;  /* 0x0000000204047824 */ /* 0x000fce00078e0210 */
[----:B0-----:R-:W-:Y:S05]  /*1eff0*/  WARPSYNC.COLLECTIVE R15, `(.L_x_789) ;  /* 0x000000000f087348 */ /* 0x001fea0003c00000 */
[----:B------:R1:W2:Y:S02]  /*1f000*/  SHFL.IDX P6, R14, R13, R12, R11 ;  /* 0x0000000c0d0e7389 */ /* 0x0002a400000c000b */
[----:B012---:R-:W-:Y:S01]  /*1f010*/  ENDCOLLECTIVE ;  /* 0x000000000000791b */ /* 0x007fe20003800000 */
.L_x_789:
        /* <DEDUP_REMOVED lines=17> */
.L_x_790:
        /* <DEDUP_REMOVED lines=9> */
[----:B------:R-:W-:Y:S01]  /*1f1c0*/  ISETP.LT.OR P3, PT, R6, 0x21, P2 ;  /* 0x000000210600780c */ /* 0x000fe20001761670 */
[----:B0-----:R-:W-:-:S12]  /*1f1d0*/  IMAD.MOV.U32 R3, RZ, RZ, R14 ;  /* 0x000000ffff037224 */ /* 0x001fd800078e000e */
[----:B------:R-:W-:Y:S05]  /*1f1e0*/  WARPSYNC.COLLECTIVE R15, `(.L_x_791) ;  /* 0x000000000f087348 */ /* 0x000fea0003c00000 */
[----:B------:R0:W1:Y:S02]  /*1f1f0*/  SHFL.IDX P6, R14, R13, R12, R11 ;  /* 0x0000000c0d0e7389 */ /* 0x00006400000c000b */
[----:B01----:R-:W-:Y:S01]  /*1f200*/  ENDCOLLECTIVE ;  /* 0x000000000000791b */ /* 0x003fe20003800000 */
.L_x_791:
[----:B------:R-:W-:Y:S02]  /*1f210*/  IMAD.MOV.U32 R13, RZ, RZ, R22 ;  /* 0x000000ffff0d7224 */ /* 0x000fe400078e0016 */
[----:B------:R-:W-:Y:S01]  /*1f220*/  IMAD.MOV.U32 R12, RZ, RZ, 0x2 ;  /* 0x00000002ff0c7424 */ /* 0x000fe200078e00ff */
[----:B------:R-:W-:-:S13]  /*1f230*/  IADD3 R2, P4, R14, R5, RZ ;  /* 0x000000050e027210 */ /* 0x000fda0007f9e0ff */
[----:B------:R-:W-:Y:S05]  /*1f240*/  WARPSYNC.COLLECTIVE R15, `(.L_x_792) ;  /* 0x000000000f087348 */ /* 0x000fea0003c00000 */
[----:B------:R0:W1:Y:S02]  /*1f250*/  SHFL.IDX P6, R14, R13, R12, R11 ;  /* 0x0000000c0d0e7389 */ /* 0x00006400000c000b */
[----:B01----:R-:W-:Y:S01]  /*1f260*/  ENDCOLLECTIVE ;  /* 0x000000000000791b */ /* 0x003fe20003800000 */
.L_x_792:
        /* <DEDUP_REMOVED lines=15> */
.L_x_793:
[----:B------:R-:W-:Y:S02]  /*1f360*/  IMAD.MOV.U32 R13, RZ, RZ, R22 ;  /* 0x000000ffff0d7224 */ /* 0x000fe400078e0016 */
[----:B------:R-:W-:Y:S01]  /*1f370*/  IMAD.MOV.U32 R12, RZ, RZ, 0x3 ;  /* 0x00000003ff0c7424 */ /* 0x000fe200078e00ff */
[----:B------:R-:W-:-:S13]  /*1f380*/  IADD3 R2, P4, R14, R5, RZ ;  /* 0x000000050e027210 */ /* 0x000fda0007f9e0ff */
[----:B------:R-:W-:Y:S05]  /*1f390*/  WARPSYNC.COLLECTIVE R15, `(.L_x_794) ;  /* 0x000000000f087348 */ /* 0x000fea0003c00000 */
[----:B------:R0:W1:Y:S02]  /*1f3a0*/  SHFL.IDX P6, R14, R13, R12, R11 ;  /* 0x0000000c0d0e7389 */ /* 0x00006400000c000b */
[----:B01----:R-:W-:Y:S01]  /*1f3b0*/  ENDCOLLECTIVE ;  /* 0x000000000000791b */ /* 0x003fe20003800000 */
.L_x_794:
[----:B------:R-:W-:Y:S01]  /*1f3c0*/  IMAD.X R3, RZ, RZ, R3, P4 ;  /* 0x000000ffff037224 */ /* 0x000fe200020e0603 */
[----:B------:R-:W-:-:S04]  /*1f3d0*/  ISETP.LT.OR P4, PT, R6, 0x41, P1 ;  /* 0x000000410600780c */ /* 0x000fc80000f81670 */
[----:B------:R-:W-:Y:S01]  /*1f3e0*/  @!PT LDS RZ, [RZ] ;  /* 0x00000000fffff984 */ /* 0x000fe20000000800 */
[----:B------:R-:W-:Y:S01]  /*1f3f0*/  @!PT LDS RZ, [RZ] ;  /* 0x00000000fffff984 */ /* 0x000fe20000000800 */
[----:B------:R-:W-:Y:S01]  /*1f400*/  @!PT LDS RZ, [RZ] ;  /* 0x00000000fffff984 */ /* 0x000fe20000000800 */
[----:B------:R0:W-:Y:S01]  /*1f410*/  LDGSTS.E.BYPASS.LTC128B.128 [R4+0x1400], desc[UR42][R2.64], !P3 ;  /* 0x0140000002047fae */ /* 0x0001e2000d901d6a */
[----:B------:R-:W-:Y:S01]  /*1f420*/  ISETP.LT.OR P3, PT, R6, 0x41, P0 ;  /* 0x000000410600780c */ /* 0x000fe20000761670 */
[----:B------:R-:W-:-:S07]  /*1f430*/  IMAD.MOV.U32 R13, RZ, RZ, R18 ;  /* 0x000000ffff0d7224 */ /* 0x000fce00078e0012 */
[----:B------:R0:W-:Y:S05]  /*1f440*/  LDGSTS.E.BYPASS.LTC128B.128 [R4+0x3400], desc[UR42][R2.64+0x40], !P4 ;  /* 0x0340004002047fae */ /* 0x0001ea000e101d6a */
[----:B------:R0:W-:Y:S01]  /*1f450*/  LDGSTS.E.BYPASS.LTC128B.128 [R4+0x5400], desc[UR42][R2.64+0x80], !P3 ;  /* 0x0540008002047fae */ /* 0x0001e2000d901d6a */
[----:B------:R-:W-:-:S07]  /*1f460*/  IMAD.MOV.U32 R22, RZ, RZ, R14 ;  /* 0x000000ffff167224 */ /* 0x000fce00078e000e */
[----:B0-----:R-:W-:Y:S05]  /*1f470*/  WARPSYNC.COLLECTIVE R15, `(.L_x_795) ;  /* 0x000000000f087348 */ /* 0x001fea0003c00000 */
[----:B------:R1:W2:Y:S02]  /*1f480*/  SHFL.IDX P6, R14, R13, R12, R11 ;  /* 0x0000000c0d0e7389 */ /* 0x0002a400000c000b */
[----:B012---:R-:W-:Y:S01]  /*1f490*/  ENDCOLLECTIVE ;  /* 0x000000000000791b */ /* 0x007fe20003800000 */
.L_x_795:
[----:B------:R-:W-:Y:S05]  /*1f4a0*/  BRA `(.L_x_796) ;  /* 0xffffffb800687947 */ /* 0x000fea000383ffff */
.L_x_651:
        /* <DEDUP_REMOVED lines=8> */
.L_x_798:
[----:B------:R-:W-:Y:S05]  /*1f530*/  BSYNC B0 ;  /* 0x0000000000007941 */ /* 0x000fea0003800000 */
.L_x_797:
[----:B------:R-:W-:Y:S01]  /*1f540*/  IMAD.MOV.U32 R13, RZ, RZ, R24 ;  /* 0x000000ffff0d7224 */ /* 0x000fe200078e0018 */
[----:B------:R-:W-:Y:S01]  /*1f550*/  IADD3 R9, R27, R8, RZ ;  /* 0x000000081b097210 */ /* 0x000fe20007ffe0ff */
[----:B------:R-:W-:Y:S02]  /*1f560*/  IMAD.MOV.U32 R12, RZ, RZ, 0x1 ;  /* 0x00000001ff0c7424 */ /* 0x000fe400078e00ff */
[----:B------:R-:W-:Y:S02]  /*1f570*/  IMAD.MOV.U32 R11, RZ, RZ, 0x1f ;  /* 0x0000001fff0b7424 */ /* 0x000fe400078e00ff */
[----:B------:R-:W-:Y:S02]  /*1f580*/  IMAD.MOV.U32 R15, RZ, RZ, -0x1 ;  /* 0xffffffffff0f7424 */ /* 0x000fe400078e00ff */
[----:B------:R-:W-:-:S07]  /*1f590*/  IMAD.MOV.U32 R0, RZ, RZ, R14 ;  /* 0x000000ffff007224 */ /* 0x000fce00078e000e */
[----:B------:R-:W-:Y:S05]  /*1f5a0*/  WARPSYNC.COLLECTIVE R15, `(.L_x_799) ;  /* 0x000000000f087348 */ /* 0x000fea0003c00000 */
[----:B------:R0:W1:Y:S02]  /*1f5b0*/  SHFL.IDX P6, R14, R13, R12, R11 ;  /* 0x0000000c0d0e7389 */ /* 0x00006400000c000b */
[----:B01----:R-:W-:Y:S01]  /*1f5c0*/  ENDCOLLECTIVE ;  /* 0x000000000000791b */ /* 0x003fe20003800000 */
.L_x_799:
[----:B------:R-:W-:Y:S02]  /*1f5d0*/  ULDC UR4, c[0x0][0xc3c] ;  /* 0x00030f0000047ab9 */ /* 0x000fe40000000800 */
[----:B------:R-:W-:-:S13]  /*1f5e0*/  ISETP.GE.OR P1, PT, R9, UR4, !P0 ;  /* 0x0000000409007c0c */ /* 0x000fda000c726670 */
[----:B------:R-:W0:Y:S08]  /*1f5f0*/  @!P1 LDC.64 R2, c[0x0][0xc80] ;  /* 0x00032000ff029b82 */ /* 0x000e300000000a00 */
[----:B------:R-:W1:Y:S01]  /*1f600*/  @!P1 LDC.64 R4, c[0x0][0xc78] ;  /* 0x00031e00ff049b82 */ /* 0x000e620000000a00 */
[----:B------:R-:W-:Y:S02]  /*1f610*/  IMAD.MOV.U32 R11, RZ, RZ, RZ ;  /* 0x000000ffff0b7224 */ /* 0x000fe400078e00ff */
[----:B------:R-:W-:-:S02]  /*1f620*/  IMAD.MOV.U32 R6, RZ, RZ, R14 ;  /* 0x000000ffff067224 */ /* 0x000fc400078e000e */
        /* <DEDUP_REMOVED lines=18> */
.L_x_800:
[----:B------:R-:W-:Y:S01]  /*1f750*/  IMAD.MOV.U32 R12, RZ, RZ, 0x2 ;  /* 0x00000002ff0c7424 */ /* 0x000fe200078e00ff */
[----:B------:R-:W-:-:S05]  /*1f760*/  SEL R14, R14, RZ, P1 ;  /* 0x000000ff0e0e7207 */ /* 0x000fca0000800000 */
[----:B------:R-:W-:-:S04]  /*1f770*/  IMAD.IADD R5, R13, 0x1, R14 ;  /* 0x000000010d057824 */ /* 0x000fc800078e020e */
[----:B------:R-:W-:-:S07]  /*1f780*/  IMAD.MOV.U32 R13, RZ, RZ, R5 ;  /* 0x000000ffff0d7224 */ /* 0x000fce00078e0005 */
[----:B------:R-:W-:Y:S05]  /*1f790*/  WARPSYNC.COLLECTIVE R15, `(.L_x_801) ;  /* 0x000000000f087348 */ /* 0x000fea0003c00000 */
[----:B------:R0:W1:Y:S02]  /*1f7a0*/  SHFL.UP P6, R14, R13, R12, R11 ;  /* 0x0400000c0d0e7389 */ /* 0x00006400000c000b */
[----:B01----:R-:W-:Y:S01]  /*1f7b0*/  ENDCOLLECTIVE ;  /* 0x000000000000791b */ /* 0x003fe20003800000 */
.L_x_801:
[----:B------:R-:W-:Y:S01]  /*1f7c0*/  IMAD.MOV.U32 R12, RZ, RZ, 0x4 ;  /* 0x00000004ff0c7424 */ /* 0x000fe200078e00ff */
[----:B------:R-:W-:-:S05]  /*1f7d0*/  SEL R2, R14, RZ, P2 ;  /* 0x000000ff0e027207 */ /* 0x000fca0001000000 */
[----:B------:R-:W-:-:S04]  /*1f7e0*/  IMAD.IADD R2, R5, 0x1, R2 ;  /* 0x0000000105027824 */ /* 0x000fc800078e0202 */
[----:B------:R-:W-:-:S07]  /*1f7f0*/  IMAD.MOV.U32 R13, RZ, RZ, R2 ;  /* 0x000000ffff0d7224 */ /* 0x000fce00078e0002 */
[----:B------:R-:W-:Y:S05]  /*1f800*/  WARPSYNC.COLLECTIVE R15, `(.L_x_802) ;  /* 0x000000000f087348 */ /* 0x000fea0003c00000 */
[----:B------:R0:W1:Y:S02]  /*1f810*/  SHFL.UP P6, R14, R13, R12, R11 ;  /* 0x0400000c0d0e7389 */ /* 0x00006400000c000b */
[----:B01----:R-:W-:Y:S01]  /*1f820*/  ENDCOLLECTIVE ;  /* 0x000000000000791b */ /* 0x003fe20003800000 */
.L_x_802:
[----:B------:R-:W-:Y:S01]  /*1f830*/  IMAD.MOV.U32 R12, RZ, RZ, 0x8 ;  /* 0x00000008ff0c7424 */ /* 0x000fe200078e00ff */
[----:B------:R-:W-:-:S05]  /*1f840*/  SEL R3, R14, RZ, P3 ;  /* 0x000000ff0e037207 */ /* 0x000fca0001800000 */
[----:B------:R-:W-:-:S04]  /*1f850*/  IMAD.IADD R3, R2, 0x1, R3 ;  /* 0x0000000102037824 */ /* 0x000fc800078e0203 */
[----:B------:R-:W-:-:S07]  /*1f860*/  IMAD.MOV.U32 R13, RZ, RZ, R3 ;  /* 0x000000ffff0d7224 */ /* 0x000fce00078e0003 */
[----:B------:R-:W-:Y:S05]  /*1f870*/  WARPSYNC.COLLECTIVE R15, `(.L_x_803) ;  /* 0x000000000f087348 */ /* 0x000fea0003c00000 */
[----:B------:R0:W1:Y:S02]  /*1f880*/  SHFL.UP P6, R14, R13, R12, R11 ;  /* 0x0400000c0d0e7389 */ /* 0x00006400000c000b */
[----:B01----:R-:W-:Y:S01]  /*1f890*/  ENDCOLLECTIVE ;  /* 0x000000000000791b */ /* 0x003fe20003800000 */
.L_x_803:
[----:B------:R-:W-:Y:S01]  /*1f8a0*/  IMAD.MOV.U32 R12, RZ, RZ, 0x10 ;  /* 0x00000010ff0c7424 */ /* 0x000fe200078e00ff */
[----:B------:R-:W-:-:S05]  /*1f8b0*/  SEL R14, R14, RZ, P4 ;  /* 0x000000ff0e0e7207 */ /* 0x000fca0002000000 */
[----:B------:R-:W-:-:S04]  /*1f8c0*/  IMAD.IADD R5, R3, 0x1, R14 ;  /* 0x0000000103057824 */ /* 0x000fc800078e020e */
[----:B------:R-:W-:-:S07]  /*1f8d0*/  IMAD.MOV.U32 R13, RZ, RZ, R5 ;  /* 0x000000ffff0d7224 */ /* 0x000fce00078e0005 */
[----:B------:R-:W-:Y:S05]  /*1f8e0*/  WARPSYNC.COLLECTIVE R15, `(.L_x_804) ;  /* 0x000000000f087348 */ /* 0x000fea0003c00000 */
[----:B------:R0:W1:Y:S02]  /*1f8f0*/  SHFL.UP P6, R14, R13, R12, R11 ;  /* 0x0400000c0d0e7389 */ /* 0x00006400000c000b */
[----:B01----:R-:W-:Y:S01]  /*1f900*/  ENDCOLLECTIVE ;  /* 0x000000000000791b */ /* 0x003fe20003800000 */
.L_x_804:
[----:B------:R-:W-:Y:S02]  /*1f910*/  IMAD.MOV.U32 R12, RZ, RZ, 0x1f ;  /* 0x0000001fff0c7424 */ /* 0x000fe400078e00ff */
[----:B------:R-:W-:Y:S01]  /*1f920*/  IMAD.MOV.U32 R11, RZ, RZ, 0x1f ;  /* 0x0000001fff0b7424 */ /* 0x000fe200078e00ff */
[----:B------:R-:W-:-:S05]  /*1f930*/  SEL R2, R14, RZ, P5 ;  /* 0x000000ff0e027207 */ /* 0x000fca0002800000 */
[----:B------:R-:W-:-:S04]  /*1f940*/  IMAD.IADD R2, R5, 0x1, R2 ;  /* 0x0000000105027824 */ /* 0x000fc800078e0202 */
[----:B------:R-:W-:-:S07]  /*1f950*/  IMAD.MOV.U32 R13, RZ, RZ, R2 ;  /* 0x000000ffff0d7224 */ /* 0x000fce00078e0002 */
[----:B------:R-:W-:Y:S05]  /*1f960*/  WARPSYNC.COLLECTIVE R15, `(.L_x_805) ;  /* 0x000000000f087348 */ /* 0x000fea0003c00000 */
[----:B------:R0:W1:Y:S02]  /*1f970*/  SHFL.IDX P6, R14, R13, R12, R11 ;  /* 0x0000000c0d0e7389 */ /* 0x00006400000c000b */
[----:B01----:R-:W-:Y:S01]  /*1f980*/  ENDCOLLECTIVE ;  /* 0x000000000000791b */ /* 0x003fe20003800000 */
.L_x_805:
[----:B------:R-:W-:Y:S05]  /*1f990*/  BRA `(.L_x_806) ;  /* 0xffffffb800887947 */ /* 0x000fea000383ffff */
.L_x_654:
[----:B------:R-:W-:Y:S01]  /*1f9a0*/  BSSY B0, `(.L_x_807) ;  /* 0x0000007000007945 */ /* 0x000fe20003800000 */
[----:B------:R-:W-:Y:S02]  /*1f9b0*/  IMAD.MOV.U32 R12, RZ, RZ, 0x1 ;  /* 0x00000001ff0c7424 */ /* 0x000fe400078e00ff */
[----:B------:R-:W-:Y:S02]  /*1f9c0*/  IMAD.MOV.U32 R11, RZ, RZ, RZ ;  /* 0x000000ffff0b7224 */ /* 0x000fe400078e00ff */
[----:B------:R-:W-:-:S07]  /*1f9d0*/  IMAD.MOV.U32 R15, RZ, RZ, -0x1 ;  /* 0xffffffffff0f7424 */ /* 0x000fce00078e00ff */
[----:B-----5:R-:W-:Y:S05]  /*1f9e0*/  WARPSYNC.COLLECTIVE R15, `(.L_x_808) ;  /* 0x000000000f087348 */ /* 0x020fea0003c00000 */
[----:B------:R0:W1:Y:S02]  /*1f9f0*/  SHFL.UP P6, R14, R13, R12, R11 ;  /* 0x0400000c0d0e7389 */ /* 0x00006400000c000b */
[----:B01---5:R-:W-:Y:S01]  /*1fa00*/  ENDCOLLECTIVE ;  /* 0x000000000000791b */ /* 0x023fe20003800000 */
.L_x_808:
[----:B------:R-:W-:Y:S05]  /*1fa10*/  BSYNC B0 ;  /* 0x0000000000007941 */ /* 0x000fea0003800000 */
.L_x_807:
[----:B------:R-:W-:Y:S01]  /*1fa20*/  SEL R14, R14, RZ, P1 ;  /* 0x000000ff0e0e7207 */ /* 0x000fe20000800000 */
[----:B------:R-:W-:Y:S02]  /*1fa30*/  IMAD.MOV.U32 R12, RZ, RZ, 0x2 ;  /* 0x00000002ff0c7424 */ /* 0x000fe400078e00ff */
[----:B------:R-:W-:Y:S02]  /*1fa40*/  IMAD.MOV.U32 R11, RZ, RZ, RZ ;  /* 0x000000ffff0b7224 */ /* 0x000fe400078e00ff */
[----:B------:R-:W-:Y:S02]  /*1fa50*/  IMAD.IADD R13, R13, 0x1, R14 ;  /* 0x000000010d0d7824 */ /* 0x000fe400078e020e */
[----:B------:R-:W-:-:S07]  /*1fa60*/  IMAD.MOV.U32 R15, RZ, RZ, -0x1 ;  /* 0xffffffffff0f7424 */ /* 0x000fce00078e00ff */
[----:B------:R-:W-:Y:S05]  /*1fa70*/  WARPSYNC.COLLECTIVE R15, `(.L_x_809) ;  /* 0x000000000f087348 */ /* 0x000fea0003c00000 */
[----:B------:R0:W1:Y:S02]  /*1fa80*/  SHFL.UP P6, R14, R13, R12, R11 ;  /* 0x0400000c0d0e7389 */ /* 0x00006400000c000b */
[----:B01----:R-:W-:Y:S01]  /*1fa90*/  ENDCOLLECTIVE ;  /* 0x000000000000791b */ /* 0x003fe20003800000 */
.L_x_809:
[----:B------:R-:W-:Y:S01]  /*1faa0*/  IMAD.MOV.U32 R12, RZ, RZ, 0x4 ;  /* 0x00000004ff0c7424 */ /* 0x000fe200078e00ff */
[----:B------:R-:W-:-:S05]  /*1fab0*/  SEL R14, R14, RZ, P2 ;  /* 0x000000ff0e0e7207 */ /* 0x000fca0001000000 */
[----:B------:R-:W-:-:S05]  /*1fac0*/  IMAD.IADD R3, R13, 0x1, R14 ;  /* 0x000000010d037824 */ /* 0x000fca00078e020e */
[----:B------:R-:W-:-:S07]  /*1fad0*/  MOV R13, R3 ;  /* 0x00000003000d7202 */ /* 0x000fce0000000f00 */
[----:B------:R-:W-:Y:S05]  /*1fae0*/  WARPSYNC.COLLECTIVE R15, `(.L_x_810) ;  /* 0x000000000f087348 */ /* 0x000fea0003c00000 */
[----:B------:R0:W1:Y:S02]  /*1faf0*/  SHFL.UP P6, R14, R13, R12, R11 ;  /* 0x0400000c0d0e7389 */ /* 0x00006400000c000b */
[----:B01----:R-:W-:Y:S01]  /*1fb00*/  ENDCOLLECTIVE ;  /* 0x000000000000791b */ /* 0x003fe20003800000 */
.L_x_810:
[----:B------:R-:W-:Y:S01]  /*1fb10*/  IMAD.MOV.U32 R12, RZ, RZ, 0x8 ;  /* 0x00000008ff0c7424 */ /* 0x000fe200078e00ff */
[----:B------:R-:W-:-:S05]  /*1fb20*/  SEL R14, R14, RZ, P3 ;  /* 0x000000ff0e0e7207 */ /* 0x000fca0001800000 */
[----:B------:R-:W-:-:S04]  /*1fb30*/  IMAD.IADD R5, R3, 0x1, R14 ;  /* 0x0000000103057824 */ /* 0x000fc800078e020e */
[----:B------:R-:W-:-:S07]  /*1fb40*/  IMAD.MOV.U32 R13, RZ, RZ, R5 ;  /* 0x000000ffff0d7224 */ /* 0x000fce00078e0005 */
[----:B------:R-:W-:Y:S05]  /*1fb50*/  WARPSYNC.COLLECTIVE R15, `(.L_x_811) ;  /* 0x000000000f087348 */ /* 0x000fea0003c00000 */
[----:B------:R0:W1:Y:S02]  /*1fb60*/  SHFL.UP P6, R14, R13, R12, R11 ;  /* 0x0400000c0d0e7389 */ /* 0x00006400000c000b */
[----:B01----:R-:W-:Y:S01]  /*1fb70*/  ENDCOLLECTIVE ;  /* 0x000000000000791b */ /* 0x003fe20003800000 */
.L_x_811:
[----:B------:R-:W-:Y:S01]  /*1fb80*/  IMAD.MOV.U32 R12, RZ, RZ, 0x10 ;  /* 0x00000010ff0c7424 */ /* 0x000fe200078e00ff */
[----:B------:R-:W-:-:S05]  /*1fb90*/  SEL R8, R14, RZ, P4 ;  /* 0x000000ff0e087207 */ /* 0x000fca0002000000 */
[----:B------:R-:W-:-:S04]  /*1fba0*/  IMAD.IADD R8, R5, 0x1, R8 ;  /* 0x0000000105087824 */ /* 0x000fc800078e0208 */
[----:B------:R-:W-:-:S07]  /*1fbb0*/  IMAD.MOV.U32 R13, RZ, RZ, R8 ;  /* 0x000000ffff0d7224 */ /* 0x000fce00078e0008 */
[----:B------:R-:W-:Y:S05]  /*1fbc0*/  WARPSYNC.COLLECTIVE R15, `(.L_x_812) ;  /* 0x000000000f087348 */ /* 0x000fea0003c00000 */
[----:B------:R0:W1:Y:S02]  /*1fbd0*/  SHFL.UP P6, R14, R13, R12, R11 ;  /* 0x0400000c0d0e7389 */ /* 0x00006400000c000b */
[----:B01----:R-:W-:Y:S01]  /*1fbe0*/  ENDCOLLECTIVE ;  /* 0x000000000000791b */ /* 0x003fe20003800000 */
.L_x_812:
        /* <DEDUP_REMOVED lines=8> */
.L_x_813:
[----:B------:R-:W-:Y:S05]  /*1fc70*/  BRA `(.L_x_814) ;  /* 0xffffffb800747947 */ /* 0x000fea000383ffff */
.L_x_656:
[----:B------:R-:W-:Y:S01]  /*1fc80*/  BSSY B0, `(.L_x_815) ;  /* 0x0000006000007945 */ /* 0x000fe20003800000 */
[----:B------:R-:W-:Y:S01]  /*1fc90*/  PLOP3.LUT P6, PT, P6, PT, PT, 0x8, 0x0 ;  /* 0x000000000000781c */ /* 0x000fe200037ce170 */
[----:B------:R-:W-:-:S12]  /*1fca0*/  IMAD.MOV.U32 R15, RZ, RZ, -0x1 ;  /* 0xffffffffff0f7424 */ /* 0x000fd800078e00ff */
[----:B0----5:R-:W-:Y:S05]  /*1fcb0*/  WARPSYNC.COLLECTIVE R15, `(.L_x_816) ;  /* 0x000000000f087348 */ /* 0x021fea0003c00000 */
[----:B------:R-:W-:Y:S01]  /*1fcc0*/  VOTE.ANY R14, PT, P6 ;  /* 0x00000000000e7806 */ /* 0x000fe200030e0100 */
[----:B0----5:R-:W-:Y:S06]  /*1fcd0*/  ENDCOLLECTIVE ;  /* 0x000000000000791b */ /* 0x021fec0003800000 */
.L_x_816:
[----:B------:R-:W-:Y:S05]  /*1fce0*/  BSYNC B0 ;  /* 0x0000000000007941 */ /* 0x000fea0003800000 */
.L_x_815:
[----:B------:R-:W-:Y:S02]  /*1fcf0*/  IMAD.MOV.U32 R6, RZ, RZ, R14 ;  /* 0x000000ffff067224 */ /* 0x000fe400078e000e */
[----:B------:R-:W-:Y:S02]  /*1fd00*/  IMAD.MOV.U32 R13, RZ, RZ, R4 ;  /* 0x000000ffff0d7224 */ /* 0x000fe400078e0004 */
[----:B------:R-:W0:Y:S01]  /*1fd10*/  POPC R5, R6 ;  /* 0x0000000600057309 */ /* 0x000e220000000000 */
[----:B------:R-:W-:Y:S02]  /*1fd20*/  IMAD.MOV.U32 R11, RZ, RZ, 0x1f ;  /* 0x0000001fff0b7424 */ /* 0x000fe400078e00ff */
[----:B------:R-:W-:Y:S02]  /*1fd30*/  IMAD.MOV.U32 R15, RZ, RZ, -0x1 ;  /* 0xffffffffff0f7424 */ /* 0x000fe400078e00ff */
[----:B0-----:R-:W-:-:S07]  /*1fd40*/  IMAD.MOV.U32 R12, RZ, RZ, R5 ;  /* 0x000000ffff0c7224 */ /* 0x001fce00078e0005 */
[----:B------:R-:W-:Y:S05]  /*1fd50*/  WARPSYNC.COLLECTIVE R15, `(.L_x_817) ;  /* 0x000000000f087348 */ /* 0x000fea0003c00000 */
[----:B------:R0:W1:Y:S02]  /*1fd60*/  SHFL.IDX P6, R14, R13, R12, R11 ;  /* 0x0000000c0d0e7389 */ /* 0x00006400000c000b */
[----:B01----:R-:W-:Y:S01]  /*1fd70*/  ENDCOLLECTIVE ;  /* 0x000000000000791b */ /* 0x003fe20003800000 */
.L_x_817:
[----:B------:R-:W-:Y:S02]  /*1fd80*/  IMAD.MOV.U32 R13, RZ, RZ, R7 ;  /* 0x000000ffff0d7224 */ /* 0x000fe400078e0007 */
[----:B------:R-:W-:-:S07]  /*1fd90*/  IMAD.MOV.U32 R4, RZ, RZ, R14 ;  /* 0x000000ffff047224 */ /* 0x000fce00078e000e */
[----:B------:R-:W-:Y:S05]  /*1fda0*/  WARPSYNC.COLLECTIVE R15, `(.L_x_818) ;  /* 0x000000000f087348 */ /* 0x000fea0003c00000 */
[----:B------:R0:W1:Y:S02]  /*1fdb0*/  SHFL.IDX P6, R14, R13, R12, R11 ;  /* 0x0000000c0d0e7389 */ /* 0x00006400000c000b */
[----:B01----:R-:W-:Y:S01]  /*1fdc0*/  ENDCOLLECTIVE ;  /* 0x000000000000791b */ /* 0x003fe20003800000 */
.L_x_818:
[----:B------:R-:W-:Y:S01]  /*1fdd0*/  IMAD.MOV.U32 R7, RZ, RZ, R14 ;  /* 0x000000ffff077224 */ /* 0x000fe200078e000e */
[----:B------:R-:W-:Y:S06]  /*1fde0*/  BRA `(.L_x_819) ;  /* 0xffffffb800547947 */ /* 0x000fec000383ffff */
.L_x_658:
[----:B------:R-:W-:Y:S01]  /*1fdf0*/  BSSY B0, `(.L_x_820) ;  /* 0x0000007000007945 */ /* 0x000fe20003800000 */
[----:B------:R-:W-:Y:S02]  /*1fe00*/  IMAD.MOV.U32 R13, RZ, RZ, R2 ;  /* 0x000000ffff0d7224 */ /* 0x000fe400078e0002 */
[----:B------:R-:W-:Y:S02]  /*1fe10*/  IMAD.MOV.U32 R11, RZ, RZ, 0x1f ;  /* 0x0000001fff0b7424 */ /* 0x000fe400078e00ff */
[----:B------:R-:W-:-:S07]  /*1fe20*/  IMAD.MOV.U32 R15, RZ, RZ, -0x1 ;  /* 0xffffffffff0f7424 */ /* 0x000fce00078e00ff */
[----:B0123-5:R-:W-:Y:S05]  /*1fe30*/  WARPSYNC.COLLECTIVE R15, `(.L_x_821) ;  /* 0x000000000f087348 */ /* 0x02ffea0003c00000 */
[----:B------:R4:W0:Y:S02]  /*1fe40*/  SHFL.IDX P6, R14, R13, R12, R11 ;  /* 0x0000000c0d0e7389 */ /* 0x00082400000c000b */
[----:B012345:R-:W-:Y:S01]  /*1fe50*/  ENDCOLLECTIVE ;  /* 0x000000000000791b */ /* 0x03ffe20003800000 */
.L_x_821:
[----:B------:R-:W-:Y:S05]  /*1fe60*/  BSYNC B0 ;  /* 0x0000000000007941 */ /* 0x000fea0003800000 */
.L_x_820:
[----:B------:R-:W-:Y:S01]  /*1fe70*/  IMAD.MOV.U32 R24, RZ, RZ, R14 ;  /* 0x000000ffff187224 */ /* 0x000fe200078e000e */
[----:B------:R-:W-:Y:S06]  /*1fe80*/  BRA `(.L_x_657) ;  /* 0xffffffb800447947 */ /* 0x000fec000383ffff */
.L_x_662:
[----:B0-----:R0:W1:Y:S02]  /*1fe90*/  SYNCS.PHASECHK.TRANS64.TRYWAIT P0, [R5+URZ+0x2d820], R0 ;  /* 0x02d82000050075a7 */ /* 0x001064000800017f */
[----:B-1----:R-:W-:Y:S05]  /*1fea0*/  @!P0 NANOSLEEP.SYNCS 0x989680 ;  /* 0x009896800000895d */ /* 0x002fea0003900000 */
[----:B------:R-:W1:Y:S02]  /*1feb0*/  @!P0 SYNCS.PHASECHK.TRANS64 P0, [R5+URZ+0x2d820], R0 ;  /* 0x02d82000050085a7 */ /* 0x000e64000800007f */
[----:B-1----:R-:W-:Y:S05]  /*1fec0*/  @!P0 BRA `(.L_x_662) ;  /* 0xfffffffc00f08947 */ /* 0x002fea000383ffff */
[----:B------:R-:W-:Y:S05]  /*1fed0*/  BRA `(.L_x_822) ;  /* 0xffffffbc009c7947 */ /* 0x000fea000383ffff */
.L_x_663:
        /* <DEDUP_REMOVED lines=8> */
[----:B0-23-5:R-:W-:Y:S05]  /*1ff60*/  WARPSYNC.COLLECTIVE R15, `(.L_x_824) ;  /* 0x000000000f087348 */ /* 0x02dfea0003c00000 */
[----:B------:R1:W4:Y:S02]  /*1ff70*/  SHFL.IDX P6, R14, R13, R12, R11 ;  /* 0x0000000c0d0e7389 */ /* 0x00032400000c000b */
[----:B012345:R-:W-:Y:S01]  /*1ff80*/  ENDCOLLECTIVE ;  /* 0x000000000000791b */ /* 0x03ffe20003800000 */
.L_x_824:
[----:B------:R-:W-:Y:S05]  /*1ff90*/  BSYNC B0 ;  /* 0x0000000000007941 */ /* 0x000fea0003800000 */
.L_x_823:
[----:B------:R-:W-:Y:S05]  /*1ffa0*/  BRA `(.L_x_825) ;  /* 0xffffffbc00847947 */ /* 0x000fea000383ffff */
.L_x_664:
[----:B------:R-:W-:Y:S01]  /*1ffb0*/  BSSY B0, `(.L_x_826) ;  /* 0x0000006000007945 */ /* 0x000fe20003800000 */
[----:B------:R-:W-:-:S07]  /*1ffc0*/  IMAD.MOV.U32 R15, RZ, RZ, -0x1 ;  /* 0xffffffffff0f7424 */ /* 0x000fce00078e00ff */
[----:B0-23-5:R-:W-:Y:S05]  /*1ffd0*/  WARPSYNC.COLLECTIVE R15, `(.L_x_827) ;  /* 0x000000000f0c7348 */ /* 0x02dfea0003c00000 */
[----:B------:R-:W-:Y:S02]  /*1ffe0*/  ELECT P6, UR62, PT ;  /* 0x00000000003e782f */ /* 0x000fe400038c0000 */
[----:B------:R-:W-:Y:S01]  /*1fff0*/  MOV R14, UR62 ;  /* 0x0000003e000e7c02 */ /* 0x000fe20008000f00 */
[----:B0-23-5:R-:W-:Y:S10]  /*20000*/  ENDCOLLECTIVE ;  /* 0x000000000000791b */ /* 0x02dff40003800000 */
.L_x_827:
[----:B------:R-:W-:Y:S05]  /*20010*/  BSYNC B0 ;  /* 0x0000000000007941 */ /* 0x000fea0003800000 */
.L_x_826:
[----:B------:R-:W-:Y:S05]  /*20020*/  BRA `(.L_x_828) ;  /* 0xffffffbc00787947 */ /* 0x000fea000383ffff */
.L_x_666:
[----:B0-----:R0:W1:Y:S02]  /*20030*/  SYNCS.PHASECHK.TRANS64.TRYWAIT P1, [R3+URZ+0x2d840], R2 ;  /* 0x02d84002030075a7 */ /* 0x001064000802017f */
[----:B-1----:R-:W-:Y:S05]  /*20040*/  @!P1 NANOSLEEP.SYNCS 0x989680 ;  /* 0x009896800000995d */ /* 0x002fea0003900000 */
[----:B------:R-:W1:Y:S02]  /*20050*/  @!P1 SYNCS.PHASECHK.TRANS64 P1, [R3+URZ+0x2d840], R2 ;  /* 0x02d84002030095a7 */ /* 0x000e64000802007f */
[----:B-1----:R-:W-:Y:S05]  /*20060*/  @!P1 BRA `(.L_x_666) ;  /* 0xfffffffc00f09947 */ /* 0x002fea000383ffff */
[----:B------:R-:W-:Y:S05]  /*20070*/  BRA `(.L_x_829) ;  /* 0xffffffbc009c7947 */ /* 0x000fea000383ffff */
.L_x_668:
[----:B-1----:R1:W4:Y:S02]  /*20080*/  SYNCS.PHASECHK.TRANS64.TRYWAIT P1, [R5+URZ+0x2d840], R0 ;  /* 0x02d84000050075a7 */ /* 0x002324000802017f */
[----:B----4-:R-:W-:Y:S05]  /*20090*/  @!P1 NANOSLEEP.SYNCS 0x989680 ;  /* 0x009896800000995d */ /* 0x010fea0003900000 */
[----:B------:R-:W4:Y:S02]  /*200a0*/  @!P1 SYNCS.PHASECHK.TRANS64 P1, [R5+URZ+0x2d840], R0 ;  /* 0x02d84000050095a7 */ /* 0x000f24000802007f */
[----:B----4-:R-:W-:Y:S05]  /*200b0*/  @!P1 BRA `(.L_x_668) ;  /* 0xfffffffc00f09947 */ /* 0x010fea000383ffff */
[----:B------:R-:W-:Y:S05]  /*200c0*/  BRA `(.L_x_830) ;  /* 0xffffffbc00ac7947 */ /* 0x000fea000383ffff */
.L_x_670:
[----:B----4-:R4:W0:Y:S02]  /*200d0*/  SYNCS.PHASECHK.TRANS64.TRYWAIT P1, [R3+URZ+0x2d860], R2 ;  /* 0x02d86002030075a7 */ /* 0x010824000802017f */
[----:B0-----:R-:W-:Y:S05]  /*200e0*/  @!P1 NANOSLEEP.SYNCS 0x989680 ;  /* 0x009896800000995d */ /* 0x001fea0003900000 */
[----:B------:R-:W0:Y:S02]  /*200f0*/  @!P1 SYNCS.PHASECHK.TRANS64 P1, [R3+URZ+0x2d860], R2 ;  /* 0x02d86002030095a7 */ /* 0x000e24000802007f */
[----:B0-----:R-:W-:Y:S05]  /*20100*/  @!P1 BRA `(.L_x_670) ;  /* 0xfffffffc00f09947 */ /* 0x001fea000383ffff */
[----:B------:R-:W-:Y:S05]  /*20110*/  BRA `(.L_x_831) ;  /* 0xffffffbc00a87947 */ /* 0x000fea000383ffff */
.L_x_832:
        /* <DEDUP_REMOVED lines=14> */
.L_x_2782:


//--------------------- .text._ZN7cutlass13device_kernelIN5flash11enable_sm90INS1_16FlashAttnFwdSm90INS1_25CollectiveMainloopFwdSm90ILi2EN4cute5tupleIJNS5_1CILi1EEES8_S8_EEENS6_IJNS7_ILi192EEENS7_ILi128EEENS7_ILi96EEEEEELi96ENS_10bfloat16_tEfNS_4arch4Sm90ELb0ELb1ELb1ELb0ELb1ELb0ELb0ELb0ELb1ELb1ELb1ELb0EEENS1_21CollectiveEpilogueFwdINS6_IJSA_SC_SB_EEES9_SE_SG_Li384ELb0ELb1ELb1ELb0EEENS1_19SingleTileSchedulerILb0ELb1ELb1ELi192EEEEEEEEEvNT_6ParamsE --------------------------
	.section	.text._ZN7cutlass13device_kernelIN5flash11enable_sm90INS1_16FlashAttnFwdSm90INS1_25CollectiveMainloopFwdSm90ILi2EN4cute5tupleIJNS5_1CILi1EEES8_S8_EEENS6_IJNS7_ILi192EEENS7_ILi128EEENS7_ILi96EEEEEELi96ENS_10bfloat16_tEfNS_4arch4Sm90ELb0ELb1ELb1ELb0ELb1ELb0ELb0ELb0ELb1ELb1ELb1ELb0EEENS1_21CollectiveEpilogueFwdINS6_IJSA_SC_SB_EEES9_SE_SG_Li384ELb0ELb1ELb1ELb0EEENS1_19SingleTileSchedulerILb0ELb1ELb1ELi192EEEEEEEEEvNT_6ParamsE,"ax",@progbits
	.align	128
.text._ZN7cutlass13device_kernelIN5flash11enable_sm90INS1_16FlashAttnFwdSm90INS1_25CollectiveMainloopFwdSm90ILi2EN4cute5tupleIJNS5_1CILi1EEES8_S8_EEENS6_IJNS7_ILi192EEENS7_ILi128EEENS7_ILi96EEEEEELi96ENS_10bfloat16_tEfNS_4arch4Sm90ELb0ELb1ELb1ELb0ELb1ELb0ELb0ELb0ELb1ELb1ELb1ELb0EEENS1_21CollectiveEpilogueFwdINS6_IJSA_SC_SB_EEES9_SE_SG_Li384ELb0ELb1ELb1ELb0EEENS1_19SingleTileSchedulerILb0ELb1ELb1ELi192EEEEEEEEEvNT_6ParamsE:
        .type           _ZN7cutlass13device_kernelIN5flash11enable_sm90INS1_16FlashAttnFwdSm90INS1_25CollectiveMainloopFwdSm90ILi2EN4cute5tupleIJNS5_1CILi1EEES8_S8_EEENS6_IJNS7_ILi192EEENS7_ILi128EEENS7_ILi96EEEEEELi96ENS_10bfloat16_tEfNS_4arch4Sm90ELb0ELb1ELb1ELb0ELb1ELb0ELb0ELb0ELb1ELb1ELb1ELb0EEENS1_21CollectiveEpilogueFwdINS6_IJSA_SC_SB_EEES9_SE_SG_Li384ELb0ELb1ELb1ELb0EEENS1_19SingleTileSchedulerILb0ELb1ELb1ELi192EEEEEEEEEvNT_6ParamsE,@function
        .size           _ZN7cutlass13device_kernelIN5flash11enable_sm90INS1_16FlashAttnFwdSm90INS1_25CollectiveMainloopFwdSm90ILi2EN4cute5tupleIJNS5_1CILi1EEES8_S8_EEENS6_IJNS7_ILi192EEENS7_ILi128EEENS7_ILi96EEEEEELi96ENS_10bfloat16_tEfNS_4arch4Sm90ELb0ELb1ELb1ELb0ELb1ELb0ELb0ELb0ELb1ELb1ELb1ELb0EEENS1_21CollectiveEpilogueFwdINS6_IJSA_SC_SB_EEES9_SE_SG_Li384ELb0ELb1ELb1ELb0EEENS1_19SingleTileSchedulerILb0ELb1ELb1ELi192EEEEEEEEEvNT_6ParamsE,(.L_x_2783 - _ZN7cutlass13device_kernelIN5flash11enable_sm90INS1_16FlashAttnFwdSm90INS1_25CollectiveMainloopFwdSm90ILi2EN4cute5tupleIJNS5_1CILi1EEES8_S8_EEENS6_IJNS7_ILi192EEENS7_ILi128EEENS7_ILi96EEEEEELi96ENS_10bfloat16_tEfNS_4arch4Sm90ELb0ELb1ELb1ELb0ELb1ELb0ELb0ELb0ELb1ELb1ELb1ELb0EEENS1_21CollectiveEpilogueFwdINS6_IJSA_SC_SB_EEES9_SE_SG_Li384ELb0ELb1ELb1ELb0EEENS1_19SingleTileSchedulerILb0ELb1ELb1ELi192EEEEEEEEEvNT_6ParamsE)
        .other          _ZN7cutlass13device_kernelIN5flash11enable_sm90INS1_16FlashAttnFwdSm90INS1_25CollectiveMainloopFwdSm90ILi2EN4cute5tupleIJNS5_1CILi1EEES8_S8_EEENS6_IJNS7_ILi192EEENS7_ILi128EEENS7_ILi96EEEEEELi96ENS_10bfloat16_tEfNS_4arch4Sm90ELb0ELb1ELb1ELb0ELb1ELb0ELb0ELb0ELb1ELb1ELb1ELb0EEENS1_21CollectiveEpilogueFwdINS6_IJSA_SC_SB_EEES9_SE_SG_Li384ELb0ELb1ELb1ELb0EEENS1_19SingleTileSchedulerILb0ELb1ELb1ELi192EEEEEEEEEvNT_6ParamsE,@"STO_CUDA_ENTRY STV_DEFAULT"
_ZN7cutlass13device_kernelIN5flash11enable_sm90INS1_16FlashAttnFwdSm90INS1_25CollectiveMainloopFwdSm90ILi2EN4cute5tupleIJNS5_1CILi1EEES8_S8_EEENS6_IJNS7_ILi192EEENS7_ILi128EEENS7_ILi96EEEEEELi96ENS_10bfloat16_tEfNS_4arch4Sm90ELb0ELb1ELb1ELb0ELb1ELb0ELb0ELb0ELb1ELb1ELb1ELb0EEENS1_21CollectiveEpilogueFwdINS6_IJSA_SC_SB_EEES9_SE_SG_Li384ELb0ELb1ELb1ELb0EEENS1_19SingleTileSchedulerILb0ELb1ELb1ELi192EEEEEEEEEvNT_6ParamsE:
        /* <DEDUP_REMOVED lines=9> */
[----:B------:R-:W1:Y:S01]  /*0090*/  SHFL.IDX PT, R3, R3, RZ, 0x1f ;  /* 0x00001fff03037589 */ /* 0x000e6200000e0000 */
        /* <DEDUP_REMOVED lines=35> */
.L_x_833:
        /* <DEDUP_REMOVED lines=22> */
.L_x_834:
        /* <DEDUP_REMOVED lines=18> */
.L_x_835:
        /* <DEDUP_REMOVED lines=22> */
.L_x_836:
[----:B------:R-:W5:Y:S01]  /*06b0*/  SHFL.IDX PT, R2, R0, RZ, 0x1f ;  /* 0x00001fff00027589 */ /* 0x000f6200000e0000 */
[----:B------:R-:W-:Y:S01]  /*06c0*/  R2UR UR9, R3 ;  /* 0x00000000030972ca */ /* 0x000fe200000e0000 */
        /* <DEDUP_REMOVED lines=21> */
.L_x_837:
[----:B------:R-:W-:Y:S01]  /*0820*/  UISETP.NE.AND UP0, UPT, UR9, URZ, UPT ;  /* 0x0000003f0900728c */ /* 0x000fe2000bf05270 */
[----:B------:R-:W-:Y:S01]  /*0830*/  NOP ;  /* 0x0000000000007918 */ /* 0x000fe20000000000 */
[----:B0-----:R-:W-:Y:S01]  /*0840*/  UMOV UR4, 0x1 ;  /* 0x0000000100047882 */ /* 0x001fe20000000000 */
[----:B------:R-:W-:Y:S01]  /*0850*/  ULDC.64 UR36, c[0x0][0x208] ;  /* 0x0000820000247ab9 */ /* 0x000fe20000000a00 */
[----:B------:R-:W-:Y:S01]  /*0860*/  USEL UR4, UR4, 0x2, !UP0 ;  /* 0x0000000204047887 */ /* 0x000fe2000c000000 */
[----:B------:R-:W-:Y:S01]  /*0870*/  BSSY B6, `(.L_x_838) ;  /* 0x000150c000067945 */ /* 0x000fe20003800000 */
[----:B-1234-:R-:W-:Y:S01]  /*0880*/  BAR.SYNC.DEFER_BLOCKING 0x0 ;  /* 0x0000000000007b1d */ /* 0x01efe20000010000 */
[----:B------:R-:W-:-:S03]  /*0890*/  PLOP3.LUT P0, PT, PT, PT, UP0, 0x80, 0x0 ;  /* 0x000000000000781c */ /* 0x000fc60003f0f008 */
[----:B------:R-:W-:-:S05]  /*08a0*/  IMAD.U32 R2, RZ, RZ, UR4 ;  /* 0x00000004ff027e24 */ /* 0x000fca000f8e00ff */
[----:B------:R0:W-:Y:S05]  /*08b0*/  STL [R1+0xc], R2 ;  /* 0x00000c0201007387 */ /* 0x0001ea0000100800 */
[----:B------:R-:W-:Y:S05]  /*08c0*/  @!P0 BRA `(.L_x_839) ;  /* 0x00000110007c8947 */ /* 0x000fea0003800000 */
.L_x_840:
[----:B------:R-:W-:-:S08]  /*08d0*/  NOP ;  /* 0x0000000000007918 */ /* 0x000fd00000000000 */
[----:B------:R-:W1:Y:S02]  /*08e0*/  USETMAXREG.TRY_ALLOC.CTAPOOL UP0, 0xa0 ;  /* 0x000000a0000079c8 */ /* 0x000e640008000600 */
[----:B-1----:R-:W-:-:S13]  /*08f0*/  PLOP3.LUT P0, PT, PT, PT, UP0, 0x80, 0x0 ;  /* 0x000000000000781c */ /* 0x002fda0003f0f008 */
[----:B------:R-:W-:Y:S05]  /*0900*/  @!P0 BRA `(.L_x_840) ;  /* 0xfffffffc00f08947 */ /* 0x000fea000383ffff */
[----:B------:R-:W1:Y:S01]  /*0910*/  S2R R3, SR_TID.X ;  /* 0x0000000000037919 */ /* 0x000e620000002100 */
[----:B------:R-:W2:Y:S01]  /*0920*/  S2UR UR6, SR_CTAID.Y ;  /* 0x00000000000679c3 */ /* 0x000ea20000002600 */
[----:B------:R-:W-:Y:S02]  /*0930*/  ULDC UR7, c[0x0][0xc50] ;  /* 0x0003140000077ab9 */ /* 0x000fe40000000800 */
[----:B------:R-:W-:-:S05]  /*0940*/  UISETP.NE.AND UP0, UPT, UR7, 0x1, UPT ;  /* 0x000000010700788c */ /* 0x000fca000bf05270 */
[----:B------:R-:W3:Y:S06]  /*0950*/  S2UR UR8, SR_CTAID.Z ;  /* 0x00000000000879c3 */ /* 0x000eec0000002700 */
[----:B------:R-:W-:Y:S01]  /*0960*/  @UP0 ULDC UR4, c[0x0][0xc54] ;  /* 0x0003150000040ab9 */ /* 0x000fe20000000800 */
[----:B------:R-:W-:Y:S01]  /*0970*/  @UP0 ULDC UR9, c[0x0][0xc58] ;  /* 0x0003160000090ab9 */ /* 0x000fe20000000800 */
[----:B--2---:R-:W-:Y:S02]  /*0980*/  UIMAD.WIDE.U32 UR4, UR6, UR4, URZ ;  /* 0x00000004060472a5 */ /* 0x004fe4000f8e003f */
[----:B------:R-:W-:-:S02]  /*0990*/  UMOV UR10, UR6 ;  /* 0x00000006000a7c82 */ /* 0x000fc40008000000 */
[----:B------:R-:W-:Y:S01]  /*09a0*/  @UP0 USHF.R.U32.HI UR10, URZ, UR9, UR5 ;  /* 0x000000093f0a0299 */ /* 0x000fe20008011605 */
[----:B-1----:R-:W-:-:S03]  /*09b0*/  LOP3.LUT R0, R3, 0xffffff80, RZ, 0xc0, !PT ;  /* 0xffffff8003007812 */ /* 0x002fc600078ec0ff */
[----:B------:R-:W-:Y:S01]  /*09c0*/  UIADD3 UR4, -UR10, URZ, URZ ;  /* 0x0000003f0a047290 */ /* 0x000fe2000fffe13f */
[----:B------:R-:W-:Y:S06]  /*09d0*/  BAR.ARV 0x8, 0x200 ;  /* 0x0208000000007b1d */ /* 0x000fec0000002000 */
[----:B------:R-:W-:Y:S01]  /*09e0*/  ISETP.NE.AND P0, PT, R0, 0x80, PT ;  /* 0x000000800000780c */ /* 0x000fe20003f05270 */
[----:B------:R-:W-:Y:S01]  /*09f0*/  IMAD.U32 R0, RZ, RZ, UR10 ;  /* 0x0000000aff007e24 */ /* 0x000fe2000f8e00ff */
[----:B------:R-:W-:-:S04]  /*0a00*/  UIMAD UR6, UR7, UR4, UR6 ;  /* 0x00000004070672a4 */ /* 0x000fc8000f8e0206 */
[----:B------:R1:W-:Y:S07]  /*0a10*/  STL [R1+0x4], R0 ;  /* 0x0000040001007387 */ /* 0x0003ee0000100800 */
[----:B------:R-:W-:Y:S06]  /*0a20*/  @!P0 BAR.ARV 0x9, 0x100 ;  /* 0x0244000000008b1d */ /* 0x000fec0000002000 */
[----:B---3--:R-:W-:-:S13]  /*0a30*/  ISETP.LE.AND P0, PT, RZ, UR8, PT ;  /* 0x00000008ff007c0c */ /* 0x008fda000bf03270 */
[----:B-1----:R-:W-:Y:S05]  /*0a40*/  @!P0 BRA `(.L_x_841) ;  /* 0x0000014c00b88947 */ /* 0x002fea0003800000 */
[----:B------:R-:W1:Y:S01]  /*0a50*/  LDC.64 R6, c[0x0][0x418] ;  /* 0x00010600ff067b82 */ /* 0x000e620000000a00 */
[----:B------:R-:W-:Y:S01]  /*0a60*/  ULDC UR4, c[0x0][0x448] ;  /* 0x0001120000047ab9 */ /* 0x000fe20000000800 */
[----:B------:R-:W-:Y:S01]  /*0a70*/  VIADD R16, R3, 0xffffff80 ;  /* 0xffffff8003107836 */ /* 0x000fe20000000000 */
[----:B------:R-:W-:-:S04]  /*0a80*/  UISETP.NE.AND UP0, UPT, UR4, 0x1, UPT ;  /* 0x000000010400788c */ /* 0x000fc8000bf05270 */
[----:B------:R-:W-:Y:S01]  /*0a90*/  UP2UR UR4, UPR, URZ, 0x1 ;  /* 0x000000013f047883 */ /* 0x000fe20008000000 */
[----:B0-----:R-:W0:Y:S05]  /*0aa0*/  LDC R2, c[0x0][0x288] ;  /* 0x0000a200ff027b82 */ /* 0x001e2a0000000800 */
[----:B------:R-:W-:Y:S01]  /*0ab0*/  IMAD.U32 R142, RZ, RZ, UR4 ;  /* 0x00000004ff8e7e24 */ /* 0x000fe2000f8e00ff */
[----:B------:R-:W-:Y:S01]  /*0ac0*/  @UP0 ULDC UR9, c[0x0][0x44c] ;  /* 0x0001130000090ab9 */ /* 0x000fe20000000800 */
[----:B------:R-:W-:Y:S01]  /*0ad0*/  @UP0 ULDC UR11, c[0x0][0x450] ;  /* 0x00011400000b0ab9 */ /* 0x000fe20000000800 */
[----:B------:R-:W2:Y:S01]  /*0ae0*/  LDC R17, c[0x0][0x424] ;  /* 0x00010900ff117b82 */ /* 0x000ea20000000800 */
[----:B------:R-:W-:-:S07]  /*0af0*/  ULDC.64 UR4, c[0x0][0x9e0] ;  /* 0x0002780000047ab9 */ /* 0x000fce0000000a00 */
[----:B------:R-:W3:Y:S01]  /*0b00*/  S2UR UR40, SR_CTAID.X ;  /* 0x00000000002879c3 */ /* 0x000ee20000002500 */
[----:B-1----:R-:W-:-:S04]  /*0b10*/  ISETP.NE.U32.AND P0, PT, R6, RZ, PT ;  /* 0x000000ff0600720c */ /* 0x002fc80003f05070 */
[----:B------:R-:W-:-:S03]  /*0b20*/  ISETP.NE.AND.EX P0, PT, R7, RZ, PT, P0 ;  /* 0x000000ff0700720c */ /* 0x000fc60003f05300 */
[----:B------:R-:W1:Y:S01]  /*0b30*/  LDC R4, c[0x0][0x2f0] ;  /* 0x0000bc00ff047b82 */ /* 0x000e620000000800 */
[----:B0-----:R-:W-:Y:S02]  /*0b40*/  IADD3 R0, -R2, 0x1, RZ ;  /* 0x0000000102007810 */ /* 0x001fe40007ffe1ff */
[----:B--2---:R-:W-:Y:S01]  /*0b50*/  SEL R17, R17, 0x1, P0 ;  /* 0x0000000111117807 */ /* 0x004fe20000000000 */
[----:B---3--:R-:W-:-:S04]  /*0b60*/  UIMAD UR40, UR40, 0xc0, URZ ;  /* 0x000000c0282878a4 */ /* 0x008fc8000f8e023f */
[----:B------:R-:W-:Y:S02]  /*0b70*/  @UP0 UIADD3 UR8, UR40, 0xbf, URZ ;  /* 0x000000bf28080890 */ /* 0x000fe4000fffe03f */
[----:B------:R-:W-:Y:S01]  /*0b80*/  UIADD3 UR7, UR40, 0xbf, URZ ;  /* 0x000000bf28077890 */ /* 0x000fe2000fffe03f */
[----:B-1----:R-:W-:Y:S01]  /*0b90*/  IMAD R0, R17, R4, R0 ;  /* 0x0000000411007224 */ /* 0x002fe200078e0200 */
[----:B------:R-:W-:-:S04]  /*0ba0*/  UIMAD.WIDE.U32 UR8, UR8, UR9, URZ ;  /* 0x00000009080872a5 */ /* 0x000fc8000f8e003f */
[----:B------:R-:W-:Y:S01]  /*0bb0*/  R2UR UR10, R0 ;  /* 0x00000000000a72ca */ /* 0x000fe200000e0000 */
[----:B------:R-:W-:Y:S02]  /*0bc0*/  @UP0 USHF.R.U32.HI UR7, URZ, UR11, UR9 ;  /* 0x0000000b3f070299 */ /* 0x000fe40008011609 */
[----:B------:R-:W-:-:S04]  /*0bd0*/  UISETP.GE.AND UP0, UPT, UR5, 0x1, UPT ;  /* 0x000000010500788c */ /* 0x000fc8000bf06270 */
[----:B------:R-:W-:Y:S02]  /*0be0*/  UP2UR UR60, UPR, URZ, 0x1 ;  /* 0x000000013f3c7883 */ /* 0x000fe40008000000 */
[----:B------:R-:W-:-:S04]  /*0bf0*/  PLOP3.LUT P0, PT, PT, PT, UP0, 0x40, 0x0 ;  /* 0x000000000000781c */ /* 0x000fc80003f0e808 */
[----:B------:R-:W-:-:S04]  /*0c00*/  UIADD3 UR7, UR10, UR7, URZ ;  /* 0x000000070a077290 */ /* 0x000fc8000fffe03f */
[----:B------:R-:W-:-:S06]  /*0c10*/  UIADD3 UR4, UR7, UR4, URZ ;  /* 0x0000000407047290 */ /* 0x000fcc000fffe03f */
[----:B------:R-:W-:Y:S01]  /*0c20*/  IMAD.U32 R0, RZ, RZ, UR4 ;  /* 0x00000004ff007e24 */ /* 0x000fe2000f8e00ff */
[----:B------:R-:W-:Y:S06]  /*0c30*/  @P0 BRA `(.L_x_842) ;  /* 0x0000000000400947 */ /* 0x000fec0003800000 */
[----:B------:R-:W-:Y:S01]  /*0c40*/  ISETP.LT.AND P0, PT, RZ, UR7, PT ;  /* 0x00000007ff007c0c */ /* 0x000fe2000bf01270 */
[----:B------:R-:W-:-:S12]  /*0c50*/  UIADD3 UR4, UR7, -0x1, URZ ;  /* 0xffffffff07047890 */ /* 0x000fd8000fffe03f */
[----:B------:R-:W-:Y:S05]  /*0c60*/  @P0 BRA `(.L_x_843) ;  /* 0x00000000001c0947 */ /* 0x000fea0003800000 */
[----:B------:R-:W-:Y:S02]  /*0c70*/  UISETP.NE.AND UP0, UPT, UR5, 0x1, UPT ;  /* 0x000000010500788c */ /* 0x000fe4000bf05270 */
[----:B------:R-:W-:-:S09]  /*0c80*/  UIADD3 UR4, -UR7, URZ, URZ ;  /* 0x0000003f07047290 */ /* 0x000fd2000fffe13f */
[----:B------:R-:W-:Y:S02]  /*0c90*/  @UP0 ULDC.64 UR10, c[0x0][0x9e8] ;  /* 0x00027a00000a0ab9 */ /* 0x000fe40000000a00 */
[----:B------:R-:W-:-:S04]  /*0ca0*/  UIMAD.WIDE.U32 UR8, UR4, UR10, URZ ;  /* 0x0000000a040872a5 */ /* 0x000fc8000f8e003f */
[----:B------:R-:W-:-:S04]  /*0cb0*/  @UP0 USHF.R.U32.HI UR4, URZ, UR11, UR9 ;  /* 0x0000000b3f040299 */ /* 0x000fc80008011609 */
[----:B------:R-:W-:Y:S01]  /*0cc0*/  ULOP3.LUT UR4, URZ, UR4, URZ, 0x33, !UPT ;  /* 0x000000043f047292 */ /* 0x000fe2000f8e333f */
[----:B------:R-:W-:Y:S11]  /*0cd0*/  BRA `(.L_x_844) ;  /* 0x0000000000107947 */ /* 0x000ff60003800000 */
.L_x_843:
[----:B------:R-:W-:-:S11]  /*0ce0*/  UISETP.NE.AND UP0, UPT, UR5, 0x1, UPT ;  /* 0x000000010500788c */ /* 0x000fd6000bf05270 */
[----:B------:R-:W-:Y:S02]  /*0cf0*/  @UP0 ULDC.64 UR10, c[0x0][0x9e8] ;  /* 0x00027a00000a0ab9 */ /* 0x000fe40000000a00 */
[----:B------:R-:W-:-:S04]  /*0d00*/  UIMAD.WIDE.U32 UR8, UR4, UR10, URZ ;  /* 0x0000000a040872a5 */ /* 0x000fc8000f8e003f */
[----:B------:R-:W-:-:S12]  /*0d10*/  @UP0 USHF.R.U32.HI UR4, URZ, UR11, UR9 ;  /* 0x0000000b3f040299 */ /* 0x000fd80008011609 */
.L_x_844:
[----:B------:R-:W-:-:S06]  /*0d20*/  UIMAD UR4, UR4, UR5, UR5 ;  /* 0x00000005040472a4 */ /* 0x000fcc000f8e0205 */
[----:B------:R-:W-:-:S07]  /*0d30*/  VIMNMX R0, R0, UR4, PT ;  /* 0x0000000400007c48 */ /* 0x000fce000bfe0100 */
.L_x_842:
[----:B------:R-:W-:Y:S01]  /*0d40*/  R2UR UR4, R142 ;  /* 0x000000008e0472ca */ /* 0x000fe200000e0000 */
[CC--:B------:R-:W-:Y:S02]  /*0d50*/  IMAD R19, R17.reuse, R4.reuse, -R2 ;  /* 0x0000000411137224 */ /* 0x0c0fe400078e0a02 */
[----:B------:R-:W-:Y:S02]  /*0d60*/  VIADD R2, R0, 0x7f ;  /* 0x0000007f00027836 */ /* 0x000fe40000000000 */
[----:B------:R-:W-:Y:S01]  /*0d70*/  IMAD R0, R17, R4, 0x7f ;  /* 0x0000007f11007424 */ /* 0x000fe200078e0204 */
[----:B------:R-:W-:Y:S02]  /*0d80*/  R2UR UR7, R19 ;  /* 0x00000000130772ca */ /* 0x000fe400000e0000 */
[----:B------:R-:W-:Y:S02]  /*0d90*/  SHF.R.S32.HI R5, RZ, 0x1f, R2 ;  /* 0x0000001fff057819 */ /* 0x000fe40000011402 */
[----:B------:R-:W-:-:S02]  /*0da0*/  SHF.R.S32.HI R3, RZ, 0x1f, R0 ;  /* 0x0000001fff037819 */ /* 0x000fc40000011400 */
[----:B------:R-:W-:Y:S01]  /*0db0*/  LEA.HI R5, R5, R2, RZ, 0x7 ;  /* 0x0000000205057211 */ /* 0x000fe200078f38ff */
[----:B------:R-:W-:Y:S01]  /*0dc0*/  UISETP.NE.AND UP0, UPT, UR4, URZ, UPT ;  /* 0x0000003f0400728c */ /* 0x000fe2000bf05270 */
[----:B------:R-:W-:Y:S02]  /*0dd0*/  LEA.HI R3, R3, R0, RZ, 0x7 ;  /* 0x0000000003037211 */ /* 0x000fe400078f38ff */
[----:B------:R-:W-:Y:S01]  /*0de0*/  UMOV UR4, UR40 ;  /* 0x0000002800047c82 */ /* 0x000fe20008000000 */
[----:B------:R-:W-:Y:S02]  /*0df0*/  SHF.R.S32.HI R0, RZ, 0x7, R5 ;  /* 0x00000007ff007819 */ /* 0x000fe40000011405 */
[----:B------:R-:W-:-:S04]  /*0e00*/  SHF.R.S32.HI R3, RZ, 0x7, R3 ;  /* 0x00000007ff037819 */ /* 0x000fc80000011403 */
[----:B------:R-:W-:Y:S01]  /*0e10*/  VIMNMX R18, R3, R0, PT ;  /* 0x0000000003127248 */ /* 0x000fe20003fe0100 */
[----:B------:R-:W-:Y:S01]  /*0e20*/  @UP0 ULDC UR8, c[0x0][0x44c] ;  /* 0x0001130000080ab9 */ /* 0x000fe20000000800 */
[----:B------:R-:W-:Y:S01]  /*0e30*/  @UP0 ULDC UR10, c[0x0][0x450] ;  /* 0x00011400000a0ab9 */ /* 0x000fe20000000800 */
[----:B------:R-:W-:-:S04]  /*0e40*/  UIMAD.WIDE.U32 UR8, UR40, UR8, URZ ;  /* 0x00000008280872a5 */ /* 0x000fc8000f8e003f */
[----:B------:R-:W-:Y:S02]  /*0e50*/  @UP0 USHF.R.U32.HI UR4, URZ, UR10, UR9 ;  /* 0x0000000a3f040299 */ /* 0x000fe40008011609 */
[----:B------:R-:W-:Y:S02]  /*0e60*/  UISETP.GE.AND UP0, UPT, UR5, 0x1, UPT ;  /* 0x000000010500788c */ /* 0x000fe4000bf06270 */
[----:B------:R-:W-:-:S03]  /*0e70*/  UIADD3 UR4, UR7, UR4, URZ ;  /* 0x0000000407047290 */ /* 0x000fc6000fffe03f */
[----:B------:R-:W-:Y:S01]  /*0e80*/  ULDC UR7, c[0x0][0x9dc] ;  /* 0x0002770000077ab9 */ /* 0x000fe20000000800 */
[----:B------:R-:W-:Y:S01]  /*0e90*/  PLOP3.LUT P0, PT, PT, PT, UP0, 0x40, 0x0 ;  /* 0x000000000000781c */ /* 0x000fe20003f0e808 */
[----:B------:R-:W-:-:S12]  /*0ea0*/  UIADD3 UR7, UR4, -UR7, URZ ;  /* 0x8000000704077290 */ /* 0x000fd8000fffe03f */
[----:B------:R-:W-:Y:S05]  /*0eb0*/  @P0 BRA `(.L_x_845) ;  /* 0x0000000000440947 */ /* 0x000fea0003800000 */
[----:B------:R-:W-:-:S06]  /*0ec0*/  UISETP.GT.AND UP0, UPT, UR4, -0x1, UPT ;  /* 0xffffffff0400788c */ /* 0x000fcc000bf04270 */
[----:B------:R-:W-:-:S13]  /*0ed0*/  PLOP3.LUT P0, PT, PT, PT, UP0, 0x80, 0x0 ;  /* 0x000000000000781c */ /* 0x000fda0003f0f008 */
[----:B------:R-:W-:Y:S05]  /*0ee0*/  @P0 BRA `(.L_x_846) ;  /* 0x00000000001c0947 */ /* 0x000fea0003800000 */
[----:B------:R-:W-:Y:S02]  /*0ef0*/  UISETP.NE.AND UP0, UPT, UR5, 0x1, UPT ;  /* 0x000000010500788c */ /* 0x000fe4000bf05270 */
[----:B------:R-:W-:-:S09]  /*0f00*/  ULOP3.LUT UR4, URZ, UR4, URZ, 0x33, !UPT ;  /* 0x000000043f047292 */ /* 0x000fd2000f8e333f */
[----:B------:R-:W-:Y:S02]  /*0f10*/  @UP0 ULDC.64 UR10, c[0x0][0x9e8] ;  /* 0x00027a00000a0ab9 */ /* 0x000fe40000000a00 */
[----:B------:R-:W-:-:S04]  /*0f20*/  UIMAD.WIDE.U32 UR8, UR4, UR10, URZ ;  /* 0x0000000a040872a5 */ /* 0x000fc8000f8e003f */
[----:B------:R-:W-:-:S04]  /*0f30*/  @UP0 USHF.R.U32.HI UR4, URZ, UR11, UR9 ;  /* 0x0000000b3f040299 */ /* 0x000fc80008011609 */
[----:B------:R-:W-:Y:S01]  /*0f40*/  ULOP3.LUT UR4, URZ, UR4, URZ, 0x33, !UPT ;  /* 0x000000043f047292 */ /* 0x000fe2000f8e333f */
[----:B------:R-:W-:Y:S11]  /*0f50*/  BRA `(.L_x_847) ;  /* 0x0000000000107947 */ /* 0x000ff60003800000 */
.L_x_846:
[----:B------:R-:W-:-:S11]  /*0f60*/  UISETP.NE.AND UP0, UPT, UR5, 0x1, UPT ;  /* 0x000000010500788c */ /* 0x000fd6000bf05270 */
[----:B------:R-:W-:Y:S02]  /*0f70*/  @UP0 ULDC.64 UR10, c[0x0][0x9e8] ;  /* 0x00027a00000a0ab9 */ /* 0x000fe40000000a00 */
[----:B------:R-:W-:-:S04]  /*0f80*/  UIMAD.WIDE.U32 UR8, UR4, UR10, URZ ;  /* 0x0000000a040872a5 */ /* 0x000fc8000f8e003f */
[----:B------:R-:W-:-:S12]  /*0f90*/  @UP0 USHF.R.U32.HI UR4, URZ, UR11, UR9 ;  /* 0x0000000b3f040299 */ /* 0x000fd80008011609 */
.L_x_847:
[----:B------:R-:W-:-:S04]  /*0fa0*/  UIMAD UR4, UR4, UR5, URZ ;  /* 0x00000005040472a4 */ /* 0x000fc8000f8e023f */
[----:B------:R-:W-:-:S04]  /*0fb0*/  UISETP.LT.AND UP0, UPT, UR7, UR4, UPT ;  /* 0x000000040700728c */ /* 0x000fc8000bf01270 */
[----:B------:R-:W-:-:S12]  /*0fc0*/  USEL UR7, UR7, UR4, !UP0 ;  /* 0x0000000407077287 */ /* 0x000fd8000c000000 */
.L_x_845:
[----:B------:R-:W-:Y:S02]  /*0fd0*/  USHF.R.S32.HI UR4, URZ, 0x1f, UR7 ;  /* 0x0000001f3f047899 */ /* 0x000fe40008011407 */
[----:B------:R-:W-:Y:S02]  /*0fe0*/  USHF.R.U32.HI UR11, URZ, 0x10, UR6 ;  /* 0x000000103f0b7899 */ /* 0x000fe40008011606 */
[----:B------:R-:W-:Y:S02]  /*0ff0*/  ULEA.HI UR4, UR4, UR7, URZ, 0x7 ;  /* 0x0000000704047291 */ /* 0x000fe4000f8f383f */
[----:B------:R-:W-:Y:S02]  /*1000*/  ULOP3.LUT UR7, UR6, 0xffff, URZ, 0xc0, !UPT ;  /* 0x0000ffff06077892 */ /* 0x000fe4000f8ec03f */
[----:B------:R-:W-:-:S04]  /*1010*/  USHF.R.S32.HI UR4, URZ, 0x7, UR4 ;  /* 0x000000073f047899 */ /* 0x000fc80008011404 */
[----:B------:R-:W-:-:S04]  /*1020*/  UISETP.LT.AND UP0, UPT, URZ, UR4, UPT ;  /* 0x000000043f00728c */ /* 0x000fc8000bf01270 */
[----:B------:R-:W-:Y:S02]  /*1030*/  USEL UR10, URZ, UR4, !UP0 ;  /* 0x000000043f0a7287 */ /* 0x000fe4000c000000 */
[----:B------:R-:W-:Y:S01]  /*1040*/  UISETP.NE.AND UP0, UPT, UR11, URZ, UPT ;  /* 0x0000003f0b00728c */ /* 0x000fe2000bf05270 */
[----:B------:R-:W-:-:S03]  /*1050*/  UMOV UR4, URZ ;  /* 0x0000003f00047c82 */ /* 0x000fc60008000000 */
[----:B------:R-:W-:-:S07]  /*1060*/  ISETP.GT.AND P0, PT, R18, UR10, PT ;  /* 0x0000000a12007c0c */ /* 0x000fce000bf04270 */
[----:B------:R-:W-:-:S06]  /*1070*/  @!UP0 ULDC UR11, c[0x0][0x9f0] ;  /* 0x00027c00000b8ab9 */ /* 0x000fcc0000000800 */
[----:B------:R-:W-:Y:S05]  /*1080*/  @!P0 BRA `(.L_x_848) ;  /* 0x00000000008c8947 */ /* 0x000fea0003800000 */
[----:B------:R-:W-:Y:S01]  /*1090*/  IMAD.U32 R5, RZ, RZ, UR11 ;  /* 0x0000000bff057e24 */ /* 0x000fe2000f8e00ff */
[----:B------:R-:W-:-:S04]  /*10a0*/  UMOV UR4, URZ ;  /* 0x0000003f00047c82 */ /* 0x000fc80008000000 */
[----:B------:R-:W-:-:S04]  /*10b0*/  IABS R0, R5 ;  /* 0x0000000500007213 */ /* 0x000fc80000000000 */
[----:B------:R-:W-:Y:S02]  /*10c0*/  R2UR UR12, R0 ;  /* 0x00000000000c72ca */ /* 0x000fe400000e0000 */
[----:B------:R-:W-:Y:S02]  /*10d0*/  IADD3 R0, R5, -0x1, R18 ;  /* 0xffffffff05007810 */ /* 0x000fe40007ffe012 */
[----:B------:R-:W-:Y:S02]  /*10e0*/  IABS R5, R5 ;  /* 0x0000000500057213 */ /* 0x000fe40000000000 */
[----:B------:R-:W-:-:S03]  /*10f0*/  R2UR UR6, R0 ;  /* 0x00000000000672ca */ /* 0x000fc600000e0000 */
[----:B------:R-:W-:-:S04]  /*1100*/  IMAD.MOV R5, RZ, RZ, -R5 ;  /* 0x000000ffff057224 */ /* 0x000fc800078e0a05 */
[----:B------:R-:W0:Y:S06]  /*1110*/  I2F.RP R2, UR12 ;  /* 0x0000000c00027d06 */ /* 0x000e2c0008209400 */
[----:B------:R-:W-:-:S06]  /*1120*/  UIADD3 UR6, -UR10, UR6, URZ ;  /* 0x000000060a067290 */ /* 0x000fcc000fffe13f */
[----:B------:R-:W-:Y:S01]  /*1130*/  IMAD.U32 R0, RZ, RZ, UR6 ;  /* 0x00000006ff007e24 */ /* 0x000fe2000f8e00ff */
[----:B------:R-:W-:Y:S01]  /*1140*/  ULOP3.LUT UR6, UR6, UR11, URZ, 0x3c, !UPT ;  /* 0x0000000b06067292 */ /* 0x000fe2000f8e3c3f */
[----:B0-----:R-:W0:Y:S03]  /*1150*/  MUFU.RCP R2, R2 ;  /* 0x0000000200027308 */ /* 0x001e260000001000 */
[----:B------:R-:W-:-:S04]  /*1160*/  IABS R0, R0 ;  /* 0x0000000000007213 */ /* 0x000fc80000000000 */
[----:B------:R-:W-:Y:S01]  /*1170*/  R2UR UR9, R0 ;  /* 0x00000000000972ca */ /* 0x000fe200000e0000 */
[----:B------:R-:W-:Y:S02]  /*1180*/  IMAD.MOV.U32 R0, RZ, RZ, R5 ;  /* 0x000000ffff007224 */ /* 0x000fe400078e0005 */
[----:B0-----:R-:W-:-:S06]  /*1190*/  VIADD R3, R2, 0xffffffe ;  /* 0x0ffffffe02037836 */ /* 0x001fcc0000000000 */
        /* <DEDUP_REMOVED lines=14> */
[----:B------:R-:W-:-:S05]  /*1280*/  UISETP.NE.AND UP1, UPT, UR11, URZ, UPT ;  /* 0x0000003f0b00728c */ /* 0x000fca000bf25270 */
[----:B------:R-:W-:Y:S02]  /*1290*/  UMOV UR4, UR5 ;  /* 0x0000000500047c82 */ /* 0x000fe40008000000 */
[----:B------:R-:W-:-:S04]  /*12a0*/  @!UP0 UIADD3 UR4, -UR4, URZ, URZ ;  /* 0x0000003f04048290 */ /* 0x000fc8000fffe13f */
[----:B------:R-:W-:-:S12]  /*12b0*/  @!UP1 ULOP3.LUT UR4, URZ, UR11, URZ, 0x33, !UPT ;  /* 0x0000000b3f049292 */ /* 0x000fd8000f8e333f */
.L_x_848:
[----:B------:R-:W-:Y:S02]  /*12c0*/  UIMAD UR5, UR7, UR4, UR10 ;  /* 0x00000004070572a4 */ /* 0x000fe4000f8e020a */
[----:B------:R-:W-:Y:S01]  /*12d0*/  IMAD.U32 R3, RZ, RZ, UR4 ;  /* 0x00000004ff037e24 */ /* 0x000fe2000f8e00ff */
[----:B------:R-:W-:Y:S01]  /*12e0*/  PLOP3.LUT P0, PT, PT, PT, PT, 0x80, 0x0 ;  /* 0x000000000000781c */ /* 0x000fe20003f0f070 */
[----:B------:R-:W-:Y:S01]  /*12f0*/  IMAD.MOV.U32 R2, RZ, RZ, RZ ;  /* 0x000000ffff027224 */ /* 0x000fe200078e00ff */
[----:B------:R-:W-:Y:S01]  /*1300*/  CS2R R134, SRZ ;  /* 0x0000000000867805 */ /* 0x000fe2000001ff00 */
[----:B------:R-:W-:Y:S01]  /*1310*/  IMAD.MOV.U32 R0, RZ, RZ, RZ ;  /* 0x000000ffff007224 */ /* 0x000fe200078e00ff */
[----:B------:R-:W-:Y:S01]  /*1320*/  VIADDMNMX R18, R3, UR5, R18, PT ;  /* 0x0000000503127c46 */ /* 0x000fe2000b800112 */
[----:B------:R-:W-:Y:S01]  /*1330*/  IMAD.U32 R145, RZ, RZ, UR5 ;  /* 0x00000005ff917e24 */ /* 0x000fe2000f8e00ff */
[----:B------:R-:W-:Y:S02]  /*1340*/  CS2R R132, SRZ ;  /* 0x0000000000847805 */ /* 0x000fe4000001ff00 */
[----:B------:R-:W-:-:S02]  /*1350*/  CS2R R130, SRZ ;  /* 0x0000000000827805 */ /* 0x000fc4000001ff00 */
[----:B------:R-:W-:Y:S02]  /*1360*/  ISETP.GT.AND P1, PT, R18, UR5, PT ;  /* 0x0000000512007c0c */ /* 0x000fe4000bf24270 */
        /* <DEDUP_REMOVED lines=26> */
[----:B------:R-:W-:-:S05]  /*1510*/  SHF.R.S32.HI R22, RZ, 0x7, R88 ;  /* 0x00000007ff167819 */ /* 0x000fca0000011458 */
[----:B------:R-:W1:Y:S01]  /*1520*/  SHFL.IDX PT, R0, R22, RZ, 0x1f ;  /* 0x00001fff16007589 */ /* 0x000e6200000e0000 */
[----:B0-----:R-:W-:-:S04]  /*1530*/  ULEA UR38, UR6, UR38, 0x18 ;  /* 0x0000002606267291 */ /* 0x001fc8000f8ec03f */
[----:B------:R-:W-:-:S04]  /*1540*/  UIADD3 UR6, UR38, 0x21800, URZ ;  /* 0x0002180026067890 */ /* 0x000fc8000fffe03f */
[----:B------:R-:W-:Y:S01]  /*1550*/  ULOP3.LUT UP0, URZ, UR6, 0x3ff, URZ, 0xc0, !UPT ;  /* 0x000003ff063f7892 */ /* 0x000fe2000f80c03f */
[----:B-1----:R-:W-:-:S05]  /*1560*/  R2UR UR7, R0 ;  /* 0x00000000000772ca */ /* 0x002fca00000e0000 */
[----:B------:R-:W-:-:S08]  /*1570*/  PLOP3.LUT P0, PT, PT, PT, UP0, 0x80, 0x0 ;  /* 0x000000000000781c */ /* 0x000fd00003f0f008 */
[----:B------:R-:W-:Y:S02]  /*1580*/  UIMAD.WIDE UR4, UR7, 0x55555556, URZ ;  /* 0x55555556070478a5 */ /* 0x000fe4000f8e023f */
[----:B------:R-:W-:Y:S02]  /*1590*/  IMAD.U32 R140, RZ, RZ, UR7 ;  /* 0x00000007ff8c7e24 */ /* 0x000fe4000f8e00ff */
[----:B------:R-:W-:-:S04]  /*15a0*/  ULEA.HI UR5, UR5, UR5, URZ, 0x1 ;  /* 0x0000000505057291 */ /* 0x000fc8000f8f083f */
[----:B------:R-:W-:-:S04]  /*15b0*/  UIMAD UR5, UR5, -0x3, UR7 ;  /* 0xfffffffd050578a4 */ /* 0x000fc8000f8e0207 */
[----:B------:R-:W-:Y:S02]  /*15c0*/  ULEA UR4, UR5, UR38, 0xc ;  /* 0x0000002605047291 */ /* 0x000fe4000f8e603f */
[----:B------:R-:W-:Y:S02]  /*15d0*/  ULEA UR5, UR5, UR6, 0xd ;  /* 0x0000000605057291 */ /* 0x000fe4000f8e683f */
[----:B------:R-:W-:Y:S02]  /*15e0*/  UIADD3 UR4, UR4, 0xc400, URZ ;  /* 0x0000c40004047890 */ /* 0x000fe4000fffe03f */
[----:B------:R-:W-:Y:S02]  /*15f0*/  USHF.R.U32.HI UR5, URZ, 0x4, UR5 ;  /* 0x000000043f057899 */ /* 0x000fe40008011605 */
[----:B------:R-:W-:Y:S02]  /*1600*/  USHF.R.U32.HI UR4, URZ, 0x4, UR4 ;  /* 0x000000043f047899 */ /* 0x000fe40008011604 */
[----:B------:R-:W-:-:S02]  /*1610*/  ULOP3.LUT UR5, UR5, 0x3fff, URZ, 0xc0, !UPT ;  /* 0x00003fff05057892 */ /* 0x000fc4000f8ec03f */
[----:B------:R-:W-:-:S04]  /*1620*/  ULOP3.LUT UR39, UR4, 0x3fff, URZ, 0xc0, !UPT ;  /* 0x00003fff04277892 */ /* 0x000fc8000f8ec03f */
[----:B------:R-:W-:Y:S01]  /*1630*/  IMAD.U32 R144, RZ, RZ, UR5 ;  /* 0x00000005ff907e24 */ /* 0x000fe2000f8e00ff */
[----:B------:R-:W-:Y:S07]  /*1640*/  @!P0 BRA `(.L_x_850) ;  /* 0x0000000000408947 */ /* 0x000fee0003800000 */
[----:B------:R-:W-:Y:S01]  /*1650*/  MOV R0, 0x0 ;  /* 0x0000000000007802 */ /* 0x000fe20000000f00 */
[----:B------:R-:W-:Y:S01]  /*1660*/  ULDC.64 UR4, c[0x4][0x88] ;  /* 0x0100220000047ab9 */ /* 0x000fe20000000a00 */
[----:B------:R-:W-:Y:S01]  /*1670*/  ULDC.64 UR6, c[0x4][0x28] ;  /* 0x01000a0000067ab9 */ /* 0x000fe20000000a00 */
[----:B------:R-:W-:Y:S01]  /*1680*/  IMAD.U32 R4, RZ, RZ, UR4 ;  /* 0x00000004ff047e24 */ /* 0x000fe2000f8e00ff */
[----:B------:R0:W1:Y:S01]  /*1690*/  LDC.64 R2, c[0x4][R0] ;  /* 0x0100000000027b82 */ /* 0x0000620000000a00 */
[----:B------:R-:W-:Y:S01]  /*16a0*/  IMAD.U32 R5, RZ, RZ, UR5 ;  /* 0x00000005ff057e24 */ /* 0x000fe2000f8e00ff */
[----:B------:R-:W-:Y:S01]  /*16b0*/  ULDC.64 UR4, c[0x4][0x90] ;  /* 0x0100240000047ab9 */ /* 0x000fe20000000a00 */
        /* <DEDUP_REMOVED lines=9> */
.L_x_850:
        /* <DEDUP_REMOVED lines=8> */
.L_x_984:
[----:B------:R-:W2:Y:S02]  /*17d0*/  LDL R0, [R1+0xc] ;  /* 0x00000c0001007983 */ /* 0x000ea40000100800 */
[----:B--2---:R-:W-:Y:S02]  /*17e0*/  R2UR UR4, R0 ;  /* 0x00000000000472ca */ /* 0x004fe400000e0000 */
[----:B------:R-:W-:-:S05]  /*17f0*/  LOP3.LUT R0, R2, 0xfffffff8, RZ, 0xc0, !PT ;  /* 0xfffffff802007812 */ /* 0x000fca00078ec0ff */
[----:B0-----:R-:W-:-:S05]  /*1800*/  IMAD.IADD R5, R3, 0x1, -R0 ;  /* 0x0000000103057824 */ /* 0x001fca00078e0a00 */
[----:B------:R-:W-:Y:S01]  /*1810*/  LOP3.LUT P1, RZ, R5, 0x4, RZ, 0xc0, !PT ;  /* 0x0000000405ff7812 */ /* 0x000fe2000782c0ff */
[----:B------:R-:W-:-:S06]  /*1820*/  ULOP3.LUT UR4, UR4, 0x1, URZ, 0xfc, !UPT ;  /* 0x0000000104047892 */ /* 0x000fcc000f8efc3f */
[----:B------:R-:W-:-:S05]  /*1830*/  IMAD.U32 R7, RZ, RZ, UR4 ;  /* 0x00000004ff077e24 */ /* 0x000fca000f8e00ff */
[----:B------:R-:W-:Y:S01]  /*1840*/  ISETP.NE.AND P0, PT, R7, 0x3, PT ;  /* 0x000000030700780c */ /* 0x000fe20003f05270 */
[----:B------:R-:W-:-:S05]  /*1850*/  IMAD.MOV.U32 R7, RZ, RZ, 0x20 ;  /* 0x00000020ff077424 */ /* 0x000fca00078e00ff */
[----:B------:R-:W-:-:S07]  /*1860*/  SEL R7, R7, 0xffffffe0, !P1 ;  /* 0xffffffe007077807 */ /* 0x000fce0004800000 */
[----:B------:R-:W-:Y:S05]  /*1870*/  @!P0 BRA `(.L_x_852) ;  /* 0x0000000000048947 */ /* 0x000fea0003800000 */
[----:B------:R-:W-:Y:S01]  /*1880*/  BPT.TRAP 0x1 ;  /* 0x000000040000795c */ /* 0x000fe20000300000 */
.L_x_852:
[----:B------:R0:W1:Y:S01]  /*1890*/  SYNCS.PHASECHK.TRANS64.TRYWAIT P1, [UR38+0x2d830], R6 ;  /* 0x02d83006ff0075a7 */ /* 0x0000620008020166 */
[----:B------:R-:W-:Y:S05]  /*18a0*/  @!P0 BRA `(.L_x_853) ;  /* 0x0000000000048947 */ /* 0x000fea0003800000 */
[----:B------:R-:W-:Y:S01]  /*18b0*/  BPT.TRAP 0x1 ;  /* 0x000000040000795c */ /* 0x000fe20000300000 */
.L_x_853:
[----:B------:R-:W-:-:S05]  /*18c0*/  IMAD.U32 R8, RZ, RZ, UR39 ;  /* 0x00000027ff087e24 */ /* 0x000fca000f8e00ff */
[----:B------:R-:W-:Y:S01]  /*18d0*/  LOP3.LUT R8, R8, 0x10000, RZ, 0xfc, !PT ;  /* 0x0001000008087812 */ /* 0x000fe200078efcff */
[----:B-1----:R-:W-:Y:S06]  /*18e0*/  @P1 BRA `(.L_x_854) ;  /* 0x0000000000081947 */ /* 0x002fec0003800000 */
[----:B------:R-:W1:Y:S02]  /*18f0*/  SYNCS.PHASECHK.TRANS64.TRYWAIT P1, [UR38+0x2d830], R6 ;  /* 0x02d83006ff0075a7 */ /* 0x000e640008020166 */
[----:B-1----:R-:W-:Y:S05]  /*1900*/  @!P1 BRA `(.L_x_855) ;  /* 0x0000014000289947 */ /* 0x002fea0003800000 */
.L_x_854:
[----:B------:R-:W-:Y:S05]  /*1910*/  WARPSYNC.ALL ;  /* 0x0000000000007948 */ /* 0x000fea0003800000 */
[----:B------:R-:W-:Y:S01]  /*1920*/  IMAD.MOV.U32 R9, RZ, RZ, -0x7fffffe0 ;  /* 0x80000020ff097424 */ /* 0x000fe200078e00ff */
[----:B------:R-:W-:Y:S01]  /*1930*/  UIADD3 UR4, UR38, 0x15400, URZ ;  /* 0x0001540026047890 */ /* 0x000fe2000fffe03f */
[C---:B------:R-:W-:Y:S01]  /*1940*/  R2UR UR8, R8.reuse ;  /* 0x00000000080872ca */ /* 0x040fe200000e0000 */
[----:B------:R-:W-:Y:S02]  /*1950*/  WARPGROUP.ARRIVE ;  /* 0x00000000000079c5 */ /* 0x000fe40000000000 */
[----:B------:R-:W-:Y:S01]  /*1960*/  R2UR UR9, R9 ;  /* 0x00000000090972ca */ /* 0x000fe200000e0000 */
[----:B------:R-:W-:Y:S01]  /*1970*/  USHF.R.U32.HI UR4, URZ, 0x4, UR4 ;  /* 0x000000043f047899 */ /* 0x000fe20008011604 */
[----:B------:R-:W-:Y:S01]  /*1980*/  R2UR UR24, R8 ;  /* 0x00000000081872ca */ /* 0x000fe200000e0000 */
[----:B------:R-:W-:Y:S01]  /*1990*/  UMOV UR11, 0x80000020 ;  /* 0x80000020000b7882 */ /* 0x000fe20000000000 */
[----:B------:R-:W-:Y:S01]  /*19a0*/  UMOV UR13, 0x80000020 ;  /* 0x80000020000d7882 */ /* 0x000fe20000000000 */
[----:B------:R-:W-:Y:S01]  /*19b0*/  ULOP3.LUT UR4, UR4, 0x3fff, URZ, 0xc0, !UPT ;  /* 0x00003fff04047892 */ /* 0x000fe2000f8ec03f */
[----:B------:R-:W-:Y:S01]  /*19c0*/  UMOV UR15, 0x80000020 ;  /* 0x80000020000f7882 */ /* 0x000fe20000000000 */
[----:B------:R-:W-:-:S02]  /*19d0*/  UMOV UR17, 0x80000020 ;  /* 0x8000002000117882 */ /* 0x000fc40000000000 */
[----:B------:R-:W-:Y:S01]  /*19e0*/  ULOP3.LUT UR39, UR4, 0x10000, URZ, 0xfc, !UPT ;  /* 0x0001000004277892 */ /* 0x000fe2000f8efc3f */
[----:B------:R-:W-:Y:S01]  /*19f0*/  UMOV UR19, 0x80000020 ;  /* 0x8000002000137882 */ /* 0x000fe20000000000 */
[----:B------:R-:W-:Y:S02]  /*1a00*/  UMOV UR21, 0x80000020 ;  /* 0x8000002000157882 */ /* 0x000fe40000000000 */
[----:B------:R-:W-:Y:S02]  /*1a10*/  UIADD3 UR14, UR39, 0x200, URZ ;  /* 0x00000200270e7890 */ /* 0x000fe4000fffe03f */
[----:B------:R-:W-:Y:S01]  /*1a20*/  UIADD3 UR12, UR24, 0x300, URZ ;  /* 0x00000300180c7890 */ /* 0x000fe2000fffe03f */
[----:B------:R-:W-:Y:S01]  /*1a30*/  UMOV UR10, UR39 ;  /* 0x00000027000a7c82 */ /* 0x000fe20008000000 */
[----:B------:R-:W-:Y:S01]  /*1a40*/  UIADD3 UR16, UR24, 0x302, URZ ;  /* 0x0000030218107890 */ /* 0x000fe2000fffe03f */
[----:B------:R-:W-:Y:S01]  /*1a50*/  HGMMA.64x128x16.F32.BF16 R24, gdesc[UR8], RZ, !UPT, gsb0 ;  /* 0x01e00000081879f0 */ /* 0x000fe2000c0018ff */
[----:B------:R-:W-:-:S02]  /*1a60*/  UIADD3 UR8, UR24, 0x2, URZ ;  /* 0x0000000218087890 */ /* 0x000fc4000fffe03f */
[----:B------:R-:W-:Y:S01]  /*1a70*/  UIADD3 UR10, UR39, 0x2, URZ ;  /* 0x00000002270a7890 */ /* 0x000fe2000fffe03f */
[----:B------:R-:W-:Y:S01]  /*1a80*/  UMOV UR9, 0x80000020 ;  /* 0x8000002000097882 */ /* 0x000fe20000000000 */
[----:B------:R-:W-:Y:S01]  /*1a90*/  UMOV UR11, 0x80000020 ;  /* 0x80000020000b7882 */ /* 0x000fe20000000000 */
[----:B------:R-:W-:Y:S02]  /*1aa0*/  UIADD3 UR18, UR39, 0x202, URZ ;  /* 0x0000020227127890 */ /* 0x000fe4000fffe03f */
[----:B------:R-:W-:Y:S02]  /*1ab0*/  UIADD3 UR20, UR24, 0x600, URZ ;  /* 0x0000060018147890 */ /* 0x000fe4000fffe03f */
[----:B------:R-:W-:Y:S01]  /*1ac0*/  UIADD3 UR6, UR39, 0x400, URZ ;  /* 0x0000040027067890 */ /* 0x000fe2000fffe03f */
[----:B------:R-:W-:Y:S01]  /*1ad0*/  UMOV UR5, UR21 ;  /* 0x0000001500057c82 */ /* 0x000fe20008000000 */
[----:B------:R-:W-:Y:S01]  /*1ae0*/  UMOV UR7, 0x80000020 ;  /* 0x8000002000077882 */ /* 0x000fe20000000000 */
[----:B------:R-:W-:-:S02]  /*1af0*/  UIADD3 UR24, UR24, 0x602, URZ ;  /* 0x0000060218187890 */ /* 0x000fc4000fffe03f */
[----:B------:R-:W-:Y:S01]  /*1b00*/  UMOV UR4, UR20 ;  /* 0x0000001400047c82 */ /* 0x000fe20008000000 */
        /* <DEDUP_REMOVED lines=12> */
[----:B------:R-:W-:Y:S01]  /*1bd0*/  HGMMA.64x128x16.F32.BF16 R24, gdesc[UR4], R24, gsb0 ;  /* 0x01e00000041879f0 */ /* 0x000fe20008001818 */
[----:B------:R-:W-:Y:S01]  /*1be0*/  UIADD3 UR6, UR39, 0x402, URZ ;  /* 0x0000040227067890 */ /* 0x000fe2000fffe03f */
[----:B------:R-:W-:Y:S01]  /*1bf0*/  UMOV UR4, UR24 ;  /* 0x0000001800047c82 */ /* 0x000fe20008000000 */
[----:B------:R-:W-:Y:S01]  /*1c00*/  UMOV UR5, UR25 ;  /* 0x0000001900057c82 */ /* 0x000fe20008000000 */
[----:B------:R-:W-:Y:S01]  /*1c10*/  UMOV UR7, 0x80000020 ;  /* 0x8000002000077882 */ /* 0x000fe20000000000 */
[----:B------:R-:W-:Y:S02]  /*1c20*/  WARPGROUP.DEPBAR.LE gsb0, 0x0 ;  /* 0x00008000000079c5 */ /* 0x000fe40000010000 */
[----:B------:R-:W-:-:S06]  /*1c30*/  WARPGROUP.ARRIVE ;  /* 0x00000000000079c5 */ /* 0x000fcc0000000000 */
[----:B------:R-:W-:Y:S03]  /*1c40*/  HGMMA.64x128x16.F32.BF16 R24, gdesc[UR4], R24, gsb0 ;  /* 0x01e00000041879f0 */ /* 0x000fe60008001818 */
[----:B------:R-:W-:Y:S02]  /*1c50*/  WARPGROUP.DEPBAR.LE gsb0, 0x0 ;  /* 0x00008000000079c5 */ /* 0x000fe40000010000 */
[----:B------:R-:W-:Y:S05]  /*1c60*/  @!P0 BRA `(.L_x_856) ;  /* 0x0000000000048947 */ /* 0x000fea0003800000 */
[----:B------:R-:W-:Y:S01]  /*1c70*/  BPT.TRAP 0x1 ;  /* 0x000000040000795c */ /* 0x000fe20000300000 */
.L_x_856:
[----:B------:R-:W-:Y:S01]  /*1c80*/  R2UR UR4, R142 ;  /* 0x000000008e0472ca */ /* 0x000fe200000e0000 */
[----:B------:R-:W2:Y:S01]  /*1c90*/  S2UR UR6, SR_CgaCtaId ;  /* 0x00000000000679c3 */ /* 0x000ea20000008800 */
[----:B------:R-:W-:Y:S01]  /*1ca0*/  SHF.R.S32.HI R4, RZ, 0x4, R4 ;  /* 0x00000004ff047819 */ /* 0x000fe20000011404 */
[----:B------:R-:W-:Y:S01]  /*1cb0*/  IMAD.SHL.U32 R2, R2, 0x40, RZ ;  /* 0x0000004002027824 */ /* 0x000fe200078e00ff */
[C---:B------:R-:W-:Y:S01]  /*1cc0*/  LOP3.LUT P1, RZ, R5.reuse, 0x2, RZ, 0xc0, !PT ;  /* 0x0000000205ff7812 */ /* 0x040fe2000782c0ff */
[----:B------:R-:W-:Y:S01]  /*1cd0*/  IMAD.SHL.U32 R5, R5, 0x40, RZ ;  /* 0x0000004005057824 */ /* 0x000fe200078e00ff */
[----:B------:R-:W-:Y:S01]  /*1ce0*/  UISETP.NE.AND UP0, UPT, UR60, URZ, UPT ;  /* 0x0000003f3c00728c */ /* 0x000fe2000bf05270 */
[----:B------:R-:W-:Y:S01]  /*1cf0*/  IMAD.SHL.U32 R4, R4, 0x8, RZ ;  /* 0x0000000804047824 */ /* 0x000fe200078e00ff */
[----:B------:R-:W-:Y:S02]  /*1d00*/  ULDC UR35, c[0x0][0x2f0] ;  /* 0x0000bc0000237ab9 */ /* 0x000fe40000000800 */
[----:B------:R-:W-:-:S03]  /*1d10*/  LOP3.LUT R5, R5, 0x1c0, RZ, 0xc0, !PT ;  /* 0x000001c005057812 */ /* 0x000fc600078ec0ff */
[----:B------:R-:W-:Y:S01]  /*1d20*/  UISETP.NE.AND UP1, UPT, UR4, URZ, UPT ;  /* 0x0000003f0400728c */ /* 0x000fe2000bf25270 */
[----:B------:R-:W-:Y:S02]  /*1d30*/  LOP3.LUT R4, R5, 0x8, R4, 0xf8, !PT ;  /* 0x0000000805047812 */ /* 0x000fe400078ef804 */
[----:B------:R-:W-:Y:S01]  /*1d40*/  ULDC UR4, c[0x0][0x9d8] ;  /* 0x0002760000047ab9 */ /* 0x000fe20000000800 */
[----:B------:R-:W-:Y:S01]  /*1d50*/  SHF.R.U32.HI R5, RZ, 0x3, R5 ;  /* 0x00000003ff057819 */ /* 0x000fe20000011605 */
[----:B------:R-:W-:Y:S01]  /*1d60*/  FMUL.FTZ R97, R41, UR4 ;  /* 0x0000000429617c20 */ /* 0x000fe20008410000 */
[----:B------:R-:W-:Y:S01]  /*1d70*/  LOP3.LUT R41, R88, 0xffffff80, RZ, 0xc0, !PT ;  /* 0xffffff8058297812 */ /* 0x000fe200078ec0ff */
[----:B------:R-:W-:Y:S01]  /*1d80*/  FMUL.FTZ R90, R28, UR4 ;  /* 0x000000041c5a7c20 */ /* 0x000fe20008410000 */
[----:B------:R-:W-:Y:S01]  /*1d90*/  FMUL.FTZ R28, R54, UR4 ;  /* 0x00000004361c7c20 */ /* 0x000fe20008410000 */
[----:B------:R-:W-:Y:S01]  /*1da0*/  FMUL.FTZ R54, R64, UR4 ;  /* 0x0000000440367c20 */ /* 0x000fe20008410000 */
[----:B------:R-:W-:Y:S01]  /*1db0*/  FMUL.FTZ R21, R43, UR4 ;  /* 0x000000042b157c20 */ /* 0x000fe20008410000 */
[----:B------:R-:W-:-:S02]  /*1dc0*/  IMAD.IADD R64, R16, 0x1, -R41 ;  /* 0x0000000110407824 */ /* 0x000fc400078e0a29 */
[----:B------:R-:W-:Y:S01]  /*1dd0*/  FMUL.FTZ R91, R29, UR4 ;  /* 0x000000041d5b7c20 */ /* 0x000fe20008410000 */
[----:B------:R-:W-:Y:S01]  /*1de0*/  FMUL.FTZ R20, R42, UR4 ;  /* 0x000000042a147c20 */ /* 0x000fe20008410000 */
[----:B------:R-:W-:Y:S01]  /*1df0*/  FMUL.FTZ R98, R44, UR4 ;  /* 0x000000042c627c20 */ /* 0x000fe20008410000 */
[----:B------:R-:W-:Y:S01]  /*1e00*/  FMUL.FTZ R29, R55, UR4 ;  /* 0x00000004371d7c20 */ /* 0x000fe20008410000 */
[----:B------:R-:W-:Y:S01]  /*1e10*/  SHF.R.S32.HI R43, RZ, 0x1f, R64 ;  /* 0x0000001fff2b7819 */ /* 0x000fe20000011440 */
[----:B------:R-:W-:Y:S01]  /*1e20*/  IMAD.HI R42, R22, 0x55555556, RZ ;  /* 0x55555556162a7827 */ /* 0x000fe200078e02ff */
[----:B------:R-:W-:-:S03]  /*1e30*/  LEA.HI R44, R23, R16, RZ, 0x2 ;  /* 0x00000010172c7211 */ /* 0x000fc600078f10ff */
[----:B------:R-:W-:Y:S01]  /*1e40*/  FMUL.FTZ R55, R65, UR4 ;  /* 0x0000000441377c20 */ /* 0x000fe20008410000 */
[----:B------:R-:W-:Y:S01]  /*1e50*/  FMUL.FTZ R12, R34, UR4 ;  /* 0x00000004220c7c20 */ /* 0x000fe20008410000 */
[----:B------:R-:W-:Y:S01]  /*1e60*/  LEA.HI R65, R43, R64, RZ, 0x2 ;  /* 0x000000402b417211 */ /* 0x000fe200078f10ff */
[----:B------:R-:W-:Y:S01]  /*1e70*/  FMUL.FTZ R93, R33, UR4 ;  /* 0x00000004215d7c20 */ /* 0x000fe20008410000 */
[----:B------:R-:W-:Y:S01]  /*1e80*/  FMUL.FTZ R34, R67, UR4 ;  /* 0x0000000443227c20 */ /* 0x000fe20008410000 */
[----:B------:R-:W-:Y:S01]  /*1e90*/  FMUL.FTZ R33, R63, UR4 ;  /* 0x000000043f217c20 */ /* 0x000fe20008410000 */
[----:B------:R-:W-:Y:S01]  /*1ea0*/  LOP3.LUT R67, R44, 0xfffffffc, RZ, 0xc0, !PT ;  /* 0xfffffffc2c437812 */ /* 0x000fe200078ec0ff */
[----:B------:R-:W-:Y:S01]  /*1eb0*/  FMUL.FTZ R99, R45, UR4 ;  /* 0x000000042d637c20 */ /* 0x000fe20008410000 */
[----:B------:R-:W-:Y:S01]  /*1ec0*/  LEA.HI R63, R42, R42, RZ, 0x1 ;  /* 0x0000002a2a3f7211 */ /* 0x000fe200078f08ff */
[----:B------:R-:W-:Y:S01]  /*1ed0*/  @UP1 ULDC UR5, c[0x0][0x44c] ;  /* 0x0001130000051ab9 */ /* 0x000fe20000000800 */
[----:B------:R-:W-:Y:S01]  /*1ee0*/  LEA.HI R43, R43, R64, RZ, 0x5 ;  /* 0x000000402b2b7211 */ /* 0x000fe200078f28ff */
[----:B------:R-:W-:Y:S01]  /*1ef0*/  IMAD.IADD R67, R16, 0x1, -R67 ;  /* 0x0000000110437824 */ /* 0x000fe200078e0a43 */
[--C-:B------:R-:W-:Y:S01]  /*1f00*/  SHF.R.S32.HI R42, RZ, 0x2, R65.reuse ;  /* 0x00000002ff2a7819 */ /* 0x100fe20000011441 */
[----:B------:R-:W-:Y:S01]  /*1f10*/  IMAD R22, R63, -0x3, R22 ;  /* 0xfffffffd3f167824 */ /* 0x000fe200078e0216 */
[----:B------:R-:W-:Y:S01]  /*1f20*/  SHF.R.S32.HI R45, RZ, 0x1f, R65 ;  /* 0x0000001fff2d7819 */ /* 0x000fe20000011441 */
[----:B-1----:R-:W-:Y:S01]  /*1f30*/  FMUL.FTZ R3, R27, UR4 ;  /* 0x000000041b037c20 */ /* 0x002fe20008410000 */
[----:B------:R-:W-:Y:S01]  /*1f40*/  SHF.R.S32.HI R43, RZ, 0x5, R43 ;  /* 0x00000005ff2b7819 */ /* 0x000fe2000001142b */
[----:B------:R-:W-:Y:S01]  /*1f50*/  FMUL.FTZ R27, R51, UR4 ;  /* 0x00000004331b7c20 */ /* 0x000fe20008410000 */
[-C--:B------:R-:W-:Y:S01]  /*1f60*/  LEA.HI R45, R45, R42.reuse, RZ, 0x3 ;  /* 0x0000002a2d2d7211 */ /* 0x080fe200078f18ff */
[----:B0-----:R-:W-:Y:S01]  /*1f70*/  FMUL.FTZ R6, R24, UR4 ;  /* 0x0000000418067c20 */ /* 0x001fe20008410000 */
[----:B------:R-:W-:Y:S01]  /*1f80*/  LEA.HI R44, R67, R67, RZ, 0x1 ;  /* 0x00000043432c7211 */ /* 0x000fe200078f08ff */
[----:B------:R-:W-:Y:S01]  /*1f90*/  FMUL.FTZ R89, R25, UR4 ;  /* 0x0000000419597c20 */ /* 0x000fe20008410000 */
[----:B------:R-:W-:Y:S01]  /*1fa0*/  LEA R43, R43, UR40, 0x4 ;  /* 0x000000282b2b7c11 */ /* 0x000fe2000f8e20ff */
[----:B------:R-:W-:Y:S01]  /*1fb0*/  FMUL.FTZ R51, R57, UR4 ;  /* 0x0000000439337c20 */ /* 0x000fe20008410000 */
[----:B------:R-:W-:Y:S01]  /*1fc0*/  LOP3.LUT R45, R45, 0xfffffff8, RZ, 0xc0, !PT ;  /* 0xfffffff82d2d7812 */ /* 0x000fe200078ec0ff */
[----:B------:R-:W-:Y:S01]  /*1fd0*/  FMUL.FTZ R24, R46, UR4 ;  /* 0x000000042e187c20 */ /* 0x000fe20008410000 */
[----:B------:R-:W-:Y:S01]  /*1fe0*/  LOP3.LUT R44, R44, 0x1ffffffe, RZ, 0xc0, !PT ;  /* 0x1ffffffe2c2c7812 */ /* 0x000fe200078ec0ff */
[----:B------:R-:W-:Y:S01]  /*1ff0*/  FMUL.FTZ R25, R47, UR4 ;  /* 0x000000042f197c20 */ /* 0x000fe20008410000 */
[----:B------:R-:W-:Y:S01]  /*2000*/  IADD3 R43, R43, R42, -R45 ;  /* 0x0000002a2b2b7210 */ /* 0x000fe20007ffe82d */
[----:B------:R-:W-:Y:S01]  /*2010*/  FMUL.FTZ R57, R69, UR4 ;  /* 0x0000000445397c20 */ /* 0x000fe20008410000 */
[----:B------:R-:W-:Y:S01]  /*2020*/  PLOP3.LUT P2, PT, PT, PT, UP1, 0x80, 0x0 ;  /* 0x000000000000781c */ /* 0x000fe20003f4f018 */
[----:B------:R-:W-:Y:S01]  /*2030*/  IMAD.IADD R137, R67, 0x1, -R44 ;  /* 0x0000000143897824 */ /* 0x000fe200078e0a2c */
[----:B------:R-:W-:Y:S01]  /*2040*/  PLOP3.LUT P3, PT, PT, PT, UP1, 0x80, 0x0 ;  /* 0x000000000000781c */ /* 0x000fe20003f6f018 */
[----:B------:R-:W-:Y:S01]  /*2050*/  IMAD R22, R22, 0x40, R43 ;  /* 0x0000004016167824 */ /* 0x000fe200078e022b */
[----:B------:R-:W-:Y:S01]  /*2060*/  LEA.HI R16, R23, R16, RZ, 0x5 ;  /* 0x0000001017107211 */ /* 0x000fe200078f28ff */
[----:B------:R-:W-:Y:S01]  /*2070*/  FMUL.FTZ R0, R26, UR4 ;  /* 0x000000041a007c20 */ /* 0x000fe20008410000 */
[----:B------:R-:W-:Y:S01]  /*2080*/  LOP3.LUT R4, R4, R5, RZ, 0x3c, !PT ;  /* 0x0000000504047212 */ /* 0x000fe200078e3cff */
[----:B------:R-:W-:-:S02]  /*2090*/  IMAD R137, R137, 0x8, R22 ;  /* 0x0000000889897824 */ /* 0x000fc400078e0216 */
[----:B------:R-:W-:Y:S01]  /*20a0*/  FMUL.FTZ R46, R48, UR4 ;  /* 0x00000004302e7c20 */ /* 0x000fe20008410000 */
[----:B------:R-:W-:Y:S01]  /*20b0*/  FMUL.FTZ R47, R49, UR4 ;  /* 0x00000004312f7c20 */ /* 0x000fe20008410000 */
[----:B------:R-:W-:Y:S02]  /*20c0*/  IMAD.SHL.U32 R16, R16, 0x20, RZ ;  /* 0x0000002010107824 */ /* 0x000fe400078e00ff */
[----:B------:R-:W-:Y:S01]  /*20d0*/  FMUL.FTZ R10, R30, UR4 ;  /* 0x000000041e0a7c20 */ /* 0x000fe20008410000 */
[----:B------:R-:W-:Y:S02]  /*20e0*/  IMAD.MOV.U32 R69, RZ, RZ, R137 ;  /* 0x000000ffff457224 */ /* 0x000fe400078e0089 */
[----:B------:R-:W-:Y:S01]  /*20f0*/  FMUL.FTZ R11, R31, UR4 ;  /* 0x000000041f0b7c20 */ /* 0x000fe20008410000 */
[----:B------:R-:W-:Y:S01]  /*2100*/  @P2 IMAD.HI.U32 R5, R137, UR5, RZ ;  /* 0x0000000589052c27 */ /* 0x000fe2000f8e00ff */
[----:B------:R-:W-:-:S03]  /*2110*/  @UP1 ULDC UR5, c[0x0][0x450] ;  /* 0x0001140000051ab9 */ /* 0x000fc60000000800 */
[----:B------:R-:W-:Y:S01]  /*2120*/  FMUL.FTZ R92, R32, UR4 ;  /* 0x00000004205c7c20 */ /* 0x000fe20008410000 */
[----:B------:R-:W-:Y:S01]  /*2130*/  FMUL.FTZ R26, R50, UR4 ;  /* 0x00000004321a7c20 */ /* 0x000fe20008410000 */
[----:B------:R-:W-:Y:S01]  /*2140*/  FMUL.FTZ R48, R52, UR4 ;  /* 0x0000000434307c20 */ /* 0x000fe20008410000 */
[----:B------:R-:W-:Y:S01]  /*2150*/  FMUL.FTZ R49, R53, UR4 ;  /* 0x0000000435317c20 */ /* 0x000fe20008410000 */
[----:B------:R-:W-:Y:S01]  /*2160*/  IMAD.MOV.U32 R23, RZ, RZ, -0x80 ;  /* 0xffffff80ff177424 */ /* 0x000fe200078e00ff */
[----:B------:R-:W-:Y:S01]  /*2170*/  @P3 SHF.R.U32.HI R69, RZ, UR5, R5 ;  /* 0x00000005ff453c19 */ /* 0x000fe20008011605 */
[----:B------:R-:W-:Y:S01]  /*2180*/  FMUL.FTZ R13, R35, UR4 ;  /* 0x00000004230d7c20 */ /* 0x000fe20008410000 */
        /* <DEDUP_REMOVED lines=31> */
[----:B------:R-:W-:Y:S01]  /*2380*/  UIADD3 UR4, UR38, 0x2d840, URZ ;  /* 0x0002d84026047890 */ /* 0x000fe2000fffe03f */
[----:B------:R-:W-:Y:S01]  /*2390*/  LOP3.LUT R65, R65, 0x7ffffffc, RZ, 0xc0, !PT ;  /* 0x7ffffffc41417812 */ /* 0x000fe200078ec0ff */
[----:B------:R-:W-:Y:S01]  /*23a0*/  IMAD R74, R18, R23, 0x80 ;  /* 0x00000080124a7424 */ /* 0x000fe200078e0217 */
[----:B------:R-:W-:Y:S01]  /*23b0*/  LOP3.LUT R5, R16, 0xfffffc00, RZ, 0xc0, !PT ;  /* 0xfffffc0010057812 */ /* 0x000fe200078ec0ff */
[----:B--2---:R-:W-:Y:S01]  /*23c0*/  UPRMT UR4, UR6, 0x654, UR4 ;  /* 0x0000065406047896 */ /* 0x004fe20008000004 */
[----:B------:R-:W0:Y:S01]  /*23d0*/  SHFL.IDX PT, R16, R69, RZ, 0x1c1f ;  /* 0x001c1fff45107589 */ /* 0x000e2200000e0000 */
[----:B------:R-:W-:Y:S01]  /*23e0*/  LOP3.LUT R22, R2, 0xfffffe00, RZ, 0xc0, !PT ;  /* 0xfffffe0002167812 */ /* 0x000fe200078ec0ff */
[----:B------:R-:W-:Y:S01]  /*23f0*/  IMAD.IADD R2, R64, 0x1, -R65 ;  /* 0x0000000140027824 */ /* 0x000fe200078e0a41 */
[----:B------:R-:W-:Y:S01]  /*2400*/  ULDC UR5, c[0x0][0x288] ;  /* 0x0000a20000057ab9 */ /* 0x000fe20000000800 */
[----:B------:R-:W-:Y:S01]  /*2410*/  VIADD R23, R74, 0x1 ;  /* 0x000000014a177836 */ /* 0x000fe20000000000 */
[----:B------:R-:W-:Y:S01]  /*2420*/  IADD3 R22, R4, R22, R5 ;  /* 0x0000001604167210 */ /* 0x000fe20007ffe005 */
[----:B------:R-:W-:Y:S01]  /*2430*/  IMAD.U32 R75, RZ, RZ, UR5 ;  /* 0x00000005ff4b7e24 */ /* 0x000fe2000f8e00ff */
[----:B------:R-:W-:Y:S01]  /*2440*/  PLOP3.LUT P2, PT, PT, PT, UP0, 0x40, 0x0 ;  /* 0x000000000000781c */ /* 0x000fe20003f4e808 */
[----:B------:R-:W-:Y:S01]  /*2450*/  IMAD R4, R2, -0x2, R23 ;  /* 0xfffffffe02047824 */ /* 0x000fe200078e0217 */
[----:B------:R-:W-:Y:S01]  /*2460*/  SYNCS.ARRIVE.TRANS64.RED.A1T0 RZ, [UR4], RZ ;  /* 0x000000ffffff79a7 */ /* 0x000fe20008100404 */
[----:B------:R-:W1:Y:S01]  /*2470*/  MUFU.TANH R6, R6 ;  /* 0x0000000600067308 */ /* 0x000e620000002400 */
[----:B------:R-:W-:Y:S01]  /*2480*/  ULDC UR4, c[0x0][0x9dc] ;  /* 0x0002770000047ab9 */ /* 0x000fe20000000800 */
[C---:B------:R-:W-:Y:S01]  /*2490*/  IMAD R4, R17.reuse, UR35, R4 ;  /* 0x0000002311047c24 */ /* 0x040fe2000f8e0204 */
[----:B------:R-:W-:Y:S01]  /*24a0*/  ULOP3.LUT UR7, URZ, UR4, URZ, 0x33, !UPT ;  /* 0x000000043f077292 */ /* 0x000fe2000f8e333f */
[----:B------:R-:W-:Y:S01]  /*24b0*/  IMAD R5, R17, UR35, R74 ;  /* 0x0000002311057c24 */ /* 0x000fe2000f8e024a */
[----:B------:R-:W-:Y:S01]  /*24c0*/  ULDC UR6, c[0x0][0x9e0] ;  /* 0x0002780000067ab9 */ /* 0x000fe20000000800 */
[----:B------:R-:W-:Y:S01]  /*24d0*/  IMAD.IADD R4, R4, 0x1, -R75 ;  /* 0x0000000104047824 */ /* 0x000fe200078e0a4b */
[----:B------:R-:W-:Y:S01]  /*24e0*/  LEA R72, R18, 0xffffff80, 0x7 ;  /* 0xffffff8012487811 */ /* 0x000fe200078e38ff */
[----:B------:R-:W2:Y:S01]  /*24f0*/  MUFU.TANH R89, R89 ;  /* 0x0000005900597308 */ /* 0x000ea20000002400 */
[----:B------:R-:W-:-:S02]  /*2500*/  IMAD.MOV.U32 R23, RZ, RZ, 0x10 ;  /* 0x00000010ff177424 */ /* 0x000fc400078e00ff */
[----:B------:R-:W-:Y:S02]  /*2510*/  IMAD R71, R2, -0x2, R5 ;  /* 0xfffffffe02477824 */ /* 0x000fe400078e0205 */
[C---:B------:R-:W-:Y:S01]  /*2520*/  VIADD R76, R4.reuse, UR6 ;  /* 0x00000006044c7c36 */ /* 0x040fe20008000000 */
[----:B------:R-:W-:Y:S01]  /*2530*/  SEL R23, R23, 0xfffffff0, !P1 ;  /* 0xfffffff017177807 */ /* 0x000fe20004800000 */
[----:B------:R-:W-:Y:S01]  /*2540*/  VIADD R73, R4, UR7 ;  /* 0x0000000704497c36 */ /* 0x000fe20008000000 */
[----:B------:R-:W3:Y:S01]  /*2550*/  MUFU.TANH R0, R0 ;  /* 0x0000000000007308 */ /* 0x000ee20000002400 */
[----:B------:R-:W-:Y:S01]  /*2560*/  IMAD.U32 R143, RZ, RZ, UR7 ;  /* 0x00000007ff8f7e24 */ /* 0x000fe2000f8e00ff */
[----:B0-----:R-:W-:Y:S01]  /*2570*/  VIADDMNMX R67, R16, R76, R71, PT ;  /* 0x0000004c10437246 */ /* 0x001fe20003800147 */
[----:B------:R-:W-:-:S05]  /*2580*/  IMAD.IADD R70, R73, 0x1, R16 ;  /* 0x0000000149467824 */ /* 0x000fca00078e0210 */
[----:B------:R-:W0:Y:S08]  /*2590*/  MUFU.TANH R3, R3 ;  /* 0x0000000300037308 */ /* 0x000e300000002400 */
[----:B------:R-:W4:Y:S08]  /*25a0*/  MUFU.TANH R90, R90 ;  /* 0x0000005a005a7308 */ /* 0x000f300000002400 */
[----:B------:R-:W0:Y:S08]  /*25b0*/  MUFU.TANH R91, R91 ;  /* 0x0000005b005b7308 */ /* 0x000e300000002400 */
        /* <DEDUP_REMOVED lines=57> */
[----:B------:R-:W0:Y:S01]  /*2950*/  MUFU.TANH R44, R44 ;  /* 0x0000002c002c7308 */ /* 0x000e220000002400 */
[----:B-1234-:R-:W-:Y:S05]  /*2960*/  @P2 BRA `(.L_x_857) ;  /* 0x0000000000642947 */ /* 0x01efea0003800000 */
[----:B------:R-:W-:Y:S01]  /*2970*/  IMAD R4, R17, UR35, R16 ;  /* 0x0000002311047c24 */ /* 0x000fe2000f8e0210 */
[----:B------:R-:W-:Y:S03]  /*2980*/  BSSY B0, `(.L_x_858) ;  /* 0x0000013000007945 */ /* 0x000fe60003800000 */
[----:B------:R-:W-:-:S05]  /*2990*/  IMAD.IADD R65, R4, 0x1, -R75 ;  /* 0x0000000104417824 */ /* 0x000fca00078e0a4b */
[----:B------:R-:W-:-:S13]  /*29a0*/  ISETP.GT.AND P1, PT, R65, -0x1, PT ;  /* 0xffffffff4100780c */ /* 0x000fda0003f24270 */
[----:B------:R-:W-:Y:S05]  /*29b0*/  @P1 BRA `(.L_x_859) ;  /* 0x0000000000241947 */ /* 0x000fea0003800000 */
[----:B------:R-:W-:Y:S01]  /*29c0*/  ULDC UR4, c[0x0][0x9e4] ;  /* 0x0002790000047ab9 */ /* 0x000fe20000000800 */
[----:B------:R-:W-:Y:S01]  /*29d0*/  LOP3.LUT R65, RZ, R65, RZ, 0x33, !PT ;  /* 0x00000041ff417212 */ /* 0x000fe200078e33ff */
[----:B------:R-:W-:-:S05]  /*29e0*/  IMAD.U32 R16, RZ, RZ, UR4 ;  /* 0x00000004ff107e24 */ /* 0x000fca000f8e00ff */
[----:B------:R-:W-:-:S13]  /*29f0*/  ISETP.NE.AND P1, PT, R16, 0x1, PT ;  /* 0x000000011000780c */ /* 0x000fda0003f25270 */
[----:B------:R-:W1:Y:S02]  /*2a00*/  @P1 LDC.64 R4, c[0x0][0x9e8] ;  /* 0x00027a00ff041b82 */ /* 0x000e640000000a00 */
[----:B-1----:R-:W-:-:S05]  /*2a10*/  @P1 IMAD.HI.U32 R4, R65, R4, RZ ;  /* 0x0000000441041227 */ /* 0x002fca00078e00ff */
[----:B------:R-:W-:-:S04]  /*2a20*/  @P1 SHF.R.U32.HI R65, RZ, R5, R4 ;  /* 0x00000005ff411219 */ /* 0x000fc80000011604 */
[----:B------:R-:W-:Y:S01]  /*2a30*/  LOP3.LUT R65, RZ, R65, RZ, 0x33, !PT ;  /* 0x00000041ff417212 */ /* 0x000fe200078e33ff */
[----:B------:R-:W-:Y:S06]  /*2a40*/  BRA `(.L_x_860) ;  /* 0x0000000000187947 */ /* 0x000fec0003800000 */
.L_x_859:
[----:B------:R-:W-:Y:S02]  /*2a50*/  ULDC UR4, c[0x0][0x9e4] ;  /* 0x0002790000047ab9 */ /* 0x000fe40000000800 */
[----:B------:R-:W-:-:S05]  /*2a60*/  IMAD.U32 R16, RZ, RZ, UR4 ;  /* 0x00000004ff107e24 */ /* 0x000fca000f8e00ff */
[----:B------:R-:W-:-:S13]  /*2a70*/  ISETP.NE.AND P1, PT, R16, 0x1, PT ;  /* 0x000000011000780c */ /* 0x000fda0003f25270 */
[----:B------:R-:W1:Y:S02]  /*2a80*/  @P1 LDC.64 R4, c[0x0][0x9e8] ;  /* 0x00027a00ff041b82 */ /* 0x000e640000000a00 */
[----:B-1----:R-:W-:-:S05]  /*2a90*/  @P1 IMAD.HI.U32 R4, R65, R4, RZ ;  /* 0x0000000441041227 */ /* 0x002fca00078e00ff */
[----:B------:R-:W-:-:S07]  /*2aa0*/  @P1 SHF.R.U32.HI R65, RZ, R5, R4 ;  /* 0x00000005ff411219 */ /* 0x000fce0000011604 */
.L_x_860:
[----:B------:R-:W-:Y:S05]  /*2ab0*/  BSYNC B0 ;  /* 0x0000000000007941 */ /* 0x000fea0003800000 */
.L_x_858:
[----:B------:R-:W-:-:S04]  /*2ac0*/  IMAD R65, R65, R16, -R72 ;  /* 0x0000001041417224 */ /* 0x000fc800078e0a48 */
[----:B------:R-:W-:-:S05]  /*2ad0*/  IMAD R65, R2, -0x2, R65 ;  /* 0xfffffffe02417824 */ /* 0x000fca00078e0241 */
[----:B------:R-:W-:Y:S02]  /*2ae0*/  VIADDMNMX R67, R65, R16, R67, PT ;  /* 0x0000001041437246 */ /* 0x000fe40003800143 */
[----:B------:R-:W-:-:S07]  /*2af0*/  VIMNMX R70, R70, R65, !PT ;  /* 0x0000004146467248 */ /* 0x000fce0007fe0100 */
.L_x_857:
[C---:B------:R-:W-:Y:S01]  /*2b00*/  ISETP.GE.AND P6, PT, R74.reuse, 0xa, PT ;  /* 0x0000000a4a00780c */ /* 0x040fe20003fc6270 */
[----:B------:R-:W1:Y:S01]  /*2b10*/  SHFL.IDX PT, R4, R69, 0x1, 0x1c1f ;  /* 0x003c1f0045047f89 */ /* 0x000e6200000e0000 */
[C---:B------:R-:W-:Y:S01]  /*2b20*/  ISETP.GE.AND P1, PT, R74.reuse, 0x2, PT ;  /* 0x000000024a00780c */ /* 0x040fe20003f26270 */
[----:B------:R-:W-:Y:S01]  /*2b30*/  UISETP.NE.AND UP0, UPT, UR60, URZ, UPT ;  /* 0x0000003f3c00728c */ /* 0x000fe2000bf05270 */
[C---:B------:R-:W-:Y:S02]  /*2b40*/  ISETP.GE.AND P2, PT, R74.reuse, 0x9, PT ;  /* 0x000000094a00780c */ /* 0x040fe40003f46270 */
[----:B------:R-:W-:Y:S02]  /*2b50*/  ISETP.GE.AND P5, PT, R74, 0x11, PT ;  /* 0x000000114a00780c */ /* 0x000fe40003fa6270 */
[----:B------:R-:W-:Y:S02]  /*2b60*/  LOP3.LUT R16, R16, 0xfffffffb, RZ, 0xc0, !PT ;  /* 0xfffffffb10107812 */ /* 0x000fe400078ec0ff */
[----:B------:R-:W-:-:S02]  /*2b70*/  ISETP.GT.AND P4, PT, R70, 0x1, !P1 ;  /* 0x000000014600780c */ /* 0x000fc40004f84270 */
[----:B------:R-:W-:Y:S02]  /*2b80*/  ISETP.GT.AND P3, PT, R70, 0x8, !P2 ;  /* 0x000000084600780c */ /* 0x000fe40005764270 */
[----:B------:R-:W-:Y:S02]  /*2b90*/  @P6 LOP3.LUT R16, R16, 0x4, RZ, 0xfc, !PT ;  /* 0x0000000410106812 */ /* 0x000fe400078efcff */
[C---:B------:R-:W-:Y:S02]  /*2ba0*/  ISETP.LT.OR P4, PT, R67.reuse, 0x2, P4 ;  /* 0x000000024300780c */ /* 0x040fe40002781670 */
[----:B------:R-:W-:Y:S02]  /*2bb0*/  ISETP.LT.OR P3, PT, R67, 0x9, P3 ;  /* 0x000000094300780c */ /* 0x000fe40001f61670 */
[----:B------:R-:W-:Y:S02]  /*2bc0*/  LOP3.LUT R16, R16, 0xfffffff7, RZ, 0xc0, !PT ;  /* 0xfffffff710107812 */ /* 0x000fe400078ec0ff */
[----:B------:R-:W-:-:S02]  /*2bd0*/  FSEL R89, R89, -INF , !P4 ;  /* 0xff80000059597808 */ /* 0x000fc40006000000 */
[----:B------:R-:W-:Y:S02]  /*2be0*/  FSEL R90, R90, -INF , !P3 ;  /* 0xff8000005a5a7808 */ /* 0x000fe40005800000 */
[----:B------:R-:W-:Y:S02]  /*2bf0*/  ISETP.GT.AND P4, PT, R70, 0x9, !P6 ;  /* 0x000000094600780c */ /* 0x000fe40007784270 */
[----:B------:R-:W-:Y:S02]  /*2c00*/  @P5 LOP3.LUT R16, R16, 0x8, RZ, 0xfc, !PT ;  /* 0x0000000810105812 */ /* 0x000fe400078efcff */
[----:B------:R-:W-:Y:S02]  /*2c10*/  ISETP.GT.AND P3, PT, R70, 0x10, !P5 ;  /* 0x000000104600780c */ /* 0x000fe40006f64270 */
[----:B------:R-:W-:Y:S02]  /*2c20*/  ISETP.GE.AND P5, PT, R74, 0x12, PT ;  /* 0x000000124a00780c */ /* 0x000fe40003fa6270 */
[----:B------:R-:W-:-:S02]  /*2c30*/  ISETP.LT.OR P4, PT, R67, 0xa, P4 ;  /* 0x0000000a4300780c */ /* 0x000fc40002781670 */
[----:B------:R-:W-:Y:S02]  /*2c40*/  ISETP.LT.OR P3, PT, R67, 0x11, P3 ;  /* 0x000000114300780c */ /* 0x000fe40001f61670 */
[----:B0-----:R-:W-:Y:S02]  /*2c50*/  FSEL R91, R91, -INF , !P4 ;  /* 0xff8000005b5b7808 */ /* 0x001fe40006000000 */
[----:B------:R-:W-:Y:S02]  /*2c60*/  ISETP.GE.AND P4, PT, R74, 0x19, PT ;  /* 0x000000194a00780c */ /* 0x000fe40003f86270 */
[----:B------:R-:W-:Y:S02]  /*2c70*/  LOP3.LUT R16, R16, 0xffffffef, RZ, 0xc0, !PT ;  /* 0xffffffef10107812 */ /* 0x000fe400078ec0ff */
[----:B------:R-:W-:Y:S02]  /*2c80*/  FSEL R92, R92, -INF , !P3 ;  /* 0xff8000005c5c7808 */ /* 0x000fe40005800000 */
[----:B------:R-:W-:-:S02]  /*2c90*/  ISETP.GT.AND P3, PT, R70, 0x11, !P5 ;  /* 0x000000114600780c */ /* 0x000fc40006f64270 */
[----:B------:R-:W-:Y:S02]  /*2ca0*/  @P5 LOP3.LUT R16, R16, 0x10, RZ, 0xfc, !PT ;  /* 0x0000001010105812 */ /* 0x000fe400078efcff */
[----:B------:R-:W-:Y:S02]  /*2cb0*/  ISETP.LT.OR P3, PT, R67, 0x12, P3 ;  /* 0x000000124300780c */ /* 0x000fe40001f61670 */
[----:B------:R-:W-:Y:S02]  /*2cc0*/  LOP3.LUT R16, R16, 0xfdffffff, RZ, 0xc0, !PT ;  /* 0xfdffffff10107812 */ /* 0x000fe400078ec0ff */
[----:B------:R-:W-:Y:S02]  /*2cd0*/  FSEL R93, R93, -INF , !P3 ;  /* 0xff8000005d5d7808 */ /* 0x000fe40005800000 */
[----:B------:R-:W-:Y:S02]  /*2ce0*/  @P4 LOP3.LUT R16, R16, 0x2000000, RZ, 0xfc, !PT ;  /* 0x0200000010104812 */ /* 0x000fe400078efcff */
[----:B------:R-:W-:-:S02]  /*2cf0*/  ISETP.GT.AND P3, PT, R70, 0x18, !P4 ;  /* 0x000000184600780c */ /* 0x000fc40006764270 */
[----:B------:R-:W-:Y:S02]  /*2d00*/  ISETP.GE.AND P4, PT, R74, 0x1a, PT ;  /* 0x0000001a4a00780c */ /* 0x000fe40003f86270 */
[----:B------:R-:W-:Y:S02]  /*2d10*/  ISETP.LT.OR P3, PT, R67, 0x19, P3 ;  /* 0x000000194300780c */ /* 0x000fe40001f61670 */
[----:B------:R-:W-:Y:S02]  /*2d20*/  LOP3.LUT R16, R16, 0xfeffffff, RZ, 0xc0, !PT ;  /* 0xfeffffff10107812 */ /* 0x000fe400078ec0ff */
[----:B------:R-:W-:Y:S02]  /*2d30*/  FSEL R94, R94, -INF , !P3 ;  /* 0xff8000005e5e7808 */ /* 0x000fe40005800000 */
[----:B------:R-:W-:-:S04]  /*2d40*/  ISETP.GT.AND P3, PT, R70, 0x19, !P4 ;  /* 0x000000194600780c */ /* 0x000fc80006764270 */
[----:B------:R-:W-:Y:S02]  /*2d50*/  ISETP.LT.OR P3, PT, R67, 0x1a, P3 ;  /* 0x0000001a4300780c */ /* 0x000fe40001f61670 */
[----:B------:R-:W-:Y:S02]  /*2d60*/  @P4 LOP3.LUT R16, R16, 0x1000000, RZ, 0xfc, !PT ;  /* 0x0100000010104812 */ /* 0x000fe400078efcff */
[----:B------:R-:W-:Y:S02]  /*2d70*/  ISETP.GE.AND P4, PT, R74, 0x21, PT ;  /* 0x000000214a00780c */ /* 0x000fe40003f86270 */
[----:B------:R-:W-:Y:S02]  /*2d80*/  LOP3.LUT R16, R16, 0xff7fffff, RZ, 0xc0, !PT ;  /* 0xff7fffff10107812 */ /* 0x000fe400078ec0ff */
[----:B------:R-:W-:Y:S02]  /*2d90*/  FSEL R95, R95, -INF , !P3 ;  /* 0xff8000005f5f7808 */ /* 0x000fe40005800000 */
[----:B------:R-:W-:-:S04]  /*2da0*/  ISETP.GT.AND P3, PT, R70, 0x20, !P4 ;  /* 0x000000204600780c */ /* 0x000fc80006764270 */
[----:B------:R-:W-:-:S03]  /*2db0*/  ISETP.LT.OR P3, PT, R67, 0x21, P3 ;  /* 0x000000214300780c */ /* 0x000fc60001f61670 */
        /* <DEDUP_REMOVED lines=104> */
[----:B------:R-:W-:Y:S02]  /*3440*/  FSEL R59, R59, -INF , !P3 ;  /* 0xff8000003b3b7808 */ /* 0x000fe40005800000 */
[----:B------:R-:W-:Y:S02]  /*3450*/  LOP3.LUT R16, R16, 0xfbffffff, RZ, 0xc0, !PT ;  /* 0xfbffffff10107812 */ /* 0x000fe400078ec0ff */
[----:B------:R-:W-:-:S04]  /*3460*/  ISETP.GT.AND P3, PT, R70, 0x68, !P4 ;  /* 0x000000684600780c */ /* 0x000fc80006764270 */
[----:B------:R-:W-:-:S03]  /*3470*/  ISETP.LT.OR P3, PT, R67, 0x69, P3 ;  /* 0x000000694300780c */ /* 0x000fc60001f61670 */
[----:B------:R-:W-:Y:S02]  /*3480*/  @P4 LOP3.LUT R16, R16, 0x4000000, RZ, 0xfc, !PT ;  /* 0x0400000010104812 */ /* 0x000fe400078efcff */
[----:B------:R-:W-:Y:S02]  /*3490*/  ISETP.GE.AND P4, PT, R74, 0x6a, PT ;  /* 0x0000006a4a00780c */ /* 0x000fe40003f86270 */
[----:B------:R-:W-:Y:S02]  /*34a0*/  FSEL R60, R60, -INF , !P3 ;  /* 0xff8000003c3c7808 */ /* 0x000fe40005800000 */
[----:B------:R-:W-:Y:S02]  /*34b0*/  ISETP.GT.AND P3, PT, R70, 0x69, !P4 ;  /* 0x000000694600780c */ /* 0x000fe40006764270 */
[----:B------:R-:W-:Y:S02]  /*34c0*/  LOP3.LUT R16, R16, 0xffffffdf, RZ, 0xc0, !PT ;  /* 0xffffffdf10107812 */ /* 0x000fe400078ec0ff */
[----:B------:R-:W-:-:S04]  /*34d0*/  ISETP.LT.OR P3, PT, R67, 0x6a, P3 ;  /* 0x0000006a4300780c */ /* 0x000fc80001f61670 */
[----:B------:R-:W-:Y:S02]  /*34e0*/  FSEL R61, R61, -INF , !P3 ;  /* 0xff8000003d3d7808 */ /* 0x000fe40005800000 */
[----:B------:R-:W-:Y:S02]  /*34f0*/  ISETP.GE.AND P3, PT, R74, 0x71, PT ;  /* 0x000000714a00780c */ /* 0x000fe40003f66270 */
[----:B------:R-:W-:Y:S02]  /*3500*/  @P4 LOP3.LUT R16, R16, 0x20, RZ, 0xfc, !PT ;  /* 0x0000002010104812 */ /* 0x000fe400078efcff */
[----:B------:R-:W-:Y:S02]  /*3510*/  ISETP.GT.AND P4, PT, R70, 0x70, !P3 ;  /* 0x000000704600780c */ /* 0x000fe40005f84270 */
[----:B------:R-:W-:Y:S02]  /*3520*/  LOP3.LUT R16, R16, 0xfffffffd, RZ, 0xc0, !PT ;  /* 0xfffffffd10107812 */ /* 0x000fe400078ec0ff */
[----:B------:R-:W-:-:S04]  /*3530*/  ISETP.LT.OR P4, PT, R67, 0x71, P4 ;  /* 0x000000714300780c */ /* 0x000fc80002781670 */
[----:B------:R-:W-:Y:S02]  /*3540*/  FSEL R62, R62, -INF , !P4 ;  /* 0xff8000003e3e7808 */ /* 0x000fe40006000000 */
[----:B------:R-:W-:-:S04]  /*3550*/  ISETP.GE.AND P4, PT, R74, 0x72, PT ;  /* 0x000000724a00780c */ /* 0x000fc80003f86270 */
[----:B------:R-:W-:-:S04]  /*3560*/  ISETP.GT.AND P5, PT, R70, 0x71, !P4 ;  /* 0x000000714600780c */ /* 0x000fc800067a4270 */
[----:B------:R-:W-:-:S04]  /*3570*/  ISETP.LT.OR P5, PT, R67, 0x72, P5 ;  /* 0x000000724300780c */ /* 0x000fc80002fa1670 */
[----:B------:R-:W-:Y:S02]  /*3580*/  FSEL R48, R63, -INF , !P5 ;  /* 0xff8000003f307808 */ /* 0x000fe40006800000 */
[----:B------:R-:W-:Y:S02]  /*3590*/  ISETP.GE.AND P5, PT, R74, 0x79, PT ;  /* 0x000000794a00780c */ /* 0x000fe40003fa6270 */
[----:B-1----:R-:W-:Y:S02]  /*35a0*/  VIADDMNMX R63, R4, R76, R71, PT ;  /* 0x0000004c043f7246 */ /* 0x002fe40003800147 */
[----:B------:R-:W-:-:S04]  /*35b0*/  ISETP.GT.AND P6, PT, R70, 0x78, !P5 ;  /* 0x000000784600780c */ /* 0x000fc80006fc4270 */
[----:B------:R-:W-:-:S04]  /*35c0*/  ISETP.LT.OR P6, PT, R67, 0x79, P6 ;  /* 0x000000794300780c */ /* 0x000fc800037c1670 */
[----:B------:R-:W-:Y:S02]  /*35d0*/  FSEL R46, R84, -INF , !P6 ;  /* 0xff800000542e7808 */ /* 0x000fe40007000000 */
[----:B------:R-:W-:-:S13]  /*35e0*/  ISETP.GE.AND P6, PT, R74, 0x1, PT ;  /* 0x000000014a00780c */ /* 0x000fda0003fc6270 */
[----:B------:R-:W-:Y:S02]  /*35f0*/  @P6 LOP3.LUT R16, R16, 0x2, RZ, 0xfc, !PT ;  /* 0x0000000210106812 */ /* 0x000fe400078efcff */
[----:B------:R-:W-:Y:S02]  /*3600*/  ISETP.GT.AND P6, PT, R70, RZ, !P6 ;  /* 0x000000ff4600720c */ /* 0x000fe400077c4270 */
[----:B------:R-:W-:Y:S02]  /*3610*/  LOP3.LUT R16, R16, 0xfffffffe, RZ, 0xc0, !PT ;  /* 0xfffffffe10107812 */ /* 0x000fe400078ec0ff */
[----:B------:R-:W-:-:S04]  /*3620*/  ISETP.LT.OR P6, PT, R67, 0x1, P6 ;  /* 0x000000014300780c */ /* 0x000fc800037c1670 */
[----:B------:R-:W-:Y:S02]  /*3630*/  FSEL R68, R6, -INF , !P6 ;  /* 0xff80000006447808 */ /* 0x000fe40007000000 */
[----:B------:R-:W-:-:S13]  /*3640*/  ISETP.GE.AND P6, PT, R74, 0x7a, PT ;  /* 0x0000007a4a00780c */ /* 0x000fda0003fc6270 */
[----:B------:R-:W-:Y:S02]  /*3650*/  @P6 LOP3.LUT R16, R16, 0x1, RZ, 0xfc, !PT ;  /* 0x0000000110106812 */ /* 0x000fe400078efcff */
[----:B------:R-:W-:-:S04]  /*3660*/  ISETP.GT.AND P6, PT, R70, 0x79, !P6 ;  /* 0x000000794600780c */ /* 0x000fc800077c4270 */
[----:B------:R-:W-:Y:S01]  /*3670*/  ISETP.LT.OR P6, PT, R67, 0x7a, P6 ;  /* 0x0000007a4300780c */ /* 0x000fe200037c1670 */
[----:B------:R-:W-:-:S03]  /*3680*/  IMAD.IADD R67, R73, 0x1, R4 ;  /* 0x0000000149437824 */ /* 0x000fc600078e0204 */
[----:B------:R-:W-:Y:S02]  /*3690*/  FSEL R6, R85, -INF , !P6 ;  /* 0xff80000055067808 */ /* 0x000fe40007000000 */
[----:B------:R-:W-:-:S13]  /*36a0*/  PLOP3.LUT P6, PT, PT, PT, UP0, 0x40, 0x0 ;  /* 0x000000000000781c */ /* 0x000fda0003fce808 */
[----:B------:R-:W-:Y:S05]  /*36b0*/  @P6 BRA `(.L_x_861) ;  /* 0x0000000000646947 */ /* 0x000fea0003800000 */
        /* <DEDUP_REMOVED lines=9> */
[----:B------:R-:W0:Y:S02]  /*3750*/  @P6 LDC.64 R4, c[0x0][0x9e8] ;  /* 0x00027a00ff046b82 */ /* 0x000e240000000a00 */
[----:B0-----:R-:W-:-:S05]  /*3760*/  @P6 IMAD.HI.U32 R4, R69, R4, RZ ;  /* 0x0000000445046227 */ /* 0x001fca00078e00ff */
[----:B------:R-:W-:-:S04]  /*3770*/  @P6 SHF.R.U32.HI R69, RZ, R5, R4 ;  /* 0x00000005ff456219 */ /* 0x000fc80000011604 */
[----:B------:R-:W-:Y:S01]  /*3780*/  LOP3.LUT R69, RZ, R69, RZ, 0x33, !PT ;  /* 0x00000045ff457212 */ /* 0x000fe200078e33ff */
[----:B------:R-:W-:Y:S06]  /*3790*/  BRA `(.L_x_864) ;  /* 0x0000000000187947 */ /* 0x000fec0003800000 */
.L_x_863:
[----:B------:R-:W-:Y:S02]  /*37a0*/  ULDC UR4, c[0x0][0x9e4] ;  /* 0x0002790000047ab9 */ /* 0x000fe40000000800 */
[----:B------:R-:W-:-:S05]  /*37b0*/  IMAD.U32 R56, RZ, RZ, UR4 ;  /* 0x00000004ff387e24 */ /* 0x000fca000f8e00ff */
[----:B------:R-:W-:-:S13]  /*37c0*/  ISETP.NE.AND P6, PT, R56, 0x1, PT ;  /* 0x000000013800780c */ /* 0x000fda0003fc5270 */
[----:B------:R-:W0:Y:S02]  /*37d0*/  @P6 LDC.64 R4, c[0x0][0x9e8] ;  /* 0x00027a00ff046b82 */ /* 0x000e240000000a00 */
[----:B0-----:R-:W-:-:S05]  /*37e0*/  @P6 IMAD.HI.U32 R4, R69, R4, RZ ;  /* 0x0000000445046227 */ /* 0x001fca00078e00ff */
[----:B------:R-:W-:-:S07]  /*37f0*/  @P6 SHF.R.U32.HI R69, RZ, R5, R4 ;  /* 0x00000005ff456219 */ /* 0x000fce0000011604 */
.L_x_864:
[----:B------:R-:W-:Y:S05]  /*3800*/  BSYNC B0 ;  /* 0x0000000000007941 */ /* 0x000fea0003800000 */
.L_x_862:
[----:B------:R-:W-:-:S04]  /*3810*/  IMAD R69, R69, R56, -R72 ;  /* 0x0000003845457224 */ /* 0x000fc800078e0a48 */
[----:B------:R-:W-:-:S05]  /*3820*/  IMAD R4, R2, -0x2, R69 ;  /* 0xfffffffe02047824 */ /* 0x000fca00078e0245 */
[----:B------:R-:W-:Y:S02]  /*3830*/  VIADDMNMX R63, R4, R56, R63, PT ;  /* 0x00000038043f7246 */ /* 0x000fe4000380013f */
[----:B------:R-:W-:-:S07]  /*3840*/  VIMNMX R67, R67, R4, !PT ;  /* 0x0000000443437248 */ /* 0x000fce0007fe0100 */
.L_x_861:
[----:B------:R-:W-:Y:S01]  /*3850*/  ISETP.GT.AND P1, PT, R67, 0x1, !P1 ;  /* 0x000000014300780c */ /* 0x000fe20004f24270 */
[----:B------:R-:W-:Y:S01]  /*3860*/  ULDC UR11, c[0x0][0x988] ;  /* 0x00026200000b7ab9 */ /* 0x000fe20000000800 */
[----:B------:R-:W-:Y:S01]  /*3870*/  LOP3.LUT P6, RZ, R16, 0x4, RZ, 0xc0, !PT ;  /* 0x0000000410ff7812 */ /* 0x000fe200078cc0ff */
[----:B------:R-:W-:Y:S01]  /*3880*/  UISETP.NE.AND UP0, UPT, UR60, URZ, UPT ;  /* 0x0000003f3c00728c */ /* 0x000fe2000bf05270 */
[----:B------:R-:W-:Y:S02]  /*3890*/  ISETP.LT.OR P1, PT, R63, 0x2, P1 ;  /* 0x000000023f00780c */ /* 0x000fe40000f21670 */
[----:B------:R-:W-:Y:S02]  /*38a0*/  FMNMX.FTZ R5, R68, R89, !PT ;  /* 0x0000005944057209 */ /* 0x000fe40007810000 */
[----:B------:R-:W-:Y:S02]  /*38b0*/  FSEL R3, R3, -INF , !P1 ;  /* 0xff80000003037808 */ /* 0x000fe40004800000 */
[----:B------:R-:W-:-:S02]  /*38c0*/  ISETP.GT.AND P1, PT, R67, 0x9, !P6 ;  /* 0x000000094300780c */ /* 0x000fc40007724270 */
[----:B------:R-:W-:Y:S02]  /*38d0*/  FMNMX.FTZ R4, R90, R5, !PT ;  /* 0x000000055a047209 */ /* 0x000fe40007810000 */
[----:B------:R-:W-:Y:S02]  /*38e0*/  ISETP.LT.OR P1, PT, R63, 0xa, P1 ;  /* 0x0000000a3f00780c */ /* 0x000fe40000f21670 */
[----:B------:R-:W-:Y:S02]  /*38f0*/  FMNMX.FTZ R5, R91, R4, !PT ;  /* 0x000000045b057209 */ /* 0x000fe40007810000 */
[----:B------:R-:W-:Y:S02]  /*3900*/  FSEL R11, R11, -INF , !P1 ;  /* 0xff8000000b0b7808 */ /* 0x000fe40004800000 */
[----:B------:R-:W-:Y:S02]  /*3910*/  LOP3.LUT P1, RZ, R16, 0x8, RZ, 0xc0, !PT ;  /* 0x0000000810ff7812 */ /* 0x000fe4000782c0ff */
[----:B------:R-:W-:-:S02]  /*3920*/  FMNMX.FTZ R4, R92, R5, !PT ;  /* 0x000000055c047209 */ /* 0x000fc40007810000 */
[----:B------:R-:W-:Y:S02]  /*3930*/  ISETP.GT.AND P1, PT, R67, 0x10, !P1 ;  /* 0x000000104300780c */ /* 0x000fe40004f24270 */
[----:B------:R-:W-:Y:S02]  /*3940*/  FMNMX.FTZ R5, R93, R4, !PT ;  /* 0x000000045d057209 */ /* 0x000fe40007810000 */
[----:B------:R-:W-:Y:S02]  /*3950*/  ISETP.LT.OR P1, PT, R63, 0x11, P1 ;  /* 0x000000113f00780c */ /* 0x000fe40000f21670 */
[----:B------:R-:W-:Y:S02]  /*3960*/  ISETP.GT.AND P2, PT, R67, 0x8, !P2 ;  /* 0x000000084300780c */ /* 0x000fe40005744270 */
[----:B------:R-:W-:Y:S02]  /*3970*/  FSEL R12, R12, -INF , !P1 ;  /* 0xff8000000c0c7808 */ /* 0x000fe40004800000 */
[----:B------:R-:W-:-:S02]  /*3980*/  LOP3.LUT P1, RZ, R16, 0x10, RZ, 0xc0, !PT ;  /* 0x0000001010ff7812 */ /* 0x000fc4000782c0ff */
[----:B------:R-:W-:Y:S02]  /*3990*/  FMNMX.FTZ R4, R94, R5, !PT ;  /* 0x000000055e047209 */ /* 0x000fe40007810000 */
[----:B------:R-:W-:Y:S02]  /*39a0*/  ISETP.GT.AND P1, PT, R67, 0x11, !P1 ;  /* 0x000000114300780c */ /* 0x000fe40004f24270 */
[C---:B------:R-:W-:Y:S02]  /*39b0*/  ISETP.LT.OR P2, PT, R63.reuse, 0x9, P2 ;  /* 0x000000093f00780c */ /* 0x040fe40001741670 */
[----:B------:R-:W-:Y:S02]  /*39c0*/  ISETP.LT.OR P1, PT, R63, 0x12, P1 ;  /* 0x000000123f00780c */ /* 0x000fe40000f21670 */
[----:B------:R-:W-:Y:S02]  /*39d0*/  FMNMX.FTZ R5, R95, R4, !PT ;  /* 0x000000045f057209 */ /* 0x000fe40007810000 */
[----:B------:R-:W-:-:S02]  /*39e0*/  FSEL R13, R13, -INF , !P1 ;  /* 0xff8000000d0d7808 */ /* 0x000fc40004800000 */
[----:B------:R-:W-:Y:S02]  /*39f0*/  LOP3.LUT P1, RZ, R16, 0x2000000, RZ, 0xc0, !PT ;  /* 0x0200000010ff7812 */ /* 0x000fe4000782c0ff */
[----:B------:R-:W-:Y:S02]  /*3a00*/  FSEL R10, R10, -INF , !P2 ;  /* 0xff8000000a0a7808 */ /* 0x000fe40005000000 */
[----:B------:R-:W-:Y:S02]  /*3a10*/  ISETP.GT.AND P1, PT, R67, 0x18, !P1 ;  /* 0x000000184300780c */ /* 0x000fe40004f24270 */
[----:B------:R-:W-:Y:S02]  /*3a20*/  LOP3.LUT P2, RZ, R16, 0x40000, RZ, 0xc0, !PT ;  /* 0x0004000010ff7812 */ /* 0x000fe4000784c0ff */
[----:B------:R-:W-:Y:S02]  /*3a30*/  ISETP.LT.OR P1, PT, R63, 0x19, P1 ;  /* 0x000000193f00780c */ /* 0x000fe40000f21670 */
[----:B------:R-:W-:-:S02]  /*3a40*/  FMNMX.FTZ R4, R96, R5, !PT ;  /* 0x0000000560047209 */ /* 0x000fc40007810000 */
[----:B------:R-:W-:Y:S02]  /*3a50*/  FSEL R14, R14, -INF , !P1 ;  /* 0xff8000000e0e7808 */ /* 0x000fe40004800000 */
[C---:B------:R-:W-:Y:S02]  /*3a60*/  LOP3.LUT P1, RZ, R16.reuse, 0x1000000, RZ, 0xc0, !PT ;  /* 0x0100000010ff7812 */ /* 0x040fe4000782c0ff */
[----:B------:R-:W-:Y:S02]  /*3a70*/  FMNMX.FTZ R5, R97, R4, !PT ;  /* 0x0000000461057209 */ /* 0x000fe40007810000 */
[----:B------:R-:W-:Y:S02]  /*3a80*/  ISETP.GT.AND P1, PT, R67, 0x19, !P1 ;  /* 0x000000194300780c */ /* 0x000fe40004f24270 */
[----:B------:R-:W-:Y:S02]  /*3a90*/  LOP3.LUT P6, RZ, R16, 0x20000, RZ, 0xc0, !PT ;  /* 0x0002000010ff7812 */ /* 0x000fe400078cc0ff */
[----:B------:R-:W-:-:S02]  /*3aa0*/  ISETP.LT.OR P1, PT, R63, 0x1a, P1 ;  /* 0x0000001a3f00780c */ /* 0x000fc40000f21670 */
[----:B------:R-:W-:Y:S02]  /*3ab0*/  FMNMX.FTZ R4, R98, R5, !PT ;  /* 0x0000000562047209 */ /* 0x000fe40007810000 */
[----:B------:R-:W-:Y:S02]  /*3ac0*/  FSEL R15, R15, -INF , !P1 ;  /* 0xff8000000f0f7808 */ /* 0x000fe40004800000 */
[----:B------:R-:W-:Y:S02]  /*3ad0*/  LOP3.LUT P1, RZ, R16, 0x800000, RZ, 0xc0, !PT ;  /* 0x0080000010ff7812 */ /* 0x000fe4000782c0ff */
[----:B------:R-:W-:Y:S02]  /*3ae0*/  FMNMX.FTZ R5, R99, R4, !PT ;  /* 0x0000000463057209 */ /* 0x000fe40007810000 */
[----:B------:R-:W-:Y:S02]  /*3af0*/  ISETP.GT.AND P1, PT, R67, 0x20, !P1 ;  /* 0x000000204300780c */ /* 0x000fe40004f24270 */
[----:B------:R-:W-:-:S02]  /*3b00*/  FMNMX.FTZ R4, R64, R5, !PT ;  /* 0x0000000540047209 */ /* 0x000fc40007810000 */
[----:B------:R-:W-:Y:S02]  /*3b10*/  ISETP.LT.OR P1, PT, R63, 0x21, P1 ;  /* 0x000000213f00780c */ /* 0x000fe40000f21670 */
[----:B------:R-:W-:Y:S02]  /*3b20*/  FMNMX.FTZ R5, R65, R4, !PT ;  /* 0x0000000441057209 */ /* 0x000fe40007810000 */
[----:B------:R-:W-:Y:S02]  /*3b30*/  FSEL R20, R20, -INF , !P1 ;  /* 0xff80000014147808 */ /* 0x000fe40004800000 */
[----:B------:R-:W-:Y:S02]  /*3b40*/  LOP3.LUT P1, RZ, R16, 0x400000, RZ, 0xc0, !PT ;  /* 0x0040000010ff7812 */ /* 0x000fe4000782c0ff */
[----:B------:R-:W-:Y:S02]  /*3b50*/  FMNMX.FTZ R4, R66, R5, !PT ;  /* 0x0000000542047209 */ /* 0x000fe40007810000 */
        /* <DEDUP_REMOVED lines=10> */
[----:B------:R-:W-:Y:S02]  /*3c00*/  FMNMX.FTZ R5, R53, R4, !PT ;  /* 0x0000000435057209 */ /* 0x000fe40007810000 */
[----:B------:R-:W-:Y:S02]  /*3c10*/  FSEL R24, R24, -INF , !P1 ;  /* 0xff80000018187808 */ /* 0x000fe40004800000 */
[----:B------:R-:W-:-:S02]  /*3c20*/  LOP3.LUT P1, RZ, R16, 0x100000, RZ, 0xc0, !PT ;  /* 0x0010000010ff7812 */ /* 0x000fc4000782c0ff */
[----:B------:R-:W-:Y:S02]  /*3c30*/  FMNMX.FTZ R4, R54, R5, !PT ;  /* 0x0000000536047209 */ /* 0x000fe40007810000 */
[----:B------:R-:W-:Y:S02]  /*3c40*/  ISETP.GT.AND P1, PT, R67, 0x29, !P1 ;  /* 0x000000294300780c */ /* 0x000fe40004f24270 */
[----:B------:R-:W-:Y:S02]  /*3c50*/  FMNMX.FTZ R4, R55, R4, !PT ;  /* 0x0000000437047209 */ /* 0x000fe40007810000 */
[----:B------:R-:W-:Y:S02]  /*3c60*/  ISETP.LT.OR P1, PT, R63, 0x2a, P1 ;  /* 0x0000002a3f00780c */ /* 0x000fe40000f21670 */
[----:B------:R-:W-:Y:S02]  /*3c70*/  FMNMX.FTZ R4, R47, R4, !PT ;  /* 0x000000042f047209 */ /* 0x000fe40007810000 */
[----:B------:R-:W-:-:S02]  /*3c80*/  FSEL R25, R25, -INF , !P1 ;  /* 0xff80000019197808 */ /* 0x000fc40004800000 */
[----:B------:R-:W-:Y:S02]  /*3c90*/  LOP3.LUT P1, RZ, R16, 0x80000, RZ, 0xc0, !PT ;  /* 0x0008000010ff7812 */ /* 0x000fe4000782c0ff */
[----:B------:R-:W-:Y:S02]  /*3ca0*/  FMNMX.FTZ R5, R57, R4, !PT ;  /* 0x0000000439057209 */ /* 0x000fe40007810000 */
[----:B------:R-:W-:Y:S02]  /*3cb0*/  ISETP.GT.AND P1, PT, R67, 0x30, !P1 ;  /* 0x000000304300780c */ /* 0x000fe40004f24270 */
[----:B------:R-:W-:Y:S02]  /*3cc0*/  FMNMX.FTZ R4, R58, R5, !PT ;  /* 0x000000053a047209 */ /* 0x000fe40007810000 */
[----:B------:R-:W-:Y:S02]  /*3cd0*/  ISETP.LT.OR P1, PT, R63, 0x31, P1 ;  /* 0x000000313f00780c */ /* 0x000fe40000f21670 */
[----:B------:R-:W-:-:S02]  /*3ce0*/  FMNMX.FTZ R5, R59, R4, !PT ;  /* 0x000000043b057209 */ /* 0x000fc40007810000 */
[----:B------:R-:W-:Y:S02]  /*3cf0*/  FSEL R26, R26, -INF , !P1 ;  /* 0xff8000001a1a7808 */ /* 0x000fe40004800000 */
[----:B------:R-:W-:Y:S02]  /*3d00*/  ISETP.GT.AND P1, PT, R67, 0x31, !P2 ;  /* 0x000000314300780c */ /* 0x000fe40005724270 */
[----:B------:R-:W-:Y:S02]  /*3d10*/  FMNMX.FTZ R4, R60, R5, !PT ;  /* 0x000000053c047209 */ /* 0x000fe40007810000 */
[----:B------:R-:W-:Y:S02]  /*3d20*/  ISETP.LT.OR P1, PT, R63, 0x32, P1 ;  /* 0x000000323f00780c */ /* 0x000fe40000f21670 */
[----:B------:R-:W-:Y:S02]  /*3d30*/  FMNMX.FTZ R5, R61, R4, !PT ;  /* 0x000000043d057209 */ /* 0x000fe40007810000 */
[----:B------:R-:W-:-:S02]  /*3d40*/  FSEL R27, R27, -INF , !P1 ;  /* 0xff8000001b1b7808 */ /* 0x000fc40004800000 */
        /* <DEDUP_REMOVED lines=10> */
[----:B------:R-:W-:Y:S01]  /*3df0*/  LOP3.LUT P2, RZ, R16, 0x80, RZ, 0xc0, !PT ;  /* 0x0000008010ff7812 */ /* 0x000fe2000784c0ff */
[----:B------:R-:W0:Y:S01]  /*3e00*/  SHFL.BFLY PT, R4, R5, 0x2, 0x1f ;  /* 0x0c401f0005047f89 */ /* 0x000e2200000e0000 */
[----:B------:R-:W-:-:S02]  /*3e10*/  FSEL R29, R29, -INF , !P1 ;  /* 0xff8000001d1d7808 */ /* 0x000fc40004800000 */
[C---:B------:R-:W-:Y:S02]  /*3e20*/  LOP3.LUT P1, RZ, R16.reuse, 0x8000, RZ, 0xc0, !PT ;  /* 0x0000800010ff7812 */ /* 0x040fe4000782c0ff */
[----:B------:R-:W-:Y:S02]  /*3e30*/  LOP3.LUT P6, RZ, R16, 0x40, RZ, 0xc0, !PT ;  /* 0x0000004010ff7812 */ /* 0x000fe400078cc0ff */
[C---:B------:R-:W-:Y:S02]  /*3e40*/  ISETP.GT.AND P1, PT, R67.reuse, 0x40, !P1 ;  /* 0x000000404300780c */ /* 0x040fe40004f24270 */
[----:B------:R-:W-:Y:S02]  /*3e50*/  ISETP.GT.AND P3, PT, R67, 0x70, !P3 ;  /* 0x000000704300780c */ /* 0x000fe40005f64270 */
[----:B------:R-:W-:Y:S02]  /*3e60*/  ISETP.LT.OR P1, PT, R63, 0x41, P1 ;  /* 0x000000413f00780c */ /* 0x000fe40000f21670 */
[----:B------:R-:W-:-:S02]  /*3e70*/  ISETP.GT.AND P4, PT, R67, 0x71, !P4 ;  /* 0x000000714300780c */ /* 0x000fc40006784270 */
[----:B------:R-:W-:Y:S02]  /*3e80*/  FSEL R30, R30, -INF , !P1 ;  /* 0xff8000001e1e7808 */ /* 0x000fe40004800000 */
[----:B------:R-:W-:Y:S02]  /*3e90*/  LOP3.LUT P1, RZ, R16, 0x4000, RZ, 0xc0, !PT ;  /* 0x0000400010ff7812 */ /* 0x000fe4000782c0ff */
[C---:B------:R-:W-:Y:S02]  /*3ea0*/  ISETP.GT.AND P5, PT, R67.reuse, 0x78, !P5 ;  /* 0x000000784300780c */ /* 0x040fe40006fa4270 */
[----:B------:R-:W-:Y:S02]  /*3eb0*/  ISETP.GT.AND P1, PT, R67, 0x41, !P1 ;  /* 0x000000414300780c */ /* 0x000fe40004f24270 */
[C---:B------:R-:W-:Y:S02]  /*3ec0*/  ISETP.LT.OR P3, PT, R63.reuse, 0x71, P3 ;  /* 0x000000713f00780c */ /* 0x040fe40001f61670 */
[----:B------:R-:W-:-:S02]  /*3ed0*/  ISETP.LT.OR P1, PT, R63, 0x42, P1 ;  /* 0x000000423f00780c */ /* 0x000fc40000f21670 */
[----:B0-----:R-:W-:Y:S02]  /*3ee0*/  FMNMX.FTZ R4, R5, R4, !PT ;  /* 0x0000000405047209 */ /* 0x001fe40007810000 */
[----:B------:R-:W-:Y:S02]  /*3ef0*/  FSEL R31, R31, -INF , !P1 ;  /* 0xff8000001f1f7808 */ /* 0x000fe40004800000 */
[----:B------:R-:W-:Y:S01]  /*3f00*/  LOP3.LUT P1, RZ, R16, 0x2000, RZ, 0xc0, !PT ;  /* 0x0000200010ff7812 */ /* 0x000fe2000782c0ff */
[----:B------:R-:W0:Y:S01]  /*3f10*/  SHFL.BFLY PT, R69, R4, 0x1, 0x1f ;  /* 0x0c201f0004457f89 */ /* 0x000e2200000e0000 */
[----:B------:R-:W-:Y:S02]  /*3f20*/  ISETP.LT.OR P4, PT, R63, 0x72, P4 ;  /* 0x000000723f00780c */ /* 0x000fe40002781670 */
[----:B------:R-:W-:Y:S02]  /*3f30*/  ISETP.GT.AND P1, PT, R67, 0x48, !P1 ;  /* 0x000000484300780c */ /* 0x000fe40004f24270 */
[----:B------:R-:W-:-:S02]  /*3f40*/  FSEL R78, R43, -INF , !P4 ;  /* 0xff8000002b4e7808 */ /* 0x000fc40006000000 */
[C---:B------:R-:W-:Y:S02]  /*3f50*/  ISETP.LT.OR P1, PT, R63.reuse, 0x49, P1 ;  /* 0x000000493f00780c */ /* 0x040fe40000f21670 */
[----:B------:R-:W-:Y:S02]  /*3f60*/  ISETP.LT.OR P5, PT, R63, 0x79, P5 ;  /* 0x000000793f00780c */ /* 0x000fe40002fa1670 */
[----:B------:R-:W-:Y:S02]  /*3f70*/  FSEL R32, R32, -INF , !P1 ;  /* 0xff80000020207808 */ /* 0x000fe40004800000 */
[----:B------:R-:W-:Y:S02]  /*3f80*/  LOP3.LUT P1, RZ, R16, 0x1000, RZ, 0xc0, !PT ;  /* 0x0000100010ff7812 */ /* 0x000fe4000782c0ff */
[----:B------:R-:W-:Y:S02]  /*3f90*/  R2UR UR7, R19 ;  /* 0x00000000130772ca */ /* 0x000fe400000e0000 */
[----:B------:R-:W-:-:S02]  /*3fa0*/  ISETP.GT.AND P1, PT, R67, 0x49, !P1 ;  /* 0x000000494300780c */ /* 0x000fc40004f24270 */
[----:B------:R-:W-:Y:S02]  /*3fb0*/  R2UR UR4, R142 ;  /* 0x000000008e0472ca */ /* 0x000fe400000e0000 */
[----:B------:R-:W-:Y:S02]  /*3fc0*/  ISETP.LT.OR P1, PT, R63, 0x4a, P1 ;  /* 0x0000004a3f00780c */ /* 0x000fe40000f21670 */
[----:B0-----:R-:W-:Y:S02]  /*3fd0*/  FMNMX.FTZ R56, R4, R69, !PT ;  /* 0x0000004504387209 */ /* 0x001fe40007810000 */
[----:B------:R-:W-:Y:S02]  /*3fe0*/  FSEL R33, R33, -INF , !P1 ;  /* 0xff80000021217808 */ /* 0x000fe40004800000 */
[----:B------:R-:W-:Y:S01]  /*3ff0*/  LOP3.LUT P1, RZ, R16, 0x800, RZ, 0xc0, !PT ;  /* 0x0000080010ff7812 */ /* 0x000fe2000782c0ff */
[----:B------:R-:W-:-:S03]  /*4000*/  FMUL.FTZ R79, R56, UR11 ;  /* 0x0000000b384f7c20 */ /* 0x000fc60008410000 */
[----:B------:R-:W-:Y:S01]  /*4010*/  ISETP.GT.AND P1, PT, R67, 0x50, !P1 ;  /* 0x000000504300780c */ /* 0x000fe20004f24270 */
[----:B------:R-:W-:-:S03]  /*4020*/  UISETP.NE.AND UP1, UPT, UR4, URZ, UPT ;  /* 0x0000003f0400728c */ /* 0x000fc6000bf25270 */
[----:B------:R-:W-:-:S04]  /*4030*/  ISETP.LT.OR P1, PT, R63, 0x51, P1 ;  /* 0x000000513f00780c */ /* 0x000fc80000f21670 */
[----:B------:R-:W-:Y:S02]  /*4040*/  FSEL R35, R35, -INF , !P1 ;  /* 0xff80000023237808 */ /* 0x000fe40004800000 */
[----:B------:R-:W-:Y:S02]  /*4050*/  LOP3.LUT P1, RZ, R16, 0x400, RZ, 0xc0, !PT ;  /* 0x0000040010ff7812 */ /* 0x000fe4000782c0ff */
[----:B------:R-:W-:Y:S01]  /*4060*/  @UP1 ULDC UR4, c[0x0][0x44c] ;  /* 0x0001130000041ab9 */ /* 0x000fe20000000800 */
[----:B------:R-:W-:Y:S01]  /*4070*/  @UP1 ULDC UR10, c[0x0][0x450] ;  /* 0x00011400000a1ab9 */ /* 0x000fe20000000800 */
[----:B------:R-:W-:Y:S01]  /*4080*/  ISETP.GT.AND P1, PT, R67, 0x51, !P1 ;  /* 0x000000514300780c */ /* 0x000fe20004f24270 */
[----:B------:R-:W-:-:S03]  /*4090*/  UIMAD.WIDE.U32 UR4, UR40, UR4, URZ ;  /* 0x00000004280472a5 */ /* 0x000fc6000f8e003f */
[----:B------:R-:W-:Y:S01]  /*40a0*/  ISETP.LT.OR P1, PT, R63, 0x52, P1 ;  /* 0x000000523f00780c */ /* 0x000fe20000f21670 */
[----:B------:R-:W-:-:S03]  /*40b0*/  @UP1 USHF.R.U32.HI UR40, URZ, UR10, UR5 ;  /* 0x0000000a3f281299 */ /* 0x000fc60008011605 */
[----:B------:R-:W-:Y:S01]  /*40c0*/  FSEL R34, R34, -INF , !P1 ;  /* 0xff80000022227808 */ /* 0x000fe20004800000 */
[----:B------:R-:W-:Y:S01]  /*40d0*/  UIADD3 UR40, UR7, UR40, URZ ;  /* 0x0000002807287290 */ /* 0x000fe2000fffe03f */
[----:B------:R-:W-:-:S03]  /*40e0*/  LOP3.LUT P1, RZ, R16, 0x200, RZ, 0xc0, !PT ;  /* 0x0000020010ff7812 */ /* 0x000fc6000782c0ff */
[----:B------:R-:W-:Y:S01]  /*40f0*/  UIADD3 UR6, UR40, UR6, URZ ;  /* 0x0000000628067290 */ /* 0x000fe2000fffe03f */
[----:B------:R-:W-:-:S04]  /*4100*/  ISETP.GT.AND P1, PT, R67, 0x58, !P1 ;  /* 0x000000584300780c */ /* 0x000fc80004f24270 */
[----:B------:R-:W-:-:S04]  /*4110*/  ISETP.LT.OR P1, PT, R63, 0x59, P1 ;  /* 0x000000593f00780c */ /* 0x000fc80000f21670 */
[----:B------:R-:W-:Y:S02]  /*4120*/  FSEL R37, R37, -INF , !P1 ;  /* 0xff80000025257808 */ /* 0x000fe40004800000 */
[----:B------:R-:W-:-:S04]  /*4130*/  LOP3.LUT P1, RZ, R16, 0x100, RZ, 0xc0, !PT ;  /* 0x0000010010ff7812 */ /* 0x000fc8000782c0ff */
[----:B------:R-:W-:-:S04]  /*4140*/  ISETP.GT.AND P1, PT, R67, 0x59, !P1 ;  /* 0x000000594300780c */ /* 0x000fc80004f24270 */
[----:B------:R-:W-:-:S04]  /*4150*/  ISETP.LT.OR P1, PT, R63, 0x5a, P1 ;  /* 0x0000005a3f00780c */ /* 0x000fc80000f21670 */
[----:B------:R-:W-:Y:S02]  /*4160*/  FSEL R36, R36, -INF , !P1 ;  /* 0xff80000024247808 */ /* 0x000fe40004800000 */
[----:B------:R-:W-:Y:S02]  /*4170*/  ISETP.GT.AND P1, PT, R67, 0x60, !P2 ;  /* 0x000000604300780c */ /* 0x000fe40005724270 */
[----:B------:R-:W-:Y:S02]  /*4180*/  LOP3.LUT P2, RZ, R16, 0x20, RZ, 0xc0, !PT ;  /* 0x0000002010ff7812 */ /* 0x000fe4000784c0ff */
[----:B------:R-:W-:Y:S02]  /*4190*/  ISETP.LT.OR P1, PT, R63, 0x61, P1 ;  /* 0x000000613f00780c */ /* 0x000fe40000f21670 */
[----:B------:R-:W-:Y:S02]  /*41a0*/  ISETP.GT.AND P2, PT, R67, 0x69, !P2 ;  /* 0x000000694300780c */ /* 0x000fe40005744270 */
[----:B------:R-:W-:-:S02]  /*41b0*/  FSEL R39, R39, -INF , !P1 ;  /* 0xff80000027277808 */ /* 0x000fc40004800000 */
[----:B------:R-:W-:Y:S02]  /*41c0*/  ISETP.GT.AND P1, PT, R67, 0x61, !P6 ;  /* 0x000000614300780c */ /* 0x000fe40007724270 */
[----:B------:R-:W-:Y:S02]  /*41d0*/  LOP3.LUT P6, RZ, R16, 0x2, RZ, 0xc0, !PT ;  /* 0x0000000210ff7812 */ /* 0x000fe400078cc0ff */
[C---:B------:R-:W-:Y:S02]  /*41e0*/  ISETP.LT.OR P1, PT, R63.reuse, 0x62, P1 ;  /* 0x000000623f00780c */ /* 0x040fe40000f21670 */
[----:B------:R-:W-:Y:S02]  /*41f0*/  ISETP.LT.OR P2, PT, R63, 0x6a, P2 ;  /* 0x0000006a3f00780c */ /* 0x000fe40001741670 */
[----:B------:R-:W-:Y:S02]  /*4200*/  FSEL R38, R38, -INF , !P1 ;  /* 0xff80000026267808 */ /* 0x000fe40004800000 */
[----:B------:R-:W-:-:S04]  /*4210*/  FSETP.NEU.FTZ.AND P1, PT, R56, -INF , PT ;  /* 0xff8000003800780b */ /* 0x000fc80003f3d000 */
[----:B------:R-:W-:Y:S02]  /*4220*/  FSEL R79, R79, RZ, P1 ;  /* 0x000000ff4f4f7208 */ /* 0x000fe40000800000 */
[----:B------:R-:W-:Y:S02]  /*4230*/  ISETP.GT.AND P1, PT, R67, RZ, !P6 ;  /* 0x000000ff4300720c */ /* 0x000fe40007724270 */
[----:B------:R-:W-:Y:S01]  /*4240*/  LOP3.LUT P6, RZ, R16, 0x1, RZ, 0xc0, !PT ;  /* 0x0000000110ff7812 */ /* 0x000fe200078cc0ff */
[--C-:B------:R-:W-:Y:S01]  /*4250*/  FFMA.FTZ R82, R50, UR11, -R79.reuse ;  /* 0x0000000b32527c23 */ /* 0x100fe2000801084f */
[----:B------:R-:W-:Y:S01]  /*4260*/  ISETP.LT.OR P1, PT, R63, 0x1, P1 ;  /* 0x000000013f00780c */ /* 0x000fe20000f21670 */
[--C-:B------:R-:W-:Y:S01]  /*4270*/  FFMA.FTZ R52, R52, UR11, -R79.reuse ;  /* 0x0000000b34347c23 */ /* 0x100fe2000801084f */
[----:B------:R-:W-:Y:S01]  /*4280*/  ISETP.GT.AND P6, PT, R67, 0x79, !P6 ;  /* 0x000000794300780c */ /* 0x000fe200077c4270 */
[--C-:B------:R-:W-:Y:S01]  /*4290*/  FFMA.FTZ R69, R89, UR11, -R79.reuse ;  /* 0x0000000b59457c23 */ /* 0x100fe2000801084f */
[----:B------:R-:W-:Y:S01]  /*42a0*/  FSEL R74, R0, -INF , !P1 ;  /* 0xff800000004a7808 */ /* 0x000fe20004800000 */
[--C-:B------:R-:W-:Y:S01]  /*42b0*/  FFMA.FTZ R0, R68, UR11, -R79.reuse ;  /* 0x0000000b44007c23 */ /* 0x100fe2000801084f */
[----:B------:R-:W-:Y:S01]  /*42c0*/  LOP3.LUT P1, RZ, R16, 0x4000000, RZ, 0xc0, !PT ;  /* 0x0400000010ff7812 */ /* 0x000fe2000782c0ff */
[--C-:B------:R-:W-:Y:S01]  /*42d0*/  FFMA.FTZ R16, R90, UR11, -R79.reuse ;  /* 0x0000000b5a107c23 */ /* 0x100fe2000801084f */
[----:B------:R-:W-:Y:S01]  /*42e0*/  FMNMX.FTZ R5, R74, R3, !PT ;  /* 0x000000034a057209 */ /* 0x000fe20007810000 */
[----:B------:R-:W-:Y:S01]  /*42f0*/  MUFU.EX2 R69, R69 ;  /* 0x0000004500457308 */ /* 0x000fe20000000800 */
[----:B------:R-:W-:Y:S01]  /*4300*/  ISETP.GT.AND P1, PT, R67, 0x68, !P1 ;  /* 0x000000684300780c */ /* 0x000fe20004f24270 */
[--C-:B------:R-:W-:Y:S01]  /*4310*/  FFMA.FTZ R71, R91, UR11, -R79.reuse ;  /* 0x0000000b5b477c23 */ /* 0x100fe2000801084f */
[----:B------:R-:W-:Y:S01]  /*4320*/  FMNMX.FTZ R68, R10, R5, !PT ;  /* 0x000000050a447209 */ /* 0x000fe20007810000 */
[--C-:B------:R-:W-:Y:S01]  /*4330*/  FFMA.FTZ R4, R92, UR11, -R79.reuse ;  /* 0x0000000b5c047c23 */ /* 0x100fe2000801084f */
[----:B------:R-:W-:Y:S01]  /*4340*/  ISETP.LT.OR P1, PT, R63, 0x69, P1 ;  /* 0x000000693f00780c */ /* 0x000fe20000f21670 */
[--C-:B------:R-:W-:Y:S01]  /*4350*/  FFMA.FTZ R93, R93, UR11, -R79.reuse ;  /* 0x0000000b5d5d7c23 */ /* 0x100fe2000801084f */
[----:B------:R-:W-:Y:S01]  /*4360*/  FMNMX.FTZ R5, R11, R68, !PT ;  /* 0x000000440b057209 */ /* 0x000fe20007810000 */
[----:B------:R-:W0:Y:S01]  /*4370*/  MUFU.EX2 R0, R0 ;  /* 0x0000000000007308 */ /* 0x000e220000000800 */
[----:B------:R-:W-:Y:S01]  /*4380*/  FSEL R67, R40, -INF , !P1 ;  /* 0xff80000028437808 */ /* 0x000fe20004800000 */
[--C-:B------:R-:W-:Y:S01]  /*4390*/  FFMA.FTZ R95, R95, UR11, -R79.reuse ;  /* 0x0000000b5f5f7c23 */ /* 0x100fe2000801084f */
[----:B------:R-:W-:Y:S01]  /*43a0*/  FMNMX.FTZ R68, R12, R5, !PT ;  /* 0x000000050c447209 */ /* 0x000fe20007810000 */
[--C-:B------:R-:W-:Y:S01]  /*43b0*/  FFMA.FTZ R97, R97, UR11, -R79.reuse ;  /* 0x0000000b61617c23 */ /* 0x100fe2000801084f */
[----:B------:R-:W-:Y:S01]  /*43c0*/  FSEL R50, R42, -INF , !P3 ;  /* 0xff8000002a327808 */ /* 0x000fe20005800000 */
[--C-:B------:R-:W-:Y:S01]  /*43d0*/  FFMA.FTZ R99, R99, UR11, -R79.reuse ;  /* 0x0000000b63637c23 */ /* 0x100fe2000801084f */
[----:B------:R-:W-:Y:S01]  /*43e0*/  FMNMX.FTZ R73, R13, R68, !PT ;  /* 0x000000440d497209 */ /* 0x000fe20007810000 */
[----:B------:R-:W1:Y:S01]  /*43f0*/  MUFU.EX2 R16, R16 ;  /* 0x0000001000107308 */ /* 0x000e620000000800 */
[----:B------:R-:W-:Y:S01]  /*4400*/  ISETP.LT.OR P6, PT, R63, 0x7a, P6 ;  /* 0x0000007a3f00780c */ /* 0x000fe200037c1670 */
[--C-:B------:R-:W-:Y:S01]  /*4410*/  FFMA.FTZ R68, R94, UR11, -R79.reuse ;  /* 0x0000000b5e447c23 */ /* 0x100fe2000801084f */
[----:B------:R-:W-:Y:S01]  /*4420*/  FMNMX.FTZ R70, R14, R73, !PT ;  /* 0x000000490e467209 */ /* 0x000fe20007810000 */
[--C-:B------:R-:W-:Y:S01]  /*4430*/  FFMA.FTZ R64, R64, UR11, -R79.reuse ;  /* 0x0000000b40407c23 */ /* 0x100fe2000801084f */
[----:B------:R-:W-:Y:S01]  /*4440*/  FSEL R63, R45, -INF , !P5 ;  /* 0xff8000002d3f7808 */ /* 0x000fe20006800000 */
[--C-:B------:R-:W-:Y:S01]  /*4450*/  FFMA.FTZ R45, R55, UR11, -R79.reuse ;  /* 0x0000000b372d7c23 */ /* 0x100fe2000801084f */
[----:B------:R-:W-:Y:S01]  /*4460*/  FMNMX.FTZ R73, R15, R70, !PT ;  /* 0x000000460f497209 */ /* 0x000fe20007810000 */
[----:B------:R-:W2:Y:S01]  /*4470*/  MUFU.EX2 R71, R71 ;  /* 0x0000004700477308 */ /* 0x000ea20000000800 */
[----:B------:R-:W-:Y:S01]  /*4480*/  FSEL R80, R44, -INF , !P6 ;  /* 0xff8000002c507808 */ /* 0x000fe20007000000 */
[--C-:B------:R-:W-:Y:S01]  /*4490*/  FFMA.FTZ R44, R54, UR11, -R79.reuse ;  /* 0x0000000b362c7c23 */ /* 0x100fe2000801084f */
[----:B------:R-:W-:Y:S01]  /*44a0*/  FMNMX.FTZ R70, R20, R73, !PT ;  /* 0x0000004914467209 */ /* 0x000fe20007810000 */
[--C-:B------:R-:W-:Y:S01]  /*44b0*/  FFMA.FTZ R54, R61, UR11, -R79.reuse ;  /* 0x0000000b3d367c23 */ /* 0x100fe2000801084f */
[--C-:B------:R-:W-:Y:S01]  /*44c0*/  FFMA.FTZ R55, R58, UR11, -R79.reuse ;  /* 0x0000000b3a377c23 */ /* 0x100fe2000801084f */
[--C-:B------:R-:W-:Y:S01]  /*44d0*/  FFMA.FTZ R58, R59, UR11, -R79.reuse ;  /* 0x0000000b3b3a7c23 */ /* 0x100fe2000801084f */
[----:B------:R-:W-:Y:S01]  /*44e0*/  FMNMX.FTZ R77, R21, R70, !PT ;  /* 0x00000046154d7209 */ /* 0x000fe20007810000 */
[----:B------:R-:W3:Y:S01]  /*44f0*/  MUFU.EX2 R4, R4 ;  /* 0x0000000400047308 */ /* 0x000ee20000000800 */
        /* <DEDUP_REMOVED lines=11> */
[----:B------:R-:W4:Y:S03]  /*45b0*/  MUFU.EX2 R5, R93 ;  /* 0x0000005d00057308 */ /* 0x000f260000000800 */
[----:B------:R-:W-:Y:S01]  /*45c0*/  FMNMX.FTZ R81, R27, R72, !PT ;  /* 0x000000481b517209 */ /* 0x000fe20007810000 */
[----:B------:R-:W-:-:S03]  /*45d0*/  FFMA.FTZ R72, R98, UR11, -R79 ;  /* 0x0000000b62487c23 */ /* 0x000fc6000801084f */
        /* <DEDUP_REMOVED lines=16> */
[----:B------:R-:W-:Y:S01]  /*46e0*/  MUFU.EX2 R81, R99 ;  /* 0x0000006300517308 */ /* 0x000fe20000000800 */
[----:B------:R-:W-:Y:S02]  /*46f0*/  FSEL R76, R41, -INF , !P2 ;  /* 0xff800000294c7808 */ /* 0x000fe40005000000 */
[----:B------:R-:W-:Y:S01]  /*4700*/  FMNMX.FTZ R40, R38, R83, !PT ;  /* 0x0000005326287209 */ /* 0x000fe20007810000 */
[----:B------:R-:W-:-:S03]  /*4710*/  FFMA.FTZ R83, R51, UR11, -R79 ;  /* 0x0000000b33537c23 */ /* 0x000fc6000801084f */
[----:B------:R-:W-:Y:S01]  /*4720*/  FMNMX.FTZ R41, R67, R40, !PT ;  /* 0x0000002843297209 */ /* 0x000fe20007810000 */
[----:B------:R-:W-:Y:S03]  /*4730*/  MUFU.EX2 R64, R64 ;  /* 0x0000004000407308 */ /* 0x000fe60000000800 */
[----:B------:R-:W-:-:S04]  /*4740*/  FMNMX.FTZ R41, R76, R41, !PT ;  /* 0x000000294c297209 */ /* 0x000fc80007810000 */
[----:B------:R-:W-:Y:S01]  /*4750*/  FMNMX.FTZ R43, R50, R41, !PT ;  /* 0x00000029322b7209 */ /* 0x000fe20007810000 */
[----:B------:R5:W-:Y:S03]  /*4760*/  MUFU.EX2 R40, R82 ;  /* 0x0000005200287308 */ /* 0x000be60000000800 */
[----:B------:R-:W-:-:S04]  /*4770*/  FMNMX.FTZ R42, R78, R43, !PT ;  /* 0x0000002b4e2a7209 */ /* 0x000fc80007810000 */
[----:B------:R-:W-:Y:S01]  /*4780*/  FMNMX.FTZ R43, R63, R42, !PT ;  /* 0x0000002a3f2b7209 */ /* 0x000fe20007810000 */
[----:B------:R-:W-:Y:S03]  /*4790*/  MUFU.EX2 R41, R83 ;  /* 0x0000005300297308 */ /* 0x000fe60000000800 */
[----:B------:R-:W-:Y:S01]  /*47a0*/  FMNMX.FTZ R51, R80, R43, !PT ;  /* 0x0000002b50337209 */ /* 0x000fe20007810000 */
[--C-:B------:R-:W-:Y:S01]  /*47b0*/  FFMA.FTZ R43, R53, UR11, -R79.reuse ;  /* 0x0000000b352b7c23 */ /* 0x100fe2000801084f */
[----:B------:R-:W-:-:S03]  /*47c0*/  FFMA.FTZ R53, R62, UR11, -R79 ;  /* 0x0000000b3e357c23 */ /* 0x000fc6000801084f */
[----:B-----5:R-:W5:Y:S01]  /*47d0*/  SHFL.BFLY PT, R82, R51, 0x2, 0x1f ;  /* 0x0c401f0033527f89 */ /* 0x020f6200000e0000 */
[----:B------:R0:W-:Y:S08]  /*47e0*/  MUFU.EX2 R42, R52 ;  /* 0x00000034002a7308 */ /* 0x0001f00000000800 */
[----:B------:R-:W-:Y:S01]  /*47f0*/  MUFU.EX2 R65, R65 ;  /* 0x0000004100417308 */ /* 0x000fe20000000800 */
[----:B0-----:R-:W-:-:S07]  /*4800*/  FFMA.FTZ R52, R57, UR11, -R79 ;  /* 0x0000000b39347c23 */ /* 0x001fce000801084f */
[----:B------:R-:W-:Y:S01]  /*4810*/  MUFU.EX2 R66, R66 ;  /* 0x0000004200427308 */ /* 0x000fe20000000800 */
[----:B-----5:R-:W-:Y:S01]  /*4820*/  FMNMX.FTZ R82, R51, R82, !PT ;  /* 0x0000005233527209 */ /* 0x020fe20007810000 */
[----:B------:R-:W-:-:S06]  /*4830*/  FFMA.FTZ R51, R60, UR11, -R79 ;  /* 0x0000000b3c337c23 */ /* 0x000fcc000801084f */
[----:B------:R-:W-:Y:S01]  /*4840*/  MUFU.EX2 R49, R49 ;  /* 0x0000003100317308 */ /* 0x000fe20000000800 */
[----:B------:R-:W0:Y:S07]  /*4850*/  SHFL.BFLY PT, R57, R82, 0x1, 0x1f ;  /* 0x0c201f0052397f89 */ /* 0x000e2e00000e0000 */
[----:B------:R-:W-:Y:S08]  /*4860*/  MUFU.EX2 R43, R43 ;  /* 0x0000002b002b7308 */ /* 0x000ff00000000800 */
[----:B------:R-:W-:Y:S08]  /*4870*/  MUFU.EX2 R44, R44 ;  /* 0x0000002c002c7308 */ /* 0x000ff00000000800 */
[----:B------:R-:W-:Y:S01]  /*4880*/  MUFU.EX2 R45, R45 ;  /* 0x0000002d002d7308 */ /* 0x000fe20000000800 */
[----:B0-----:R-:W-:-:S04]  /*4890*/  FMNMX.FTZ R57, R82, R57, !PT ;  /* 0x0000003952397209 */ /* 0x001fc80007810000 */
[C---:B------:R-:W-:Y:S01]  /*48a0*/  FSETP.NEU.FTZ.AND P1, PT, R57.reuse, -INF , PT ;  /* 0xff8000003900780b */ /* 0x040fe20003f3d000 */
[----:B------:R-:W-:Y:S02]  /*48b0*/  FMUL.FTZ R61, R57, UR11 ;  /* 0x0000000b393d7c20 */ /* 0x000fe40008410000 */
[----:B------:R-:W-:Y:S03]  /*48c0*/  MUFU.EX2 R47, R47 ;  /* 0x0000002f002f7308 */ /* 0x000fe60000000800 */
[----:B------:R-:W-:Y:S02]  /*48d0*/  FSEL R61, R61, RZ, P1 ;  /* 0x000000ff3d3d7208 */ /* 0x000fe40000800000 */
[----:B------:R-:W-:-:S03]  /*48e0*/  PLOP3.LUT P1, PT, PT, PT, UP0, 0x40, 0x0 ;  /* 0x000000000000781c */ /* 0x000fc60003f2e808 */
[----:B------:R-:W-:Y:S01]  /*48f0*/  MUFU.EX2 R52, R52 ;  /* 0x0000003400347308 */ /* 0x000fe20000000800 */
[--C-:B------:R-:W-:Y:S01]  /*4900*/  FFMA.FTZ R74, R74, UR11, -R61.reuse ;  /* 0x0000000b4a4a7c23 */ /* 0x100fe2000801083d */
[--C-:B------:R-:W-:Y:S01]  /*4910*/  FFMA.FTZ R60, R3, UR11, -R61.reuse ;  /* 0x0000000b033c7c23 */ /* 0x100fe2000801083d */
[--C-:B------:R-:W-:Y:S01]  /*4920*/  FFMA.FTZ R62, R10, UR11, -R61.reuse ;  /* 0x0000000b0a3e7c23 */ /* 0x100fe2000801083d */
[--C-:B------:R-:W-:Y:S01]  /*4930*/  FFMA.FTZ R79, R11, UR11, -R61.reuse ;  /* 0x0000000b0b4f7c23 */ /* 0x100fe2000801083d */
[----:B------:R-:W-:Y:S01]  /*4940*/  FFMA.FTZ R6, R13, UR11, -R61 ;  /* 0x0000000b0d067c23 */ /* 0x000fe2000801083d */
[----:B------:R-:W-:Y:S01]  /*4950*/  FADD.FTZ R13, R0, R69 ;  /* 0x00000045000d7221 */ /* 0x000fe20000010000 */
[--C-:B------:R-:W-:Y:S01]  /*4960*/  FFMA.FTZ R3, R12, UR11, -R61.reuse ;  /* 0x0000000b0c037c23 */ /* 0x100fe2000801083d */
[----:B------:R0:W-:Y:S01]  /*4970*/  MUFU.EX2 R84, R74 ;  /* 0x0000004a00547308 */ /* 0x0001e20000000800 */
[----:B------:R-:W-:Y:S01]  /*4980*/  FFMA.FTZ R10, R14, UR11, -R61 ;  /* 0x0000000b0e0a7c23 */ /* 0x000fe2000801083d */
[----:B-1----:R-:W-:Y:S01]  /*4990*/  FADD.FTZ R14, R16, R13 ;  /* 0x0000000d100e7221 */ /* 0x002fe20000010000 */
[--C-:B------:R-:W-:Y:S01]  /*49a0*/  FFMA.FTZ R11, R15, UR11, -R61.reuse ;  /* 0x0000000b0f0b7c23 */ /* 0x100fe2000801083d */
[----:B------:R-:W-:Y:S01]  /*49b0*/  F2FP.BF16.F32.PACK_AB R12, R69, R0 ;  /* 0x00000000450c723e */ /* 0x000fe200000010ff */
[--C-:B------:R-:W-:Y:S01]  /*49c0*/  FFMA.FTZ R83, R25, UR11, -R61.reuse ;  /* 0x0000000b19537c23 */ /* 0x100fe2000801083d */
[----:B--2---:R-:W-:Y:S01]  /*49d0*/  FADD.FTZ R15, R71, R14 ;  /* 0x0000000e470f7221 */ /* 0x004fe20000010000 */
[--C-:B------:R-:W-:Y:S01]  /*49e0*/  FFMA.FTZ R20, R20, UR11, -R61.reuse ;  /* 0x0000000b14147c23 */ /* 0x100fe2000801083d */
[----:B------:R1:W2:Y:S01]  /*49f0*/  MUFU.EX2 R89, R60 ;  /* 0x0000003c00597308 */ /* 0x0002a20000000800 */
[----:B0-----:R-:W-:Y:S01]  /*4a00*/  FFMA.FTZ R74, R26, UR11, -R61 ;  /* 0x0000000b1a4a7c23 */ /* 0x001fe2000801083d */
[----:B---3--:R-:W-:Y:S01]  /*4a10*/  FADD.FTZ R26, R4, R15 ;  /* 0x0000000f041a7221 */ /* 0x008fe20000010000 */
[--C-:B------:R-:W-:Y:S01]  /*4a20*/  FFMA.FTZ R85, R27, UR11, -R61.reuse ;  /* 0x0000000b1b557c23 */ /* 0x100fe2000801083d */
[--C-:B------:R-:W-:Y:S01]  /*4a30*/  FFMA.FTZ R82, R28, UR11, -R61.reuse ;  /* 0x0000000b1c527c23 */ /* 0x100fe2000801083d */
[----:B------:R-:W-:Y:S01]  /*4a40*/  F2FP.BF16.F32.PACK_AB R14, R71, R16 ;  /* 0x00000010470e723e */ /* 0x000fe200000010ff */
[----:B----4-:R-:W-:Y:S01]  /*4a50*/  FADD.FTZ R25, R5, R26 ;  /* 0x0000001a05197221 */ /* 0x010fe20000010000 */
[--C-:B------:R-:W-:Y:S01]  /*4a60*/  FFMA.FTZ R87, R29, UR11, -R61.reuse ;  /* 0x0000000b1d577c23 */ /* 0x100fe2000801083d */
[----:B------:R0:W3:Y:S01]  /*4a70*/  MUFU.EX2 R86, R62 ;  /* 0x0000003e00567308 */ /* 0x0000e20000000800 */
[--C-:B-1----:R-:W-:Y:S01]  /*4a80*/  FFMA.FTZ R60, R31, UR11, -R61.reuse ;  /* 0x0000000b1f3c7c23 */ /* 0x102fe2000801083d */
[--C-:B------:R-:W-:Y:S01]  /*4a90*/  FFMA.FTZ R32, R32, UR11, -R61.reuse ;  /* 0x0000000b20207c23 */ /* 0x100fe2000801083d */
[--C-:B------:R-:W-:Y:S01]  /*4aa0*/  FFMA.FTZ R33, R33, UR11, -R61.reuse ;  /* 0x0000000b21217c23 */ /* 0x100fe2000801083d */
[--C-:B------:R-:W-:Y:S01]  /*4ab0*/  FFMA.FTZ R34, R34, UR11, -R61.reuse ;  /* 0x0000000b22227c23 */ /* 0x100fe2000801083d */
[--C-:B------:R-:W-:Y:S01]  /*4ac0*/  FFMA.FTZ R37, R37, UR11, -R61.reuse ;  /* 0x0000000b25257c23 */ /* 0x100fe2000801083d */
[--C-:B------:R-:W-:Y:S01]  /*4ad0*/  FFMA.FTZ R36, R36, UR11, -R61.reuse ;  /* 0x0000000b24247c23 */ /* 0x100fe2000801083d */
[----:B------:R-:W-:Y:S01]  /*4ae0*/  FFMA.FTZ R39, R39, UR11, -R61 ;  /* 0x0000000b27277c23 */ /* 0x000fe2000801083d */
[----:B------:R1:W4:Y:S01]  /*4af0*/  MUFU.EX2 R91, R79 ;  /* 0x0000004f005b7308 */ /* 0x0003220000000800 */
[----:B--2---:R-:W-:Y:S01]  /*4b00*/  FADD.FTZ R13, R84, R89 ;  /* 0x00000059540d7221 */ /* 0x004fe20000010000 */
[--C-:B0-----:R-:W-:Y:S01]  /*4b10*/  FFMA.FTZ R62, R24, UR11, -R61.reuse ;  /* 0x0000000b183e7c23 */ /* 0x101fe2000801083d */
[--C-:B------:R-:W-:Y:S01]  /*4b20*/  FFMA.FTZ R38, R38, UR11, -R61.reuse ;  /* 0x0000000b26267c23 */ /* 0x100fe2000801083d */
[--C-:B------:R-:W-:Y:S01]  /*4b30*/  FFMA.FTZ R67, R67, UR11, -R61.reuse ;  /* 0x0000000b43437c23 */ /* 0x100fe2000801083d */
[--C-:B------:R-:W-:Y:S01]  /*4b40*/  FFMA.FTZ R76, R76, UR11, -R61.reuse ;  /* 0x0000000b4c4c7c23 */ /* 0x100fe2000801083d */
[--C-:B------:R-:W-:Y:S01]  /*4b50*/  FFMA.FTZ R50, R50, UR11, -R61.reuse ;  /* 0x0000000b32327c23 */ /* 0x100fe2000801083d */
[----:B------:R-:W-:Y:S01]  /*4b60*/  FFMA.FTZ R63, R63, UR11, -R61 ;  /* 0x0000000b3f3f7c23 */ /* 0x000fe2000801083d */
[----:B------:R-:W0:Y:S01]  /*4b70*/  MUFU.EX2 R3, R3 ;  /* 0x0000000300037308 */ /* 0x000e220000000800 */
[----:B---3--:R-:W-:Y:S01]  /*4b80*/  FADD.FTZ R0, R86, R13 ;  /* 0x0000000d56007221 */ /* 0x008fe20000010000 */
[--C-:B-1----:R-:W-:Y:S01]  /*4b90*/  FFMA.FTZ R79, R21, UR11, -R61.reuse ;  /* 0x0000000b154f7c23 */ /* 0x102fe2000801083d */
[----:B------:R-:W-:Y:S01]  /*4ba0*/  F2FP.BF16.F32.PACK_AB R13, R89, R84 ;  /* 0x00000054590d723e */ /* 0x000fe200000010ff */
[--C-:B------:R-:W-:Y:S01]  /*4bb0*/  FFMA.FTZ R21, R30, UR11, -R61.reuse ;  /* 0x0000000b1e157c23 */ /* 0x100fe2000801083d */
[----:B------:R-:W-:Y:S01]  /*4bc0*/  FFMA.FTZ R78, R78, UR11, -R61 ;  /* 0x0000000b4e4e7c23 */ /* 0x000fe2000801083d */
[----:B------:R-:W-:-:S02]  /*4bd0*/  F2FP.BF16.F32.PACK_AB R26, R73, R68 ;  /* 0x00000044491a723e */ /* 0x000fc400000010ff */
[----:B------:R-:W1:Y:S01]  /*4be0*/  MUFU.EX2 R6, R6 ;  /* 0x0000000600067308 */ /* 0x000e620000000800 */
[C---:B----4-:R-:W-:Y:S01]  /*4bf0*/  FADD.FTZ R24, R91.reuse, R0 ;  /* 0x000000005b187221 */ /* 0x050fe20000010000 */
[----:B------:R-:W-:Y:S01]  /*4c00*/  LEA R0, R22, UR38, 0x1 ;  /* 0x0000002616007c11 */ /* 0x000fe2000f8e08ff */
[----:B------:R-:W-:Y:S01]  /*4c10*/  FADD.FTZ R22, R68, R25 ;  /* 0x0000001944167221 */ /* 0x000fe20000010000 */
[----:B------:R-:W-:Y:S02]  /*4c20*/  F2FP.BF16.F32.PACK_AB R15, R91, R86 ;  /* 0x000000565b0f723e */ /* 0x000fe400000010ff */
[----:B------:R-:W-:Y:S01]  /*4c30*/  F2FP.BF16.F32.PACK_AB R30, R81, R72 ;  /* 0x00000048511e723e */ /* 0x000fe200000010ff */
        /* <DEDUP_REMOVED lines=12> */
[----:B------:R-:W-:Y:S01]  /*4d00*/  F2FP.BF16.F32.PACK_AB R24, R5, R4 ;  /* 0x000000040518723e */ /* 0x000fe200000010ff */
[----:B------:R-:W-:Y:S01]  /*4d10*/  FADD.FTZ R28, R64, R27 ;  /* 0x0000001b401c7221 */ /* 0x000fe20000010000 */
[----:B0-----:R-:W-:-:S04]  /*4d20*/  F2FP.BF16.F32.PACK_AB R12, R65, R64 ;  /* 0x00000040410c723e */ /* 0x001fc800000010ff */
[----:B------:R-:W0:Y:S01]  /*4d30*/  MUFU.EX2 R79, R79 ;  /* 0x0000004f004f7308 */ /* 0x000e220000000800 */
[C---:B---3--:R-:W-:Y:S01]  /*4d40*/  FADD.FTZ R25, R11.reuse, R22 ;  /* 0x000000160b197221 */ /* 0x048fe20000010000 */
[----:B------:R-:W-:-:S06]  /*4d50*/  F2FP.BF16.F32.PACK_AB R27, R11, R10 ;  /* 0x0000000a0b1b723e */ /* 0x000fcc00000010ff */
[----:B------:R-:W2:Y:S01]  /*4d60*/  MUFU.EX2 R62, R62 ;  /* 0x0000003e003e7308 */ /* 0x000ea20000000800 */
[----:B-1----:R-:W-:Y:S01]  /*4d70*/  FADD.FTZ R22, R20, R25 ;  /* 0x0000001914167221 */ /* 0x002fe20000010000 */
[----:B------:R-:W-:Y:S01]  /*4d80*/  FADD.FTZ R25, R65, R28 ;  /* 0x0000001c41197221 */ /* 0x000fe20000010000 */
[----:B------:R-:W-:-:S03]  /*4d90*/  F2FP.BF16.F32.PACK_AB R28, R77, R70 ;  /* 0x000000464d1c723e */ /* 0x000fc600000010ff */
[----:B------:R-:W-:Y:S01]  /*4da0*/  FADD.FTZ R14, R66, R25 ;  /* 0x00000019420e7221 */ /* 0x000fe20000010000 */
[----:B------:R-:W-:Y:S01]  /*4db0*/  F2FP.BF16.F32.PACK_AB R25, R6, R3 ;  /* 0x000000030619723e */ /* 0x000fe200000010ff */
[----:B------:R-:W1:Y:S01]  /*4dc0*/  MUFU.EX2 R83, R83 ;  /* 0x0000005300537308 */ /* 0x000e620000000800 */
[----:B0-----:R-:W-:Y:S01]  /*4dd0*/  FADD.FTZ R5, R79, R22 ;  /* 0x000000164f057221 */ /* 0x001fe20000010000 */
[C---:B------:R-:W-:Y:S01]  /*4de0*/  FADD.FTZ R13, R49.reuse, R14 ;  /* 0x0000000e310d7221 */ /* 0x040fe20000010000 */
[----:B------:R-:W-:Y:S01]  /*4df0*/  F2FP.BF16.F32.PACK_AB R14, R49, R66 ;  /* 0x00000042310e723e */ /* 0x000fe200000010ff */
[----:B------:R-:W-:Y:S01]  /*4e00*/  IMAD R49, R7, 0x2, R0 ;  /* 0x0000000207317824 */ /* 0x000fe200078e0200 */
[----:B------:R-:W-:Y:S01]  /*4e10*/  F2FP.BF16.F32.PACK_AB R29, R79, R20 ;  /* 0x000000144f1d723e */ /* 0x000fe200000010ff */
[----:B------:R-:W-:Y:S01]  /*4e20*/  FADD.FTZ R6, R40, R13 ;  /* 0x0000000d28067221 */ /* 0x000fe20000010000 */
[----:B------:R-:W-:Y:S01]  /*4e30*/  F2FP.BF16.F32.PACK_AB R20, R41, R40 ;  /* 0x000000282914723e */ /* 0x000fe200000010ff */
[----:B------:R-:W0:Y:S01]  /*4e40*/  MUFU.EX2 R74, R74 ;  /* 0x0000004a004a7308 */ /* 0x000e220000000800 */
[----:B--2---:R-:W-:Y:S01]  /*4e50*/  FADD.FTZ R4, R62, R5 ;  /* 0x000000053e047221 */ /* 0x004fe20000010000 */
[----:B------:R-:W-:-:S06]  /*4e60*/  F2FP.BF16.F32.PACK_AB R22, R43, R42 ;  /* 0x0000002a2b16723e */ /* 0x000fcc00000010ff */
[----:B------:R-:W2:Y:S01]  /*4e70*/  MUFU.EX2 R85, R85 ;  /* 0x0000005500557308 */ /* 0x000ea20000000800 */
[C---:B-1----:R-:W-:Y:S01]  /*4e80*/  FADD.FTZ R5, R83.reuse, R4 ;  /* 0x0000000453057221 */ /* 0x042fe20000010000 */
[----:B------:R-:W-:-:S06]  /*4e90*/  F2FP.BF16.F32.PACK_AB R31, R83, R62 ;  /* 0x0000003e531f723e */ /* 0x000fcc00000010ff */
[----:B------:R-:W1:Y:S01]  /*4ea0*/  MUFU.EX2 R82, R82 ;  /* 0x0000005200527308 */ /* 0x000e620000000800 */
[----:B0-----:R-:W-:-:S07]  /*4eb0*/  FADD.FTZ R4, R74, R5 ;  /* 0x000000054a047221 */ /* 0x001fce0000010000 */
[----:B------:R-:W0:Y:S01]  /*4ec0*/  MUFU.EX2 R87, R87 ;  /* 0x0000005700577308 */ /* 0x000e220000000800 */
[C---:B--2---:R-:W-:Y:S01]  /*4ed0*/  FADD.FTZ R3, R85.reuse, R4 ;  /* 0x0000000455037221 */ /* 0x044fe20000010000 */
[----:B------:R-:W-:-:S06]  /*4ee0*/  F2FP.BF16.F32.PACK_AB R13, R85, R74 ;  /* 0x0000004a550d723e */ /* 0x000fcc00000010ff */
[----:B------:R-:W2:Y:S01]  /*4ef0*/  MUFU.EX2 R21, R21 ;  /* 0x0000001500157308 */ /* 0x000ea20000000800 */
[----:B-1----:R-:W-:Y:S01]  /*4f00*/  FADD.FTZ R4, R82, R3 ;  /* 0x0000000352047221 */ /* 0x002fe20000010000 */
[----:B------:R-:W-:-:S04]  /*4f10*/  FADD.FTZ R3, R41, R6 ;  /* 0x0000000629037221 */ /* 0x000fc80000010000 */
[----:B------:R-:W-:Y:S02]  /*4f20*/  FADD.FTZ R10, R42, R3 ;  /* 0x000000032a0a7221 */ /* 0x000fe40000010000 */
[----:B------:R-:W1:Y:S01]  /*4f30*/  MUFU.EX2 R60, R60 ;  /* 0x0000003c003c7308 */ /* 0x000e620000000800 */
[----:B0-----:R-:W-:Y:S01]  /*4f40*/  FADD.FTZ R4, R87, R4 ;  /* 0x0000000457047221 */ /* 0x001fe20000010000 */
[----:B------:R-:W-:Y:S01]  /*4f50*/  FADD.FTZ R11, R43, R10 ;  /* 0x0000000a2b0b7221 */ /* 0x000fe20000010000 */
[----:B------:R-:W-:-:S03]  /*4f60*/  F2FP.BF16.F32.PACK_AB R15, R87, R82 ;  /* 0x00000052570f723e */ /* 0x000fc600000010ff */
[----:B------:R-:W-:Y:S02]  /*4f70*/  FADD.FTZ R10, R44, R11 ;  /* 0x0000000b2c0a7221 */ /* 0x000fe40000010000 */
[----:B------:R0:W3:Y:S01]  /*4f80*/  MUFU.EX2 R19, R32 ;  /* 0x0000002000137308 */ /* 0x0000e20000000800 */
[----:B--2---:R-:W-:Y:S01]  /*4f90*/  FADD.FTZ R3, R21, R4 ;  /* 0x0000000415037221 */ /* 0x004fe20000010000 */
[----:B------:R-:W-:-:S04]  /*4fa0*/  FADD.FTZ R10, R45, R10 ;  /* 0x0000000a2d0a7221 */ /* 0x000fc80000010000 */
[----:B------:R-:W-:Y:S02]  /*4fb0*/  FADD.FTZ R11, R47, R10 ;  /* 0x0000000a2f0b7221 */ /* 0x000fe40000010000 */
[----:B------:R-:W2:Y:S01]  /*4fc0*/  MUFU.EX2 R16, R33 ;  /* 0x0000002100107308 */ /* 0x000ea20000000800 */
[----:B0-----:R-:W-:Y:S01]  /*4fd0*/  FFMA.FTZ R32, R35, UR11, -R61 ;  /* 0x0000000b23207c23 */ /* 0x001fe2000801083d */
[----:B-1----:R-:W-:Y:S01]  /*4fe0*/  FADD.FTZ R4, R60, R3 ;  /* 0x000000033c047221 */ /* 0x002fe20000010000 */
[----:B------:R-:W-:Y:S01]  /*4ff0*/  FADD.FTZ R10, R52, R11 ;  /* 0x0000000b340a7221 */ /* 0x000fe20000010000 */
[----:B------:R-:W-:Y:S01]  /*5000*/  FFMA.FTZ R61, R80, UR11, -R61 ;  /* 0x0000000b503d7c23 */ /* 0x000fe2000801083d */
[----:B------:R-:W-:Y:S01]  /*5010*/  IMAD R35, R23, 0x2, R0 ;  /* 0x0000000217237824 */ /* 0x000fe200078e0200 */
[----:B------:R-:W-:Y:S02]  /*5020*/  F2FP.BF16.F32.PACK_AB R21, R60, R21 ;  /* 0x000000153c15723e */ /* 0x000fe400000010ff */
[----:B------:R-:W-:Y:S01]  /*5030*/  MUFU.EX2 R55, R55 ;  /* 0x0000003700377308 */ /* 0x000fe20000000800 */
[----:B---3--:R-:W-:Y:S01]  /*5040*/  FADD.FTZ R3, R19, R4 ;  /* 0x0000000413037221 */ /* 0x008fe20000010000 */
[----:B------:R0:W-:Y:S04]  /*5050*/  STSM.16.M88.4 [R35+0x21800], R24 ;  /* 0x0218001823007844 */ /* 0x0001e80000000200 */
[----:B------:R1:W-:Y:S02]  /*5060*/  STSM.16.M88.4 [R49+0x21800], R28 ;  /* 0x0218001c31007844 */ /* 0x0003e40000000200 */
[----:B------:R-:W3:Y:S01]  /*5070*/  MUFU.EX2 R32, R32 ;  /* 0x0000002000207308 */ /* 0x000ee20000000800 */
[----:B--2---:R-:W-:-:S07]  /*5080*/  FADD.FTZ R3, R16, R3 ;  /* 0x0000000310037221 */ /* 0x004fce0000010000 */
[----:B------:R2:W4:Y:S01]  /*5090*/  MUFU.EX2 R33, R34 ;  /* 0x0000002200217308 */ /* 0x0005220000000800 */
[----:B0-----:R-:W-:Y:S02]  /*50a0*/  F2FP.BF16.F32.PACK_AB R24, R45, R44 ;  /* 0x0000002c2d18723e */ /* 0x001fe400000010ff */
[----:B------:R-:W-:-:S05]  /*50b0*/  F2FP.BF16.F32.PACK_AB R26, R52, R47 ;  /* 0x0000002f341a723e */ /* 0x000fca00000010ff */
[----:B------:R-:W1:Y:S01]  /*50c0*/  MUFU.EX2 R58, R58 ;  /* 0x0000003a003a7308 */ /* 0x000e620000000800 */
[----:B--2---:R-:W-:Y:S02]  /*50d0*/  VIADD R34, R0, 0x21800 ;  /* 0x0002180000227836 */ /* 0x004fe40000000000 */
[----:B---3--:R-:W-:Y:S02]  /*50e0*/  FADD.FTZ R4, R32, R3 ;  /* 0x0000000320047221 */ /* 0x008fe40000010000 */
[----:B------:R-:W-:Y:S02]  /*50f0*/  IMAD R6, R23, 0x2, R34 ;  /* 0x0000000217067824 */ /* 0x000fe400078e0222 */
[----:B------:R-:W-:Y:S01]  /*5100*/  FADD.FTZ R23, R55, R10 ;  /* 0x0000000a37177221 */ /* 0x000fe20000010000 */
[----:B------:R-:W0:Y:S01]  /*5110*/  MUFU.EX2 R37, R37 ;  /* 0x0000002500257308 */ /* 0x000e220000000800 */
[----:B------:R-:W-:Y:S02]  /*5120*/  IMAD R5, R7, 0x2, R6 ;  /* 0x0000000207057824 */ /* 0x000fe400078e0206 */
[C---:B----4-:R-:W-:Y:S01]  /*5130*/  FADD.FTZ R4, R33.reuse, R4 ;  /* 0x0000000421047221 */ /* 0x050fe20000010000 */
[----:B------:R-:W-:Y:S01]  /*5140*/  F2FP.BF16.F32.PACK_AB R25, R33, R32 ;  /* 0x000000202119723e */ /* 0x000fe200000010ff */
[----:B------:R-:W-:Y:S01]  /*5150*/  IMAD R7, R7, 0x2, R34 ;  /* 0x0000000207077824 */ /* 0x000fe200078e0222 */
[----:B------:R2:W-:Y:S02]  /*5160*/  STSM.16.M88.4 [R5], R12 ;  /* 0x0000000c05007844 */ /* 0x0005e40000000200 */
[----:B------:R-:W-:Y:S01]  /*5170*/  MUFU.EX2 R51, R51 ;  /* 0x0000003300337308 */ /* 0x000fe20000000800 */
[----:B-1----:R-:W-:Y:S01]  /*5180*/  FADD.FTZ R28, R58, R23 ;  /* 0x000000173a1c7221 */ /* 0x002fe20000010000 */
[----:B------:R-:W-:-:S05]  /*5190*/  F2FP.BF16.F32.PACK_AB R23, R16, R19 ;  /* 0x000000131017723e */ /* 0x000fca00000010ff */
[----:B------:R1:W-:Y:S01]  /*51a0*/  STSM.16.M88.4 [R0+0x27800], R20 ;  /* 0x0278001400007844 */ /* 0x0003e20000000200 */
[----:B------:R-:W3:Y:S01]  /*51b0*/  MUFU.EX2 R54, R54 ;  /* 0x0000003600367308 */ /* 0x000ee20000000800 */
[----:B0-----:R-:W-:Y:S01]  /*51c0*/  FADD.FTZ R11, R37, R4 ;  /* 0x00000004250b7221 */ /* 0x001fe20000010000 */
[----:B--2---:R-:W-:-:S06]  /*51d0*/  F2FP.BF16.F32.PACK_AB R12, R58, R55 ;  /* 0x000000373a0c723e */ /* 0x004fcc00000010ff */
[----:B------:R-:W0:Y:S08]  /*51e0*/  MUFU.EX2 R36, R36 ;  /* 0x0000002400247308 */ /* 0x000e300000000800 */
[----:B------:R-:W2:Y:S01]  /*51f0*/  MUFU.EX2 R39, R39 ;  /* 0x0000002700277308 */ /* 0x000ea20000000800 */
[----:B---3--:R-:W-:Y:S01]  /*5200*/  F2FP.BF16.F32.PACK_AB R14, R54, R51 ;  /* 0x00000033360e723e */ /* 0x008fe200000010ff */
[----:B------:R-:W-:-:S04]  /*5210*/  FADD.FTZ R51, R51, R28 ;  /* 0x0000001c33337221 */ /* 0x000fc80000010000 */
[----:B------:R-:W-:Y:S02]  /*5220*/  FADD.FTZ R54, R54, R51 ;  /* 0x0000003336367221 */ /* 0x000fe40000010000 */
[----:B------:R-:W3:Y:S01]  /*5230*/  MUFU.EX2 R38, R38 ;  /* 0x0000002600267308 */ /* 0x000ee20000000800 */
[C---:B0-----:R-:W-:Y:S01]  /*5240*/  F2FP.BF16.F32.PACK_AB R27, R36.reuse, R37 ;  /* 0x00000025241b723e */ /* 0x041fe200000010ff */
[----:B------:R-:W-:-:S04]  /*5250*/  FADD.FTZ R4, R36, R11 ;  /* 0x0000000b24047221 */ /* 0x000fc80000010000 */
[----:B------:R1:W-:Y:S02]  /*5260*/  STSM.16.M88.4 [R35+0x27800], R24 ;  /* 0x0278001823007844 */ /* 0x0003e40000000200 */
[----:B------:R-:W-:Y:S01]  /*5270*/  MUFU.EX2 R67, R67 ;  /* 0x0000004300437308 */ /* 0x000fe20000000800 */
[----:B--2---:R-:W-:-:S07]  /*5280*/  FADD.FTZ R11, R39, R4 ;  /* 0x00000004270b7221 */ /* 0x004fce0000010000 */
[----:B------:R-:W0:Y:S01]  /*5290*/  MUFU.EX2 R76, R76 ;  /* 0x0000004c004c7308 */ /* 0x000e220000000800 */
[C---:B---3--:R-:W-:Y:S01]  /*52a0*/  F2FP.BF16.F32.PACK_AB R13, R38.reuse, R39 ;  /* 0x00000027260d723e */ /* 0x048fe200000010ff */
[----:B------:R-:W-:-:S06]  /*52b0*/  FADD.FTZ R4, R38, R11 ;  /* 0x0000000b26047221 */ /* 0x000fcc0000010000 */
[----:B------:R-:W-:Y:S08]  /*52c0*/  MUFU.EX2 R53, R53 ;  /* 0x0000003500357308 */ /* 0x000ff00000000800 */
[----:B------:R-:W2:Y:S01]  /*52d0*/  MUFU.EX2 R48, R48 ;  /* 0x0000003000307308 */ /* 0x000ea20000000800 */
[----:B0-----:R-:W-:Y:S01]  /*52e0*/  F2FP.BF16.F32.PACK_AB R15, R76, R67 ;  /* 0x000000434c0f723e */ /* 0x001fe200000010ff */
[----:B------:R-:W-:-:S04]  /*52f0*/  FADD.FTZ R67, R67, R4 ;  /* 0x0000000443437221 */ /* 0x000fc80000010000 */
[----:B------:R1:W-:Y:S01]  /*5300*/  STSM.16.M88.4 [R49+0x27800], R12 ;  /* 0x0278000c31007844 */ /* 0x0003e20000000200 */
[----:B------:R-:W-:Y:S01]  /*5310*/  FADD.FTZ R67, R76, R67 ;  /* 0x000000434c437221 */ /* 0x000fe20000010000 */
[----:B------:R-:W0:Y:S08]  /*5320*/  MUFU.EX2 R46, R46 ;  /* 0x0000002e002e7308 */ /* 0x000e300000000800 */
[----:B------:R-:W3:Y:S01]  /*5330*/  MUFU.EX2 R59, R59 ;  /* 0x0000003b003b7308 */ /* 0x000ee20000000800 */
[----:B--2---:R-:W-:Y:S01]  /*5340*/  F2FP.BF16.F32.PACK_AB R28, R48, R53 ;  /* 0x00000035301c723e */ /* 0x004fe200000010ff */
[----:B------:R-:W-:-:S04]  /*5350*/  FADD.FTZ R53, R53, R54 ;  /* 0x0000003635357221 */ /* 0x000fc80000010000 */
[----:B------:R-:W-:Y:S02]  /*5360*/  FADD.FTZ R53, R48, R53 ;  /* 0x0000003530357221 */ /* 0x000fe40000010000 */
[----:B------:R-:W-:Y:S02]  /*5370*/  MUFU.EX2 R50, R50 ;  /* 0x0000003200327308 */ /* 0x000fe40000000800 */
[----:B0-----:R-:W-:-:S06]  /*5380*/  FADD.FTZ R4, R46, R53 ;  /* 0x000000352e047221 */ /* 0x001fcc0000010000 */
[----:B------:R-:W0:Y:S01]  /*5390*/  MUFU.EX2 R3, R78 ;  /* 0x0000004e00037308 */ /* 0x000e220000000800 */
[C---:B---3--:R-:W-:Y:S01]  /*53a0*/  F2FP.BF16.F32.PACK_AB R30, R59.reuse, R46 ;  /* 0x0000002e3b1e723e */ /* 0x048fe200000010ff */
[----:B------:R-:W-:-:S06]  /*53b0*/  FADD.FTZ R4, R59, R4 ;  /* 0x000000043b047221 */ /* 0x000fcc0000010000 */
[----:B------:R-:W2:Y:S08]  /*53c0*/  MUFU.EX2 R63, R63 ;  /* 0x0000003f003f7308 */ /* 0x000eb00000000800 */
[----:B------:R-:W3:Y:S01]  /*53d0*/  MUFU.EX2 R10, R61 ;  /* 0x0000003d000a7308 */ /* 0x000ee20000000800 */
[----:B0-----:R-:W-:Y:S01]  /*53e0*/  F2FP.BF16.F32.PACK_AB R29, R3, R50 ;  /* 0x00000032031d723e */ /* 0x001fe200000010ff */
[----:B------:R-:W-:-:S04]  /*53f0*/  FADD.FTZ R50, R50, R67 ;  /* 0x0000004332327221 */ /* 0x000fc80000010000 */
[----:B------:R-:W-:-:S04]  /*5400*/  FADD.FTZ R50, R3, R50 ;  /* 0x0000003203327221 */ /* 0x000fc80000010000 */
[----:B--2---:R-:W-:Y:S01]  /*5410*/  FADD.FTZ R3, R63, R50 ;  /* 0x000000323f037221 */ /* 0x004fe20000010000 */
[----:B---3--:R-:W-:-:S03]  /*5420*/  F2FP.BF16.F32.PACK_AB R31, R10, R63 ;  /* 0x0000003f0a1f723e */ /* 0x008fc600000010ff */
[----:B------:R-:W-:Y:S01]  /*5430*/  FADD.FTZ R3, R10, R3 ;  /* 0x000000030a037221 */ /* 0x000fe20000010000 */
[----:B------:R-:W-:Y:S01]  /*5440*/  VIADD R10, R18, 0xfffffffe ;  /* 0xfffffffe120a7836 */ /* 0x000fe20000000000 */
[----:B------:R1:W-:Y:S01]  /*5450*/  STSM.16.M88.4 [R5+0x6000], R28 ;  /* 0x0060001c05007844 */ /* 0x0003e20000000200 */
[----:B------:R0:W-:Y:S06]  /*5460*/  MEMBAR.ALL.CTA ;  /* 0x0000000000007992 */ /* 0x0001ec0000008000 */
[----:B0-----:R-:W0:Y:S02]  /*5470*/  FENCE.VIEW.ASYNC.S ;  /* 0x00000000000073c6 */ /* 0x001e240000000000 */
[----:B0-----:R-:W-:Y:S01]  /*5480*/  NOP ;  /* 0x0000000000007918 */ /* 0x001fe20000000000 */
[----:B------:R-:W-:Y:S05]  /*5490*/  @P1 BRA `(.L_x_865) ;  /* 0x00000000004c1947 */ /* 0x000fea0003800000 */
[----:B------:R-:W-:Y:S01]  /*54a0*/  ISETP.LT.AND P1, PT, RZ, UR40, PT ;  /* 0x00000028ff007c0c */ /* 0x000fe2000bf21270 */
[----:B------:R-:W-:-:S12]  /*54b0*/  UIADD3 UR7, UR40, -0x1, URZ ;  /* 0xffffffff28077890 */ /* 0x000fd8000fffe03f */
[----:B------:R-:W-:Y:S05]  /*54c0*/  @P1 BRA `(.L_x_866) ;  /* 0x0000000000201947 */ /* 0x000fea0003800000 */
[----:B------:R-:W-:Y:S01]  /*54d0*/  ULDC UR10, c[0x0][0x9e4] ;  /* 0x00027900000a7ab9 */ /* 0x000fe20000000800 */
[----:B------:R-:W-:Y:S02]  /*54e0*/  UIADD3 UR7, -UR40, URZ, URZ ;  /* 0x0000003f28077290 */ /* 0x000fe4000fffe13f */
[----:B------:R-:W-:-:S11]  /*54f0*/  UISETP.NE.AND UP0, UPT, UR10, 0x1, UPT ;  /* 0x000000010a00788c */ /* 0x000fd6000bf05270 */
[----:B------:R-:W-:Y:S02]  /*5500*/  @UP0 ULDC.64 UR14, c[0x0][0x9e8] ;  /* 0x00027a00000e0ab9 */ /* 0x000fe40000000a00 */
[----:B------:R-:W-:-:S04]  /*5510*/  UIMAD.WIDE.U32 UR4, UR7, UR14, URZ ;  /* 0x0000000e070472a5 */ /* 0x000fc8000f8e003f */
[----:B------:R-:W-:-:S04]  /*5520*/  @UP0 USHF.R.U32.HI UR7, URZ, UR15, UR5 ;  /* 0x0000000f3f070299 */ /* 0x000fc80008011605 */
[----:B------:R-:W-:Y:S01]  /*5530*/  ULOP3.LUT UR7, URZ, UR7, URZ, 0x33, !UPT ;  /* 0x000000073f077292 */ /* 0x000fe2000f8e333f */
[----:B------:R-:W-:Y:S11]  /*5540*/  BRA `(.L_x_867) ;  /* 0x0000000000147947 */ /* 0x000ff60003800000 */
.L_x_866:
[----:B------:R-:W-:Y:S02]  /*5550*/  ULDC UR10, c[0x0][0x9e4] ;  /* 0x00027900000a7ab9 */ /* 0x000fe40000000800 */
[----:B------:R-:W-:-:S11]  /*5560*/  UISETP.NE.AND UP0, UPT, UR10, 0x1, UPT ;  /* 0x000000010a00788c */ /* 0x000fd6000bf05270 */
[----:B------:R-:W-:Y:S02]  /*5570*/  @UP0 ULDC.64 UR14, c[0x0][0x9e8] ;  /* 0x00027a00000e0ab9 */ /* 0x000fe40000000a00 */
[----:B------:R-:W-:-:S04]  /*5580*/  UIMAD.WIDE.U32 UR4, UR7, UR14, URZ ;  /* 0x0000000e070472a5 */ /* 0x000fc8000f8e003f */
[----:B------:R-:W-:-:S12]  /*5590*/  @UP0 USHF.R.U32.HI UR7, URZ, UR15, UR5 ;  /* 0x0000000f3f070299 */ /* 0x000fd80008011605 */
.L_x_867:
[----:B------:R-:W-:-:S04]  /*55a0*/  UIMAD UR7, UR7, UR10, UR10 ;  /* 0x0000000a070772a4 */ /* 0x000fc8000f8e020a */
[----:B------:R-:W-:-:S04]  /*55b0*/  UISETP.LT.AND UP0, UPT, UR6, UR7, UPT ;  /* 0x000000070600728c */ /* 0x000fc8000bf01270 */
[----:B------:R-:W-:-:S12]  /*55c0*/  USEL UR6, UR6, UR7, UP0 ;  /* 0x0000000706067287 */ /* 0x000fd80008000000 */
.L_x_865:
[----:B------:R-:W-:Y:S01]  /*55d0*/  R2UR UR5, R145 ;  /* 0x00000000910572ca */ /* 0x000fe200000e0000 */
[----:B------:R-:W-:Y:S01]  /*55e0*/  USHF.R.S32.HI UR4, URZ, 0x1f, UR6 ;  /* 0x0000001f3f047899 */ /* 0x000fe20008011406 */
[----:B------:R-:W-:Y:S02]  /*55f0*/  CS2R R134, SRZ ;  /* 0x0000000000867805 */ /* 0x000fe4000001ff00 */
[----:B------:R-:W-:Y:S02]  /*5600*/  CS2R R132, SRZ ;  /* 0x0000000000847805 */ /* 0x000fe4000001ff00 */
[----:B------:R-:W-:Y:S01]  /*5610*/  CS2R R130, SRZ ;  /* 0x0000000000827805 */ /* 0x000fe2000001ff00 */
[----:B------:R-:W-:Y:S01]  /*5620*/  ULEA.HI UR4, UR4, UR6, URZ, 0x7 ;  /* 0x0000000604047291 */ /* 0x000fe2000f8f383f */
[----:B------:R-:W-:Y:S02]  /*5630*/  CS2R R128, SRZ ;  /* 0x0000000000807805 */ /* 0x000fe4000001ff00 */
[----:B------:R-:W-:-:S02]  /*5640*/  CS2R R126, SRZ ;  /* 0x00000000007e7805 */ /* 0x000fc4000001ff00 */
[----:B------:R-:W-:Y:S01]  /*5650*/  CS2R R124, SRZ ;  /* 0x00000000007c7805 */ /* 0x000fe2000001ff00 */
[----:B------:R-:W-:Y:S01]  /*5660*/  USHF.R.S32.HI UR4, URZ, 0x7, UR4 ;  /* 0x000000073f047899 */ /* 0x000fe20008011404 */
[----:B------:R-:W-:Y:S02]  /*5670*/  CS2R R122, SRZ ;  /* 0x00000000007a7805 */ /* 0x000fe4000001ff00 */
[----:B------:R-:W-:Y:S02]  /*5680*/  CS2R R120, SRZ ;  /* 0x0000000000787805 */ /* 0x000fe4000001ff00 */
[----:B------:R-:W-:Y:S01]  /*5690*/  CS2R R118, SRZ ;  /* 0x0000000000767805 */ /* 0x000fe2000001ff00 */
[----:B------:R-:W-:Y:S01]  /*56a0*/  UISETP.LT.AND UP0, UPT, UR5, UR4, UPT ;  /* 0x000000040500728c */ /* 0x000fe2000bf01270 */
[----:B------:R-:W-:Y:S02]  /*56b0*/  CS2R R116, SRZ ;  /* 0x0000000000747805 */ /* 0x000fe4000001ff00 */
[----:B------:R-:W-:-:S02]  /*56c0*/  CS2R R114, SRZ ;  /* 0x0000000000727805 */ /* 0x000fc4000001ff00 */
[----:B------:R-:W-:Y:S01]  /*56d0*/  CS2R R112, SRZ ;  /* 0x0000000000707805 */ /* 0x000fe2000001ff00 */
[----:B------:R-:W-:Y:S01]  /*56e0*/  USEL UR32, UR5, UR4, !UP0 ;  /* 0x0000000405207287 */ /* 0x000fe2000c000000 */
[----:B------:R-:W-:Y:S02]  /*56f0*/  CS2R R110, SRZ ;  /* 0x00000000006e7805 */ /* 0x000fe4000001ff00 */
[----:B------:R-:W-:Y:S01]  /*5700*/  CS2R R108, SRZ ;  /* 0x00000000006c7805 */ /* 0x000fe2000001ff00 */
[----:B------:R-:W-:Y:S01]  /*5710*/  UMOV UR4, URZ ;  /* 0x0000003f00047c82 */ /* 0x000fe20008000000 */
[----:B------:R-:W-:Y:S01]  /*5720*/  UMOV UR5, URZ ;  /* 0x0000003f00057c82 */ /* 0x000fe20008000000 */
[----:B------:R-:W-:Y:S02]  /*5730*/  CS2R R106, SRZ ;  /* 0x00000000006a7805 */ /* 0x000fe4000001ff00 */
[----:B------:R-:W-:Y:S02]  /*5740*/  ISETP.GE.AND P1, PT, R10, UR32, PT ;  /* 0x000000200a007c0c */ /* 0x000fe4000bf26270 */
        /* <DEDUP_REMOVED lines=8> */
[----:B------:R-:W-:Y:S01]  /*57d0*/  CS2R R88, SRZ ;  /* 0x0000000000587805 */ /* 0x000fe2000001ff00 */
[----:B------:R-:W-:Y:S06]  /*57e0*/  @!P1 BRA `(.L_x_868) ;  /* 0x0000003800b89947 */ /* 0x000fec0003800000 */
[----:B-1----:R-:W-:Y:S01]  /*57f0*/  IMAD.MOV.U32 R12, RZ, RZ, R57 ;  /* 0x000000ffff0c7224 */ /* 0x002fe200078e0039 */
[----:B------:R-:W-:Y:S01]  /*5800*/  UMOV UR41, URZ ;  /* 0x0000003f00297c82 */ /* 0x000fe20008000000 */
[----:B------:R-:W-:Y:S01]  /*5810*/  IMAD.MOV.U32 R11, RZ, RZ, R56 ;  /* 0x000000ffff0b7224 */ /* 0x000fe200078e0038 */
[----:B------:R-:W-:Y:S01]  /*5820*/  UMOV UR6, URZ ;  /* 0x0000003f00067c82 */ /* 0x000fe20008000000 */
[----:B------:R-:W-:Y:S01]  /*5830*/  IMAD.MOV.U32 R135, RZ, RZ, RZ ;  /* 0x000000ffff877224 */ /* 0x000fe200078e00ff */
[----:B------:R-:W-:Y:S01]  /*5840*/  ULDC UR33, c[0x0][0x9e4] ;  /* 0x0002790000217ab9 */ /* 0x000fe20000000800 */
[----:B------:R-:W-:Y:S01]  /*5850*/  ULDC UR35, c[0x0][0x2f0] ;  /* 0x0000bc0000237ab9 */ /* 0x000fe20000000800 */
[----:B------:R-:W-:Y:S01]  /*5860*/  ULDC UR7, c[0x0][0x9d8] ;  /* 0x0002760000077ab9 */ /* 0x000fe20000000800 */
[----:B------:R-:W-:Y:S01]  /*5870*/  ULDC UR34, c[0x0][0x988] ;  /* 0x0002620000227ab9 */ /* 0x000fe20000000800 */
[----:B------:R-:W-:-:S05]  /*5880*/  ULDC UR40, c[0x0][0x9e0] ;  /* 0x0002780000287ab9 */ /* 0x000fca0000000800 */
.L_x_887:
[----:B------:R-:W-:Y:S01]  /*5890*/  R2UR UR4, R140 ;  /* 0x000000008c0472ca */ /* 0x000fe200000e0000 */
[----:B------:R-:W-:-:S04]  /*58a0*/  UISETP.NE.AND UP0, UPT, UR6, 0x1, UPT ;  /* 0x000000010600788c */ /* 0x000fc8000bf05270 */
[----:B------:R-:W-:-:S04]  /*58b0*/  USEL UR5, URZ, 0x1, UP0 ;  /* 0x000000013f057887 */ /* 0x000fc80008000000 */
[----:B------:R-:W-:-:S04]  /*58c0*/  ULOP3.LUT UR5, UR41, UR5, URZ, 0x3c, !UPT ;  /* 0x0000000529057292 */ /* 0x000fc8000f8e3c3f */
[----:B------:R-:W-:-:S13]  /*58d0*/  ISETP.NE.AND P2, PT, RZ, UR4, PT ;  /* 0x00000004ff007c0c */ /* 0x000fda000bf45270 */
[----:B------:R-:W-:Y:S05]  /*58e0*/  @P2 BRA `(.L_x_869) ;  /* 0x0000000000382947 */ /* 0x000fea0003800000 */
[----:B------:R-:W-:Y:S05]  /*58f0*/  @!P0 BRA `(.L_x_870) ;  /* 0x0000000000048947 */ /* 0x000fea0003800000 */
[----:B------:R-:W-:Y:S01]  /*5900*/  BPT.TRAP 0x1 ;  /* 0x000000040000795c */ /* 0x000fe20000300000 */
.L_x_870:
        /* <DEDUP_REMOVED lines=9> */
.L_x_871:
[----:B-1----:R-:W-:Y:S05]  /*59a0*/  @P1 BRA `(.L_x_869) ;  /* 0x0000000000081947 */ /* 0x002fea0003800000 */
[----:B------:R-:W1:Y:S02]  /*59b0*/  SYNCS.PHASECHK.TRANS64.TRYWAIT P1, [UR4+0x2d830], R13 ;  /* 0x02d8300dff0075a7 */ /* 0x000e640008020144 */
[----:B-1----:R-:W-:Y:S05]  /*59c0*/  @!P1 BRA `(.L_x_872) ;  /* 0x0000010000109947 */ /* 0x002fea0003800000 */
.L_x_869:
[----:B-1----:R-:W1:Y:S01]  /*59d0*/  S2R R14, SR_TID.X ;  /* 0x00000000000e7919 */ /* 0x002e620000002100 */
[----:B------:R-:W-:Y:S01]  /*59e0*/  UIADD3 UR4, UR6, 0x1, URZ ;  /* 0x0000000106047890 */ /* 0x000fe2000fffe03f */
[----:B------:R-:W-:Y:S01]  /*59f0*/  R2UR UR28, R8 ;  /* 0x00000000081c72ca */ /* 0x000fe200000e0000 */
[----:B------:R-:W-:Y:S01]  /*5a00*/  UMOV UR31, 0x80000020 ;  /* 0x80000020001f7882 */ /* 0x000fe20000000000 */
[----:B------:R-:W-:Y:S01]  /*5a10*/  R2UR UR29, R9 ;  /* 0x00000000091d72ca */ /* 0x000fe200000e0000 */
[----:B------:R-:W-:Y:S01]  /*5a20*/  UISETP.NE.AND UP0, UPT, UR4, 0x2, UPT ;  /* 0x000000020400788c */ /* 0x000fe2000bf05270 */
[----:B------:R-:W-:Y:S01]  /*5a30*/  UMOV UR11, 0x80000020 ;  /* 0x80000020000b7882 */ /* 0x000fe20000000000 */
[----:B------:R-:W-:Y:S02]  /*5a40*/  UMOV UR15, 0x80000020 ;  /* 0x80000020000f7882 */ /* 0x000fe40000000000 */
[----:B------:R-:W-:Y:S01]  /*5a50*/  USEL UR4, UR4, URZ, UP0 ;  /* 0x0000003f04047287 */ /* 0x000fe20008000000 */
[----:B------:R-:W-:Y:S01]  /*5a60*/  UMOV UR19, 0x80000020 ;  /* 0x8000002000137882 */ /* 0x000fe20000000000 */
[----:B------:R-:W-:-:S02]  /*5a70*/  UMOV UR23, 0x80000020 ;  /* 0x8000002000177882 */ /* 0x000fc40000000000 */
[----:B------:R-:W-:Y:S01]  /*5a80*/  UIMAD UR30, UR4, 0x600, UR39 ;  /* 0x00000600041e78a4 */ /* 0x000fe2000f8e0227 */
[----:B------:R-:W-:-:S03]  /*5a90*/  UMOV UR27, 0x80000020 ;  /* 0x80000020001b7882 */ /* 0x000fc60000000000 */
[----:B------:R-:W-:Y:S02]  /*5aa0*/  UIADD3 UR10, UR30, 0x2, URZ ;  /* 0x000000021e0a7890 */ /* 0x000fe4000fffe03f */
[----:B------:R-:W-:Y:S02]  /*5ab0*/  UIADD3 UR14, UR30, 0x200, URZ ;  /* 0x000002001e0e7890 */ /* 0x000fe4000fffe03f */
[----:B------:R-:W-:Y:S02]  /*5ac0*/  UIADD3 UR18, UR30, 0x202, URZ ;  /* 0x000002021e127890 */ /* 0x000fe4000fffe03f */
[----:B------:R-:W-:Y:S02]  /*5ad0*/  UIADD3 UR22, UR30, 0x400, URZ ;  /* 0x000004001e167890 */ /* 0x000fe4000fffe03f */
        /* <DEDUP_REMOVED lines=25> */
.L_x_874:
[----:B------:R-:W-:Y:S01]  /*5c70*/  ULEA UR10, UR6, UR38, 0x3 ;  /* 0x00000026060a7291 */ /* 0x000fe2000f8e183f */
[----:B------:R-:W-:-:S05]  /*5c80*/  IMAD.U32 R13, RZ, RZ, UR41 ;  /* 0x00000029ff0d7e24 */ /* 0x000fca000f8e00ff */
[----:B------:R-:W-:-:S04]  /*5c90*/  SHF.L.U32 R13, R13, 0x1f, RZ ;  /* 0x0000001f0d0d7819 */ /* 0x000fc800000006ff */
[----:B------:R0:W1:Y:S01]  /*5ca0*/  SYNCS.PHASECHK.TRANS64.TRYWAIT P1, [UR10+0x2d850], R13 ;  /* 0x02d8500dff0075a7 */ /* 0x000062000802014a */
[----:B------:R-:W-:Y:S05]  /*5cb0*/  @!P0 BRA `(.L_x_875) ;  /* 0x0000000000048947 */ /* 0x000fea0003800000 */
[----:B------:R-:W-:Y:S01]  /*5cc0*/  BPT.TRAP 0x1 ;  /* 0x000000040000795c */ /* 0x000fe20000300000 */
.L_x_875:
[----:B-1----:R-:W-:Y:S05]  /*5cd0*/  @P1 BRA `(.L_x_873) ;  /* 0x0000000000081947 */ /* 0x002fea0003800000 */
[----:B------:R-:W1:Y:S02]  /*5ce0*/  SYNCS.PHASECHK.TRANS64.TRYWAIT P1, [UR10+0x2d850], R13 ;  /* 0x02d8500dff0075a7 */ /* 0x000e64000802014a */
[----:B-1----:R-:W-:Y:S05]  /*5cf0*/  @!P1 BRA `(.L_x_876) ;  /* 0x000000fc005c9947 */ /* 0x002fea0003800000 */
.L_x_873:
[----:B------:R-:W-:Y:S01]  /*5d00*/  UIADD3 UR10, UR38, 0x400, URZ ;  /* 0x00000400260a7890 */ /* 0x000fe2000fffe03f */
[----:B------:R-:W-:Y:S01]  /*5d10*/  R2UR UR14, R144 ;  /* 0x00000000900e72ca */ /* 0x000fe200000e0000 */
[----:B------:R-:W-:Y:S01]  /*5d20*/  WARPGROUP.ARRIVE ;  /* 0x00000000000079c5 */ /* 0x000fe20000000000 */
[----:B------:R-:W-:Y:S01]  /*5d30*/  UMOV UR29, 0x40000040 ;  /* 0x40000040001d7882 */ /* 0x000fe20000000000 */
[----:B------:R-:W-:-:S04]  /*5d40*/  USHF.R.U32.HI UR10, URZ, 0x4, UR10 ;  /* 0x000000043f0a7899 */ /* 0x000fc8000801160a */
[----:B------:R-:W1:Y:S01]  /*5d50*/  S2R R15, SR_TID.X ;  /* 0x00000000000f7919 */ /* 0x000e620000002100 */
[----:B------:R-:W-:Y:S01]  /*5d60*/  UMOV UR31, 0x80000020 ;  /* 0x80000020001f7882 */ /* 0x000fe20000000000 */
[----:B------:R-:W-:-:S04]  /*5d70*/  ULOP3.LUT UR10, UR10, 0x3fff, URZ, 0xc0, !UPT ;  /* 0x00003fff0a0a7892 */ /* 0x000fc8000f8ec03f */
[----:B------:R-:W-:Y:S02]  /*5d80*/  ULOP3.LUT UR11, UR10, 0x2000000, URZ, 0xfc, !UPT ;  /* 0x020000000a0b7892 */ /* 0x000fe4000f8efc3f */
[----:B------:R-:W-:Y:S02]  /*5d90*/  ULOP3.LUT UR10, UR14, 0x10000, URZ, 0xfc, !UPT ;  /* 0x000100000e0a7892 */ /* 0x000fe4000f8efc3f */
[----:B------:R-:W-:-:S05]  /*5da0*/  UIMAD UR11, UR6, 0x600, UR11 ;  /* 0x00000600060b78a4 */ /* 0x000fca000f8e020b */
[----:B------:R-:W-:Y:S02]  /*5db0*/  UMOV UR28, UR10 ;  /* 0x0000000a001c7c82 */ /* 0x000fe40008000000 */
[----:B------:R-:W-:Y:S02]  /*5dc0*/  UMOV UR30, UR11 ;  /* 0x0000000b001e7c82 */ /* 0x000fe40008000000 */
[----:B------:R-:W-:Y:S01]  /*5dd0*/  HGMMA.64x96x16.F32.BF16 R88, gdesc[UR28].tnspB, R88, gsb0 ;  /* 0x416000001c5879f0 */ /* 0x000fe20008001858 */
[----:B------:R-:W-:Y:S02]  /*5de0*/  UIADD3 UR28, UR10, 0x2, URZ ;  /* 0x000000020a1c7890 */ /* 0x000fe4000fffe03f */
[----:B------:R-:W-:Y:S01]  /*5df0*/  UIADD3 UR30, UR11, 0x40, URZ ;  /* 0x000000400b1e7890 */ /* 0x000fe2000fffe03f */
[----:B------:R-:W-:Y:S01]  /*5e00*/  UMOV UR29, 0x40000040 ;  /* 0x40000040001d7882 */ /* 0x000fe20000000000 */
[----:B------:R-:W-:Y:S01]  /*5e10*/  UMOV UR31, 0x80000020 ;  /* 0x80000020001f7882 */ /* 0x000fe20000000000 */
[----:B-1----:R-:W-:-:S02]  /*5e20*/  SHF.R.U32.HI R14, RZ, 0x7, R15 ;  /* 0x00000007ff0e7819 */ /* 0x002fc4000001160f */
        /* <DEDUP_REMOVED lines=52> */
.L_x_877:
[----:B------:R-:W-:Y:S01]  /*6170*/  R2UR UR10, R142 ;  /* 0x000000008e0a72ca */ /* 0x000fe200000e0000 */
[----:B------:R-:W-:Y:S01]  /*6180*/  FMUL.FTZ R22, R33, UR7 ;  /* 0x0000000721167c20 */ /* 0x000fe20008410000 */
[----:B------:R-:W-:Y:S01]  /*6190*/  FMUL.FTZ R23, R34, UR7 ;  /* 0x0000000722177c20 */ /* 0x000fe20008410000 */
[----:B------:R-:W-:Y:S01]  /*61a0*/  FMUL.FTZ R33, R44, UR7 ;  /* 0x000000072c217c20 */ /* 0x000fe20008410000 */
[----:B------:R-:W-:Y:S01]  /*61b0*/  FMUL.FTZ R34, R45, UR7 ;  /* 0x000000072d227c20 */ /* 0x000fe20008410000 */
[----:B------:R-:W1:Y:S01]  /*61c0*/  S2UR UR15, SR_CgaCtaId ;  /* 0x00000000000f79c3 */ /* 0x000e620000008800 */
[----:B------:R-:W-:Y:S01]  /*61d0*/  FMUL.FTZ R44, R55, UR7 ;  /* 0x00000007372c7c20 */ /* 0x000fe20008410000 */
[----:B------:R-:W-:Y:S01]  /*61e0*/  FMUL.FTZ R45, R56, UR7 ;  /* 0x00000007382d7c20 */ /* 0x000fe20008410000 */
[----:B------:R-:W-:Y:S01]  /*61f0*/  FMUL.FTZ R55, R66, UR7 ;  /* 0x0000000742377c20 */ /* 0x000fe20008410000 */
[----:B------:R-:W-:Y:S01]  /*6200*/  FMUL.FTZ R66, R75, UR7 ;  /* 0x000000074b427c20 */ /* 0x000fe20008410000 */
[----:B------:R-:W-:Y:S01]  /*6210*/  FMUL.FTZ R136, R26, UR7 ;  /* 0x000000071a887c20 */ /* 0x000fe20008410000 */
[----:B------:R-:W-:Y:S01]  /*6220*/  FMUL.FTZ R26, R37, UR7 ;  /* 0x00000007251a7c20 */ /* 0x000fe20008410000 */
[----:B------:R-:W-:Y:S01]  /*6230*/  FMUL.FTZ R37, R48, UR7 ;  /* 0x0000000730257c20 */ /* 0x000fe20008410000 */
[----:B------:R-:W-:Y:S01]  /*6240*/  UISETP.NE.AND UP1, UPT, UR10, URZ, UPT ;  /* 0x0000003f0a00728c */ /* 0x000fe2000bf25270 */
[----:B------:R-:W2:Y:S01]  /*6250*/  LDC R75, c[0x0][0x288] ;  /* 0x0000a200ff4b7b82 */ /* 0x000ea20000000800 */
[----:B------:R-:W-:-:S02]  /*6260*/  IMAD.MOV.U32 R138, RZ, RZ, R137 ;  /* 0x000000ffff8a7224 */ /* 0x000fc400078e0089 */
[----:B------:R-:W-:Y:S01]  /*6270*/  FMUL.FTZ R48, R59, UR7 ;  /* 0x000000073b307c20 */ /* 0x000fe20008410000 */
[----:B------:R-:W-:Y:S01]  /*6280*/  FMUL.FTZ R59, R68, UR7 ;  /* 0x00000007443b7c20 */ /* 0x000fe20008410000 */
[----:B------:R-:W-:Y:S01]  /*6290*/  FMUL.FTZ R68, R77, UR7 ;  /* 0x000000074d447c20 */ /* 0x000fe20008410000 */
[----:B------:R-:W-:Y:S01]  /*62a0*/  PLOP3.LUT P1, PT, PT, PT, UP1, 0x80, 0x0 ;  /* 0x000000000000781c */ /* 0x000fe20003f2f018 */
[----:B------:R-:W-:Y:S01]  /*62b0*/  IMAD.SHL.U32 R77, R10, 0x80, RZ ;  /* 0x000000800a4d7824 */ /* 0x000fe200078e00ff */
[----:B------:R-:W-:Y:S01]  /*62c0*/  PLOP3.LUT P2, PT, PT, PT, UP1, 0x80, 0x0 ;  /* 0x000000000000781c */ /* 0x000fe20003f4f018 */
[----:B0-----:R-:W-:Y:S01]  /*62d0*/  FMUL.FTZ R13, R24, UR7 ;  /* 0x00000007180d7c20 */ /* 0x001fe20008410000 */
[----:B------:R-:W-:Y:S01]  /*62e0*/  FMUL.FTZ R14, R25, UR7 ;  /* 0x00000007190e7c20 */ /* 0x000fe20008410000 */
[----:B------:R-:W-:Y:S01]  /*62f0*/  @UP1 ULDC UR11, c[0x0][0x44c] ;  /* 0x00011300000b1ab9 */ /* 0x000fe20000000800 */
[----:B------:R-:W-:Y:S01]  /*6300*/  FMUL.FTZ R15, R27, UR7 ;  /* 0x000000071b0f7c20 */ /* 0x000fe20008410000 */
[----:B------:R-:W-:Y:S01]  /*6310*/  FMUL.FTZ R16, R28, UR7 ;  /* 0x000000071c107c20 */ /* 0x000fe20008410000 */
[----:B------:R-:W-:Y:S01]  /*6320*/  FMUL.FTZ R18, R29, UR7 ;  /* 0x000000071d127c20 */ /* 0x000fe20008410000 */
[----:B------:R-:W-:Y:S01]  /*6330*/  FMUL.FTZ R24, R35, UR7 ;  /* 0x0000000723187c20 */ /* 0x000fe20008410000 */
[----:B------:R-:W-:Y:S01]  /*6340*/  FMUL.FTZ R19, R30, UR7 ;  /* 0x000000071e137c20 */ /* 0x000fe20008410000 */
[----:B------:R-:W-:Y:S01]  /*6350*/  FMUL.FTZ R20, R31, UR7 ;  /* 0x000000071f147c20 */ /* 0x000fe20008410000 */
[----:B------:R-:W-:Y:S01]  /*6360*/  FMUL.FTZ R21, R32, UR7 ;  /* 0x0000000720157c20 */ /* 0x000fe20008410000 */
[----:B------:R-:W-:Y:S01]  /*6370*/  @P1 IMAD.HI.U32 R56, R137, UR11, RZ ;  /* 0x0000000b89381c27 */ /* 0x000fe2000f8e00ff */
[----:B------:R-:W-:-:S03]  /*6380*/  @UP1 ULDC UR11, c[0x0][0x450] ;  /* 0x00011400000b1ab9 */ /* 0x000fc60000000800 */
[----:B------:R-:W-:Y:S01]  /*6390*/  FMUL.FTZ R25, R36, UR7 ;  /* 0x0000000724197c20 */ /* 0x000fe20008410000 */
[----:B------:R-:W-:Y:S01]  /*63a0*/  FMUL.FTZ R27, R38, UR7 ;  /* 0x00000007261b7c20 */ /* 0x000fe20008410000 */
[----:B------:R-:W-:Y:S01]  /*63b0*/  FMUL.FTZ R28, R39, UR7 ;  /* 0x00000007271c7c20 */ /* 0x000fe20008410000 */
[----:B------:R-:W-:Y:S01]  /*63c0*/  @P2 SHF.R.U32.HI R138, RZ, UR11, R56 ;  /* 0x0000000bff8a2c19 */ /* 0x000fe20008011638 */
[----:B------:R-:W-:Y:S01]  /*63d0*/  FMUL.FTZ R29, R40, UR7 ;  /* 0x00000007281d7c20 */ /* 0x000fe20008410000 */
[----:B------:R-:W-:Y:S01]  /*63e0*/  FMUL.FTZ R35, R46, UR7 ;  /* 0x000000072e237c20 */ /* 0x000fe20008410000 */
[----:B------:R-:W-:Y:S01]  /*63f0*/  FMUL.FTZ R30, R41, UR7 ;  /* 0x00000007291e7c20 */ /* 0x000fe20008410000 */
[----:B------:R-:W-:Y:S01]  /*6400*/  FMUL.FTZ R31, R42, UR7 ;  /* 0x000000072a1f7c20 */ /* 0x000fe20008410000 */
[----:B------:R-:W0:Y:S01]  /*6410*/  SHFL.IDX PT, R146, R138, RZ, 0x1c1f ;  /* 0x001c1fff8a927589 */ /* 0x000e2200000e0000 */
[----:B------:R-:W-:Y:S01]  /*6420*/  FMUL.FTZ R32, R43, UR7 ;  /* 0x000000072b207c20 */ /* 0x000fe20008410000 */
[----:B------:R-:W-:Y:S01]  /*6430*/  FMUL.FTZ R36, R47, UR7 ;  /* 0x000000072f247c20 */ /* 0x000fe20008410000 */
[----:B------:R-:W-:Y:S01]  /*6440*/  FMUL.FTZ R38, R49, UR7 ;  /* 0x0000000731267c20 */ /* 0x000fe20008410000 */
[----:B------:R-:W-:Y:S01]  /*6450*/  FMUL.FTZ R39, R50, UR7 ;  /* 0x0000000732277c20 */ /* 0x000fe20008410000 */
[----:B------:R-:W-:Y:S01]  /*6460*/  FMUL.FTZ R40, R51, UR7 ;  /* 0x0000000733287c20 */ /* 0x000fe20008410000 */
[----:B------:R-:W-:Y:S01]  /*6470*/  FMUL.FTZ R46, R57, UR7 ;  /* 0x00000007392e7c20 */ /* 0x000fe20008410000 */
[----:B------:R-:W-:Y:S01]  /*6480*/  UISETP.NE.AND UP0, UPT, UR60, URZ, UPT ;  /* 0x0000003f3c00728c */ /* 0x000fe2000bf05270 */
[----:B------:R-:W-:Y:S01]  /*6490*/  FMUL.FTZ R41, R52, UR7 ;  /* 0x0000000734297c20 */ /* 0x000fe20008410000 */
[----:B------:R-:W-:Y:S01]  /*64a0*/  FMUL.FTZ R42, R53, UR7 ;  /* 0x00000007352a7c20 */ /* 0x000fe20008410000 */
[----:B------:R-:W-:Y:S01]  /*64b0*/  FMUL.FTZ R43, R54, UR7 ;  /* 0x00000007362b7c20 */ /* 0x000fe20008410000 */
[----:B------:R-:W-:Y:S01]  /*64c0*/  FMUL.FTZ R47, R58, UR7 ;  /* 0x000000073a2f7c20 */ /* 0x000fe20008410000 */
[----:B------:R-:W-:Y:S01]  /*64d0*/  FMUL.FTZ R49, R60, UR7 ;  /* 0x000000073c317c20 */ /* 0x000fe20008410000 */
[----:B------:R-:W-:Y:S01]  /*64e0*/  FMUL.FTZ R50, R61, UR7 ;  /* 0x000000073d327c20 */ /* 0x000fe20008410000 */
[----:B------:R-:W-:Y:S01]  /*64f0*/  FMUL.FTZ R51, R62, UR7 ;  /* 0x000000073e337c20 */ /* 0x000fe20008410000 */
[----:B------:R-:W-:Y:S01]  /*6500*/  IADD3 R57, -R77, 0x1, RZ ;  /* 0x000000014d397810 */ /* 0x000fe20007ffe1ff */
[----:B------:R-:W-:Y:S01]  /*6510*/  FMUL.FTZ R52, R63, UR7 ;  /* 0x000000073f347c20 */ /* 0x000fe20008410000 */
[----:B------:R-:W-:Y:S01]  /*6520*/  FMUL.FTZ R53, R64, UR7 ;  /* 0x0000000740357c20 */ /* 0x000fe20008410000 */
[----:B------:R-:W-:Y:S01]  /*6530*/  FMUL.FTZ R54, R65, UR7 ;  /* 0x0000000741367c20 */ /* 0x000fe20008410000 */
[----:B------:R-:W-:Y:S01]  /*6540*/  FMUL.FTZ R58, R67, UR7 ;  /* 0x00000007433a7c20 */ /* 0x000fe20008410000 */
[----:B------:R-:W-:Y:S01]  /*6550*/  FMUL.FTZ R60, R69, UR7 ;  /* 0x00000007453c7c20 */ /* 0x000fe20008410000 */
[----:B------:R-:W-:Y:S01]  /*6560*/  FMUL.FTZ R61, R70, UR7 ;  /* 0x00000007463d7c20 */ /* 0x000fe20008410000 */
[----:B------:R-:W-:Y:S01]  /*6570*/  FMUL.FTZ R62, R71, UR7 ;  /* 0x00000007473e7c20 */ /* 0x000fe20008410000 */
[----:B------:R-:W-:Y:S01]  /*6580*/  ULEA UR10, UR4, UR38, 0x3 ;  /* 0x00000026040a7291 */ /* 0x000fe2000f8e183f */
        /* <DEDUP_REMOVED lines=14> */
[----:B------:R-:W-:Y:S01]  /*6670*/  R2UR UR14, R143 ;  /* 0x000000008f0e72ca */ /* 0x000fe200000e0000 */
[----:B------:R-:W-:Y:S01]  /*6680*/  UIADD3 UR10, UR10, 0x2d840, URZ ;  /* 0x0002d8400a0a7890 */ /* 0x000fe2000fffe03f */
[----:B------:R-:W-:Y:S01]  /*6690*/  IMAD R56, R2, -0x2, R57 ;  /* 0xfffffffe02387824 */ /* 0x000fe200078e0239 */
[----:B------:R-:W-:Y:S01]  /*66a0*/  PLOP3.LUT P1, PT, PT, PT, UP0, 0x40, 0x0 ;  /* 0x000000000000781c */ /* 0x000fe20003f2e808 */
[----:B------:R-:W3:Y:S01]  /*66b0*/  MUFU.TANH R13, R13 ;  /* 0x0000000d000d7308 */ /* 0x000ee20000002400 */
[----:B-1----:R-:W-:Y:S01]  /*66c0*/  UPRMT UR10, UR15, 0x654, UR10 ;  /* 0x000006540f0a7896 */ /* 0x002fe2000800000a */
[----:B------:R-:W-:-:S04]  /*66d0*/  IMAD R56, R17, UR35, R56 ;  /* 0x0000002311387c24 */ /* 0x000fc8000f8e0238 */
[----:B--2---:R-:W-:Y:S02]  /*66e0*/  IMAD.IADD R56, R56, 0x1, -R75 ;  /* 0x0000000138387824 */ /* 0x004fe400078e0a4b */
[----:B------:R-:W1:Y:S02]  /*66f0*/  MUFU.TANH R14, R14 ;  /* 0x0000000e000e7308 */ /* 0x000e640000002400 */
[C---:B------:R-:W-:Y:S01]  /*6700*/  VIADD R84, R56.reuse, UR40 ;  /* 0x0000002838547c36 */ /* 0x040fe20008000000 */
[----:B------:R-:W-:Y:S01]  /*6710*/  SYNCS.ARRIVE.TRANS64.RED.A1T0 RZ, [UR10], RZ ;  /* 0x000000ffffff79a7 */ /* 0x000fe2000810040a */
[----:B------:R-:W-:Y:S02]  /*6720*/  VIADD R83, R56, UR14 ;  /* 0x0000000e38537c36 */ /* 0x000fe40008000000 */
[----:B0-----:R-:W-:Y:S02]  /*6730*/  IMAD.IADD R82, R84, 0x1, R146 ;  /* 0x0000000154527824 */ /* 0x001fe400078e0292 */
[----:B------:R-:W0:Y:S01]  /*6740*/  MUFU.TANH R136, R136 ;  /* 0x0000008800887308 */ /* 0x000e220000002400 */
[----:B------:R-:W-:-:S07]  /*6750*/  IMAD.IADD R81, R146, 0x1, R83 ;  /* 0x0000000192517824 */ /* 0x000fce00078e0253 */
[----:B------:R-:W2:Y:S08]  /*6760*/  MUFU.TANH R15, R15 ;  /* 0x0000000f000f7308 */ /* 0x000eb00000002400 */
        /* <DEDUP_REMOVED lines=66> */
[----:B------:R-:W-:Y:S01]  /*6b90*/  IMAD.U32 R86, RZ, RZ, UR33 ;  /* 0x00000021ff567e24 */ /* 0x000fe2000f8e00ff */
[----:B------:R-:W-:-:S04]  /*6ba0*/  LOP3.LUT R85, RZ, R85, RZ, 0x33, !PT ;  /* 0x00000055ff557212 */ /* 0x000fc800078e33ff */
[----:B------:R-:W-:-:S13]  /*6bb0*/  ISETP.NE.AND P1, PT, R86, 0x1, PT ;  /* 0x000000015600780c */ /* 0x000fda0003f25270 */
[----:B------:R-:W1:Y:S02]  /*6bc0*/  @P1 LDC.64 R56, c[0x0][0x9e8] ;  /* 0x00027a00ff381b82 */ /* 0x000e640000000a00 */
[----:B-1----:R-:W-:-:S05]  /*6bd0*/  @P1 IMAD.HI.U32 R56, R85, R56, RZ ;  /* 0x0000003855381227 */ /* 0x002fca00078e00ff */
[----:B------:R-:W-:-:S04]  /*6be0*/  @P1 SHF.R.U32.HI R85, RZ, R57, R56 ;  /* 0x00000039ff551219 */ /* 0x000fc80000011638 */
[----:B------:R-:W-:Y:S01]  /*6bf0*/  LOP3.LUT R85, RZ, R85, RZ, 0x33, !PT ;  /* 0x00000055ff557212 */ /* 0x000fe200078e33ff */
[----:B------:R-:W-:Y:S06]  /*6c00*/  BRA `(.L_x_881) ;  /* 0x0000000000147947 */ /* 0x000fec0003800000 */
.L_x_880:
[----:B------:R-:W-:-:S05]  /*6c10*/  IMAD.U32 R86, RZ, RZ, UR33 ;  /* 0x00000021ff567e24 */ /* 0x000fca000f8e00ff */
[----:B------:R-:W-:-:S13]  /*6c20*/  ISETP.NE.AND P1, PT, R86, 0x1, PT ;  /* 0x000000015600780c */ /* 0x000fda0003f25270 */
[----:B------:R-:W1:Y:S02]  /*6c30*/  @P1 LDC.64 R56, c[0x0][0x9e8] ;  /* 0x00027a00ff381b82 */ /* 0x000e640000000a00 */
[----:B-1----:R-:W-:-:S05]  /*6c40*/  @P1 IMAD.HI.U32 R56, R85, R56, RZ ;  /* 0x0000003855381227 */ /* 0x002fca00078e00ff */
[----:B------:R-:W-:-:S07]  /*6c50*/  @P1 SHF.R.U32.HI R85, RZ, R57, R56 ;  /* 0x00000039ff551219 */ /* 0x000fce0000011638 */
.L_x_881:
[----:B------:R-:W-:Y:S05]  /*6c60*/  BSYNC B0 ;  /* 0x0000000000007941 */ /* 0x000fea0003800000 */
.L_x_879:
[----:B------:R-:W-:-:S04]  /*6c70*/  IMAD R85, R85, R86, -R77 ;  /* 0x0000005655557224 */ /* 0x000fc800078e0a4d */
[----:B------:R-:W-:-:S05]  /*6c80*/  IMAD R85, R2, -0x2, R85 ;  /* 0xfffffffe02557824 */ /* 0x000fca00078e0255 */
[----:B------:R-:W-:Y:S02]  /*6c90*/  VIADDMNMX R82, R85, R86, R82, PT ;  /* 0x0000005655527246 */ /* 0x000fe40003800152 */
[----:B------:R-:W-:-:S07]  /*6ca0*/  VIMNMX R81, R81, R85, !PT ;  /* 0x0000005551517248 */ /* 0x000fce0007fe0100 */
.L_x_878:
[----:B------:R-:W-:Y:S01]  /*6cb0*/  ISETP.GT.AND P1, PT, R10, -0x1, PT ;  /* 0xffffffff0a00780c */ /* 0x000fe20003f24270 */
[----:B------:R-:W1:Y:S01]  /*6cc0*/  SHFL.IDX PT, R56, R138, 0x1, 0x1c1f ;  /* 0x003c1f008a387f89 */ /* 0x000e6200000e0000 */
[----:B------:R-:W-:Y:S02]  /*6cd0*/  UISETP.NE.AND UP0, UPT, UR60, URZ, UPT ;  /* 0x0000003f3c00728c */ /* 0x000fe4000bf05270 */
[C---:B------:R-:W-:Y:S02]  /*6ce0*/  ISETP.GT.AND P3, PT, R81.reuse, 0x8, P1 ;  /* 0x000000085100780c */ /* 0x040fe40000f64270 */
[C---:B------:R-:W-:Y:S02]  /*6cf0*/  ISETP.GT.AND P6, PT, R81.reuse, RZ, P1 ;  /* 0x000000ff5100720c */ /* 0x040fe40000fc4270 */
[----:B------:R-:W-:Y:S02]  /*6d00*/  ISETP.LT.OR P3, PT, R82, 0x9, P3 ;  /* 0x000000095200780c */ /* 0x000fe40001f61670 */
[----:B------:R-:W-:-:S02]  /*6d10*/  ISETP.GT.AND P2, PT, R81, 0x1, P1 ;  /* 0x000000015100780c */ /* 0x000fc40000f44270 */
[----:B------:R-:W-:Y:S02]  /*6d20*/  FSEL R16, R16, -INF , !P3 ;  /* 0xff80000010107808 */ /* 0x000fe40005800000 */
[----:B------:R-:W-:Y:S02]  /*6d30*/  ISETP.GT.AND P3, PT, R81, 0x19, P1 ;  /* 0x000000195100780c */ /* 0x000fe40000f64270 */
[C---:B------:R-:W-:Y:S02]  /*6d40*/  ISETP.LT.OR P6, PT, R82.reuse, 0x1, P6 ;  /* 0x000000015200780c */ /* 0x040fe400037c1670 */
[C---:B------:R-:W-:Y:S02]  /*6d50*/  ISETP.LT.OR P2, PT, R82.reuse, 0x2, P2 ;  /* 0x000000025200780c */ /* 0x040fe40001741670 */
[----:B------:R-:W-:Y:S02]  /*6d60*/  ISETP.LT.OR P3, PT, R82, 0x1a, P3 ;  /* 0x0000001a5200780c */ /* 0x000fe40001f61670 */
[----:B------:R-:W-:-:S02]  /*6d70*/  FSEL R13, R13, -INF , !P6 ;  /* 0xff8000000d0d7808 */ /* 0x000fc40007000000 */
[----:B------:R-:W-:Y:S01]  /*6d80*/  FSEL R14, R14, -INF , !P2 ;  /* 0xff8000000e0e7808 */ /* 0x000fe20005000000 */
[--C-:B-1----:R-:W-:Y:S01]  /*6d90*/  IMAD.IADD R84, R84, 0x1, R56.reuse ;  /* 0x0000000154547824 */ /* 0x102fe200078e0238 */
[----:B------:R-:W-:Y:S01]  /*6da0*/  ISETP.GT.AND P5, PT, R81, 0x9, P1 ;  /* 0x000000095100780c */ /* 0x000fe20000fa4270 */
[----:B------:R-:W-:Y:S01]  /*6db0*/  IMAD.IADD R83, R83, 0x1, R56 ;  /* 0x0000000153537824 */ /* 0x000fe200078e0238 */
[C---:B------:R-:W-:Y:S02]  /*6dc0*/  ISETP.GT.AND P4, PT, R81.reuse, 0x10, P1 ;  /* 0x000000105100780c */ /* 0x040fe40000f84270 */
[C---:B------:R-:W-:Y:S02]  /*6dd0*/  ISETP.GT.AND P6, PT, R81.reuse, 0x11, P1 ;  /* 0x000000115100780c */ /* 0x040fe40000fc4270 */
[----:B------:R-:W-:Y:S02]  /*6de0*/  ISETP.GT.AND P2, PT, R81, 0x18, P1 ;  /* 0x000000185100780c */ /* 0x000fe40000f44270 */
[----:B0-----:R-:W-:-:S02]  /*6df0*/  FSEL R26, R26, -INF , !P3 ;  /* 0xff8000001a1a7808 */ /* 0x001fc40005800000 */
[----:B------:R-:W-:Y:S02]  /*6e00*/  ISETP.GT.AND P3, PT, R81, 0x30, P1 ;  /* 0x000000305100780c */ /* 0x000fe40000f64270 */
[C---:B------:R-:W-:Y:S02]  /*6e10*/  ISETP.LT.OR P5, PT, R82.reuse, 0xa, P5 ;  /* 0x0000000a5200780c */ /* 0x040fe40002fa1670 */
[C---:B------:R-:W-:Y:S02]  /*6e20*/  ISETP.LT.OR P4, PT, R82.reuse, 0x11, P4 ;  /* 0x000000115200780c */ /* 0x040fe40002781670 */
[C---:B------:R-:W-:Y:S02]  /*6e30*/  ISETP.LT.OR P6, PT, R82.reuse, 0x12, P6 ;  /* 0x000000125200780c */ /* 0x040fe400037c1670 */
[C---:B------:R-:W-:Y:S02]  /*6e40*/  ISETP.LT.OR P2, PT, R82.reuse, 0x19, P2 ;  /* 0x000000195200780c */ /* 0x040fe40001741670 */
[----:B------:R-:W-:-:S02]  /*6e50*/  ISETP.LT.OR P3, PT, R82, 0x31, P3 ;  /* 0x000000315200780c */ /* 0x000fc40001f61670 */
[----:B------:R-:W-:Y:S02]  /*6e60*/  FSEL R18, R18, -INF , !P5 ;  /* 0xff80000012127808 */ /* 0x000fe40006800000 */
[----:B------:R-:W-:Y:S02]  /*6e70*/  FSEL R21, R21, -INF , !P4 ;  /* 0xff80000015157808 */ /* 0x000fe40006000000 */
[----:B------:R-:W-:Y:S02]  /*6e80*/  FSEL R22, R22, -INF , !P6 ;  /* 0xff80000016167808 */ /* 0x000fe40007000000 */
[----:B------:R-:W-:Y:S02]  /*6e90*/  FSEL R25, R25, -INF , !P2 ;  /* 0xff80000019197808 */ /* 0x000fe40005000000 */
[C---:B------:R-:W-:Y:S02]  /*6ea0*/  ISETP.GT.AND P5, PT, R81.reuse, 0x20, P1 ;  /* 0x000000205100780c */ /* 0x040fe40000fa4270 */
[----:B------:R-:W-:-:S02]  /*6eb0*/  ISETP.GT.AND P4, PT, R81, 0x21, P1 ;  /* 0x000000215100780c */ /* 0x000fc40000f84270 */
[C---:B------:R-:W-:Y:S02]  /*6ec0*/  ISETP.GT.AND P6, PT, R81.reuse, 0x28, P1 ;  /* 0x000000285100780c */ /* 0x040fe40000fc4270 */
[----:B------:R-:W-:Y:S02]  /*6ed0*/  ISETP.GT.AND P2, PT, R81, 0x29, P1 ;  /* 0x000000295100780c */ /* 0x000fe40000f44270 */
[----:B------:R-:W-:Y:S02]  /*6ee0*/  FSEL R37, R37, -INF , !P3 ;  /* 0xff80000025257808 */ /* 0x000fe40005800000 */
[----:B------:R-:W-:Y:S02]  /*6ef0*/  ISETP.GT.AND P3, PT, R81, 0x41, P1 ;  /* 0x000000415100780c */ /* 0x000fe40000f64270 */
[C---:B------:R-:W-:Y:S02]  /*6f00*/  ISETP.LT.OR P5, PT, R82.reuse, 0x21, P5 ;  /* 0x000000215200780c */ /* 0x040fe40002fa1670 */
[----:B------:R-:W-:-:S02]  /*6f10*/  ISETP.LT.OR P4, PT, R82, 0x22, P4 ;  /* 0x000000225200780c */ /* 0x000fc40002781670 */
[C---:B------:R-:W-:Y:S02]  /*6f20*/  ISETP.LT.OR P6, PT, R82.reuse, 0x29, P6 ;  /* 0x000000295200780c */ /* 0x040fe400037c1670 */
[C---:B------:R-:W-:Y:S02]  /*6f30*/  ISETP.LT.OR P2, PT, R82.reuse, 0x2a, P2 ;  /* 0x0000002a5200780c */ /* 0x040fe40001741670 */
[----:B------:R-:W-:Y:S02]  /*6f40*/  ISETP.LT.OR P3, PT, R82, 0x42, P3 ;  /* 0x000000425200780c */ /* 0x000fe40001f61670 */
[----:B------:R-:W-:Y:S02]  /*6f50*/  FSEL R29, R29, -INF , !P5 ;  /* 0xff8000001d1d7808 */ /* 0x000fe40006800000 */
[----:B------:R-:W-:Y:S02]  /*6f60*/  FSEL R30, R30, -INF , !P4 ;  /* 0xff8000001e1e7808 */ /* 0x000fe40006000000 */
[----:B------:R-:W-:-:S02]  /*6f70*/  FSEL R33, R33, -INF , !P6 ;  /* 0xff80000021217808 */ /* 0x000fc40007000000 */
[----:B------:R-:W-:Y:S02]  /*6f80*/  FSEL R34, R34, -INF , !P2 ;  /* 0xff80000022227808 */ /* 0x000fe40005000000 */
[C---:B------:R-:W-:Y:S02]  /*6f90*/  ISETP.GT.AND P5, PT, R81.reuse, 0x31, P1 ;  /* 0x000000315100780c */ /* 0x040fe40000fa4270 */
[C---:B------:R-:W-:Y:S02]  /*6fa0*/  ISETP.GT.AND P4, PT, R81.reuse, 0x38, P1 ;  /* 0x000000385100780c */ /* 0x040fe40000f84270 */
[C---:B------:R-:W-:Y:S02]  /*6fb0*/  ISETP.GT.AND P6, PT, R81.reuse, 0x39, P1 ;  /* 0x000000395100780c */ /* 0x040fe40000fc4270 */
[----:B------:R-:W-:Y:S02]  /*6fc0*/  ISETP.GT.AND P2, PT, R81, 0x40, P1 ;  /* 0x000000405100780c */ /* 0x000fe40000f44270 */
[----:B------:R-:W-:-:S02]  /*6fd0*/  FSEL R46, R46, -INF , !P3 ;  /* 0xff8000002e2e7808 */ /* 0x000fc40005800000 */
        /* <DEDUP_REMOVED lines=30> */
[----:B------:R-:W-:Y:S02]  /*71c0*/  PLOP3.LUT P3, PT, PT, PT, UP0, 0x40, 0x0 ;  /* 0x000000000000781c */ /* 0x000fe40003f6e808 */
[C---:B------:R-:W-:Y:S02]  /*71d0*/  ISETP.LT.OR P5, PT, R82.reuse, 0x5a, P5 ;  /* 0x0000005a5200780c */ /* 0x040fe40002fa1670 */
[C---:B------:R-:W-:Y:S02]  /*71e0*/  ISETP.LT.OR P4, PT, R82.reuse, 0x61, P4 ;  /* 0x000000615200780c */ /* 0x040fe40002781670 */
[C---:B------:R-:W-:Y:S02]  /*71f0*/  ISETP.LT.OR P6, PT, R82.reuse, 0x62, P6 ;  /* 0x000000625200780c */ /* 0x040fe400037c1670 */
[----:B------:R-:W-:Y:S02]  /*7200*/  ISETP.LT.OR P2, PT, R82, 0x69, P2 ;  /* 0x000000695200780c */ /* 0x000fe40001741670 */
[----:B------:R-:W-:-:S02]  /*7210*/  FSEL R60, R60, -INF , !P5 ;  /* 0xff8000003c3c7808 */ /* 0x000fc40006800000 */
[----:B------:R-:W-:Y:S02]  /*7220*/  FSEL R63, R63, -INF , !P4 ;  /* 0xff8000003f3f7808 */ /* 0x000fe40006000000 */
[----:B------:R-:W-:Y:S02]  /*7230*/  FSEL R64, R64, -INF , !P6 ;  /* 0xff80000040407808 */ /* 0x000fe40007000000 */
[----:B------:R-:W-:Y:S02]  /*7240*/  FSEL R67, R67, -INF , !P2 ;  /* 0xff80000043437808 */ /* 0x000fe40005000000 */
[C---:B------:R-:W-:Y:S02]  /*7250*/  ISETP.GT.AND P5, PT, R81.reuse, 0x70, P1 ;  /* 0x000000705100780c */ /* 0x040fe40000fa4270 */
[C---:B------:R-:W-:Y:S02]  /*7260*/  ISETP.GT.AND P4, PT, R81.reuse, 0x71, P1 ;  /* 0x000000715100780c */ /* 0x040fe40000f84270 */
[----:B------:R-:W-:-:S02]  /*7270*/  ISETP.GT.AND P6, PT, R81, 0x78, P1 ;  /* 0x000000785100780c */ /* 0x000fc40000fc4270 */
[----:B------:R-:W-:Y:S02]  /*7280*/  ISETP.GT.AND P2, PT, R81, 0x79, P1 ;  /* 0x000000795100780c */ /* 0x000fe40000f44270 */
[C---:B------:R-:W-:Y:S02]  /*7290*/  ISETP.LT.OR P5, PT, R82.reuse, 0x71, P5 ;  /* 0x000000715200780c */ /* 0x040fe40002fa1670 */
[C---:B------:R-:W-:Y:S02]  /*72a0*/  ISETP.LT.OR P4, PT, R82.reuse, 0x72, P4 ;  /* 0x000000725200780c */ /* 0x040fe40002781670 */
[C---:B------:R-:W-:Y:S02]  /*72b0*/  ISETP.LT.OR P6, PT, R82.reuse, 0x79, P6 ;  /* 0x000000795200780c */ /* 0x040fe400037c1670 */
[----:B------:R-:W-:Y:S02]  /*72c0*/  ISETP.LT.OR P2, PT, R82, 0x7a, P2 ;  /* 0x0000007a5200780c */ /* 0x000fe40001741670 */
[----:B------:R-:W-:-:S02]  /*72d0*/  FSEL R71, R71, -INF , !P5 ;  /* 0xff80000047477808 */ /* 0x000fc40006800000 */
[----:B------:R-:W-:Y:S02]  /*72e0*/  FSEL R72, R72, -INF , !P4 ;  /* 0xff80000048487808 */ /* 0x000fe40006000000 */
[----:B------:R-:W-:Y:S02]  /*72f0*/  FSEL R76, R76, -INF , !P6 ;  /* 0xff8000004c4c7808 */ /* 0x000fe40007000000 */
[----:B------:R-:W-:Y:S01]  /*7300*/  FSEL R78, R78, -INF , !P2 ;  /* 0xff8000004e4e7808 */ /* 0x000fe20005000000 */
[----:B------:R-:W-:Y:S06]  /*7310*/  @P3 BRA `(.L_x_882) ;  /* 0x00000000005c3947 */ /* 0x000fec0003800000 */
        /* <DEDUP_REMOVED lines=8> */
[----:B------:R-:W0:Y:S02]  /*73a0*/  @P2 LDC.64 R56, c[0x0][0x9e8] ;  /* 0x00027a00ff382b82 */ /* 0x000e240000000a00 */
[----:B0-----:R-:W-:-:S05]  /*73b0*/  @P2 IMAD.HI.U32 R56, R81, R56, RZ ;  /* 0x0000003851382227 */ /* 0x001fca00078e00ff */
[----:B------:R-:W-:-:S04]  /*73c0*/  @P2 SHF.R.U32.HI R81, RZ, R57, R56 ;  /* 0x00000039ff512219 */ /* 0x000fc80000011638 */
[----:B------:R-:W-:Y:S01]  /*73d0*/  LOP3.LUT R81, RZ, R81, RZ, 0x33, !PT ;  /* 0x00000051ff517212 */ /* 0x000fe200078e33ff */
[----:B------:R-:W-:Y:S06]  /*73e0*/  BRA `(.L_x_885) ;  /* 0x0000000000147947 */ /* 0x000fec0003800000 */
.L_x_884:
[----:B------:R-:W-:-:S05]  /*73f0*/  IMAD.U32 R82, RZ, RZ, UR33 ;  /* 0x00000021ff527e24 */ /* 0x000fca000f8e00ff */
[----:B------:R-:W-:-:S13]  /*7400*/  ISETP.NE.AND P2, PT, R82, 0x1, PT ;  /* 0x000000015200780c */ /* 0x000fda0003f45270 */
[----:B------:R-:W0:Y:S02]  /*7410*/  @P2 LDC.64 R56, c[0x0][0x9e8] ;  /* 0x00027a00ff382b82 */ /* 0x000e240000000a00 */
[----:B0-----:R-:W-:-:S05]  /*7420*/  @P2 IMAD.HI.U32 R56, R81, R56, RZ ;  /* 0x0000003851382227 */ /* 0x001fca00078e00ff */
[----:B------:R-:W-:-:S07]  /*7430*/  @P2 SHF.R.U32.HI R81, RZ, R57, R56 ;  /* 0x00000039ff512219 */ /* 0x000fce0000011638 */
.L_x_885:
[----:B------:R-:W-:Y:S05]  /*7440*/  BSYNC B0 ;  /* 0x0000000000007941 */ /* 0x000fea0003800000 */
.L_x_883:
[----:B------:R-:W-:-:S04]  /*7450*/  IMAD R77, R81, R82, -R77 ;  /* 0x00000052514d7224 */ /* 0x000fc800078e0a4d */
[----:B------:R-:W-:-:S05]  /*7460*/  IMAD R77, R2, -0x2, R77 ;  /* 0xfffffffe024d7824 */ /* 0x000fca00078e024d */
[----:B------:R-:W-:Y:S02]  /*7470*/  VIADDMNMX R84, R77, R82, R84, PT ;  /* 0x000000524d547246 */ /* 0x000fe40003800154 */
[----:B------:R-:W-:-:S07]  /*7480*/  VIMNMX R83, R83, R77, !PT ;  /* 0x0000004d53537248 */ /* 0x000fce0007fe0100 */
.L_x_882:
[----:B------:R-:W-:Y:S01]  /*7490*/  FMNMX.FTZ R57, R13, R11, !PT ;  /* 0x0000000b0d397209 */ /* 0x000fe20007810000 */
[----:B------:R-:W-:Y:S01]  /*74a0*/  UMOV UR11, UR34 ;  /* 0x00000022000b7c82 */ /* 0x000fe20008000000 */
[----:B------:R-:W-:Y:S02]  /*74b0*/  ISETP.GT.AND P5, PT, R83, 0x10, P1 ;  /* 0x000000105300780c */ /* 0x000fe40000fa4270 */
[----:B------:R-:W-:Y:S02]  /*74c0*/  FMNMX.FTZ R57, R14, R57, !PT ;  /* 0x000000390e397209 */ /* 0x000fe40007810000 */
[----:B------:R-:W-:Y:S02]  /*74d0*/  ISETP.LT.OR P5, PT, R84, 0x11, P5 ;  /* 0x000000115400780c */ /* 0x000fe40002fa1670 */
[----:B------:R-:W-:Y:S02]  /*74e0*/  FMNMX.FTZ R57, R16, R57, !PT ;  /* 0x0000003910397209 */ /* 0x000fe40007810000 */
[----:B------:R-:W-:-:S02]  /*74f0*/  FSEL R23, R23, -INF , !P5 ;  /* 0xff80000017177808 */ /* 0x000fc40006800000 */
[----:B------:R-:W-:Y:S02]  /*7500*/  FMNMX.FTZ R56, R18, R57, !PT ;  /* 0x0000003912387209 */ /* 0x000fe40007810000 */
[----:B------:R-:W-:Y:S02]  /*7510*/  ISETP.GT.AND P5, PT, R83, 0x20, P1 ;  /* 0x000000205300780c */ /* 0x000fe40000fa4270 */
[----:B------:R-:W-:Y:S02]  /*7520*/  FMNMX.FTZ R57, R21, R56, !PT ;  /* 0x0000003815397209 */ /* 0x000fe40007810000 */
[----:B------:R-:W-:Y:S02]  /*7530*/  ISETP.LT.OR P5, PT, R84, 0x21, P5 ;  /* 0x000000215400780c */ /* 0x000fe40002fa1670 */
[----:B------:R-:W-:Y:S02]  /*7540*/  FMNMX.FTZ R56, R22, R57, !PT ;  /* 0x0000003916387209 */ /* 0x000fe40007810000 */
[----:B------:R-:W-:-:S02]  /*7550*/  FSEL R31, R31, -INF , !P5 ;  /* 0xff8000001f1f7808 */ /* 0x000fc40006800000 */
[----:B------:R-:W-:Y:S02]  /*7560*/  FMNMX.FTZ R57, R25, R56, !PT ;  /* 0x0000003819397209 */ /* 0x000fe40007810000 */
[C---:B------:R-:W-:Y:S02]  /*7570*/  ISETP.GT.AND P5, PT, R83.reuse, RZ, P1 ;  /* 0x000000ff5300720c */ /* 0x040fe40000fa4270 */
[----:B------:R-:W-:Y:S02]  /*7580*/  FMNMX.FTZ R56, R26, R57, !PT ;  /* 0x000000391a387209 */ /* 0x000fe40007810000 */
[----:B------:R-:W-:Y:S02]  /*7590*/  ISETP.GT.AND P2, PT, R83, 0x1, P1 ;  /* 0x000000015300780c */ /* 0x000fe40000f44270 */
[----:B------:R-:W-:Y:S02]  /*75a0*/  FMNMX.FTZ R57, R29, R56, !PT ;  /* 0x000000381d397209 */ /* 0x000fe40007810000 */
[----:B------:R-:W-:-:S02]  /*75b0*/  ISETP.LT.OR P5, PT, R84, 0x1, P5 ;  /* 0x000000015400780c */ /* 0x000fc40002fa1670 */
[----:B------:R-:W-:Y:S02]  /*75c0*/  FMNMX.FTZ R56, R30, R57, !PT ;  /* 0x000000391e387209 */ /* 0x000fe40007810000 */
[----:B------:R-:W-:Y:S02]  /*75d0*/  ISETP.GT.AND P3, PT, R83, 0x8, P1 ;  /* 0x000000085300780c */ /* 0x000fe40000f64270 */
[----:B------:R-:W-:Y:S02]  /*75e0*/  FMNMX.FTZ R57, R33, R56, !PT ;  /* 0x0000003821397209 */ /* 0x000fe40007810000 */
[----:B------:R-:W-:Y:S02]  /*75f0*/  ISETP.LT.OR P2, PT, R84, 0x2, P2 ;  /* 0x000000025400780c */ /* 0x000fe40001741670 */
[----:B------:R-:W-:Y:S02]  /*7600*/  FMNMX.FTZ R56, R34, R57, !PT ;  /* 0x0000003922387209 */ /* 0x000fe40007810000 */
[----:B------:R-:W-:-:S02]  /*7610*/  ISETP.GT.AND P4, PT, R83, 0x9, P1 ;  /* 0x000000095300780c */ /* 0x000fc40000f84270 */
[----:B------:R-:W-:Y:S02]  /*7620*/  FMNMX.FTZ R57, R37, R56, !PT ;  /* 0x0000003825397209 */ /* 0x000fe40007810000 */
[----:B------:R-:W-:Y:S02]  /*7630*/  ISETP.LT.OR P3, PT, R84, 0x9, P3 ;  /* 0x000000095400780c */ /* 0x000fe40001f61670 */
[----:B------:R-:W-:Y:S02]  /*7640*/  FMNMX.FTZ R56, R38, R57, !PT ;  /* 0x0000003926387209 */ /* 0x000fe40007810000 */
[----:B------:R-:W-:Y:S02]  /*7650*/  FSEL R15, R15, -INF , !P2 ;  /* 0xff8000000f0f7808 */ /* 0x000fe40005000000 */
[----:B------:R-:W-:Y:S02]  /*7660*/  FMNMX.FTZ R57, R41, R56, !PT ;  /* 0x0000003829397209 */ /* 0x000fe40007810000 */
[----:B------:R-:W-:-:S02]  /*7670*/  ISETP.LT.OR P4, PT, R84, 0xa, P4 ;  /* 0x0000000a5400780c */ /* 0x000fc40002781670 */
[----:B------:R-:W-:Y:S02]  /*7680*/  FMNMX.FTZ R56, R42, R57, !PT ;  /* 0x000000392a387209 */ /* 0x000fe40007810000 */
[----:B------:R-:W-:Y:S02]  /*7690*/  FSEL R19, R19, -INF , !P3 ;  /* 0xff80000013137808 */ /* 0x000fe40005800000 */
[----:B------:R-:W-:Y:S02]  /*76a0*/  FMNMX.FTZ R57, R45, R56, !PT ;  /* 0x000000382d397209 */ /* 0x000fe40007810000 */
[----:B------:R-:W-:Y:S02]  /*76b0*/  ISETP.GT.AND P2, PT, R83, 0x11, P1 ;  /* 0x000000115300780c */ /* 0x000fe40000f44270 */
[----:B------:R-:W-:Y:S02]  /*76c0*/  FMNMX.FTZ R56, R46, R57, !PT ;  /* 0x000000392e387209 */ /* 0x000fe40007810000 */
[----:B------:R-:W-:-:S02]  /*76d0*/  FSEL R20, R20, -INF , !P4 ;  /* 0xff80000014147808 */ /* 0x000fc40006000000 */
        /* <DEDUP_REMOVED lines=28> */
[----:B------:R-:W-:Y:S01]  /*78a0*/  ISETP.GT.AND P2, PT, R83, 0x30, P1 ;  /* 0x000000305300780c */ /* 0x000fe20000f44270 */
[----:B------:R-:W0:Y:S01]  /*78b0*/  SHFL.BFLY PT, R56, R57, 0x2, 0x1f ;  /* 0x0c401f0039387f89 */ /* 0x000e2200000e0000 */
[----:B------:R-:W-:-:S02]  /*78c0*/  FSEL R35, R35, -INF , !P3 ;  /* 0xff80000023237808 */ /* 0x000fc40005800000 */
[C---:B------:R-:W-:Y:S02]  /*78d0*/  ISETP.LT.OR P4, PT, R84.reuse, 0x2a, P4 ;  /* 0x0000002a5400780c */ /* 0x040fe40002781670 */
[----:B------:R-:W-:Y:S02]  /*78e0*/  ISETP.GT.AND P3, PT, R83, 0x31, P1 ;  /* 0x000000315300780c */ /* 0x000fe40000f64270 */
[----:B------:R-:W-:Y:S02]  /*78f0*/  ISETP.LT.OR P2, PT, R84, 0x31, P2 ;  /* 0x000000315400780c */ /* 0x000fe40001741670 */
[----:B------:R-:W-:Y:S02]  /*7900*/  FSEL R36, R36, -INF , !P4 ;  /* 0xff80000024247808 */ /* 0x000fe40006000000 */
[----:B------:R-:W-:Y:S02]  /*7910*/  FSEL R39, R39, -INF , !P2 ;  /* 0xff80000027277808 */ /* 0x000fe40005000000 */
[----:B------:R-:W-:-:S02]  /*7920*/  ISETP.LT.OR P3, PT, R84, 0x32, P3 ;  /* 0x000000325400780c */ /* 0x000fc40001f61670 */
[C---:B------:R-:W-:Y:S02]  /*7930*/  ISETP.GT.AND P4, PT, R83.reuse, 0x39, P1 ;  /* 0x000000395300780c */ /* 0x040fe40000f84270 */
[----:B------:R-:W-:Y:S02]  /*7940*/  FSEL R40, R40, -INF , !P3 ;  /* 0xff80000028287808 */ /* 0x000fe40005800000 */
[C---:B------:R-:W-:Y:S02]  /*7950*/  ISETP.GT.AND P2, PT, R83.reuse, 0x40, P1 ;  /* 0x000000405300780c */ /* 0x040fe40000f44270 */
[----:B------:R-:W-:Y:S02]  /*7960*/  ISETP.LT.OR P4, PT, R84, 0x3a, P4 ;  /* 0x0000003a5400780c */ /* 0x000fe40002781670 */
[----:B------:R-:W-:Y:S02]  /*7970*/  ISETP.GT.AND P3, PT, R83, 0x41, P1 ;  /* 0x000000415300780c */ /* 0x000fe40000f64270 */
[----:B0-----:R-:W-:-:S02]  /*7980*/  FMNMX.FTZ R77, R57, R56, !PT ;  /* 0x00000038394d7209 */ /* 0x001fc40007810000 */
[----:B------:R-:W-:Y:S02]  /*7990*/  ISETP.LT.OR P2, PT, R84, 0x41, P2 ;  /* 0x000000415400780c */ /* 0x000fe40001741670 */
[----:B------:R-:W-:Y:S01]  /*79a0*/  FSEL R44, R44, -INF , !P4 ;  /* 0xff8000002c2c7808 */ /* 0x000fe20006000000 */
[----:B------:R-:W0:Y:S01]  /*79b0*/  SHFL.BFLY PT, R56, R77, 0x1, 0x1f ;  /* 0x0c201f004d387f89 */ /* 0x000e2200000e0000 */
[----:B------:R-:W-:Y:S02]  /*79c0*/  FSEL R47, R47, -INF , !P2 ;  /* 0xff8000002f2f7808 */ /* 0x000fe40005000000 */
[----:B------:R-:W-:Y:S02]  /*79d0*/  ISETP.LT.OR P3, PT, R84, 0x42, P3 ;  /* 0x000000425400780c */ /* 0x000fe40001f61670 */
[----:B------:R-:W-:Y:S02]  /*79e0*/  ISETP.GT.AND P4, PT, R83, 0x49, P1 ;  /* 0x000000495300780c */ /* 0x000fe40000f84270 */
[----:B------:R-:W-:-:S02]  /*79f0*/  FSEL R48, R48, -INF , !P3 ;  /* 0xff80000030307808 */ /* 0x000fc40005800000 */
[C---:B------:R-:W-:Y:S02]  /*7a00*/  ISETP.GT.AND P2, PT, R83.reuse, 0x50, P1 ;  /* 0x000000505300780c */ /* 0x040fe40000f44270 */
[C---:B------:R-:W-:Y:S02]  /*7a10*/  ISETP.LT.OR P4, PT, R84.reuse, 0x4a, P4 ;  /* 0x0000004a5400780c */ /* 0x040fe40002781670 */
[----:B------:R-:W-:Y:S02]  /*7a20*/  ISETP.GT.AND P3, PT, R83, 0x51, P1 ;  /* 0x000000515300780c */ /* 0x000fe40000f64270 */
[----:B------:R-:W-:Y:S02]  /*7a30*/  ISETP.LT.OR P2, PT, R84, 0x51, P2 ;  /* 0x000000515400780c */ /* 0x000fe40001741670 */
[----:B------:R-:W-:Y:S02]  /*7a40*/  FSEL R52, R52, -INF , !P4 ;  /* 0xff80000034347808 */ /* 0x000fe40006000000 */
[----:B------:R-:W-:-:S02]  /*7a50*/  FSEL R55, R55, -INF , !P2 ;  /* 0xff80000037377808 */ /* 0x000fc40005000000 */
[----:B------:R-:W-:Y:S02]  /*7a60*/  ISETP.LT.OR P3, PT, R84, 0x52, P3 ;  /* 0x000000525400780c */ /* 0x000fe40001f61670 */
[----:B------:R-:W-:Y:S02]  /*7a70*/  ISETP.GT.AND P4, PT, R83, 0x59, P1 ;  /* 0x000000595300780c */ /* 0x000fe40000f84270 */
[----:B0-----:R-:W-:Y:S02]  /*7a80*/  FMNMX.FTZ R56, R77, R56, !PT ;  /* 0x000000384d387209 */ /* 0x001fe40007810000 */
[----:B------:R-:W-:Y:S02]  /*7a90*/  FSEL R77, R136, -INF , !P5 ;  /* 0xff800000884d7808 */ /* 0x000fe40006800000 */
[C---:B------:R-:W-:Y:S01]  /*7aa0*/  FSETP.NEU.FTZ.AND P6, PT, R56.reuse, -INF , PT ;  /* 0xff8000003800780b */ /* 0x040fe20003fdd000 */
[----:B------:R-:W-:Y:S01]  /*7ab0*/  FMUL.FTZ R81, R56, UR11 ;  /* 0x0000000b38517c20 */ /* 0x000fe20008410000 */
[----:B------:R-:W-:-:S02]  /*7ac0*/  FMNMX.FTZ R82, R77, R12, !PT ;  /* 0x0000000c4d527209 */ /* 0x000fc40007810000 */
[----:B------:R-:W-:Y:S02]  /*7ad0*/  ISETP.GT.AND P5, PT, R83, 0x38, P1 ;  /* 0x000000385300780c */ /* 0x000fe40000fa4270 */
[----:B------:R-:W-:Y:S02]  /*7ae0*/  FMNMX.FTZ R82, R15, R82, !PT ;  /* 0x000000520f527209 */ /* 0x000fe40007810000 */
[----:B------:R-:W-:Y:S02]  /*7af0*/  FSEL R57, R81, RZ, P6 ;  /* 0x000000ff51397208 */ /* 0x000fe40003000000 */
[----:B------:R-:W-:Y:S02]  /*7b00*/  FMNMX.FTZ R81, R19, R82, !PT ;  /* 0x0000005213517209 */ /* 0x000fe40007810000 */
[----:B------:R-:W-:Y:S01]  /*7b10*/  ISETP.LT.OR P5, PT, R84, 0x39, P5 ;  /* 0x000000395400780c */ /* 0x000fe20002fa1670 */
[--C-:B------:R-:W-:Y:S01]  /*7b20*/  FFMA.FTZ R13, R13, UR11, -R57.reuse ;  /* 0x0000000b0d0d7c23 */ /* 0x100fe20008010839 */
[----:B------:R-:W-:Y:S01]  /*7b30*/  FMNMX.FTZ R82, R20, R81, !PT ;  /* 0x0000005114527209 */ /* 0x000fe20007810000 */
[--C-:B------:R-:W-:Y:S01]  /*7b40*/  FFMA.FTZ R14, R14, UR11, -R57.reuse ;  /* 0x0000000b0e0e7c23 */ /* 0x100fe20008010839 */
[----:B------:R-:W-:Y:S01]  /*7b50*/  FSEL R43, R43, -INF , !P5 ;  /* 0xff8000002b2b7808 */ /* 0x000fe20006800000 */
[--C-:B------:R-:W-:Y:S01]  /*7b60*/  FFMA.FTZ R16, R16, UR11, -R57.reuse ;  /* 0x0000000b10107c23 */ /* 0x100fe20008010839 */
[----:B------:R-:W-:Y:S01]  /*7b70*/  FMNMX.FTZ R81, R23, R82, !PT ;  /* 0x0000005217517209 */ /* 0x000fe20007810000 */
[--C-:B------:R-:W-:Y:S01]  /*7b80*/  FFMA.FTZ R18, R18, UR11, -R57.reuse ;  /* 0x0000000b12127c23 */ /* 0x100fe20008010839 */
[----:B------:R-:W-:Y:S01]  /*7b90*/  ISETP.GT.AND P5, PT, R83, 0x48, P1 ;  /* 0x000000485300780c */ /* 0x000fe20000fa4270 */
[--C-:B------:R-:W-:Y:S01]  /*7ba0*/  FFMA.FTZ R21, R21, UR11, -R57.reuse ;  /* 0x0000000b15157c23 */ /* 0x100fe20008010839 */
[----:B------:R-:W-:Y:S01]  /*7bb0*/  FMNMX.FTZ R82, R24, R81, !PT ;  /* 0x0000005118527209 */ /* 0x000fe20007810000 */
[--C-:B------:R-:W-:Y:S01]  /*7bc0*/  FFMA.FTZ R22, R22, UR11, -R57.reuse ;  /* 0x0000000b16167c23 */ /* 0x100fe20008010839 */
        /* <DEDUP_REMOVED lines=24> */
[----:B------:R-:W-:Y:S01]  /*7d50*/  FSEL R61, R61, -INF , !P5 ;  /* 0xff8000003d3d7808 */ /* 0x000fe20006800000 */
[--C-:B------:R-:W-:Y:S01]  /*7d60*/  FFMA.FTZ R49, R49, UR11, -R57.reuse ;  /* 0x0000000b31317c23 */ /* 0x100fe20008010839 */
[----:B------:R-:W-:Y:S01]  /*7d70*/  FMNMX.FTZ R81, R39, R82, !PT ;  /* 0x0000005227517209 */ /* 0x000fe20007810000 */
[--C-:B------:R-:W-:Y:S01]  /*7d80*/  FFMA.FTZ R50, R50, UR11, -R57.reuse ;  /* 0x0000000b32327c23 */ /* 0x100fe20008010839 */
[----:B------:R-:W-:Y:S01]  /*7d90*/  ISETP.LT.OR P4, PT, R84, 0x5a, P4 ;  /* 0x0000005a5400780c */ /* 0x000fe20002781670 */
[--C-:B------:R-:W-:Y:S01]  /*7da0*/  FFMA.FTZ R53, R53, UR11, -R57.reuse ;  /* 0x0000000b35357c23 */ /* 0x100fe20008010839 */
[----:B------:R-:W-:Y:S01]  /*7db0*/  FMNMX.FTZ R82, R40, R81, !PT ;  /* 0x0000005128527209 */ /* 0x000fe20007810000 */
[--C-:B------:R-:W-:Y:S01]  /*7dc0*/  FFMA.FTZ R54, R54, UR11, -R57.reuse ;  /* 0x0000000b36367c23 */ /* 0x100fe20008010839 */
[----:B------:R-:W-:Y:S01]  /*7dd0*/  ISETP.GT.AND P5, PT, R83, 0x68, P1 ;  /* 0x000000685300780c */ /* 0x000fe20000fa4270 */
        /* <DEDUP_REMOVED lines=10> */
[----:B------:R-:W-:Y:S01]  /*7e80*/  FFMA.FTZ R68, R68, UR11, -R57 ;  /* 0x0000000b44447c23 */ /* 0x000fe20008010839 */
[----:B------:R-:W-:Y:S01]  /*7e90*/  FSEL R62, R62, -INF , !P4 ;  /* 0xff8000003e3e7808 */ /* 0x000fe20006000000 */
[----:B------:R-:W-:Y:S01]  /*7ea0*/  MUFU.EX2 R13, R13 ;  /* 0x0000000d000d7308 */ /* 0x000fe20000000800 */
[----:B------:R-:W-:-:S02]  /*7eb0*/  FMNMX.FTZ R82, R48, R81, !PT ;  /* 0x0000005130527209 */ /* 0x000fc40007810000 */
[----:B------:R-:W-:Y:S02]  /*7ec0*/  ISETP.LT.OR P5, PT, R84, 0x69, P5 ;  /* 0x000000695400780c */ /* 0x000fe40002fa1670 */
[----:B------:R-:W-:Y:S02]  /*7ed0*/  FMNMX.FTZ R81, R51, R82, !PT ;  /* 0x0000005233517209 */ /* 0x000fe40007810000 */
[----:B------:R-:W-:Y:S01]  /*7ee0*/  FSEL R65, R65, -INF , !P2 ;  /* 0xff80000041417808 */ /* 0x000fe20005000000 */
[----:B------:R-:W-:Y:S01]  /*7ef0*/  MUFU.EX2 R14, R14 ;  /* 0x0000000e000e7308 */ /* 0x000fe20000000800 */
[----:B------:R-:W-:Y:S02]  /*7f00*/  FMNMX.FTZ R82, R52, R81, !PT ;  /* 0x0000005134527209 */ /* 0x000fe40007810000 */
[----:B------:R-:W-:Y:S02]  /*7f10*/  ISETP.LT.OR P3, PT, R84, 0x62, P3 ;  /* 0x000000625400780c */ /* 0x000fe40001f61670 */
[----:B------:R-:W-:-:S02]  /*7f20*/  FMNMX.FTZ R81, R55, R82, !PT ;  /* 0x0000005237517209 */ /* 0x000fc40007810000 */
[----:B------:R-:W-:Y:S01]  /*7f30*/  ISETP.GT.AND P4, PT, R83, 0x69, P1 ;  /* 0x000000695300780c */ /* 0x000fe20000f84270 */
[----:B------:R-:W-:Y:S01]  /*7f40*/  MUFU.EX2 R16, R16 ;  /* 0x0000001000107308 */ /* 0x000fe20000000800 */
[----:B------:R-:W-:Y:S02]  /*7f50*/  FMNMX.FTZ R82, R58, R81, !PT ;  /* 0x000000513a527209 */ /* 0x000fe40007810000 */
[----:B------:R-:W-:Y:S02]  /*7f60*/  FSEL R66, R66, -INF , !P3 ;  /* 0xff80000042427808 */ /* 0x000fe40005800000 */
[----:B------:R-:W-:Y:S02]  /*7f70*/  FMNMX.FTZ R81, R61, R82, !PT ;  /* 0x000000523d517209 */ /* 0x000fe40007810000 */
[----:B------:R-:W-:Y:S01]  /*7f80*/  ISETP.GT.AND P2, PT, R83, 0x70, P1 ;  /* 0x000000705300780c */ /* 0x000fe20000f44270 */
[----:B------:R-:W-:Y:S01]  /*7f90*/  MUFU.EX2 R18, R18 ;  /* 0x0000001200127308 */ /* 0x000fe20000000800 */
[----:B------:R-:W-:-:S02]  /*7fa0*/  FMNMX.FTZ R82, R62, R81, !PT ;  /* 0x000000513e527209 */ /* 0x000fc40007810000 */
[----:B------:R-:W-:Y:S02]  /*7fb0*/  FSEL R81, R69, -INF , !P5 ;  /* 0xff80000045517808 */ /* 0x000fe40006800000 */
[----:B------:R-:W-:Y:S02]  /*7fc0*/  FMNMX.FTZ R69, R65, R82, !PT ;  /* 0x0000005241457209 */ /* 0x000fe40007810000 */
[----:B------:R-:W-:Y:S01]  /*7fd0*/  ISETP.LT.OR P4, PT, R84, 0x6a, P4 ;  /* 0x0000006a5400780c */ /* 0x000fe20002781670 */
[----:B------:R-:W-:Y:S01]  /*7fe0*/  MUFU.EX2 R21, R21 ;  /* 0x0000001500157308 */ /* 0x000fe20000000800 */
[----:B------:R-:W-:Y:S02]  /*7ff0*/  FMNMX.FTZ R86, R66, R69, !PT ;  /* 0x0000004542567209 */ /* 0x000fe40007810000 */
[----:B------:R-:W-:Y:S02]  /*8000*/  ISETP.GT.AND P3, PT, R83, 0x71, P1 ;  /* 0x000000715300780c */ /* 0x000fe40000f64270 */
[----:B------:R-:W-:-:S02]  /*8010*/  ISETP.LT.OR P2, PT, R84, 0x71, P2 ;  /* 0x000000715400780c */ /* 0x000fc40001741670 */
[----:B------:R-:W-:Y:S01]  /*8020*/  FSEL R82, R70, -INF , !P4 ;  /* 0xff80000046527808 */ /* 0x000fe20006000000 */
[----:B------:R-:W-:Y:S01]  /*8030*/  MUFU.EX2 R22, R22 ;  /* 0x0000001600167308 */ /* 0x000fe20000000800 */
[----:B------:R-:W-:Y:S02]  /*8040*/  FMNMX.FTZ R69, R81, R86, !PT ;  /* 0x0000005651457209 */ /* 0x000fe40007810000 */
[----:B------:R-:W-:Y:S02]  /*8050*/  ISETP.GT.AND P5, PT, R83, 0x78, P1 ;  /* 0x000000785300780c */ /* 0x000fe40000fa4270 */
[----:B------:R-:W-:Y:S02]  /*8060*/  ISETP.LT.OR P3, PT, R84, 0x72, P3 ;  /* 0x000000725400780c */ /* 0x000fe40001f61670 */
[----:B------:R-:W-:Y:S01]  /*8070*/  FSEL R73, R73, -INF , !P2 ;  /* 0xff80000049497808 */ /* 0x000fe20005000000 */
[----:B------:R-:W-:Y:S01]  /*8080*/  MUFU.EX2 R25, R25 ;  /* 0x0000001900197308 */ /* 0x000fe20000000800 */
[----:B------:R-:W-:-:S02]  /*8090*/  FMNMX.FTZ R70, R82, R69, !PT ;  /* 0x0000004552467209 */ /* 0x000fc40007810000 */
[----:B------:R-:W-:Y:S02]  /*80a0*/  ISETP.GT.AND P1, PT, R83, 0x79, P1 ;  /* 0x000000795300780c */ /* 0x000fe40000f24270 */
[----:B------:R-:W-:Y:S02]  /*80b0*/  ISETP.LT.OR P5, PT, R84, 0x79, P5 ;  /* 0x000000795400780c */ /* 0x000fe40002fa1670 */
[----:B------:R-:W-:Y:S01]  /*80c0*/  FSEL R74, R74, -INF , !P3 ;  /* 0xff8000004a4a7808 */ /* 0x000fe20005800000 */
[----:B------:R-:W-:Y:S01]  /*80d0*/  MUFU.EX2 R26, R26 ;  /* 0x0000001a001a7308 */ /* 0x000fe20000000800 */
[----:B------:R-:W-:Y:S02]  /*80e0*/  FMNMX.FTZ R69, R73, R70, !PT ;  /* 0x0000004649457209 */ /* 0x000fe40007810000 */
[----:B------:R-:W-:Y:S02]  /*80f0*/  ISETP.LT.OR P1, PT, R84, 0x7a, P1 ;  /* 0x0000007a5400780c */ /* 0x000fe40000f21670 */
[----:B------:R-:W-:-:S02]  /*8100*/  FSEL R79, R79, -INF , !P5 ;  /* 0xff8000004f4f7808 */ /* 0x000fc40006800000 */
[----:B------:R-:W-:Y:S01]  /*8110*/  FMNMX.FTZ R70, R74, R69, !PT ;  /* 0x000000454a467209 */ /* 0x000fe20007810000 */
[----:B------:R-:W-:Y:S01]  /*8120*/  MUFU.EX2 R29, R29 ;  /* 0x0000001d001d7308 */ /* 0x000fe20000000800 */
[----:B------:R-:W-:Y:S02]  /*8130*/  FSEL R80, R80, -INF , !P1 ;  /* 0xff80000050507808 */ /* 0x000fe40004800000 */
[----:B------:R-:W-:-:S04]  /*8140*/  FMNMX.FTZ R69, R79, R70, !PT ;  /* 0x000000464f457209 */ /* 0x000fc80007810000 */
[----:B------:R-:W-:Y:S01]  /*8150*/  FMNMX.FTZ R69, R80, R69, !PT ;  /* 0x0000004550457209 */ /* 0x000fe20007810000 */
[----:B------:R-:W-:Y:S04]  /*8160*/  MUFU.EX2 R30, R30 ;  /* 0x0000001e001e7308 */ /* 0x000fe80000000800 */
[----:B------:R-:W0:Y:S04]  /*8170*/  SHFL.BFLY PT, R70, R69, 0x2, 0x1f ;  /* 0x0c401f0045467f89 */ /* 0x000e2800000e0000 */
[----:B------:R-:W-:Y:S08]  /*8180*/  MUFU.EX2 R33, R33 ;  /* 0x0000002100217308 */ /* 0x000ff00000000800 */
[----:B------:R-:W-:Y:S08]  /*8190*/  MUFU.EX2 R34, R34 ;  /* 0x0000002200227308 */ /* 0x000ff00000000800 */
[----:B------:R-:W-:Y:S01]  /*81a0*/  MUFU.EX2 R37, R37 ;  /* 0x0000002500257308 */ /* 0x000fe20000000800 */
[----:B0-----:R-:W-:Y:S01]  /*81b0*/  FMNMX.FTZ R83, R69, R70, !PT ;  /* 0x0000004645537209 */ /* 0x001fe20007810000 */
[--C-:B------:R-:W-:Y:S01]  /*81c0*/  FFMA.FTZ R69, R71, UR11, -R57.reuse ;  /* 0x0000000b47457c23 */ /* 0x100fe20008010839 */
[--C-:B------:R-:W-:Y:S01]  /*81d0*/  FFMA.FTZ R71, R76, UR11, -R57.reuse ;  /* 0x0000000b4c477c23 */ /* 0x100fe20008010839 */
[--C-:B------:R-:W-:Y:S01]  /*81e0*/  FFMA.FTZ R70, R72, UR11, -R57.reuse ;  /* 0x0000000b48467c23 */ /* 0x100fe20008010839 */
[----:B------:R-:W-:Y:S01]  /*81f0*/  FFMA.FTZ R76, R78, UR11, -R57 ;  /* 0x0000000b4e4c7c23 */ /* 0x000fe20008010839 */
[----:B------:R-:W0:Y:S01]  /*8200*/  SHFL.BFLY PT, R84, R83, 0x1, 0x1f ;  /* 0x0c201f0053547f89 */ /* 0x000e2200000e0000 */
[----:B------:R-:W-:Y:S01]  /*8210*/  FSEL R72, R56, RZ, P6 ;  /* 0x000000ff38487208 */ /* 0x000fe20003000000 */
[----:B------:R-:W-:Y:S04]  /*8220*/  MUFU.EX2 R38, R38 ;  /* 0x0000002600267308 */ /* 0x000fe80000000800 */
[----:B------:R-:W-:-:S04]  /*8230*/  FADD.FTZ R11, -R72, R11 ;  /* 0x0000000b480b7221 */ /* 0x000fc80000010100 */
[----:B------:R-:W-:Y:S01]  /*8240*/  FMUL.FTZ R11, R11, UR11 ;  /* 0x0000000b0b0b7c20 */ /* 0x000fe20008410000 */
[----:B------:R1:W-:Y:S08]  /*8250*/  MUFU.EX2 R72, R76 ;  /* 0x0000004c00487308 */ /* 0x0003f00000000800 */
[----:B------:R-:W2:Y:S01]  /*8260*/  MUFU.EX2 R11, R11 ;  /* 0x0000000b000b7308 */ /* 0x000ea20000000800 */
[----:B0-----:R-:W-:-:S07]  /*8270*/  FMNMX.FTZ R57, R83, R84, !PT ;  /* 0x0000005453397209 */ /* 0x001fce0007810000 */
[----:B------:R-:W-:Y:S01]  /*8280*/  MUFU.EX2 R41, R41 ;  /* 0x0000002900297308 */ /* 0x000fe20000000800 */
[C---:B------:R-:W-:Y:S01]  /*8290*/  FSETP.NEU.FTZ.AND P1, PT, R57.reuse, -INF , PT ;  /* 0xff8000003900780b */ /* 0x040fe20003f3d000 */
[----:B------:R-:W-:-:S05]  /*82a0*/  FMUL.FTZ R78, R57, UR11 ;  /* 0x0000000b394e7c20 */ /* 0x000fca0008410000 */
[----:B------:R-:W-:Y:S01]  /*82b0*/  FSEL R78, R78, RZ, P1 ;  /* 0x000000ff4e4e7208 */ /* 0x000fe20000800000 */
[----:B------:R-:W-:Y:S04]  /*82c0*/  MUFU.EX2 R42, R42 ;  /* 0x0000002a002a7308 */ /* 0x000fe80000000800 */
[--C-:B------:R-:W-:Y:S01]  /*82d0*/  FFMA.FTZ R85, R15, UR11, -R78.reuse ;  /* 0x0000000b0f557c23 */ /* 0x100fe2000801084e */
[--C-:B------:R-:W-:Y:S01]  /*82e0*/  FFMA.FTZ R15, R19, UR11, -R78.reuse ;  /* 0x0000000b130f7c23 */ /* 0x100fe2000801084e */
[----:B------:R-:W-:Y:S01]  /*82f0*/  FSEL R19, R57, RZ, P1 ;  /* 0x000000ff39137208 */ /* 0x000fe20000800000 */
[--C-:B------:R-:W-:Y:S01]  /*8300*/  FFMA.FTZ R77, R77, UR11, -R78.reuse ;  /* 0x0000000b4d4d7c23 */ /* 0x100fe2000801084e */
[--C-:B------:R-:W-:Y:S01]  /*8310*/  FFMA.FTZ R20, R20, UR11, -R78.reuse ;  /* 0x0000000b14147c23 */ /* 0x100fe2000801084e */
[----:B-1----:R-:W-:Y:S01]  /*8320*/  FFMA.FTZ R76, R23, UR11, -R78 ;  /* 0x0000000b174c7c23 */ /* 0x002fe2000801084e */
[----:B------:R-:W-:Y:S01]  /*8330*/  MUFU.EX2 R85, R85 ;  /* 0x0000005500557308 */ /* 0x000fe20000000800 */
[----:B------:R-:W-:Y:S01]  /*8340*/  FADD.FTZ R19, -R19, R12 ;  /* 0x0000000c13137221 */ /* 0x000fe20000010100 */
[--C-:B------:R-:W-:Y:S01]  /*8350*/  FFMA.FTZ R84, R24, UR11, -R78.reuse ;  /* 0x0000000b18547c23 */ /* 0x100fe2000801084e */
[--C-:B------:R-:W-:Y:S01]  /*8360*/  FFMA.FTZ R83, R32, UR11, -R78.reuse ;  /* 0x0000000b20537c23 */ /* 0x100fe2000801084e */
[--C-:B------:R-:W-:Y:S01]  /*8370*/  FFMA.FTZ R32, R43, UR11, -R78.reuse ;  /* 0x0000000b2b207c23 */ /* 0x100fe2000801084e */
[----:B------:R-:W-:Y:S01]  /*8380*/  FMUL.FTZ R19, R19, UR11 ;  /* 0x0000000b13137c20 */ /* 0x000fe20008410000 */
[----:B--2---:R-:W-:Y:S01]  /*8390*/  FFMA.FTZ R43, R11, R4, R13 ;  /* 0x000000040b2b7223 */ /* 0x004fe2000001000d */
[--C-:B------:R-:W-:Y:S01]  /*83a0*/  FFMA.FTZ R23, R27, UR11, -R78.reuse ;  /* 0x0000000b1b177c23 */ /* 0x100fe2000801084e */
[----:B------:R-:W-:Y:S01]  /*83b0*/  MUFU.EX2 R77, R77 ;  /* 0x0000004d004d7308 */ /* 0x000fe20000000800 */
[--C-:B------:R-:W-:Y:S01]  /*83c0*/  FFMA.FTZ R24, R28, UR11, -R78.reuse ;  /* 0x0000000b1c187c23 */ /* 0x100fe2000801084e */
[----:B------:R-:W-:Y:S01]  /*83d0*/  FADD.FTZ R43, R14, R43 ;  /* 0x0000002b0e2b7221 */ /* 0x000fe20000010000 */
[--C-:B------:R-:W-:Y:S01]  /*83e0*/  FFMA.FTZ R28, R31, UR11, -R78.reuse ;  /* 0x0000000b1f1c7c23 */ /* 0x100fe2000801084e */
[--C-:B------:R-:W-:Y:S01]  /*83f0*/  FFMA.FTZ R31, R39, UR11, -R78.reuse ;  /* 0x0000000b271f7c23 */ /* 0x100fe2000801084e */
[--C-:B------:R-:W-:Y:S01]  /*8400*/  FFMA.FTZ R39, R47, UR11, -R78.reuse ;  /* 0x0000000b2f277c23 */ /* 0x100fe2000801084e */
[----:B------:R-:W-:Y:S01]  /*8410*/  FADD.FTZ R43, R16, R43 ;  /* 0x0000002b102b7221 */ /* 0x000fe20000010000 */
        /* <DEDUP_REMOVED lines=9> */
[----:B------:R-:W1:Y:S01]  /*84b0*/  MUFU.EX2 R15, R15 ;  /* 0x0000000f000f7308 */ /* 0x000e620000000800 */
[--C-:B------:R-:W-:Y:S01]  /*84c0*/  FFMA.FTZ R44, R61, UR11, -R78.reuse ;  /* 0x0000000b3d2c7c23 */ /* 0x100fe2000801084e */
[--C-:B------:R-:W-:Y:S01]  /*84d0*/  FFMA.FTZ R48, R81, UR11, -R78.reuse ;  /* 0x0000000b51307c23 */ /* 0x100fe2000801084e */
[----:B------:R-:W-:-:S05]  /*84e0*/  FFMA.FTZ R52, R82, UR11, -R78 ;  /* 0x0000000b52347c23 */ /* 0x000fca000801084e */
[----:B------:R-:W2:Y:S01]  /*84f0*/  MUFU.EX2 R20, R20 ;  /* 0x0000001400147308 */ /* 0x000ea20000000800 */
[----:B0-----:R-:W-:-:S04]  /*8500*/  FFMA.FTZ R4, R19, R3, R77 ;  /* 0x0000000313047223 */ /* 0x001fc8000001004d */
[----:B------:R-:W-:-:S03]  /*8510*/  FADD.FTZ R4, R85, R4 ;  /* 0x0000000455047221 */ /* 0x000fc60000010000 */
[----:B------:R-:W0:Y:S01]  /*8520*/  MUFU.EX2 R76, R76 ;  /* 0x0000004c004c7308 */ /* 0x000e220000000800 */
[----:B-1----:R-:W-:Y:S01]  /*8530*/  FADD.FTZ R3, R15, R4 ;  /* 0x000000040f037221 */ /* 0x002fe20000010000 */
[----:B------:R-:W-:Y:S01]  /*8540*/  FADD.FTZ R4, R18, R43 ;  /* 0x0000002b12047221 */ /* 0x000fe20000010000 */
[--C-:B------:R-:W-:Y:S01]  /*8550*/  FFMA.FTZ R43, R55, UR11, -R78.reuse ;  /* 0x0000000b372b7c23 */ /* 0x100fe2000801084e */
[--C-:B------:R-:W-:Y:S01]  /*8560*/  FFMA.FTZ R55, R62, UR11, -R78.reuse ;  /* 0x0000000b3e377c23 */ /* 0x100fe2000801084e */
[----:B------:R-:W-:Y:S01]  /*8570*/  FFMA.FTZ R62, R79, UR11, -R78 ;  /* 0x0000000b4f3e7c23 */ /* 0x000fe2000801084e */
[----:B------:R-:W-:Y:S02]  /*8580*/  FADD.FTZ R47, R21, R4 ;  /* 0x00000004152f7221 */ /* 0x000fe40000010000 */
[----:B------:R-:W1:Y:S01]  /*8590*/  MUFU.EX2 R84, R84 ;  /* 0x0000005400547308 */ /* 0x000e620000000800 */
[----:B--2---:R-:W-:Y:S01]  /*85a0*/  FADD.FTZ R3, R20, R3 ;  /* 0x0000000314037221 */ /* 0x004fe20000010000 */
[----:B------:R-:W-:-:S06]  /*85b0*/  FADD.FTZ R4, R22, R47 ;  /* 0x0000002f16047221 */ /* 0x000fcc0000010000 */
[----:B------:R-:W2:Y:S01]  /*85c0*/  MUFU.EX2 R23, R23 ;  /* 0x0000001700177308 */ /* 0x000ea20000000800 */
[----:B0-----:R-:W-:-:S07]  /*85d0*/  FADD.FTZ R3, R76, R3 ;  /* 0x000000034c037221 */ /* 0x001fce0000010000 */
[----:B------:R-:W0:Y:S01]  /*85e0*/  MUFU.EX2 R24, R24 ;  /* 0x0000001800187308 */ /* 0x000e220000000800 */
[----:B-1----:R-:W-:Y:S01]  /*85f0*/  FADD.FTZ R12, R84, R3 ;  /* 0x00000003540c7221 */ /* 0x002fe20000010000 */
[----:B------:R-:W-:-:S04]  /*8600*/  FADD.FTZ R3, R25, R4 ;  /* 0x0000000419037221 */ /* 0x000fc80000010000 */
[----:B------:R-:W-:Y:S02]  /*8610*/  FADD.FTZ R4, R26, R3 ;  /* 0x000000031a047221 */ /* 0x000fe40000010000 */
[----:B------:R-:W1:Y:S01]  /*8620*/  MUFU.EX2 R28, R28 ;  /* 0x0000001c001c7308 */ /* 0x000e620000000800 */
[----:B--2---:R-:W-:Y:S01]  /*8630*/  FADD.FTZ R47, R23, R12 ;  /* 0x0000000c172f7221 */ /* 0x004fe20000010000 */
[----:B------:R-:W-:-:S04]  /*8640*/  FADD.FTZ R3, R29, R4 ;  /* 0x000000041d037221 */ /* 0x000fc80000010000 */
[----:B------:R-:W-:Y:S02]  /*8650*/  FADD.FTZ R12, R30, R3 ;  /* 0x000000031e0c7221 */ /* 0x000fe40000010000 */
[----:B------:R-:W2:Y:S01]  /*8660*/  MUFU.EX2 R83, R83 ;  /* 0x0000005300537308 */ /* 0x000ea20000000800 */
[----:B0-----:R-:W-:Y:S01]  /*8670*/  FADD.FTZ R47, R24, R47 ;  /* 0x0000002f182f7221 */ /* 0x001fe20000010000 */
[----:B------:R-:W-:-:S06]  /*8680*/  FADD.FTZ R3, R33, R12 ;  /* 0x0000000c21037221 */ /* 0x000fcc0000010000 */
[----:B------:R-:W0:Y:S01]  /*8690*/  MUFU.EX2 R27, R27 ;  /* 0x0000001b001b7308 */ /* 0x000e220000000800 */
[----:B-1----:R-:W-:-:S07]  /*86a0*/  FADD.FTZ R4, R28, R47 ;  /* 0x0000002f1c047221 */ /* 0x002fce0000010000 */
[----:B------:R-:W1:Y:S01]  /*86b0*/  MUFU.EX2 R36, R36 ;  /* 0x0000002400247308 */ /* 0x000e620000000800 */
[----:B--2---:R-:W-:-:S07]  /*86c0*/  FADD.FTZ R4, R83, R4 ;  /* 0x0000000453047221 */ /* 0x004fce0000010000 */
[----:B------:R-:W2:Y:S01]  /*86d0*/  MUFU.EX2 R31, R31 ;  /* 0x0000001f001f7308 */ /* 0x000ea20000000800 */
[----:B0-----:R-:W-:Y:S01]  /*86e0*/  FADD.FTZ R47, R27, R4 ;  /* 0x000000041b2f7221 */ /* 0x001fe20000010000 */
[----:B------:R-:W-:-:S04]  /*86f0*/  FADD.FTZ R4, R34, R3 ;  /* 0x0000000322047221 */ /* 0x000fc80000010000 */
[----:B------:R-:W-:Y:S02]  /*8700*/  FADD.FTZ R3, R37, R4 ;  /* 0x0000000425037221 */ /* 0x000fe40000010000 */
[----:B------:R-:W0:Y:S01]  /*8710*/  MUFU.EX2 R35, R35 ;  /* 0x0000002300237308 */ /* 0x000e220000000800 */
[----:B-1----:R-:W-:Y:S01]  /*8720*/  FADD.FTZ R12, R36, R47 ;  /* 0x0000002f240c7221 */ /* 0x002fe20000010000 */
[----:B------:R-:W-:Y:S01]  /*8730*/  FADD.FTZ R4, R38, R3 ;  /* 0x0000000326047221 */ /* 0x000fe20000010000 */
[--C-:B------:R-:W-:Y:S01]  /*8740*/  FFMA.FTZ R47, R65, UR11, -R78.reuse ;  /* 0x0000000b412f7c23 */ /* 0x100fe2000801084e */
[----:B------:R-:W-:Y:S02]  /*8750*/  FFMA.FTZ R65, R66, UR11, -R78 ;  /* 0x0000000b42417c23 */ /* 0x000fe4000801084e */
[----:B------:R-:W-:Y:S02]  /*8760*/  FADD.FTZ R51, R41, R4 ;  /* 0x0000000429337221 */ /* 0x000fe40000010000 */
[----:B------:R-:W1:Y:S01]  /*8770*/  MUFU.EX2 R32, R32 ;  /* 0x0000002000207308 */ /* 0x000e620000000800 */
[----:B--2---:R-:W-:Y:S01]  /*8780*/  FADD.FTZ R12, R31, R12 ;  /* 0x0000000c1f0c7221 */ /* 0x004fe20000010000 */
[----:B------:R-:W-:-:S06]  /*8790*/  FADD.FTZ R4, R42, R51 ;  /* 0x000000332a047221 */ /* 0x000fcc0000010000 */
        /* <DEDUP_REMOVED lines=20> */
[----:B------:R-:W-:-:S06]  /*88e0*/  FFMA.FTZ R51, R73, UR11, -R78 ;  /* 0x0000000b49337c23 */ /* 0x000fcc000801084e */
        /* <DEDUP_REMOVED lines=9> */
[----:B--2---:R-:W-:Y:S01]  /*8980*/  FADD.FTZ R3, R58, R61 ;  /* 0x0000003d3a037221 */ /* 0x004fe20000010000 */
[----:B------:R-:W-:-:S06]  /*8990*/  FFMA.FTZ R61, R74, UR11, -R78 ;  /* 0x0000000b4a3d7c23 */ /* 0x000fcc000801084e */
        /* <DEDUP_REMOVED lines=34> */
[----:B-1----:R-:W-:-:S04]  /*8bc0*/  FADD.FTZ R79, R71, R4 ;  /* 0x00000004474f7221 */ /* 0x002fc80000010000 */
[----:B------:R-:W-:Y:S01]  /*8bd0*/  FADD.FTZ R4, R72, R79 ;  /* 0x0000004f48047221 */ /* 0x000fe20000010000 */
[----:B--2---:R-:W-:-:S04]  /*8be0*/  FADD.FTZ R12, R62, R3 ;  /* 0x000000033e0c7221 */ /* 0x004fc80000010000 */
[----:B0-----:R-:W-:Y:S01]  /*8bf0*/  FADD.FTZ R3, R73, R12 ;  /* 0x0000000c49037221 */ /* 0x001fe20000010000 */
[----:B------:R-:W-:Y:S06]  /*8c00*/  @!P0 BRA `(.L_x_886) ;  /* 0x0000000000048947 */ /* 0x000fec0003800000 */
[----:B------:R-:W-:Y:S01]  /*8c10*/  BPT.TRAP 0x1 ;  /* 0x000000040000795c */ /* 0x000fe20000300000 */
.L_x_886:
[----:B------:R-:W0:Y:S01]  /*8c20*/  S2UR UR10, SR_CgaCtaId ;  /* 0x00000000000a79c3 */ /* 0x000e220000008800 */
[----:B------:R-:W-:Y:S01]  /*8c30*/  ULEA UR6, UR6, UR38, 0x3 ;  /* 0x0000002606067291 */ /* 0x000fe2000f8e183f */
[----:B------:R-:W-:Y:S01]  /*8c40*/  F2FP.BF16.F32.PACK_AB R12, R14, R13 ;  /* 0x0000000d0e0c723e */ /* 0x000fe200000010ff */
[----:B------:R-:W-:Y:S01]  /*8c50*/  UMOV UR41, UR5 ;  /* 0x0000000500297c82 */ /* 0x000fe20008000000 */
[----:B------:R-:W-:Y:S01]  /*8c60*/  F2FP.BF16.F32.PACK_AB R13, R85, R77 ;  /* 0x0000004d550d723e */ /* 0x000fe200000010ff */
[----:B------:R-:W-:Y:S01]  /*8c70*/  UIADD3 UR6, UR6, 0x2d860, URZ ;  /* 0x0002d86006067890 */ /* 0x000fe2000fffe03f */
[----:B------:R-:W-:Y:S01]  /*8c80*/  F2FP.BF16.F32.PACK_AB R14, R18, R16 ;  /* 0x00000010120e723e */ /* 0x000fe200000010ff */
[----:B------:R-:W-:Y:S01]  /*8c90*/  FMUL.FTZ R88, R88, R11 ;  /* 0x0000000b58587220 */ /* 0x000fe20000410000 */
[----:B------:R-:W-:Y:S01]  /*8ca0*/  F2FP.BF16.F32.PACK_AB R15, R20, R15 ;  /* 0x0000000f140f723e */ /* 0x000fe200000010ff */
[----:B------:R-:W-:Y:S01]  /*8cb0*/  FMUL.FTZ R89, R89, R11 ;  /* 0x0000000b59597220 */ /* 0x000fe20000410000 */
[----:B------:R-:W-:Y:S01]  /*8cc0*/  F2FP.BF16.F32.PACK_AB R20, R22, R21 ;  /* 0x000000151614723e */ /* 0x000fe200000010ff */
[----:B------:R-:W-:Y:S01]  /*8cd0*/  FMUL.FTZ R92, R92, R11 ;  /* 0x0000000b5c5c7220 */ /* 0x000fe20000410000 */
[----:B------:R-:W-:Y:S01]  /*8ce0*/  F2FP.BF16.F32.PACK_AB R23, R24, R23 ;  /* 0x000000171817723e */ /* 0x000fe200000010ff */
[-C--:B------:R-:W-:Y:S01]  /*8cf0*/  FMUL.FTZ R93, R93, R11.reuse ;  /* 0x0000000b5d5d7220 */ /* 0x080fe20000410000 */
        /* <DEDUP_REMOVED lines=10> */
[----:B0-----:R-:W-:Y:S01]  /*8da0*/  UPRMT UR6, UR10, 0x654, UR6 ;  /* 0x000006540a067896 */ /* 0x001fe20008000006 */
[----:B------:R-:W-:Y:S01]  /*8db0*/  F2FP.BF16.F32.PACK_AB R27, R36, R27 ;  /* 0x0000001b241b723e */ /* 0x000fe200000010ff */
[----:B------:R-:W-:Y:S01]  /*8dc0*/  FMUL.FTZ R105, R105, R11 ;  /* 0x0000000b69697220 */ /* 0x000fe20000410000 */
[----:B------:R-:W-:Y:S01]  /*8dd0*/  F2FP.BF16.F32.PACK_AB R29, R35, R31 ;  /* 0x0000001f231d723e */ /* 0x000fe200000010ff */
[----:B------:R-:W-:Y:S01]  /*8de0*/  FMUL.FTZ R108, R108, R11 ;  /* 0x0000000b6c6c7220 */ /* 0x000fe20000410000 */
[----:B------:R-:W-:Y:S01]  /*8df0*/  F2FP.BF16.F32.PACK_AB R28, R38, R37 ;  /* 0x00000025261c723e */ /* 0x000fe200000010ff */
[----:B------:R-:W-:Y:S01]  /*8e00*/  FMUL.FTZ R109, R109, R11 ;  /* 0x0000000b6d6d7220 */ /* 0x000fe20000410000 */
[----:B------:R-:W-:Y:S01]  /*8e10*/  F2FP.BF16.F32.PACK_AB R30, R42, R41 ;  /* 0x000000292a1e723e */ /* 0x000fe200000010ff */
[----:B------:R-:W-:Y:S01]  /*8e20*/  FMUL.FTZ R112, R112, R11 ;  /* 0x0000000b70707220 */ /* 0x000fe20000410000 */
[----:B------:R-:W-:Y:S01]  /*8e30*/  SYNCS.ARRIVE.TRANS64.RED.A1T0 RZ, [UR6], RZ ;  /* 0x000000ffffff79a7 */ /* 0x000fe20008100406 */
[----:B------:R-:W-:Y:S01]  /*8e40*/  F2FP.BF16.F32.PACK_AB R31, R136, R32 ;  /* 0x00000020881f723e */ /* 0x000fe200000010ff */
[----:B------:R0:W-:Y:S01]  /*8e50*/  STSM.16.M88.4 [R0+0x21800], R12 ;  /* 0x0218000c00007844 */ /* 0x0001e20000000200 */
[----:B------:R-:W-:Y:S01]  /*8e60*/  F2FP.BF16.F32.PACK_AB R32, R46, R45 ;  /* 0x0000002d2e20723e */ /* 0x000fe200000010ff */
[----:B------:R-:W-:Y:S01]  /*8e70*/  UMOV UR6, UR4 ;  /* 0x0000000400067c82 */ /* 0x000fe20008000000 */
[----:B------:R-:W-:Y:S01]  /*8e80*/  F2FP.BF16.F32.PACK_AB R33, R87, R39 ;  /* 0x000000275721723e */ /* 0x000fe200000010ff */
[----:B------:R1:W-:Y:S01]  /*8e90*/  STSM.16.M88.4 [R6], R20 ;  /* 0x0000001406007844 */ /* 0x0003e20000000200 */
[----:B------:R-:W-:Y:S01]  /*8ea0*/  F2FP.BF16.F32.PACK_AB R34, R50, R49 ;  /* 0x000000313222723e */ /* 0x000fe200000010ff */
[----:B------:R-:W-:Y:S01]  /*8eb0*/  FMUL.FTZ R113, R113, R11 ;  /* 0x0000000b71717220 */ /* 0x000fe20000410000 */
[----:B------:R-:W-:Y:S01]  /*8ec0*/  F2FP.BF16.F32.PACK_AB R35, R86, R40 ;  /* 0x000000285623723e */ /* 0x000fe200000010ff */
[----:B------:R-:W-:Y:S01]  /*8ed0*/  STSM.16.M88.4 [R7], R24 ;  /* 0x0000001807007844 */ /* 0x000fe20000000200 */
[----:B------:R-:W-:Y:S01]  /*8ee0*/  F2FP.BF16.F32.PACK_AB R66, R68, R67 ;  /* 0x000000434442723e */ /* 0x000fe200000010ff */
[----:B------:R-:W-:Y:S01]  /*8ef0*/  FMUL.FTZ R116, R116, R11 ;  /* 0x0000000b74747220 */ /* 0x000fe20000410000 */
[----:B------:R-:W-:Y:S01]  /*8f00*/  F2FP.BF16.F32.PACK_AB R64, R64, R63 ;  /* 0x0000003f4040723e */ /* 0x000fe200000010ff */
[----:B------:R-:W-:Y:S01]  /*8f10*/  STSM.16.M88.4 [R5], R28 ;  /* 0x0000001c05007844 */ /* 0x000fe20000000200 */
[----:B------:R-:W-:Y:S01]  /*8f20*/  F2FP.BF16.F32.PACK_AB R65, R65, R47 ;  /* 0x0000002f4141723e */ /* 0x000fe200000010ff */
[----:B------:R-:W-:Y:S01]  /*8f30*/  FMUL.FTZ R117, R117, R11 ;  /* 0x0000000b75757220 */ /* 0x000fe20000410000 */
[----:B------:R-:W-:Y:S01]  /*8f40*/  F2FP.BF16.F32.PACK_AB R67, R52, R48 ;  /* 0x000000303443723e */ /* 0x000fe200000010ff */
[----:B------:R-:W-:Y:S01]  /*8f50*/  STSM.16.M88.4 [R0+0x27800], R32 ;  /* 0x0278002000007844 */ /* 0x000fe20000000200 */
[----:B0-----:R-:W-:Y:S01]  /*8f60*/  F2FP.BF16.F32.PACK_AB R12, R54, R53 ;  /* 0x00000035360c723e */ /* 0x001fe200000010ff */
[----:B------:R-:W-:Y:S01]  /*8f70*/  FMUL.FTZ R120, R120, R11 ;  /* 0x0000000b78787220 */ /* 0x000fe20000410000 */
[----:B------:R-:W-:Y:S01]  /*8f80*/  F2FP.BF16.F32.PACK_AB R13, R58, R43 ;  /* 0x0000002b3a0d723e */ /* 0x000fe200000010ff */
[----:B------:R-:W-:Y:S01]  /*8f90*/  FMUL.FTZ R121, R121, R11 ;  /* 0x0000000b79797220 */ /* 0x000fe20000410000 */
[----:B------:R-:W-:Y:S01]  /*8fa0*/  F2FP.BF16.F32.PACK_AB R14, R60, R59 ;  /* 0x0000003b3c0e723e */ /* 0x000fe200000010ff */
[-C--:B------:R-:W-:Y:S01]  /*8fb0*/  FMUL.FTZ R124, R124, R11.reuse ;  /* 0x0000000b7c7c7220 */ /* 0x080fe20000410000 */
[----:B------:R-:W-:Y:S01]  /*8fc0*/  F2FP.BF16.F32.PACK_AB R15, R55, R44 ;  /* 0x0000002c370f723e */ /* 0x000fe200000010ff */
[----:B------:R-:W-:Y:S01]  /*8fd0*/  FMUL.FTZ R125, R125, R11 ;  /* 0x0000000b7d7d7220 */ /* 0x000fe20000410000 */
[----:B-1----:R-:W-:Y:S01]  /*8fe0*/  F2FP.BF16.F32.PACK_AB R20, R70, R69 ;  /* 0x000000454614723e */ /* 0x002fe200000010ff */
[----:B------:R-:W-:Y:S01]  /*8ff0*/  FMUL.FTZ R128, R128, R11 ;  /* 0x0000000b80807220 */ /* 0x000fe20000410000 */
[----:B------:R-:W-:Y:S01]  /*9000*/  F2FP.BF16.F32.PACK_AB R21, R61, R51 ;  /* 0x000000333d15723e */ /* 0x000fe200000010ff */
[----:B------:R0:W-:Y:S01]  /*9010*/  STSM.16.M88.4 [R6+0x6000], R12 ;  /* 0x0060000c06007844 */ /* 0x0001e20000000200 */
[----:B------:R-:W-:Y:S01]  /*9020*/  F2FP.BF16.F32.PACK_AB R22, R72, R71 ;  /* 0x000000474816723e */ /* 0x000fe200000010ff */
[-C--:B------:R-:W-:Y:S01]  /*9030*/  FMUL.FTZ R129, R129, R11.reuse ;  /* 0x0000000b81817220 */ /* 0x080fe20000410000 */
[----:B------:R-:W-:Y:S01]  /*9040*/  F2FP.BF16.F32.PACK_AB R23, R73, R62 ;  /* 0x0000003e4917723e */ /* 0x000fe200000010ff */
[----:B------:R2:W-:Y:S01]  /*9050*/  STSM.16.M88.4 [R7+0x6000], R64 ;  /* 0x0060004007007844 */ /* 0x0005e20000000200 */
[----:B------:R-:W-:Y:S01]  /*9060*/  ISETP.GT.AND P1, PT, R10, UR32, PT ;  /* 0x000000200a007c0c */ /* 0x000fe2000bf24270 */
[-C--:B------:R-:W-:Y:S01]  /*9070*/  FMUL.FTZ R132, R132, R11.reuse ;  /* 0x0000000b84847220 */ /* 0x080fe20000410000 */
[----:B------:R-:W-:Y:S01]  /*9080*/  FMUL.FTZ R133, R133, R11 ;  /* 0x0000000b85857220 */ /* 0x000fe20000410000 */
        /* <DEDUP_REMOVED lines=32> */
[----:B0-----:R-:W-:Y:S02]  /*9290*/  IMAD.MOV.U32 R12, RZ, RZ, R57 ;  /* 0x000000ffff0c7224 */ /* 0x001fe400078e0039 */
[----:B------:R-:W-:Y:S01]  /*92a0*/  IMAD.MOV.U32 R11, RZ, RZ, R56 ;  /* 0x000000ffff0b7224 */ /* 0x000fe200078e0038 */
[----:B-1----:R-:W-:Y:S01]  /*92b0*/  NOP ;  /* 0x0000000000007918 */ /* 0x002fe20000000000 */
[----:B--2---:R-:W-:Y:S05]  /*92c0*/  @P1 BRA `(.L_x_887) ;  /* 0xffffffc400701947 */ /* 0x004fea000383ffff */
.L_x_868:
[----:B------:R-:W-:Y:S01]  /*92d0*/  R2UR UR6, R142 ;  /* 0x000000008e0672ca */ /* 0x000fe200000e0000 */
[----:B------:R-:W-:Y:S01]  /*92e0*/  UISETP.NE.AND UP0, UPT, UR60, URZ, UPT ;  /* 0x0000003f3c00728c */ /* 0x000fe2000bf05270 */
[----:B-1----:R-:W-:Y:S01]  /*92f0*/  IADD3 R12, -R75, 0x1, RZ ;  /* 0x000000014b0c7810 */ /* 0x002fe20007ffe1ff */
[----:B------:R-:W-:-:S04]  /*9300*/  UMOV UR10, 0xc0 ;  /* 0x000000c0000a7882 */ /* 0x000fc80000000000 */
[----:B------:R-:W-:Y:S01]  /*9310*/  IMAD R12, R17, UR35, R12 ;  /* 0x00000023110c7c24 */ /* 0x000fe2000f8e020c */
[----:B------:R-:W-:-:S04]  /*9320*/  PLOP3.LUT P1, PT, PT, PT, UP0, 0x40, 0x0 ;  /* 0x000000000000781c */ /* 0x000fc80003f2e808 */
[----:B------:R-:W-:Y:S01]  /*9330*/  R2UR UR14, R12 ;  /* 0x000000000c0e72ca */ /* 0x000fe200000e0000 */
[----:B------:R-:W-:Y:S01]  /*9340*/  UISETP.NE.AND UP1, UPT, UR6, URZ, UPT ;  /* 0x0000003f0600728c */ /* 0x000fe2000bf25270 */
[----:B------:R-:W0:Y:S10]  /*9350*/  S2UR UR6, SR_CTAID.X ;  /* 0x00000000000679c3 */ /* 0x000e340000002500 */
[----:B------:R-:W-:Y:S01]  /*9360*/  @UP1 ULDC UR15, c[0x0][0x450] ;  /* 0x00011400000f1ab9 */ /* 0x000fe20000000800 */
[----:B0-----:R-:W-:-:S03]  /*9370*/  UIMAD UR10, UR6, UR10, 0xbf ;  /* 0x000000bf060a74a4 */ /* 0x001fc6000f8e020a */
[----:B------:R-:W-:Y:S02]  /*9380*/  @UP1 ULDC UR6, c[0x0][0x44c] ;  /* 0x0001130000061ab9 */ /* 0x000fe40000000800 */
[----:B------:R-:W-:-:S04]  /*9390*/  UIMAD.WIDE.U32 UR6, UR10, UR6, URZ ;  /* 0x000000060a0672a5 */ /* 0x000fc8000f8e003f */
[----:B------:R-:W-:-:S04]  /*93a0*/  @UP1 USHF.R.U32.HI UR10, URZ, UR15, UR7 ;  /* 0x0000000f3f0a1299 */ /* 0x000fc80008011607 */
[----:B------:R-:W-:-:S03]  /*93b0*/  UIADD3 UR10, UR14, UR10, URZ ;  /* 0x0000000a0e0a7290 */ /* 0x000fc6000fffe03f */
[----:B------:R-:W-:Y:S02]  /*93c0*/  ULDC UR14, c[0x0][0x9dc] ;  /* 0x00027700000e7ab9 */ /* 0x000fe40000000800 */
[----:B------:R-:W-:Y:S01]  /*93d0*/  UIADD3 UR14, UR10, -UR14, URZ ;  /* 0x8000000e0a0e7290 */ /* 0x000fe2000fffe03f */
[----:B------:R-:W-:Y:S11]  /*93e0*/  @P1 BRA `(.L_x_888) ;  /* 0x00000000004c1947 */ /* 0x000ff60003800000 */
[----:B------:R-:W-:-:S06]  /*93f0*/  UISETP.GT.AND UP0, UPT, UR10, -0x1, UPT ;  /* 0xffffffff0a00788c */ /* 0x000fcc000bf04270 */
[----:B------:R-:W-:-:S13]  /*9400*/  PLOP3.LUT P1, PT, PT, PT, UP0, 0x80, 0x0 ;  /* 0x000000000000781c */ /* 0x000fda0003f2f008 */
[----:B------:R-:W-:Y:S05]  /*9410*/  @P1 BRA `(.L_x_889) ;  /* 0x0000000000201947 */ /* 0x000fea0003800000 */
[----:B------:R-:W-:Y:S01]  /*9420*/  ULDC UR15, c[0x0][0x9e4] ;  /* 0x00027900000f7ab9 */ /* 0x000fe20000000800 */
[----:B------:R-:W-:Y:S02]  /*9430*/  ULOP3.LUT UR10, URZ, UR10, URZ, 0x33, !UPT ;  /* 0x0000000a3f0a7292 */ /* 0x000fe4000f8e333f */
[----:B------:R-:W-:-:S11]  /*9440*/  UISETP.NE.AND UP0, UPT, UR15, 0x1, UPT ;  /* 0x000000010f00788c */ /* 0x000fd6000bf05270 */
[----:B------:R-:W-:Y:S02]  /*9450*/  @UP0 ULDC.64 UR18, c[0x0][0x9e8] ;  /* 0x00027a0000120ab9 */ /* 0x000fe40000000a00 */
[----:B------:R-:W-:-:S04]  /*9460*/  UIMAD.WIDE.U32 UR6, UR10, UR18, URZ ;  /* 0x000000120a0672a5 */ /* 0x000fc8000f8e003f */
[----:B------:R-:W-:-:S04]  /*9470*/  @UP0 USHF.R.U32.HI UR10, URZ, UR19, UR7 ;  /* 0x000000133f0a0299 */ /* 0x000fc80008011607 */
[----:B------:R-:W-:Y:S01]  /*9480*/  ULOP3.LUT UR10, URZ, UR10, URZ, 0x33, !UPT ;  /* 0x0000000a3f0a7292 */ /* 0x000fe2000f8e333f */
[----:B------:R-:W-:Y:S11]  /*9490*/  BRA `(.L_x_890) ;  /* 0x0000000000147947 */ /* 0x000ff60003800000 */
.L_x_889:
[----:B------:R-:W-:Y:S02]  /*94a0*/  ULDC UR15, c[0x0][0x9e4] ;  /* 0x00027900000f7ab9 */ /* 0x000fe40000000800 */
[----:B------:R-:W-:-:S11]  /*94b0*/  UISETP.NE.AND UP0, UPT, UR15, 0x1, UPT ;  /* 0x000000010f00788c */ /* 0x000fd6000bf05270 */
[----:B------:R-:W-:Y:S02]  /*94c0*/  @UP0 ULDC.64 UR18, c[0x0][0x9e8] ;  /* 0x00027a0000120ab9 */ /* 0x000fe40000000a00 */
[----:B------:R-:W-:-:S04]  /*94d0*/  UIMAD.WIDE.U32 UR6, UR10, UR18, URZ ;  /* 0x000000120a0672a5 */ /* 0x000fc8000f8e003f */
[----:B------:R-:W-:-:S12]  /*94e0*/  @UP0 USHF.R.U32.HI UR10, URZ, UR19, UR7 ;  /* 0x000000133f0a0299 */ /* 0x000fd80008011607 */
.L_x_890:
[----:B------:R-:W-:-:S04]  /*94f0*/  UIMAD UR10, UR10, UR15, URZ ;  /* 0x0000000f0a0a72a4 */ /* 0x000fc8000f8e023f */
[----:B------:R-:W-:-:S04]  /*9500*/  UISETP.LT.AND UP0, UPT, UR14, UR10, UPT ;  /* 0x0000000a0e00728c */ /* 0x000fc8000bf01270 */
[----:B------:R-:W-:-:S12]  /*9510*/  USEL UR14, UR14, UR10, !UP0 ;  /* 0x0000000a0e0e7287 */ /* 0x000fd8000c000000 */
.L_x_888:
[----:B------:R-:W-:Y:S01]  /*9520*/  UIADD3 UR14, UR14, 0x7f, URZ ;  /* 0x0000007f0e0e7890 */ /* 0x000fe2000fffe03f */
[----:B------:R-:W-:-:S03]  /*9530*/  R2UR UR7, R145 ;  /* 0x00000000910772ca */ /* 0x000fc600000e0000 */
[----:B------:R-:W-:-:S04]  /*9540*/  USHF.R.S32.HI UR6, URZ, 0x1f, UR14 ;  /* 0x0000001f3f067899 */ /* 0x000fc8000801140e */
[----:B------:R-:W-:-:S04]  /*9550*/  ULEA.HI UR6, UR6, UR14, URZ, 0x7 ;  /* 0x0000000e06067291 */ /* 0x000fc8000f8f383f */
[----:B------:R-:W-:-:S04]  /*9560*/  USHF.R.S32.HI UR6, URZ, 0x7, UR6 ;  /* 0x000000073f067899 */ /* 0x000fc80008011406 */
[----:B------:R-:W-:-:S04]  /*9570*/  UISETP.LT.AND UP0, UPT, UR7, UR6, UPT ;  /* 0x000000060700728c */ /* 0x000fc8000bf01270 */
[----:B------:R-:W-:-:S06]  /*9580*/  USEL UR6, UR7, UR6, !UP0 ;  /* 0x0000000607067287 */ /* 0x000fcc000c000000 */
[----:B------:R-:W-:-:S13]  /*9590*/  ISETP.GE.AND P1, PT, R10, UR6, PT ;  /* 0x000000060a007c0c */ /* 0x000fda000bf26270 */
[----:B------:R-:W-:Y:S05]  /*95a0*/  @!P1 BRA `(.L_x_891) ;  /* 0x0000002800649947 */ /* 0x000fea0003800000 */
[----:B------:R-:W-:Y:S01]  /*95b0*/  IMAD.MOV.U32 R12, RZ, RZ, R57 ;  /* 0x000000ffff0c7224 */ /* 0x000fe200078e0039 */
[----:B------:R-:W-:Y:S01]  /*95c0*/  UMOV UR32, UR5 ;  /* 0x0000000500207c82 */ /* 0x000fe20008000000 */
[----:B------:R-:W-:Y:S01]  /*95d0*/  IMAD.MOV.U32 R11, RZ, RZ, R56 ;  /* 0x000000ffff0b7224 */ /* 0x000fe200078e0038 */
[----:B------:R-:W-:Y:S01]  /*95e0*/  UMOV UR7, UR4 ;  /* 0x0000000400077c82 */ /* 0x000fe20008000000 */
[----:B------:R-:W-:Y:S01]  /*95f0*/  ULDC UR10, c[0x0][0x9d8] ;  /* 0x00027600000a7ab9 */ /* 0x000fe20000000800 */
[----:B------:R-:W-:-:S05]  /*9600*/  ULDC UR11, c[0x0][0x988] ;  /* 0x00026200000b7ab9 */ /* 0x000fca0000000800 */
.L_x_902:
        /* <DEDUP_REMOVED lines=8> */
.L_x_893:
        /* <DEDUP_REMOVED lines=9> */
.L_x_894:
[----:B-1----:R-:W-:Y:S05]  /*9720*/  @P1 BRA `(.L_x_892) ;  /* 0x0000000000081947 */ /* 0x002fea0003800000 */
[----:B------:R-:W1:Y:S02]  /*9730*/  SYNCS.PHASECHK.TRANS64.TRYWAIT P1, [UR4+0x2d830], R13 ;  /* 0x02d8300dff0075a7 */ /* 0x000e640008020144 */
[----:B-1----:R-:W-:Y:S05]  /*9740*/  @!P1 BRA `(.L_x_895) ;  /* 0x000000c000e09947 */ /* 0x002fea0003800000 */
.L_x_892:
        /* <DEDUP_REMOVED lines=11> */
[----:B------:R-:W-:-:S04]  /*9800*/  UIMAD UR26, UR4, 0x600, UR39 ;  /* 0x00000600041a78a4 */ /* 0x000fc8000f8e0227 */
[----:B------:R-:W-:Y:S02]  /*9810*/  UIADD3 UR14, UR26, 0x200, URZ ;  /* 0x000002001a0e7890 */ /* 0x000fe4000fffe03f */
[----:B------:R-:W-:Y:S02]  /*9820*/  UIADD3 UR18, UR26, 0x202, URZ ;  /* 0x000002021a127890 */ /* 0x000fe4000fffe03f */
[----:B------:R-:W-:Y:S01]  /*9830*/  UMOV UR30, UR26 ;  /* 0x0000001a001e7c82 */ /* 0x000fe20008000000 */
[----:B------:R-:W-:Y:S01]  /*9840*/  UIADD3 UR22, UR26, 0x400, URZ ;  /* 0x000004001a167890 */ /* 0x000fe2000fffe03f */
[----:B-1----:R-:W-:-:S05]  /*9850*/  SHF.R.U32.HI R14, RZ, 0x7, R14 ;  /* 0x00000007ff0e7819 */ /* 0x002fca000001160e */
[----:B0-----:R-:W-:-:S05]  /*9860*/  VIADD R13, R14, 0x8 ;  /* 0x000000080e0d7836 */ /* 0x001fca0000000000 */
[----:B------:R0:W-:Y:S06]  /*9870*/  BAR.SYNC.DEFER_BLOCKING R13, 0x100 ;  /* 0x0004000d0000751d */ /* 0x0001ec0000010000 */
[----:B------:R-:W-:-:S06]  /*9880*/  WARPGROUP.ARRIVE ;  /* 0x00000000000079c5 */ /* 0x000fcc0000000000 */
[----:B------:R-:W-:Y:S01]  /*9890*/  HGMMA.64x128x16.F32.BF16 R24, gdesc[UR28], RZ, !UPT, gsb0 ;  /* 0x01e000001c1879f0 */ /* 0x000fe2000c0018ff */
[----:B------:R-:W-:Y:S01]  /*98a0*/  UIADD3 UR30, UR26, 0x2, URZ ;  /* 0x000000021a1e7890 */ /* 0x000fe2000fffe03f */
[----:B------:R-:W-:Y:S01]  /*98b0*/  UMOV UR28, UR8 ;  /* 0x00000008001c7c82 */ /* 0x000fe20008000000 */
[----:B------:R-:W-:Y:S01]  /*98c0*/  UMOV UR29, UR9 ;  /* 0x00000009001d7c82 */ /* 0x000fe20008000000 */
[----:B------:R-:W-:Y:S01]  /*98d0*/  UMOV UR31, 0x80000020 ;  /* 0x80000020001f7882 */ /* 0x000fe20000000000 */
[----:B------:R-:W-:Y:S01]  /*98e0*/  UIADD3 UR26, UR26, 0x402, URZ ;  /* 0x000004021a1a7890 */ /* 0x000fe2000fffe03f */
        /* <DEDUP_REMOVED lines=19> */
.L_x_897:
[----:B------:R-:W-:Y:S01]  /*9a20*/  ULEA UR14, UR7, UR38, 0x3 ;  /* 0x00000026070e7291 */ /* 0x000fe2000f8e183f */
[----:B------:R-:W-:-:S05]  /*9a30*/  IMAD.U32 R13, RZ, RZ, UR32 ;  /* 0x00000020ff0d7e24 */ /* 0x000fca000f8e00ff */
[----:B------:R-:W-:-:S04]  /*9a40*/  SHF.L.U32 R13, R13, 0x1f, RZ ;  /* 0x0000001f0d0d7819 */ /* 0x000fc800000006ff */
[----:B------:R0:W1:Y:S01]  /*9a50*/  SYNCS.PHASECHK.TRANS64.TRYWAIT P1, [UR14+0x2d850], R13 ;  /* 0x02d8500dff0075a7 */ /* 0x000062000802014e */
[----:B------:R-:W-:Y:S05]  /*9a60*/  @!P0 BRA `(.L_x_898) ;  /* 0x0000000000048947 */ /* 0x000fea0003800000 */
[----:B------:R-:W-:Y:S01]  /*9a70*/  BPT.TRAP 0x1 ;  /* 0x000000040000795c */ /* 0x000fe20000300000 */
.L_x_898:
[----:B-1----:R-:W-:Y:S05]  /*9a80*/  @P1 BRA `(.L_x_896) ;  /* 0x0000000000081947 */ /* 0x002fea0003800000 */
[----:B------:R-:W1:Y:S02]  /*9a90*/  SYNCS.PHASECHK.TRANS64.TRYWAIT P1, [UR14+0x2d850], R13 ;  /* 0x02d8500dff0075a7 */ /* 0x000e64000802014e */
[----:B-1----:R-:W-:Y:S05]  /*9aa0*/  @!P1 BRA `(.L_x_899) ;  /* 0x000000c000209947 */ /* 0x002fea0003800000 */
.L_x_896:
        /* <DEDUP_REMOVED lines=71> */
.L_x_900:
        /* <DEDUP_REMOVED lines=66> */
[----:B------:R-:W2:Y:S01]  /*a340*/  S2UR UR15, SR_CgaCtaId ;  /* 0x00000000000f79c3 */ /* 0x000ea20000008800 */
[----:B------:R-:W-:-:S03]  /*a350*/  ULEA UR14, UR4, UR38, 0x3 ;  /* 0x00000026040e7291 */ /* 0x000fc6000f8e183f */
[----:B------:R-:W3:Y:S01]  /*a360*/  MUFU.TANH R22, R22 ;  /* 0x0000001600167308 */ /* 0x000ee20000002400 */
[----:B0-----:R-:W-:Y:S01]  /*a370*/  FMNMX.FTZ R57, R19, R56, !PT ;  /* 0x0000003813397209 */ /* 0x001fe20007810000 */
[----:B------:R-:W-:-:S06]  /*a380*/  UIADD3 UR14, UR14, 0x2d840, URZ ;  /* 0x0002d8400e0e7890 */ /* 0x000fcc000fffe03f */
[----:B------:R-:W0:Y:S01]  /*a390*/  MUFU.TANH R24, R24 ;  /* 0x0000001800187308 */ /* 0x000e220000002400 */
[----:B-1----:R-:W-:Y:S01]  /*a3a0*/  FMNMX.FTZ R69, R21, R68, !PT ;  /* 0x0000004415457209 */ /* 0x002fe20007810000 */
[----:B------:R-:W-:-:S06]  /*a3b0*/  FMUL.FTZ R68, R76, UR10 ;  /* 0x0000000a4c447c20 */ /* 0x000fcc0008410000 */
[----:B------:R-:W1:Y:S01]  /*a3c0*/  MUFU.TANH R23, R23 ;  /* 0x0000001700177308 */ /* 0x000e620000002400 */
[----:B---3--:R-:W-:Y:S01]  /*a3d0*/  FMNMX.FTZ R56, R22, R57, !PT ;  /* 0x0000003916387209 */ /* 0x008fe20007810000 */
[----:B--2---:R-:W-:-:S06]  /*a3e0*/  UPRMT UR14, UR15, 0x654, UR14 ;  /* 0x000006540f0e7896 */ /* 0x004fcc000800000e */
[----:B------:R-:W2:Y:S01]  /*a3f0*/  MUFU.TANH R25, R25 ;  /* 0x0000001900197308 */ /* 0x000ea20000002400 */
[----:B0-----:R-:W-:Y:S01]  /*a400*/  FMNMX.FTZ R70, R24, R69, !PT ;  /* 0x0000004518467209 */ /* 0x001fe20007810000 */
[----:B------:R-:W-:Y:S01]  /*a410*/  FMUL.FTZ R69, R77, UR10 ;  /* 0x0000000a4d457c20 */ /* 0x000fe20008410000 */
[----:B------:R-:W-:Y:S05]  /*a420*/  SYNCS.ARRIVE.TRANS64.RED.A1T0 RZ, [UR14], RZ ;  /* 0x000000ffffff79a7 */ /* 0x000fea000810040e */
        /* <DEDUP_REMOVED lines=114> */
[----:B--2---:R-:W-:-:S05]  /*ab50*/  FMNMX.FTZ R81, R77, R56, !PT ;  /* 0x000000384d517209 */ /* 0x004fca0007810000 */
[----:B------:R-:W1:Y:S01]  /*ab60*/  SHFL.BFLY PT, R56, R81, 0x2, 0x1f ;  /* 0x0c401f0051387f89 */ /* 0x000e6200000e0000 */
[----:B0-----:R-:W-:-:S05]  /*ab70*/  FMNMX.FTZ R80, R79, R80, !PT ;  /* 0x000000504f507209 */ /* 0x001fca0007810000 */
[----:B------:R-:W0:Y:S01]  /*ab80*/  SHFL.BFLY PT, R57, R80, 0x2, 0x1f ;  /* 0x0c401f0050397f89 */ /* 0x000e2200000e0000 */
[----:B-1----:R-:W-:Y:S02]  /*ab90*/  FMNMX.FTZ R82, R81, R56, !PT ;  /* 0x0000003851527209 */ /* 0x002fe40007810000 */
[----:B0-----:R-:W-:-:S03]  /*aba0*/  FMNMX.FTZ R83, R80, R57, !PT ;  /* 0x0000003950537209 */ /* 0x001fc60007810000 */
[----:B------:R-:W0:Y:S04]  /*abb0*/  SHFL.BFLY PT, R57, R82, 0x1, 0x1f ;  /* 0x0c201f0052397f89 */ /* 0x000e2800000e0000 */
[----:B------:R-:W1:Y:S01]  /*abc0*/  SHFL.BFLY PT, R84, R83, 0x1, 0x1f ;  /* 0x0c201f0053547f89 */ /* 0x000e6200000e0000 */
[----:B0-----:R-:W-:Y:S02]  /*abd0*/  FMNMX.FTZ R56, R82, R57, !PT ;  /* 0x0000003952387209 */ /* 0x001fe40007810000 */
[----:B-1----:R-:W-:-:S03]  /*abe0*/  FMNMX.FTZ R57, R83, R84, !PT ;  /* 0x0000005453397209 */ /* 0x002fc60007810000 */
[C---:B------:R-:W-:Y:S01]  /*abf0*/  FADD.FTZ R11, -R56.reuse, R11 ;  /* 0x0000000b380b7221 */ /* 0x040fe20000010100 */
[----:B------:R-:W-:-:S03]  /*ac00*/  FMUL.FTZ R80, R56, UR11 ;  /* 0x0000000b38507c20 */ /* 0x000fc60008410000 */
[----:B------:R-:W-:Y:S01]  /*ac10*/  FMUL.FTZ R84, R11, UR11 ;  /* 0x0000000b0b547c20 */ /* 0x000fe20008410000 */
[----:B------:R-:W-:Y:S01]  /*ac20*/  FFMA.FTZ R81, R38, UR11, -R80 ;  /* 0x0000000b26517c23 */ /* 0x000fe20008010850 */
[C---:B------:R-:W-:Y:S01]  /*ac30*/  FADD.FTZ R11, -R57.reuse, R12 ;  /* 0x0000000c390b7221 */ /* 0x040fe20000010100 */
[----:B------:R-:W-:Y:S01]  /*ac40*/  FMUL.FTZ R38, R57, UR11 ;  /* 0x0000000b39267c20 */ /* 0x000fe20008410000 */
[--C-:B------:R-:W-:Y:S01]  /*ac50*/  FFMA.FTZ R13, R13, UR11, -R80.reuse ;  /* 0x0000000b0d0d7c23 */ /* 0x100fe20008010850 */
[----:B------:R-:W-:Y:S01]  /*ac60*/  FFMA.FTZ R14, R14, UR11, -R80 ;  /* 0x0000000b0e0e7c23 */ /* 0x000fe20008010850 */
[----:B------:R-:W-:Y:S01]  /*ac70*/  FMUL.FTZ R11, R11, UR11 ;  /* 0x0000000b0b0b7c20 */ /* 0x000fe20008410000 */
[--C-:B------:R-:W-:Y:S01]  /*ac80*/  FFMA.FTZ R15, R15, UR11, -R38.reuse ;  /* 0x0000000b0f0f7c23 */ /* 0x100fe20008010826 */
[----:B------:R-:W-:Y:S01]  /*ac90*/  FFMA.FTZ R138, R16, UR11, -R38 ;  /* 0x0000000b108a7c23 */ /* 0x000fe20008010826 */
[----:B------:R-:W-:Y:S01]  /*aca0*/  MUFU.EX2 R12, R84 ;  /* 0x00000054000c7308 */ /* 0x000fe20000000800 */
[--C-:B------:R-:W-:Y:S01]  /*acb0*/  FFMA.FTZ R18, R18, UR11, -R80.reuse ;  /* 0x0000000b12127c23 */ /* 0x100fe20008010850 */
[----:B------:R-:W-:Y:S01]  /*acc0*/  FFMA.FTZ R82, R39, UR11, -R80 ;  /* 0x0000000b27527c23 */ /* 0x000fe20008010850 */
[----:B------:R-:W-:Y:S01]  /*acd0*/  FFMA.FTZ R39, R20, UR11, -R38 ;  /* 0x0000000b14277c23 */ /* 0x000fe20008010826 */
[----:B------:R-:W-:Y:S01]  /*ace0*/  FFMA.FTZ R19, R19, UR11, -R80 ;  /* 0x0000000b13137c23 */ /* 0x000fe20008010850 */
[----:B------:R-:W-:Y:S01]  /*acf0*/  FFMA.FTZ R136, R21, UR11, -R38 ;  /* 0x0000000b15887c23 */ /* 0x000fe20008010826 */
[----:B------:R-:W-:Y:S01]  /*ad00*/  FFMA.FTZ R22, R22, UR11, -R80 ;  /* 0x0000000b16167c23 */ /* 0x000fe20008010850 */
[----:B------:R-:W-:Y:S01]  /*ad10*/  FFMA.FTZ R16, R24, UR11, -R38 ;  /* 0x0000000b18107c23 */ /* 0x000fe20008010826 */
[----:B------:R-:W0:Y:S01]  /*ad20*/  MUFU.EX2 R13, R13 ;  /* 0x0000000d000d7308 */ /* 0x000e220000000800 */
[----:B------:R-:W-:Y:S01]  /*ad30*/  FFMA.FTZ R23, R23, UR11, -R80 ;  /* 0x0000000b17177c23 */ /* 0x000fe20008010850 */
[--C-:B------:R-:W-:Y:S01]  /*ad40*/  FFMA.FTZ R25, R25, UR11, -R38.reuse ;  /* 0x0000000b19197c23 */ /* 0x100fe20008010826 */
[----:B------:R-:W-:Y:S01]  /*ad50*/  FFMA.FTZ R86, R37, UR11, -R38 ;  /* 0x0000000b25567c23 */ /* 0x000fe20008010826 */
[----:B------:R-:W-:Y:S01]  /*ad60*/  FFMA.FTZ R26, R26, UR11, -R80 ;  /* 0x0000000b1a1a7c23 */ /* 0x000fe20008010850 */
[----:B------:R-:W-:Y:S01]  /*ad70*/  FFMA.FTZ R20, R28, UR11, -R38 ;  /* 0x0000000b1c147c23 */ /* 0x000fe20008010826 */
[----:B------:R-:W-:Y:S01]  /*ad80*/  FFMA.FTZ R27, R27, UR11, -R80 ;  /* 0x0000000b1b1b7c23 */ /* 0x000fe20008010850 */
[----:B------:R-:W-:Y:S01]  /*ad90*/  FFMA.FTZ R87, R29, UR11, -R38 ;  /* 0x0000000b1d577c23 */ /* 0x000fe20008010826 */
[----:B------:R-:W-:Y:S01]  /*ada0*/  MUFU.EX2 R11, R11 ;  /* 0x0000000b000b7308 */ /* 0x000fe20000000800 */
[----:B------:R-:W-:Y:S01]  /*adb0*/  FFMA.FTZ R30, R30, UR11, -R80 ;  /* 0x0000000b1e1e7c23 */ /* 0x000fe20008010850 */
[----:B------:R-:W-:Y:S01]  /*adc0*/  FFMA.FTZ R21, R32, UR11, -R38 ;  /* 0x0000000b20157c23 */ /* 0x000fe20008010826 */
[----:B------:R-:W-:Y:S01]  /*add0*/  FFMA.FTZ R31, R31, UR11, -R80 ;  /* 0x0000000b1f1f7c23 */ /* 0x000fe20008010850 */
[----:B------:R-:W-:Y:S01]  /*ade0*/  FFMA.FTZ R33, R33, UR11, -R38 ;  /* 0x0000000b21217c23 */ /* 0x000fe20008010826 */
[----:B------:R-:W-:Y:S01]  /*adf0*/  FFMA.FTZ R34, R34, UR11, -R80 ;  /* 0x0000000b22227c23 */ /* 0x000fe20008010850 */
[----:B------:R-:W-:Y:S01]  /*ae00*/  FFMA.FTZ R28, R36, UR11, -R38 ;  /* 0x0000000b241c7c23 */ /* 0x000fe20008010826 */
[----:B------:R-:W-:Y:S01]  /*ae10*/  FFMA.FTZ R35, R35, UR11, -R80 ;  /* 0x0000000b23237c23 */ /* 0x000fe20008010850 */
[----:B------:R-:W1:Y:S01]  /*ae20*/  MUFU.EX2 R15, R15 ;  /* 0x0000000f000f7308 */ /* 0x000e620000000800 */
[----:B0-----:R-:W-:Y:S01]  /*ae30*/  FFMA.FTZ R37, R12, R4, R13 ;  /* 0x000000040c257223 */ /* 0x001fe2000001000d */
[--C-:B------:R-:W-:Y:S01]  /*ae40*/  FFMA.FTZ R29, R40, UR11, -R38.reuse ;  /* 0x0000000b281d7c23 */ /* 0x100fe20008010826 */
[----:B------:R-:W-:Y:S01]  /*ae50*/  FFMA.FTZ R41, R41, UR11, -R38 ;  /* 0x0000000b29297c23 */ /* 0x000fe20008010826 */
[----:B------:R-:W-:Y:S01]  /*ae60*/  FFMA.FTZ R42, R42, UR11, -R80 ;  /* 0x0000000b2a2a7c23 */ /* 0x000fe20008010850 */
[----:B------:R-:W-:Y:S01]  /*ae70*/  FFMA.FTZ R44, R44, UR11, -R38 ;  /* 0x0000000b2c2c7c23 */ /* 0x000fe20008010826 */
[----:B------:R-:W-:Y:S01]  /*ae80*/  FFMA.FTZ R43, R43, UR11, -R80 ;  /* 0x0000000b2b2b7c23 */ /* 0x000fe20008010850 */
[----:B------:R-:W-:Y:S01]  /*ae90*/  FFMA.FTZ R85, R45, UR11, -R38 ;  /* 0x0000000b2d557c23 */ /* 0x000fe20008010826 */
[----:B------:R-:W0:Y:S01]  /*aea0*/  MUFU.EX2 R14, R14 ;  /* 0x0000000e000e7308 */ /* 0x000e220000000800 */
[----:B------:R-:W-:Y:S01]  /*aeb0*/  FFMA.FTZ R46, R46, UR11, -R80 ;  /* 0x0000000b2e2e7c23 */ /* 0x000fe20008010850 */
[----:B------:R-:W-:Y:S01]  /*aec0*/  FFMA.FTZ R45, R48, UR11, -R38 ;  /* 0x0000000b302d7c23 */ /* 0x000fe20008010826 */
[----:B------:R-:W-:Y:S01]  /*aed0*/  FFMA.FTZ R47, R47, UR11, -R80 ;  /* 0x0000000b2f2f7c23 */ /* 0x000fe20008010850 */
[----:B------:R-:W-:Y:S01]  /*aee0*/  FFMA.FTZ R49, R49, UR11, -R38 ;  /* 0x0000000b31317c23 */ /* 0x000fe20008010826 */
[----:B------:R-:W-:Y:S01]  /*aef0*/  FFMA.FTZ R50, R50, UR11, -R80 ;  /* 0x0000000b32327c23 */ /* 0x000fe20008010850 */
[----:B------:R-:W-:Y:S01]  /*af00*/  FFMA.FTZ R52, R52, UR11, -R38 ;  /* 0x0000000b34347c23 */ /* 0x000fe20008010826 */
[----:B------:R-:W-:Y:S01]  /*af10*/  FFMA.FTZ R51, R51, UR11, -R80 ;  /* 0x0000000b33337c23 */ /* 0x000fe20008010850 */
[----:B------:R-:W2:Y:S01]  /*af20*/  MUFU.EX2 R138, R138 ;  /* 0x0000008a008a7308 */ /* 0x000ea20000000800 */
[----:B-1----:R-:W-:Y:S01]  /*af30*/  FFMA.FTZ R3, R11, R3, R15 ;  /* 0x000000030b037223 */ /* 0x002fe2000001000f */
[----:B------:R-:W-:Y:S01]  /*af40*/  FFMA.FTZ R84, R53, UR11, -R38 ;  /* 0x0000000b35547c23 */ /* 0x000fe20008010826 */
[----:B------:R-:W-:Y:S01]  /*af50*/  FFMA.FTZ R54, R54, UR11, -R80 ;  /* 0x0000000b36367c23 */ /* 0x000fe20008010850 */
[----:B------:R-:W-:Y:S01]  /*af60*/  FFMA.FTZ R53, R58, UR11, -R38 ;  /* 0x0000000b3a357c23 */ /* 0x000fe20008010826 */
[----:B------:R-:W-:Y:S01]  /*af70*/  FFMA.FTZ R55, R55, UR11, -R80 ;  /* 0x0000000b37377c23 */ /* 0x000fe20008010850 */
[----:B------:R-:W-:Y:S01]  /*af80*/  FFMA.FTZ R83, R59, UR11, -R38 ;  /* 0x0000000b3b537c23 */ /* 0x000fe20008010826 */
[----:B------:R-:W-:Y:S01]  /*af90*/  FFMA.FTZ R60, R60, UR11, -R80 ;  /* 0x0000000b3c3c7c23 */ /* 0x000fe20008010850 */
[----:B------:R-:W1:Y:S01]  /*afa0*/  MUFU.EX2 R18, R18 ;  /* 0x0000001200127308 */ /* 0x000e620000000800 */
[----:B0-----:R-:W-:Y:S01]  /*afb0*/  FADD.FTZ R37, R14, R37 ;  /* 0x000000250e257221 */ /* 0x001fe20000010000 */
[----:B------:R-:W-:Y:S01]  /*afc0*/  FFMA.FTZ R58, R62, UR11, -R38 ;  /* 0x0000000b3e3a7c23 */ /* 0x000fe20008010826 */
[--C-:B------:R-:W-:Y:S01]  /*afd0*/  FFMA.FTZ R61, R61, UR11, -R80.reuse ;  /* 0x0000000b3d3d7c23 */ /* 0x100fe20008010850 */
[--C-:B------:R-:W-:Y:S01]  /*afe0*/  FFMA.FTZ R64, R64, UR11, -R80.reuse ;  /* 0x0000000b40407c23 */ /* 0x100fe20008010850 */
[--C-:B------:R-:W-:Y:S01]  /*aff0*/  FFMA.FTZ R65, R65, UR11, -R80.reuse ;  /* 0x0000000b41417c23 */ /* 0x100fe20008010850 */
[--C-:B------:R-:W-:Y:S01]  /*b000*/  FFMA.FTZ R68, R68, UR11, -R80.reuse ;  /* 0x0000000b44447c23 */ /* 0x100fe20008010850 */
[--C-:B------:R-:W-:Y:S01]  /*b010*/  FFMA.FTZ R69, R69, UR11, -R80.reuse ;  /* 0x0000000b45457c23 */ /* 0x100fe20008010850 */
[----:B------:R-:W0:Y:S01]  /*b020*/  MUFU.EX2 R39, R39 ;  /* 0x0000002700277308 */ /* 0x000e220000000800 */
[----:B--2---:R-:W-:Y:S01]  /*b030*/  FADD.FTZ R4, R138, R3 ;  /* 0x000000038a047221 */ /* 0x004fe20000010000 */
[--C-:B------:R-:W-:Y:S01]  /*b040*/  FFMA.FTZ R72, R72, UR11, -R80.reuse ;  /* 0x0000000b48487c23 */ /* 0x100fe20008010850 */
[--C-:B------:R-:W-:Y:S01]  /*b050*/  FFMA.FTZ R73, R73, UR11, -R80.reuse ;  /* 0x0000000b49497c23 */ /* 0x100fe20008010850 */
[--C-:B------:R-:W-:Y:S01]  /*b060*/  FFMA.FTZ R76, R76, UR11, -R80.reuse ;  /* 0x0000000b4c4c7c23 */ /* 0x100fe20008010850 */
[----:B------:R-:W-:Y:S01]  /*b070*/  FFMA.FTZ R77, R77, UR11, -R80 ;  /* 0x0000000b4d4d7c23 */ /* 0x000fe20008010850 */
[--C-:B------:R-:W-:Y:S01]  /*b080*/  FFMA.FTZ R80, R63, UR11, -R38.reuse ;  /* 0x0000000b3f507c23 */ /* 0x100fe20008010826 */
[--C-:B------:R-:W-:Y:S01]  /*b090*/  FFMA.FTZ R59, R66, UR11, -R38.reuse ;  /* 0x0000000b423b7c23 */ /* 0x100fe20008010826 */
[----:B------:R-:W2:Y:S01]  /*b0a0*/  MUFU.EX2 R19, R19 ;  /* 0x0000001300137308 */ /* 0x000ea20000000800 */
[----:B-1----:R-:W-:Y:S01]  /*b0b0*/  FADD.FTZ R24, R18, R37 ;  /* 0x0000002512187221 */ /* 0x002fe20000010000 */
[--C-:B------:R-:W-:Y:S01]  /*b0c0*/  FFMA.FTZ R66, R67, UR11, -R38.reuse ;  /* 0x0000000b43427c23 */ /* 0x100fe20008010826 */
[--C-:B------:R-:W-:Y:S01]  /*b0d0*/  FFMA.FTZ R62, R70, UR11, -R38.reuse ;  /* 0x0000000b463e7c23 */ /* 0x100fe20008010826 */
[--C-:B------:R-:W-:Y:S01]  /*b0e0*/  FFMA.FTZ R67, R71, UR11, -R38.reuse ;  /* 0x0000000b47437c23 */ /* 0x100fe20008010826 */
[--C-:B------:R-:W-:Y:S01]  /*b0f0*/  FFMA.FTZ R63, R74, UR11, -R38.reuse ;  /* 0x0000000b4a3f7c23 */ /* 0x100fe20008010826 */
[--C-:B------:R-:W-:Y:S01]  /*b100*/  FFMA.FTZ R70, R75, UR11, -R38.reuse ;  /* 0x0000000b4b467c23 */ /* 0x100fe20008010826 */
[----:B------:R-:W-:Y:S01]  /*b110*/  FFMA.FTZ R71, R78, UR11, -R38 ;  /* 0x0000000b4e477c23 */ /* 0x000fe20008010826 */
[----:B------:R-:W1:Y:S01]  /*b120*/  MUFU.EX2 R136, R136 ;  /* 0x0000008800887308 */ /* 0x000e620000000800 */
[----:B0-----:R-:W-:Y:S01]  /*b130*/  FADD.FTZ R3, R39, R4 ;  /* 0x0000000427037221 */ /* 0x001fe20000010000 */
[----:B------:R-:W-:-:S06]  /*b140*/  FFMA.FTZ R74, R79, UR11, -R38 ;  /* 0x0000000b4f4a7c23 */ /* 0x000fcc0008010826 */
        /* <DEDUP_REMOVED lines=116> */
.L_x_901:
[----:B------:R-:W0:Y:S01]  /*b890*/  S2UR UR14, SR_CgaCtaId ;  /* 0x00000000000e79c3 */ /* 0x000e220000008800 */
[----:B------:R-:W-:Y:S01]  /*b8a0*/  ULEA UR7, UR7, UR38, 0x3 ;  /* 0x0000002607077291 */ /* 0x000fe2000f8e183f */
[----:B------:R-:W-:Y:S01]  /*b8b0*/  F2FP.BF16.F32.PACK_AB R36, R14, R13 ;  /* 0x0000000d0e24723e */ /* 0x000fe200000010ff */
[----:B------:R-:W-:Y:S01]  /*b8c0*/  UMOV UR32, UR5 ;  /* 0x0000000500207c82 */ /* 0x000fe20008000000 */
[----:B------:R-:W-:Y:S01]  /*b8d0*/  F2FP.BF16.F32.PACK_AB R37, R138, R15 ;  /* 0x0000000f8a25723e */ /* 0x000fe200000010ff */
[----:B------:R-:W-:Y:S01]  /*b8e0*/  UIADD3 UR7, UR7, 0x2d860, URZ ;  /* 0x0002d86007077890 */ /* 0x000fe2000fffe03f */
[----:B------:R-:W-:Y:S01]  /*b8f0*/  F2FP.BF16.F32.PACK_AB R38, R19, R18 ;  /* 0x000000121326723e */ /* 0x000fe200000010ff */
[-C--:B------:R-:W-:Y:S01]  /*b900*/  FMUL.FTZ R88, R88, R12.reuse ;  /* 0x0000000c58587220 */ /* 0x080fe20000410000 */
        /* <DEDUP_REMOVED lines=16> */
[----:B0-----:R-:W-:Y:S01]  /*ba10*/  UPRMT UR7, UR14, 0x654, UR7 ;  /* 0x000006540e077896 */ /* 0x001fe20008000007 */
[----:B------:R-:W-:Y:S01]  /*ba20*/  F2FP.BF16.F32.PACK_AB R35, R86, R28 ;  /* 0x0000001c5623723e */ /* 0x000fe200000010ff */
[----:B------:R-:W-:Y:S01]  /*ba30*/  FMUL.FTZ R105, R105, R12 ;  /* 0x0000000c69697220 */ /* 0x000fe20000410000 */
        /* <DEDUP_REMOVED lines=25> */
[----:B------:R0:W-:Y:S01]  /*bbd0*/  STSM.16.M88.4 [R0+0x27800], R48 ;  /* 0x0278003000007844 */ /* 0x0001e20000000200 */
[----:B------:R-:W-:Y:S01]  /*bbe0*/  F2FP.BF16.F32.PACK_AB R23, R80, R58 ;  /* 0x0000003a5017723e */ /* 0x000fe200000010ff */
[----:B------:R-:W-:Y:S01]  /*bbf0*/  FMUL.FTZ R120, R120, R12 ;  /* 0x0000000c78787220 */ /* 0x000fe20000410000 */
[----:B------:R-:W-:Y:S01]  /*bc00*/  F2FP.BF16.F32.PACK_AB R66, R69, R68 ;  /* 0x000000444542723e */ /* 0x000fe200000010ff */
[----:B------:R-:W-:Y:S01]  /*bc10*/  FMUL.FTZ R121, R121, R12 ;  /* 0x0000000c79797220 */ /* 0x000fe20000410000 */
[----:B------:R-:W-:Y:S01]  /*bc20*/  F2FP.BF16.F32.PACK_AB R67, R67, R62 ;  /* 0x0000003e4343723e */ /* 0x000fe200000010ff */
[----:B------:R0:W-:Y:S01]  /*bc30*/  STSM.16.M88.4 [R6+0x6000], R20 ;  /* 0x0060001406007844 */ /* 0x0001e20000000200 */
[----:B------:R-:W-:Y:S01]  /*bc40*/  F2FP.BF16.F32.PACK_AB R69, R70, R63 ;  /* 0x0000003f4645723e */ /* 0x000fe200000010ff */
[----:B------:R-:W-:Y:S01]  /*bc50*/  FMUL.FTZ R124, R124, R12 ;  /* 0x0000000c7c7c7220 */ /* 0x000fe20000410000 */
[----:B------:R-:W-:Y:S01]  /*bc60*/  F2FP.BF16.F32.PACK_AB R68, R73, R72 ;  /* 0x000000484944723e */ /* 0x000fe200000010ff */
[----:B------:R0:W-:Y:S01]  /*bc70*/  STSM.16.M88.4 [R7+0x6000], R64 ;  /* 0x0060004007007844 */ /* 0x0001e20000000200 */
[----:B------:R-:W-:Y:S01]  /*bc80*/  F2FP.BF16.F32.PACK_AB R70, R77, R76 ;  /* 0x0000004c4d46723e */ /* 0x000fe200000010ff */
[-C--:B------:R-:W-:Y:S01]  /*bc90*/  FMUL.FTZ R125, R125, R12.reuse ;  /* 0x0000000c7d7d7220 */ /* 0x080fe20000410000 */
[----:B------:R-:W-:Y:S01]  /*bca0*/  F2FP.BF16.F32.PACK_AB R71, R74, R71 ;  /* 0x000000474a47723e */ /* 0x000fe200000010ff */
[-C--:B------:R-:W-:Y:S01]  /*bcb0*/  FMUL.FTZ R128, R128, R12.reuse ;  /* 0x0000000c80807220 */ /* 0x080fe20000410000 */
[----:B------:R-:W-:Y:S01]  /*bcc0*/  ISETP.GT.AND P1, PT, R10, UR6, PT ;  /* 0x000000060a007c0c */ /* 0x000fe2000bf24270 */
        /* <DEDUP_REMOVED lines=36> */
[----:B------:R-:W-:Y:S01]  /*bf10*/  IMAD.MOV.U32 R11, RZ, RZ, R56 ;  /* 0x000000ffff0b7224 */ /* 0x000fe200078e0038 */
[----:B-1----:R-:W-:Y:S01]  /*bf20*/  NOP ;  /* 0x0000000000007918 */ /* 0x002fe20000000000 */
[----:B0-----:R-:W-:Y:S05]  /*bf30*/  @P1 BRA `(.L_x_902) ;  /* 0xffffffd400b41947 */ /* 0x001fea000383ffff */
.L_x_891:
[----:B------:R-:W-:-:S13]  /*bf40*/  R2UR UR6, R145 ;  /* 0x00000000910672ca */ /* 0x000fda00000e0000 */
[----:B------:R-:W-:-:S13]  /*bf50*/  ISETP.GE.AND P1, PT, R10, UR6, PT ;  /* 0x000000060a007c0c */ /* 0x000fda000bf26270 */
[----:B------:R-:W-:Y:S05]  /*bf60*/  @!P1 BRA `(.L_x_903) ;  /* 0x0000003800d49947 */ /* 0x000fea0003800000 */
[----:B------:R-:W0:Y:S01]  /*bf70*/  S2R R11, SR_TID.X ;  /* 0x00000000000b7919 */ /* 0x000e220000002100 */
[----:B------:R-:W-:Y:S01]  /*bf80*/  R2UR UR6, R144 ;  /* 0x00000000900672ca */ /* 0x000fe200000e0000 */
[----:B------:R-:W-:Y:S01]  /*bf90*/  UMOV UR7, UR4 ;  /* 0x0000000400077c82 */ /* 0x000fe20008000000 */
[----:B------:R-:W-:Y:S01]  /*bfa0*/  UMOV UR30, UR5 ;  /* 0x00000005001e7c82 */ /* 0x000fe20008000000 */
[----:B------:R-:W-:Y:S01]  /*bfb0*/  UMOV UR5, 0x40000040 ;  /* 0x4000004000057882 */ /* 0x000fe20000000000 */
[----:B------:R-:W-:Y:S01]  /*bfc0*/  IMAD.MOV.U32 R12, RZ, RZ, R57 ;  /* 0x000000ffff0c7224 */ /* 0x000fe200078e0039 */
[----:B------:R-:W-:Y:S01]  /*bfd0*/  UMOV UR57, 0x40000040 ;  /* 0x4000004000397882 */ /* 0x000fe20000000000 */
[----:B------:R-:W-:Y:S01]  /*bfe0*/  IMAD.U32 R139, RZ, RZ, UR5 ;  /* 0x00000005ff8b7e24 */ /* 0x000fe2000f8e00ff */
[----:B------:R-:W-:Y:S01]  /*bff0*/  UMOV UR53, 0x40000040 ;  /* 0x4000004000357882 */ /* 0x000fe20000000000 */
[----:B------:R-:W-:Y:S01]  /*c000*/  UMOV UR29, 0x40000040 ;  /* 0x40000040001d7882 */ /* 0x000fe20000000000 */
[----:B------:R-:W-:Y:S01]  /*c010*/  UMOV UR33, 0x40000040 ;  /* 0x4000004000217882 */ /* 0x000fe20000000000 */
[----:B------:R-:W-:Y:S01]  /*c020*/  UMOV UR41, 0x40000040 ;  /* 0x4000004000297882 */ /* 0x000fe20000000000 */
[----:B------:R-:W-:-:S02]  /*c030*/  UMOV UR45, 0x40000040 ;  /* 0x40000040002d7882 */ /* 0x000fc40000000000 */
[----:B------:R-:W-:-:S03]  /*c040*/  ULOP3.LUT UR61, UR6, 0x10000, URZ, 0xfc, !UPT ;  /* 0x00010000063d7892 */ /* 0x000fc6000f8efc3f */
[----:B------:R-:W-:Y:S01]  /*c050*/  ULDC UR6, c[0x0][0x9d8] ;  /* 0x0002760000067ab9 */ /* 0x000fe20000000800 */
[----:B------:R-:W-:Y:S02]  /*c060*/  UIADD3 UR4, UR61, 0x2, URZ ;  /* 0x000000023d047890 */ /* 0x000fe4000fffe03f */
[----:B------:R-:W-:Y:S02]  /*c070*/  UIADD3 UR56, UR61, 0x4, URZ ;  /* 0x000000043d387890 */ /* 0x000fe4000fffe03f */
[----:B------:R-:W-:Y:S02]  /*c080*/  UIADD3 UR52, UR61, 0x6, URZ ;  /* 0x000000063d347890 */ /* 0x000fe4000fffe03f */
[----:B------:R-:W-:Y:S01]  /*c090*/  IMAD.U32 R138, RZ, RZ, UR4 ;  /* 0x00000004ff8a7e24 */ /* 0x000fe2000f8e00ff */
[----:B------:R-:W-:Y:S02]  /*c0a0*/  UIADD3 UR28, UR61, 0x600, URZ ;  /* 0x000006003d1c7890 */ /* 0x000fe4000fffe03f */
[----:B------:R-:W-:-:S02]  /*c0b0*/  UIADD3 UR32, UR61, 0x602, URZ ;  /* 0x000006023d207890 */ /* 0x000fc4000fffe03f */
[----:B------:R-:W-:Y:S02]  /*c0c0*/  UIADD3 UR40, UR61, 0x604, URZ ;  /* 0x000006043d287890 */ /* 0x000fe4000fffe03f */
[----:B------:R-:W-:Y:S01]  /*c0d0*/  UIADD3 UR44, UR61, 0x606, URZ ;  /* 0x000006063d2c7890 */ /* 0x000fe2000fffe03f */
[----:B0-----:R-:W-:Y:S02]  /*c0e0*/  SHF.R.U32.HI R13, RZ, 0x7, R11 ;  /* 0x00000007ff0d7819 */ /* 0x001fe4000001160b */
[----:B------:R-:W-:Y:S01]  /*c0f0*/  ISETP.GE.U32.AND P1, PT, R11, 0x180, PT ;  /* 0x000001800b00780c */ /* 0x000fe20003f26070 */
[----:B------:R-:W-:Y:S02]  /*c100*/  IMAD.MOV.U32 R11, RZ, RZ, R56 ;  /* 0x000000ffff0b7224 */ /* 0x000fe400078e0038 */
[C---:B------:R-:W-:Y:S02]  /*c110*/  VIADD R141, R13.reuse, 0x9 ;  /* 0x000000090d8d7836 */ /* 0x040fe40000000000 */
[----:B------:R-:W-:-:S03]  /*c120*/  VIADD R146, R13, 0x8 ;  /* 0x000000080d927836 */ /* 0x000fc60000000000 */
[----:B------:R-:W-:-:S07]  /*c130*/  SEL R141, R141, 0x9, !P1 ;  /* 0x000000098d8d7807 */ /* 0x000fce0004800000 */
.L_x_922:
[----:B------:R-:W-:Y:S01]  /*c140*/  R2UR UR10, R140 ;  /* 0x000000008c0a72ca */ /* 0x000fe200000e0000 */
[----:B------:R-:W-:-:S04]  /*c150*/  UIADD3 UR4, UR7, 0x1, URZ ;  /* 0x0000000107047890 */ /* 0x000fc8000fffe03f */
[----:B------:R-:W-:-:S04]  /*c160*/  UISETP.NE.AND UP0, UPT, UR4, 0x2, UPT ;  /* 0x000000020400788c */ /* 0x000fc8000bf05270 */
[----:B------:R-:W-:Y:S02]  /*c170*/  USEL UR5, URZ, 0x1, UP0 ;  /* 0x000000013f057887 */ /* 0x000fe40008000000 */
[----:B------:R-:W-:Y:S02]  /*c180*/  USEL UR4, UR4, URZ, UP0 ;  /* 0x0000003f04047287 */ /* 0x000fe40008000000 */
[----:B------:R-:W-:Y:S01]  /*c190*/  ISETP.NE.AND P2, PT, RZ, UR10, PT ;  /* 0x0000000aff007c0c */ /* 0x000fe2000bf45270 */
[----:B------:R-:W-:-:S12]  /*c1a0*/  ULOP3.LUT UR5, UR30, UR5, URZ, 0x3c, !UPT ;  /* 0x000000051e057292 */ /* 0x000fd8000f8e3c3f */
[----:B--2---:R-:W-:Y:S05]  /*c1b0*/  @P2 BRA `(.L_x_904) ;  /* 0x00000000002c2947 */ /* 0x004fea0003800000 */
[----:B------:R-:W-:Y:S05]  /*c1c0*/  @!P0 BRA `(.L_x_905) ;  /* 0x0000000000048947 */ /* 0x000fea0003800000 */
[----:B------:R-:W-:Y:S01]  /*c1d0*/  BPT.TRAP 0x1 ;  /* 0x000000040000795c */ /* 0x000fe20000300000 */
.L_x_905:
[----:B------:R-:W-:Y:S01]  /*c1e0*/  ULEA UR10, UR4, UR38, 0x3 ;  /* 0x00000026040a7291 */ /* 0x000fe2000f8e183f */
[----:B------:R-:W-:-:S05]  /*c1f0*/  IMAD.U32 R13, RZ, RZ, UR5 ;  /* 0x00000005ff0d7e24 */ /* 0x000fca000f8e00ff */
[----:B------:R-:W-:-:S04]  /*c200*/  SHF.L.U32 R13, R13, 0x1f, RZ ;  /* 0x0000001f0d0d7819 */ /* 0x000fc800000006ff */
[----:B------:R0:W1:Y:S01]  /*c210*/  SYNCS.PHASECHK.TRANS64.TRYWAIT P1, [UR10+0x2d830], R13 ;  /* 0x02d8300dff0075a7 */ /* 0x000062000802014a */
[----:B------:R-:W-:Y:S05]  /*c220*/  @!P0 BRA `(.L_x_906) ;  /* 0x0000000000048947 */ /* 0x000fea0003800000 */
[----:B------:R-:W-:Y:S01]  /*c230*/  BPT.TRAP 0x1 ;  /* 0x000000040000795c */ /* 0x000fe20000300000 */
.L_x_906:
[----:B-1----:R-:W-:Y:S05]  /*c240*/  @P1 BRA `(.L_x_904) ;  /* 0x0000000000081947 */ /* 0x002fea0003800000 */
[----:B------:R-:W1:Y:S02]  /*c250*/  SYNCS.PHASECHK.TRANS64.TRYWAIT P1, [UR10+0x2d830], R13 ;  /* 0x02d8300dff0075a7 */ /* 0x000e64000802014a */
[----:B-1----:R-:W-:Y:S05]  /*c260*/  @!P1 BRA `(.L_x_907) ;  /* 0x0000009800489947 */ /* 0x002fea0003800000 */
.L_x_904:
[----:B------:R2:W-:Y:S01]  /*c270*/  BAR.SYNC.DEFER_BLOCKING R146, 0x100 ;  /* 0x000400920000751d */ /* 0x0005e20000010000 */
[----:B------:R-:W-:Y:S01]  /*c280*/  R2UR UR48, R8 ;  /* 0x00000000083072ca */ /* 0x000fe200000e0000 */
[----:B------:R-:W-:Y:S01]  /*c290*/  UIMAD UR26, UR4, 0x600, UR39 ;  /* 0x00000600041a78a4 */ /* 0x000fe2000f8e0227 */
[----:B------:R-:W-:-:S03]  /*c2a0*/  R2UR UR49, R9 ;  /* 0x00000000093172ca */ /* 0x000fc600000e0000 */
[----:B------:R-:W-:Y:S01]  /*c2b0*/  UMOV UR51, 0x80000020 ;  /* 0x8000002000337882 */ /* 0x000fe20000000000 */
[----:B------:R-:W-:Y:S02]  /*c2c0*/  UIADD3 UR10, UR26, 0x2, URZ ;  /* 0x000000021a0a7890 */ /* 0x000fe4000fffe03f */
[----:B------:R-:W-:Y:S01]  /*c2d0*/  UMOV UR50, UR26 ;  /* 0x0000001a00327c82 */ /* 0x000fe20008000000 */
[----:B------:R-:W-:Y:S01]  /*c2e0*/  UMOV UR11, 0x80000020 ;  /* 0x80000020000b7882 */ /* 0x000fe20000000000 */
[----:B------:R-:W-:Y:S01]  /*c2f0*/  UIADD3 UR14, UR26, 0x200, URZ ;  /* 0x000002001a0e7890 */ /* 0x000fe2000fffe03f */
[----:B------:R-:W-:Y:S01]  /*c300*/  UMOV UR15, 0x80000020 ;  /* 0x80000020000f7882 */ /* 0x000fe20000000000 */
[----:B------:R-:W-:Y:S01]  /*c310*/  UIADD3 UR18, UR26, 0x202, URZ ;  /* 0x000002021a127890 */ /* 0x000fe2000fffe03f */
[----:B------:R-:W-:Y:S01]  /*c320*/  UMOV UR19, 0x80000020 ;  /* 0x8000002000137882 */ /* 0x000fe20000000000 */
[----:B------:R-:W-:Y:S01]  /*c330*/  UIADD3 UR22, UR26, 0x400, URZ ;  /* 0x000004001a167890 */ /* 0x000fe2000fffe03f */
[----:B------:R-:W-:Y:S01]  /*c340*/  UMOV UR23, 0x80000020 ;  /* 0x8000002000177882 */ /* 0x000fe20000000000 */
[----:B------:R-:W-:Y:S01]  /*c350*/  UIADD3 UR26, UR26, 0x402, URZ ;  /* 0x000004021a1a7890 */ /* 0x000fe2000fffe03f */
[----:B------:R-:W-:Y:S01]  /*c360*/  UMOV UR27, 0x80000020 ;  /* 0x80000020001b7882 */ /* 0x000fe20000000000 */
        /* <DEDUP_REMOVED lines=18> */
[----:B--2---:R-:W-:Y:S05]  /*c490*/  @P2 BRA `(.L_x_908) ;  /* 0x00000000002c2947 */ /* 0x004fea0003800000 */
[----:B------:R-:W-:Y:S05]  /*c4a0*/  @!P0 BRA `(.L_x_909) ;  /* 0x0000000000048947 */ /* 0x000fea0003800000 */
[----:B------:R-:W-:Y:S01]  /*c4b0*/  BPT.TRAP 0x1 ;  /* 0x000000040000795c */ /* 0x000fe20000300000 */
.L_x_909:
[----:B------:R-:W-:Y:S01]  /*c4c0*/  ULEA UR10, UR7, UR38, 0x3 ;  /* 0x00000026070a7291 */ /* 0x000fe2000f8e183f */
[----:B01----:R-:W-:-:S05]  /*c4d0*/  IMAD.U32 R13, RZ, RZ, UR30 ;  /* 0x0000001eff0d7e24 */ /* 0x003fca000f8e00ff */
[----:B------:R-:W-:-:S04]  /*c4e0*/  SHF.L.U32 R13, R13, 0x1f, RZ ;  /* 0x0000001f0d0d7819 */ /* 0x000fc800000006ff */
[----:B------:R0:W1:Y:S01]  /*c4f0*/  SYNCS.PHASECHK.TRANS64.TRYWAIT P1, [UR10+0x2d850], R13 ;  /* 0x02d8500dff0075a7 */ /* 0x000062000802014a */
[----:B------:R-:W-:Y:S05]  /*c500*/  @!P0 BRA `(.L_x_910) ;  /* 0x0000000000048947 */ /* 0x000fea0003800000 */
[----:B------:R-:W-:Y:S01]  /*c510*/  BPT.TRAP 0x1 ;  /* 0x000000040000795c */ /* 0x000fe20000300000 */
.L_x_910:
[----:B-1----:R-:W-:Y:S05]  /*c520*/  @P1 BRA `(.L_x_908) ;  /* 0x0000000000081947 */ /* 0x002fea0003800000 */
[----:B------:R-:W1:Y:S02]  /*c530*/  SYNCS.PHASECHK.TRANS64.TRYWAIT P1, [UR10+0x2d850], R13 ;  /* 0x02d8500dff0075a7 */ /* 0x000e64000802014a */
[----:B-1----:R-:W-:Y:S05]  /*c540*/  @!P1 BRA `(.L_x_911) ;  /* 0x0000009400a89947 */ /* 0x002fea0003800000 */
.L_x_908:
[----:B------:R-:W-:Y:S01]  /*c550*/  UIADD3 UR10, UR38, 0x400, URZ ;  /* 0x00000400260a7890 */ /* 0x000fe2000fffe03f */
[----:B------:R-:W-:Y:S01]  /*c560*/  WARPGROUP.ARRIVE ;  /* 0x00000000000079c5 */ /* 0x000fe20000000000 */
[----:B------:R-:W-:Y:S01]  /*c570*/  UMOV UR48, UR61 ;  /* 0x0000003d00307c82 */ /* 0x000fe20008000000 */
[----:B------:R-:W-:Y:S01]  /*c580*/  UMOV UR49, 0x40000040 ;  /* 0x4000004000317882 */ /* 0x000fe20000000000 */
[----:B------:R-:W-:Y:S01]  /*c590*/  USHF.R.U32.HI UR10, URZ, 0x4, UR10 ;  /* 0x000000043f0a7899 */ /* 0x000fe2000801160a */
[----:B------:R-:W-:Y:S01]  /*c5a0*/  UMOV UR51, 0x80000020 ;  /* 0x8000002000337882 */ /* 0x000fe20000000000 */
[----:B------:R-:W-:Y:S02]  /*c5b0*/  UMOV UR59, 0x80000020 ;  /* 0x80000020003b7882 */ /* 0x000fe40000000000 */
[----:B------:R-:W-:Y:S01]  /*c5c0*/  ULOP3.LUT UR10, UR10, 0x3fff, URZ, 0xc0, !UPT ;  /* 0x00003fff0a0a7892 */ /* 0x000fe2000f8ec03f */
[----:B------:R-:W-:Y:S01]  /*c5d0*/  UMOV UR55, 0x80000020 ;  /* 0x8000002000377882 */ /* 0x000fe20000000000 */
[----:B------:R-:W-:-:S02]  /*c5e0*/  UMOV UR31, 0x80000020 ;  /* 0x80000020001f7882 */ /* 0x000fc40000000000 */
[----:B------:R-:W-:Y:S01]  /*c5f0*/  ULOP3.LUT UR10, UR10, 0x2000000, URZ, 0xfc, !UPT ;  /* 0x020000000a0a7892 */ /* 0x000fe2000f8efc3f */
[----:B------:R-:W-:Y:S01]  /*c600*/  UMOV UR35, 0x80000020 ;  /* 0x8000002000237882 */ /* 0x000fe20000000000 */
[----:B------:R-:W-:Y:S02]  /*c610*/  UMOV UR43, 0x80000020 ;  /* 0x80000020002b7882 */ /* 0x000fe40000000000 */
[----:B------:R-:W-:Y:S01]  /*c620*/  UIMAD UR10, UR7, 0x600, UR10 ;  /* 0x00000600070a78a4 */ /* 0x000fe2000f8e020a */
[----:B------:R-:W-:-:S03]  /*c630*/  UMOV UR47, 0x80000020 ;  /* 0x80000020002f7882 */ /* 0x000fc60000000000 */
[----:B------:R-:W-:Y:S02]  /*c640*/  UIADD3 UR11, UR10, 0x40, URZ ;  /* 0x000000400a0b7890 */ /* 0x000fe4000fffe03f */
[----:B------:R-:W-:Y:S02]  /*c650*/  UIADD3 UR58, UR10, 0x80, URZ ;  /* 0x000000800a3a7890 */ /* 0x000fe4000fffe03f */
[----:B------:R-:W-:Y:S01]  /*c660*/  UMOV UR50, UR10 ;  /* 0x0000000a00327c82 */ /* 0x000fe20008000000 */
[----:B------:R-:W-:Y:S01]  /*c670*/  UIADD3 UR54, UR10, 0xc0, URZ ;  /* 0x000000c00a367890 */ /* 0x000fe2000fffe03f */
[----:B------:R-:W-:Y:S01]  /*c680*/  HGMMA.64x96x16.F32.BF16 R88, gdesc[UR48].tnspB, R88, gsb0 ;  /* 0x41600000305879f0 */ /* 0x000fe20008001858 */
[----:B------:R-:W-:Y:S01]  /*c690*/  R2UR UR48, R138 ;  /* 0x000000008a3072ca */ /* 0x000fe200000e0000 */
[----:B------:R-:W-:Y:S01]  /*c6a0*/  UMOV UR50, UR11 ;  /* 0x0000000b00327c82 */ /* 0x000fe20008000000 */
[----:B------:R-:W-:Y:S01]  /*c6b0*/  R2UR UR49, R139 ;  /* 0x000000008b3172ca */ /* 0x000fe200000e0000 */
[----:B------:R-:W-:Y:S01]  /*c6c0*/  UMOV UR51, 0x80000020 ;  /* 0x8000002000337882 */ /* 0x000fe20000000000 */
[----:B------:R-:W-:-:S02]  /*c6d0*/  UIADD3 UR30, UR10, 0x100, URZ ;  /* 0x000001000a1e7890 */ /* 0x000fc4000fffe03f */
[----:B------:R-:W-:Y:S02]  /*c6e0*/  UIADD3 UR34, UR10, 0x140, URZ ;  /* 0x000001400a227890 */ /* 0x000fe4000fffe03f */
[----:B------:R-:W-:Y:S02]  /*c6f0*/  UIADD3 UR42, UR10, 0x180, URZ ;  /* 0x000001800a2a7890 */ /* 0x000fe4000fffe03f */
[----:B------:R-:W-:Y:S01]  /*c700*/  UIADD3 UR46, UR10, 0x1c0, URZ ;  /* 0x000001c00a2e7890 */ /* 0x000fe2000fffe03f */
        /* <DEDUP_REMOVED lines=25> */
.L_x_912:
[----:B------:R-:W-:Y:S01]  /*c8a0*/  R2UR UR10, R142 ;  /* 0x000000008e0a72ca */ /* 0x000fe200000e0000 */
[----:B------:R-:W3:Y:S01]  /*c8b0*/  S2UR UR15, SR_CgaCtaId ;  /* 0x00000000000f79c3 */ /* 0x000ee20000008800 */
[----:B------:R-:W-:Y:S01]  /*c8c0*/  FMUL.FTZ R23, R33, UR6 ;  /* 0x0000000621177c20 */ /* 0x000fe20008410000 */
[----:B------:R-:W-:Y:S01]  /*c8d0*/  FMUL.FTZ R33, R43, UR6 ;  /* 0x000000062b217c20 */ /* 0x000fe20008410000 */
[----:B------:R-:W-:Y:S01]  /*c8e0*/  FMUL.FTZ R43, R54, UR6 ;  /* 0x00000006362b7c20 */ /* 0x000fe20008410000 */
[----:B------:R-:W-:Y:S01]  /*c8f0*/  FMUL.FTZ R22, R32, UR6 ;  /* 0x0000000620167c20 */ /* 0x000fe20008410000 */
[----:B------:R-:W-:Y:S01]  /*c900*/  FMUL.FTZ R32, R41, UR6 ;  /* 0x0000000629207c20 */ /* 0x000fe20008410000 */
[----:B------:R-:W-:Y:S01]  /*c910*/  FMUL.FTZ R41, R51, UR6 ;  /* 0x0000000633297c20 */ /* 0x000fe20008410000 */
[----:B------:R-:W-:Y:S02]  /*c920*/  IMAD.MOV.U32 R136, RZ, RZ, R137 ;  /* 0x000000ffff887224 */ /* 0x000fe400078e0089 */
[----:B------:R-:W-:Y:S01]  /*c930*/  FMUL.FTZ R51, R62, UR6 ;  /* 0x000000063e337c20 */ /* 0x000fe20008410000 */
[----:B------:R-:W-:Y:S01]  /*c940*/  FMUL.FTZ R62, R69, UR6 ;  /* 0x00000006453e7c20 */ /* 0x000fe20008410000 */
[----:B------:R-:W-:Y:S01]  /*c950*/  FMUL.FTZ R69, R78, UR6 ;  /* 0x000000064e457c20 */ /* 0x000fe20008410000 */
[----:B------:R-:W-:Y:S01]  /*c960*/  IMAD.SHL.U32 R78, R10, 0x80, RZ ;  /* 0x000000800a4e7824 */ /* 0x000fe200078e00ff */
[----:B------:R-:W-:Y:S01]  /*c970*/  UISETP.NE.AND UP1, UPT, UR10, URZ, UPT ;  /* 0x0000003f0a00728c */ /* 0x000fe2000bf25270 */
[----:B01----:R-:W-:Y:S01]  /*c980*/  FMUL.FTZ R13, R24, UR6 ;  /* 0x00000006180d7c20 */ /* 0x003fe20008410000 */
[----:B------:R-:W-:Y:S01]  /*c990*/  FMUL.FTZ R15, R25, UR6 ;  /* 0x00000006190f7c20 */ /* 0x000fe20008410000 */
[----:B------:R-:W-:Y:S01]  /*c9a0*/  FMUL.FTZ R14, R26, UR6 ;  /* 0x000000061a0e7c20 */ /* 0x000fe20008410000 */
[----:B------:R-:W-:Y:S01]  /*c9b0*/  FMUL.FTZ R16, R27, UR6 ;  /* 0x000000061b107c20 */ /* 0x000fe20008410000 */
[----:B------:R-:W-:Y:S01]  /*c9c0*/  FMUL.FTZ R18, R28, UR6 ;  /* 0x000000061c127c20 */ /* 0x000fe20008410000 */
[----:B------:R-:W-:Y:S01]  /*c9d0*/  PLOP3.LUT P1, PT, PT, PT, UP1, 0x80, 0x0 ;  /* 0x000000000000781c */ /* 0x000fe20003f2f018 */
[----:B------:R-:W-:Y:S01]  /*c9e0*/  FMUL.FTZ R20, R29, UR6 ;  /* 0x000000061d147c20 */ /* 0x000fe20008410000 */
[----:B------:R-:W-:Y:S01]  /*c9f0*/  PLOP3.LUT P2, PT, PT, PT, UP1, 0x80, 0x0 ;  /* 0x000000000000781c */ /* 0x000fe20003f4f018 */
[----:B------:R-:W-:Y:S01]  /*ca00*/  FMUL.FTZ R19, R30, UR6 ;  /* 0x000000061e137c20 */ /* 0x000fe20008410000 */
        /* <DEDUP_REMOVED lines=16> */
[----:B------:R-:W-:Y:S01]  /*cb10*/  ULEA UR10, UR4, UR38, 0x3 ;  /* 0x00000026040a7291 */ /* 0x000fe2000f8e183f */
        /* <DEDUP_REMOVED lines=41> */
[----:B------:R-:W-:Y:S01]  /*cdb0*/  IMAD R54, R2, -0x2, R55 ;  /* 0xfffffffe02367824 */ /* 0x000fe200078e0237 */
[----:B---3--:R-:W-:Y:S01]  /*cdc0*/  UPRMT UR10, UR15, 0x654, UR10 ;  /* 0x000006540f0a7896 */ /* 0x008fe2000800000a */
[----:B------:R-:W-:Y:S01]  /*cdd0*/  PLOP3.LUT P1, PT, PT, PT, UP0, 0x40, 0x0 ;  /* 0x000000000000781c */ /* 0x000fe20003f2e808 */
[----:B------:R-:W1:Y:S01]  /*cde0*/  MUFU.TANH R13, R13 ;  /* 0x0000000d000d7308 */ /* 0x000e620000002400 */
[----:B------:R-:W-:Y:S01]  /*cdf0*/  ULDC UR15, c[0x0][0x2f0] ;  /* 0x0000bc00000f7ab9 */ /* 0x000fe20000000800 */
[----:B------:R-:W-:Y:S01]  /*ce00*/  ULDC UR18, c[0x0][0x288] ;  /* 0x0000a20000127ab9 */ /* 0x000fe20000000800 */
[----:B------:R-:W-:Y:S01]  /*ce10*/  IMAD R54, R17, UR15, R54 ;  /* 0x0000000f11367c24 */ /* 0x000fe2000f8e0236 */
[----:B------:R-:W-:-:S03]  /*ce20*/  ULDC UR15, c[0x0][0x9e0] ;  /* 0x00027800000f7ab9 */ /* 0x000fc60000000800 */
[----:B------:R-:W-:Y:S01]  /*ce30*/  VIADD R54, R54, -UR18 ;  /* 0x8000001236367c36 */ /* 0x000fe20008000000 */
[----:B------:R-:W3:Y:S01]  /*ce40*/  MUFU.TANH R15, R15 ;  /* 0x0000000f000f7308 */ /* 0x000ee20000002400 */
[----:B------:R-:W-:Y:S02]  /*ce50*/  SYNCS.ARRIVE.TRANS64.RED.A1T0 RZ, [UR10], RZ ;  /* 0x000000ffffff79a7 */ /* 0x000fe4000810040a */
[C---:B------:R-:W-:Y:S02]  /*ce60*/  VIADD R84, R54.reuse, UR15 ;  /* 0x0000000f36547c36 */ /* 0x040fe40008000000 */
[----:B------:R-:W-:Y:S02]  /*ce70*/  VIADD R83, R54, UR14 ;  /* 0x0000000e36537c36 */ /* 0x000fe40008000000 */
[--C-:B0-----:R-:W-:Y:S01]  /*ce80*/  IMAD.IADD R82, R84, 0x1, R148.reuse ;  /* 0x0000000154527824 */ /* 0x101fe200078e0294 */
[----:B------:R-:W0:Y:S01]  /*ce90*/  MUFU.TANH R14, R14 ;  /* 0x0000000e000e7308 */ /* 0x000e220000002400 */
[----:B------:R-:W-:-:S07]  /*cea0*/  IMAD.IADD R81, R83, 0x1, R148 ;  /* 0x0000000153517824 */ /* 0x000fce00078e0294 */
        /* <DEDUP_REMOVED lines=61> */
[----:B-1-34-:R-:W-:Y:S05]  /*d280*/  @P1 BRA `(.L_x_913) ;  /* 0x00000000006c1947 */ /* 0x01afea0003800000 */
[----:B------:R-:W-:Y:S01]  /*d290*/  ULDC UR11, c[0x0][0x2f0] ;  /* 0x0000bc00000b7ab9 */ /* 0x000fe20000000800 */
[----:B------:R-:W-:Y:S01]  /*d2a0*/  ULDC UR10, c[0x0][0x288] ;  /* 0x0000a200000a7ab9 */ /* 0x000fe20000000800 */
[----:B------:R-:W-:Y:S01]  /*d2b0*/  IMAD R54, R17, UR11, R148 ;  /* 0x0000000b11367c24 */ /* 0x000fe2000f8e0294 */
[----:B------:R-:W-:Y:S03]  /*d2c0*/  BSSY B0, `(.L_x_914) ;  /* 0x0000013000007945 */ /* 0x000fe60003800000 */
[----:B------:R-:W-:-:S05]  /*d2d0*/  VIADD R85, R54, -UR10 ;  /* 0x8000000a36557c36 */ /* 0x000fca0008000000 */
        /* <DEDUP_REMOVED lines=11> */
.L_x_915:
[----:B------:R-:W-:Y:S02]  /*d390*/  ULDC UR10, c[0x0][0x9e4] ;  /* 0x00027900000a7ab9 */ /* 0x000fe40000000800 */
[----:B------:R-:W-:-:S05]  /*d3a0*/  IMAD.U32 R86, RZ, RZ, UR10 ;  /* 0x0000000aff567e24 */ /* 0x000fca000f8e00ff */
[----:B------:R-:W-:-:S13]  /*d3b0*/  ISETP.NE.AND P1, PT, R86, 0x1, PT ;  /* 0x000000015600780c */ /* 0x000fda0003f25270 */
[----:B------:R-:W1:Y:S02]  /*d3c0*/  @P1 LDC.64 R54, c[0x0][0x9e8] ;  /* 0x00027a00ff361b82 */ /* 0x000e640000000a00 */
[----:B-1----:R-:W-:-:S05]  /*d3d0*/  @P1 IMAD.HI.U32 R54, R85, R54, RZ ;  /* 0x0000003655361227 */ /* 0x002fca00078e00ff */
[----:B------:R-:W-:-:S07]  /*d3e0*/  @P1 SHF.R.U32.HI R85, RZ, R55, R54 ;  /* 0x00000037ff551219 */ /* 0x000fce0000011636 */
.L_x_916:
[----:B------:R-:W-:Y:S05]  /*d3f0*/  BSYNC B0 ;  /* 0x0000000000007941 */ /* 0x000fea0003800000 */
.L_x_914:
[----:B------:R-:W-:-:S04]  /*d400*/  IMAD R85, R85, R86, -R78 ;  /* 0x0000005655557224 */ /* 0x000fc800078e0a4e */
[----:B------:R-:W-:-:S05]  /*d410*/  IMAD R85, R2, -0x2, R85 ;  /* 0xfffffffe02557824 */ /* 0x000fca00078e0255 */
[----:B------:R-:W-:Y:S02]  /*d420*/  VIADDMNMX R82, R85, R86, R82, PT ;  /* 0x0000005655527246 */ /* 0x000fe40003800152 */
[----:B------:R-:W-:-:S07]  /*d430*/  VIMNMX R81, R81, R85, !PT ;  /* 0x0000005551517248 */ /* 0x000fce0007fe0100 */
.L_x_913:
[----:B------:R-:W-:Y:S01]  /*d440*/  ISETP.GT.AND P1, PT, R10, -0x1, PT ;  /* 0xffffffff0a00780c */ /* 0x000fe20003f24270 */
[----:B------:R-:W1:Y:S01]  /*d450*/  SHFL.IDX PT, R54, R136, 0x1, 0x1c1f ;  /* 0x003c1f0088367f89 */ /* 0x000e6200000e0000 */
[----:B------:R-:W-:Y:S02]  /*d460*/  UISETP.NE.AND UP0, UPT, UR60, URZ, UPT ;  /* 0x0000003f3c00728c */ /* 0x000fe4000bf05270 */
[C---:B------:R-:W-:Y:S02]  /*d470*/  ISETP.GT.AND P3, PT, R81.reuse, 0x8, P1 ;  /* 0x000000085100780c */ /* 0x040fe40000f64270 */
[C---:B------:R-:W-:Y:S02]  /*d480*/  ISETP.GT.AND P6, PT, R81.reuse, RZ, P1 ;  /* 0x000000ff5100720c */ /* 0x040fe40000fc4270 */
[----:B------:R-:W-:Y:S02]  /*d490*/  ISETP.LT.OR P3, PT, R82, 0x9, P3 ;  /* 0x000000095200780c */ /* 0x000fe40001f61670 */
[----:B------:R-:W-:-:S02]  /*d4a0*/  ISETP.GT.AND P2, PT, R81, 0x1, P1 ;  /* 0x000000015100780c */ /* 0x000fc40000f44270 */
[----:B0-----:R-:W-:Y:S02]  /*d4b0*/  FSEL R18, R18, -INF , !P3 ;  /* 0xff80000012127808 */ /* 0x001fe40005800000 */
        /* <DEDUP_REMOVED lines=26> */
[C---:B------:R-:W-:Y:S02]  /*d660*/  ISETP.GT.AND P2, PT, R81.reuse, 0x29, P1 ;  /* 0x000000295100780c */ /* 0x040fe40000f44270 */
        /* <DEDUP_REMOVED lines=84> */
.L_x_919:
[----:B------:R-:W-:Y:S02]  /*dbb0*/  ULDC UR10, c[0x0][0x9e4] ;  /* 0x00027900000a7ab9 */ /* 0x000fe40000000800 */
[----:B------:R-:W-:-:S05]  /*dbc0*/  IMAD.U32 R56, RZ, RZ, UR10 ;  /* 0x0000000aff387e24 */ /* 0x000fca000f8e00ff */
[----:B------:R-:W-:-:S13]  /*dbd0*/  ISETP.NE.AND P2, PT, R56, 0x1, PT ;  /* 0x000000013800780c */ /* 0x000fda0003f45270 */
[----:B------:R-:W0:Y:S02]  /*dbe0*/  @P2 LDC.64 R54, c[0x0][0x9e8] ;  /* 0x00027a00ff362b82 */ /* 0x000e240000000a00 */
[----:B0-----:R-:W-:-:S05]  /*dbf0*/  @P2 IMAD.HI.U32 R54, R81, R54, RZ ;  /* 0x0000003651362227 */ /* 0x001fca00078e00ff */
[----:B------:R-:W-:-:S07]  /*dc00*/  @P2 SHF.R.U32.HI R81, RZ, R55, R54 ;  /* 0x00000037ff512219 */ /* 0x000fce0000011636 */
.L_x_920:
[----:B------:R-:W-:Y:S05]  /*dc10*/  BSYNC B0 ;  /* 0x0000000000007941 */ /* 0x000fea0003800000 */
.L_x_918:
[----:B------:R-:W-:-:S04]  /*dc20*/  IMAD R81, R81, R56, -R78 ;  /* 0x0000003851517224 */ /* 0x000fc800078e0a4e */
[----:B------:R-:W-:-:S05]  /*dc30*/  IMAD R81, R2, -0x2, R81 ;  /* 0xfffffffe02517824 */ /* 0x000fca00078e0251 */
[----:B------:R-:W-:Y:S02]  /*dc40*/  VIADDMNMX R84, R81, R56, R84, PT ;  /* 0x0000003851547246 */ /* 0x000fe40003800154 */
[----:B------:R-:W-:-:S07]  /*dc50*/  VIMNMX R83, R83, R81, !PT ;  /* 0x0000005153537248 */ /* 0x000fce0007fe0100 */
.L_x_917:
[----:B------:R-:W-:Y:S01]  /*dc60*/  FMNMX.FTZ R54, R13, R11, !PT ;  /* 0x0000000b0d367209 */ /* 0x000fe20007810000 */
[----:B------:R-:W-:Y:S01]  /*dc70*/  ULDC UR10, c[0x0][0x988] ;  /* 0x00026200000a7ab9 */ /* 0x000fe20000000800 */
[----:B------:R-:W-:Y:S01]  /*dc80*/  ISETP.GT.AND P5, PT, R83, 0x10, P1 ;  /* 0x000000105300780c */ /* 0x000fe20000fa4270 */
[----:B------:R-:W-:Y:S01]  /*dc90*/  UMOV UR11, UR10 ;  /* 0x0000000a000b7c82 */ /* 0x000fe20008000000 */
        /* <DEDUP_REMOVED lines=17> */
[C---:B------:R-:W-:Y:S02]  /*ddb0*/  ISETP.GT.AND P3, PT, R83.reuse, 0x8, P1 ;  /* 0x000000085300780c */ /* 0x040fe40000f64270 */
        /* <DEDUP_REMOVED lines=49> */
[C---:B------:R-:W-:Y:S02]  /*e0d0*/  ISETP.LT.OR P2, PT, R84.reuse, 0x31, P2 ;  /* 0x000000315400780c */ /* 0x040fe40001741670 */
[----:B------:R-:W-:Y:S02]  /*e0e0*/  FSEL R37, R37, -INF , !P4 ;  /* 0xff80000025257808 */ /* 0x000fe40006000000 */
[----:B------:R-:W-:Y:S02]  /*e0f0*/  FSEL R39, R39, -INF , !P2 ;  /* 0xff80000027277808 */ /* 0x000fe40005000000 */
[----:B------:R-:W-:-:S02]  /*e100*/  ISETP.LT.OR P3, PT, R84, 0x32, P3 ;  /* 0x000000325400780c */ /* 0x000fc40001f61670 */
[----:B------:R-:W-:Y:S02]  /*e110*/  ISETP.GT.AND P4, PT, R83, 0x39, P1 ;  /* 0x000000395300780c */ /* 0x000fe40000f84270 */
[----:B------:R-:W-:Y:S02]  /*e120*/  FSEL R41, R41, -INF , !P3 ;  /* 0xff80000029297808 */ /* 0x000fe40005800000 */
[C---:B------:R-:W-:Y:S02]  /*e130*/  ISETP.GT.AND P2, PT, R83.reuse, 0x40, P1 ;  /* 0x000000405300780c */ /* 0x040fe40000f44270 */
[----:B------:R-:W-:Y:S02]  /*e140*/  ISETP.LT.OR P4, PT, R84, 0x3a, P4 ;  /* 0x0000003a5400780c */ /* 0x000fe40002781670 */
[----:B------:R-:W-:Y:S02]  /*e150*/  ISETP.GT.AND P3, PT, R83, 0x41, P1 ;  /* 0x000000415300780c */ /* 0x000fe40000f64270 */
[----:B0-----:R-:W-:-:S02]  /*e160*/  FMNMX.FTZ R55, R54, R55, !PT ;  /* 0x0000003736377209 */ /* 0x001fc40007810000 */
[C---:B------:R-:W-:Y:S02]  /*e170*/  ISETP.LT.OR P2, PT, R84.reuse, 0x41, P2 ;  /* 0x000000415400780c */ /* 0x040fe40001741670 */
        /* <DEDUP_REMOVED lines=8> */
[C---:B------:R-:W-:Y:S02]  /*e200*/  ISETP.LT.OR P2, PT, R84.reuse, 0x51, P2 ;  /* 0x000000515400780c */ /* 0x040fe40001741670 */
[----:B------:R-:W-:Y:S02]  /*e210*/  ISETP.GT.AND P3, PT, R83, 0x51, P1 ;  /* 0x000000515300780c */ /* 0x000fe40000f64270 */
[----:B------:R-:W-:Y:S02]  /*e220*/  FSEL R53, R53, -INF , !P4 ;  /* 0xff80000035357808 */ /* 0x000fe40006000000 */
[----:B------:R-:W-:-:S02]  /*e230*/  ISETP.LT.OR P3, PT, R84, 0x52, P3 ;  /* 0x000000525400780c */ /* 0x000fc40001f61670 */
[----:B------:R-:W-:Y:S02]  /*e240*/  ISETP.GT.AND P4, PT, R83, 0x59, P1 ;  /* 0x000000595300780c */ /* 0x000fe40000f84270 */
[----:B------:R-:W-:Y:S02]  /*e250*/  FSEL R59, R59, -INF , !P3 ;  /* 0xff8000003b3b7808 */ /* 0x000fe40005800000 */
[----:B0-----:R-:W-:Y:S02]  /*e260*/  FMNMX.FTZ R56, R55, R56, !PT ;  /* 0x0000003837387209 */ /* 0x001fe40007810000 */
[----:B------:R-:W-:Y:S02]  /*e270*/  ISETP.LT.OR P4, PT, R84, 0x5a, P4 ;  /* 0x0000005a5400780c */ /* 0x000fe40002781670 */
[C---:B------:R-:W-:Y:S01]  /*e280*/  FSETP.NEU.FTZ.AND P6, PT, R56.reuse, -INF , PT ;  /* 0xff8000003800780b */ /* 0x040fe20003fdd000 */
[----:B------:R-:W-:Y:S01]  /*e290*/  FMUL.FTZ R78, R56, UR11 ;  /* 0x0000000b384e7c20 */ /* 0x000fe20008410000 */
[----:B------:R-:W-:-:S04]  /*e2a0*/  ISETP.GT.AND P3, PT, R83, 0x61, P1 ;  /* 0x000000615300780c */ /* 0x000fc80000f64270 */
[----:B------:R-:W-:Y:S02]  /*e2b0*/  FSEL R55, R78, RZ, P6 ;  /* 0x000000ff4e377208 */ /* 0x000fe40003000000 */
[----:B------:R-:W-:-:S03]  /*e2c0*/  ISETP.LT.OR P3, PT, R84, 0x62, P3 ;  /* 0x000000625400780c */ /* 0x000fc60001f61670 */
[--C-:B------:R-:W-:Y:S01]  /*e2d0*/  FFMA.FTZ R78, R22, UR11, -R55.reuse ;  /* 0x0000000b164e7c23 */ /* 0x100fe20008010837 */
[----:B------:R-:W-:Y:S01]  /*e2e0*/  FSEL R22, R14, -INF , !P5 ;  /* 0xff8000000e167808 */ /* 0x000fe20006800000 */
[--C-:B------:R-:W-:Y:S01]  /*e2f0*/  FFMA.FTZ R13, R13, UR11, -R55.reuse ;  /* 0x0000000b0d0d7c23 */ /* 0x100fe20008010837 */
[----:B------:R-:W-:Y:S01]  /*e300*/  ISETP.GT.AND P5, PT, R83, 0x38, P1 ;  /* 0x000000385300780c */ /* 0x000fe20000fa4270 */
[----:B------:R0:W-:Y:S01]  /*e310*/  MUFU.EX2 R14, R78 ;  /* 0x0000004e000e7308 */ /* 0x0001e20000000800 */
[----:B------:R-:W-:Y:S01]  /*e320*/  FMNMX.FTZ R81, R22, R12, !PT ;  /* 0x0000000c16517209 */ /* 0x000fe20007810000 */
[--C-:B------:R-:W-:Y:S01]  /*e330*/  FFMA.FTZ R15, R15, UR11, -R55.reuse ;  /* 0x0000000b0f0f7c23 */ /* 0x100fe20008010837 */
[----:B------:R-:W-:Y:S01]  /*e340*/  ISETP.LT.OR P5, PT, R84, 0x39, P5 ;  /* 0x000000395400780c */ /* 0x000fe20002fa1670 */
[--C-:B------:R-:W-:Y:S01]  /*e350*/  FFMA.FTZ R18, R18, UR11, -R55.reuse ;  /* 0x0000000b12127c23 */ /* 0x100fe20008010837 */
[----:B------:R-:W-:Y:S01]  /*e360*/  FMNMX.FTZ R54, R16, R81, !PT ;  /* 0x0000005110367209 */ /* 0x000fe20007810000 */
[--C-:B------:R-:W-:Y:S01]  /*e370*/  FFMA.FTZ R20, R20, UR11, -R55.reuse ;  /* 0x0000000b14147c23 */ /* 0x100fe20008010837 */
[----:B------:R-:W-:Y:S01]  /*e380*/  FSEL R43, R43, -INF , !P5 ;  /* 0xff8000002b2b7808 */ /* 0x000fe20006800000 */
[----:B------:R-:W-:Y:S01]  /*e390*/  MUFU.EX2 R13, R13 ;  /* 0x0000000d000d7308 */ /* 0x000fe20000000800 */
[----:B------:R-:W-:Y:S01]  /*e3a0*/  FMNMX.FTZ R54, R19, R54, !PT ;  /* 0x0000003613367209 */ /* 0x000fe20007810000 */
[--C-:B------:R-:W-:Y:S01]  /*e3b0*/  FFMA.FTZ R23, R23, UR11, -R55.reuse ;  /* 0x0000000b17177c23 */ /* 0x100fe20008010837 */
[----:B------:R-:W-:Y:S01]  /*e3c0*/  ISETP.GT.AND P5, PT, R83, 0x48, P1 ;  /* 0x000000485300780c */ /* 0x000fe20000fa4270 */
[--C-:B------:R-:W-:Y:S01]  /*e3d0*/  FFMA.FTZ R26, R26, UR11, -R55.reuse ;  /* 0x0000000b1a1a7c23 */ /* 0x100fe20008010837 */
[----:B------:R-:W-:Y:S01]  /*e3e0*/  FMNMX.FTZ R81, R21, R54, !PT ;  /* 0x0000003615517209 */ /* 0x000fe20007810000 */
[--C-:B------:R-:W-:Y:S01]  /*e3f0*/  FFMA.FTZ R28, R28, UR11, -R55.reuse ;  /* 0x0000000b1c1c7c23 */ /* 0x100fe20008010837 */
[----:B------:R-:W-:Y:S01]  /*e400*/  ISETP.LT.OR P5, PT, R84, 0x49, P5 ;  /* 0x000000495400780c */ /* 0x000fe20002fa1670 */
[----:B------:R-:W-:Y:S01]  /*e410*/  MUFU.EX2 R15, R15 ;  /* 0x0000000f000f7308 */ /* 0x000fe20000000800 */
[----:B------:R-:W-:Y:S01]  /*e420*/  FMNMX.FTZ R54, R24, R81, !PT ;  /* 0x0000005118367209 */ /* 0x000fe20007810000 */
[--C-:B------:R-:W-:Y:S01]  /*e430*/  FFMA.FTZ R30, R30, UR11, -R55.reuse ;  /* 0x0000000b1e1e7c23 */ /* 0x100fe20008010837 */
[----:B------:R-:W-:Y:S01]  /*e440*/  FSEL R51, R51, -INF , !P5 ;  /* 0xff80000033337808 */ /* 0x000fe20006800000 */
[--C-:B------:R-:W-:Y:S01]  /*e450*/  FFMA.FTZ R32, R32, UR11, -R55.reuse ;  /* 0x0000000b20207c23 */ /* 0x100fe20008010837 */
[----:B------:R-:W-:Y:S01]  /*e460*/  FMNMX.FTZ R54, R25, R54, !PT ;  /* 0x0000003619367209 */ /* 0x000fe20007810000 */
[--C-:B------:R-:W-:Y:S01]  /*e470*/  FFMA.FTZ R34, R34, UR11, -R55.reuse ;  /* 0x0000000b22227c23 */ /* 0x100fe20008010837 */
[----:B------:R-:W-:Y:S01]  /*e480*/  ISETP.GT.AND P5, PT, R83, 0x58, P1 ;  /* 0x000000585300780c */ /* 0x000fe20000fa4270 */
[----:B------:R-:W-:Y:S01]  /*e490*/  MUFU.EX2 R18, R18 ;  /* 0x0000001200127308 */ /* 0x000fe20000000800 */
        /* <DEDUP_REMOVED lines=9> */
[----:B------:R-:W-:Y:S01]  /*e530*/  MUFU.EX2 R20, R20 ;  /* 0x0000001400147308 */ /* 0x000fe20000000800 */
[----:B------:R-:W-:Y:S01]  /*e540*/  ISETP.GT.AND P4, PT, R83, 0x69, P1 ;  /* 0x000000695300780c */ /* 0x000fe20000f84270 */
[--C-:B------:R-:W-:Y:S01]  /*e550*/  FFMA.FTZ R42, R42, UR11, -R55.reuse ;  /* 0x0000000b2a2a7c23 */ /* 0x100fe20008010837 */
[----:B------:R-:W-:Y:S01]  /*e560*/  FMNMX.FTZ R54, R33, R54, !PT ;  /* 0x0000003621367209 */ /* 0x000fe20007810000 */
[--C-:B------:R-:W-:Y:S01]  /*e570*/  FFMA.FTZ R48, R48, UR11, -R55.reuse ;  /* 0x0000000b30307c23 */ /* 0x100fe20008010837 */
[----:B------:R-:W-:Y:S01]  /*e580*/  FSEL R67, R67, -INF , !P3 ;  /* 0xff80000043437808 */ /* 0x000fe20005800000 */
[--C-:B------:R-:W-:Y:S01]  /*e590*/  FFMA.FTZ R50, R50, UR11, -R55.reuse ;  /* 0x0000000b32327c23 */ /* 0x100fe20008010837 */
[----:B------:R-:W-:Y:S01]  /*e5a0*/  FMNMX.FTZ R54, R35, R54, !PT ;  /* 0x0000003623367209 */ /* 0x000fe20007810000 */
[----:B------:R-:W-:Y:S01]  /*e5b0*/  MUFU.EX2 R23, R23 ;  /* 0x0000001700177308 */ /* 0x000fe20000000800 */
        /* <DEDUP_REMOVED lines=14> */
[----:B0-----:R-:W-:Y:S01]  /*e6a0*/  FMNMX.FTZ R78, R43, R54, !PT ;  /* 0x000000362b4e7209 */ /* 0x001fe20007810000 */
[----:B------:R-:W-:Y:S01]  /*e6b0*/  FFMA.FTZ R70, R70, UR11, -R55 ;  /* 0x0000000b46467c23 */ /* 0x000fe20008010837 */
[----:B------:R-:W-:Y:S01]  /*e6c0*/  FSEL R54, R57, -INF , !P2 ;  /* 0xff80000039367808 */ /* 0x000fe20005000000 */
[----:B------:R-:W-:Y:S01]  /*e6d0*/  MUFU.EX2 R26, R26 ;  /* 0x0000001a001a7308 */ /* 0x000fe20000000800 */
[----:B------:R-:W-:-:S02]  /*e6e0*/  FMNMX.FTZ R78, R45, R78, !PT ;  /* 0x0000004e2d4e7209 */ /* 0x000fc40007810000 */
[----:B------:R-:W-:Y:S02]  /*e6f0*/  ISETP.GT.AND P2, PT, R83, 0x60, P1 ;  /* 0x000000605300780c */ /* 0x000fe40000f44270 */
[----:B------:R-:W-:Y:S02]  /*e700*/  FMNMX.FTZ R78, R47, R78, !PT ;  /* 0x0000004e2f4e7209 */ /* 0x000fe40007810000 */
[----:B------:R-:W-:Y:S01]  /*e710*/  ISETP.LT.OR P2, PT, R84, 0x61, P2 ;  /* 0x000000615400780c */ /* 0x000fe20001741670 */
[----:B------:R-:W-:Y:S01]  /*e720*/  MUFU.EX2 R28, R28 ;  /* 0x0000001c001c7308 */ /* 0x000fe20000000800 */
[----:B------:R-:W-:Y:S02]  /*e730*/  FMNMX.FTZ R82, R49, R78, !PT ;  /* 0x0000004e31527209 */ /* 0x000fe40007810000 */
[----:B------:R-:W-:Y:S01]  /*e740*/  FSEL R78, R61, -INF , !P5 ;  /* 0xff8000003d4e7808 */ /* 0x000fe20006800000 */
[----:B------:R-:W-:Y:S01]  /*e750*/  FFMA.FTZ R61, R44, UR11, -R55 ;  /* 0x0000000b2c3d7c23 */ /* 0x000fe20008010837 */
[----:B------:R-:W-:-:S02]  /*e760*/  FMNMX.FTZ R82, R51, R82, !PT ;  /* 0x0000005233527209 */ /* 0x000fc40007810000 */
[----:B------:R-:W-:Y:S01]  /*e770*/  ISETP.GT.AND P5, PT, R83, 0x68, P1 ;  /* 0x000000685300780c */ /* 0x000fe20000fa4270 */
[----:B------:R-:W-:Y:S01]  /*e780*/  MUFU.EX2 R30, R30 ;  /* 0x0000001e001e7308 */ /* 0x000fe20000000800 */
[----:B------:R-:W-:Y:S02]  /*e790*/  FMNMX.FTZ R57, R53, R82, !PT ;  /* 0x0000005235397209 */ /* 0x000fe40007810000 */
[----:B------:R-:W-:Y:S02]  /*e7a0*/  FSEL R65, R65, -INF , !P2 ;  /* 0xff80000041417808 */ /* 0x000fe40005000000 */
[----:B------:R-:W-:Y:S02]  /*e7b0*/  FMNMX.FTZ R82, R54, R57, !PT ;  /* 0x0000003936527209 */ /* 0x000fe40007810000 */
[----:B------:R-:W-:Y:S01]  /*e7c0*/  ISETP.LT.OR P5, PT, R84, 0x69, P5 ;  /* 0x000000695400780c */ /* 0x000fe20002fa1670 */
        /* <DEDUP_REMOVED lines=13> */
[----:B------:R-:W-:Y:S01]  /*e8a0*/  FSEL R46, R71, -INF , !P4 ;  /* 0xff800000472e7808 */ /* 0x000fe20006000000 */
[--C-:B------:R-:W-:Y:S01]  /*e8b0*/  FFMA.FTZ R71, R72, UR11, -R55.reuse ;  /* 0x0000000b48477c23 */ /* 0x100fe20008010837 */
[----:B------:R-:W-:Y:S01]  /*e8c0*/  FMNMX.FTZ R57, R44, R57, !PT ;  /* 0x000000392c397209 */ /* 0x000fe20007810000 */
[--C-:B------:R-:W-:Y:S01]  /*e8d0*/  FFMA.FTZ R72, R74, UR11, -R55.reuse ;  /* 0x0000000b4a487c23 */ /* 0x100fe20008010837 */
[----:B------:R-:W-:Y:S01]  /*e8e0*/  FSEL R82, R73, -INF , !P2 ;  /* 0xff80000049527808 */ /* 0x000fe20005000000 */
[--C-:B------:R-:W-:Y:S01]  /*e8f0*/  FFMA.FTZ R73, R76, UR11, -R55.reuse ;  /* 0x0000000b4c497c23 */ /* 0x100fe20008010837 */
[----:B------:R-:W-:Y:S01]  /*e900*/  FMNMX.FTZ R57, R46, R57, !PT ;  /* 0x000000392e397209 */ /* 0x000fe20007810000 */
[----:B------:R-:W-:Y:S01]  /*e910*/  FFMA.FTZ R55, R79, UR11, -R55 ;  /* 0x0000000b4f377c23 */ /* 0x000fe20008010837 */
[----:B------:R-:W-:Y:S01]  /*e920*/  ISETP.GT.AND P1, PT, R83, 0x79, P1 ;  /* 0x000000795300780c */ /* 0x000fe20000f24270 */
[----:B------:R-:W-:Y:S01]  /*e930*/  MUFU.EX2 R38, R38 ;  /* 0x0000002600267308 */ /* 0x000fe20000000800 */
[----:B------:R-:W-:-:S02]  /*e940*/  ISETP.LT.OR P5, PT, R84, 0x79, P5 ;  /* 0x000000795400780c */ /* 0x000fc40002fa1670 */
[----:B------:R-:W-:Y:S02]  /*e950*/  FMNMX.FTZ R86, R82, R57, !PT ;  /* 0x0000003952567209 */ /* 0x000fe40007810000 */
[----:B------:R-:W-:Y:S02]  /*e960*/  ISETP.LT.OR P1, PT, R84, 0x7a, P1 ;  /* 0x0000007a5400780c */ /* 0x000fe40000f21670 */
[----:B------:R-:W-:Y:S01]  /*e970*/  FSEL R77, R77, -INF , !P5 ;  /* 0xff8000004d4d7808 */ /* 0x000fe20006800000 */
[----:B------:R-:W-:Y:S01]  /*e980*/  MUFU.EX2 R40, R40 ;  /* 0x0000002800287308 */ /* 0x000fe20000000800 */
[----:B------:R-:W-:Y:S02]  /*e990*/  FMNMX.FTZ R86, R75, R86, !PT ;  /* 0x000000564b567209 */ /* 0x000fe40007810000 */
[----:B------:R-:W-:Y:S02]  /*e9a0*/  FSEL R80, R80, -INF , !P1 ;  /* 0xff80000050507808 */ /* 0x000fe40004800000 */
[----:B------:R-:W-:-:S02]  /*e9b0*/  FMNMX.FTZ R57, R77, R86, !PT ;  /* 0x000000564d397209 */ /* 0x000fc40007810000 */
[----:B------:R-:W-:Y:S01]  /*e9c0*/  FSEL R74, R56, RZ, P6 ;  /* 0x000000ff384a7208 */ /* 0x000fe20003000000 */
[----:B------:R-:W-:Y:S01]  /*e9d0*/  MUFU.EX2 R42, R42 ;  /* 0x0000002a002a7308 */ /* 0x000fe20000000800 */
[----:B------:R-:W-:-:S03]  /*e9e0*/  FMNMX.FTZ R57, R80, R57, !PT ;  /* 0x0000003950397209 */ /* 0x000fc60007810000 */
[----:B------:R-:W-:Y:S02]  /*e9f0*/  FADD.FTZ R74, -R74, R11 ;  /* 0x0000000b4a4a7221 */ /* 0x000fe40000010100 */
[----:B------:R-:W0:Y:S02]  /*ea00*/  SHFL.BFLY PT, R84, R57, 0x2, 0x1f ;  /* 0x0c401f0039547f89 */ /* 0x000e2400000e0000 */
[----:B------:R-:W-:Y:S01]  /*ea10*/  FMUL.FTZ R11, R74, UR11 ;  /* 0x0000000b4a0b7c20 */ /* 0x000fe20008410000 */
[----:B------:R-:W-:Y:S08]  /*ea20*/  MUFU.EX2 R61, R61 ;  /* 0x0000003d003d7308 */ /* 0x000ff00000000800 */
[----:B------:R-:W1:Y:S08]  /*ea30*/  MUFU.EX2 R11, R11 ;  /* 0x0000000b000b7308 */ /* 0x000e700000000800 */
[----:B------:R-:W-:Y:S01]  /*ea40*/  MUFU.EX2 R63, R63 ;  /* 0x0000003f003f7308 */ /* 0x000fe20000000800 */
[----:B0-----:R-:W-:-:S07]  /*ea50*/  FMNMX.FTZ R84, R57, R84, !PT ;  /* 0x0000005439547209 */ /* 0x001fce0007810000 */
[----:B------:R-:W-:Y:S01]  /*ea60*/  MUFU.EX2 R48, R48 ;  /* 0x0000003000307308 */ /* 0x000fe20000000800 */
[----:B-1----:R-:W-:Y:S01]  /*ea70*/  FFMA.FTZ R4, R11, R4, R13 ;  /* 0x000000040b047223 */ /* 0x002fe2000001000d */
[----:B------:R-:W0:Y:S06]  /*ea80*/  SHFL.BFLY PT, R57, R84, 0x1, 0x1f ;  /* 0x0c201f0054397f89 */ /* 0x000e2c00000e0000 */
[----:B------:R-:W-:Y:S08]  /*ea90*/  MUFU.EX2 R50, R50 ;  /* 0x0000003200327308 */ /* 0x000ff00000000800 */
[----:B------:R-:W-:Y:S08]  /*eaa0*/  MUFU.EX2 R52, R52 ;  /* 0x0000003400347308 */ /* 0x000ff00000000800 */
[----:B------:R-:W-:Y:S01]  /*eab0*/  MUFU.EX2 R69, R69 ;  /* 0x0000004500457308 */ /* 0x000fe20000000800 */
[----:B0-----:R-:W-:-:S04]  /*eac0*/  FMNMX.FTZ R57, R84, R57, !PT ;  /* 0x0000003954397209 */ /* 0x001fc80007810000 */
[C---:B------:R-:W-:Y:S01]  /*ead0*/  FSETP.NEU.FTZ.AND P1, PT, R57.reuse, -INF , PT ;  /* 0xff8000003900780b */ /* 0x040fe20003f3d000 */
[----:B------:R-:W-:Y:S02]  /*eae0*/  FMUL.FTZ R84, R57, UR11 ;  /* 0x0000000b39547c20 */ /* 0x000fe40008410000 */
[----:B------:R-:W-:Y:S03]  /*eaf0*/  MUFU.EX2 R58, R58 ;  /* 0x0000003a003a7308 */ /* 0x000fe60000000800 */
[----:B------:R-:W-:-:S05]  /*eb00*/  FSEL R84, R84, RZ, P1 ;  /* 0x000000ff54547208 */ /* 0x000fca0000800000 */
[----:B------:R-:W-:Y:S01]  /*eb10*/  MUFU.EX2 R60, R60 ;  /* 0x0000003c003c7308 */ /* 0x000fe20000000800 */
[--C-:B------:R-:W-:Y:S01]  /*eb20*/  FFMA.FTZ R83, R21, UR11, -R84.reuse ;  /* 0x0000000b15537c23 */ /* 0x100fe20008010854 */
[--C-:B------:R-:W-:Y:S01]  /*eb30*/  FFMA.FTZ R21, R31, UR11, -R84.reuse ;  /* 0x0000000b1f157c23 */ /* 0x100fe20008010854 */
[----:B------:R-:W-:Y:S01]  /*eb40*/  FSEL R31, R57, RZ, P1 ;  /* 0x000000ff391f7208 */ /* 0x000fe20000800000 */
[--C-:B------:R-:W-:Y:S01]  /*eb50*/  FFMA.FTZ R85, R16, UR11, -R84.reuse ;  /* 0x0000000b10557c23 */ /* 0x100fe20008010854 */
[--C-:B------:R-:W-:Y:S01]  /*eb60*/  FFMA.FTZ R76, R22, UR11, -R84.reuse ;  /* 0x0000000b164c7c23 */ /* 0x100fe20008010854 */
[--C-:B------:R-:W-:Y:S01]  /*eb70*/  FFMA.FTZ R74, R19, UR11, -R84.reuse ;  /* 0x0000000b134a7c23 */ /* 0x100fe20008010854 */
[----:B------:R-:W-:Y:S01]  /*eb80*/  FFMA.FTZ R22, R24, UR11, -R84 ;  /* 0x0000000b18167c23 */ /* 0x000fe20008010854 */
[----:B------:R-:W-:Y:S01]  /*eb90*/  FADD.FTZ R31, -R31, R12 ;  /* 0x0000000c1f1f7221 */ /* 0x000fe20000010100 */
[----:B------:R-:W-:Y:S01]  /*eba0*/  MUFU.EX2 R83, R83 ;  /* 0x0000005300537308 */ /* 0x000fe20000000800 */
[--C-:B------:R-:W-:Y:S01]  /*ebb0*/  FFMA.FTZ R25, R25, UR11, -R84.reuse ;  /* 0x0000000b19197c23 */ /* 0x100fe20008010854 */
[--C-:B------:R-:W-:Y:S01]  /*ebc0*/  FFMA.FTZ R27, R27, UR11, -R84.reuse ;  /* 0x0000000b1b1b7c23 */ /* 0x100fe20008010854 */
[----:B------:R-:W-:Y:S01]  /*ebd0*/  FMUL.FTZ R16, R31, UR11 ;  /* 0x0000000b1f107c20 */ /* 0x000fe20008410000 */
        /* <DEDUP_REMOVED lines=22> */
[----:B------:R-:W-:-:S06]  /*ed40*/  FFMA.FTZ R77, R77, UR11, -R84 ;  /* 0x0000000b4d4d7c23 */ /* 0x000fcc0008010854 */
[----:B------:R-:W3:Y:S01]  /*ed50*/  MUFU.EX2 R74, R74 ;  /* 0x0000004a004a7308 */ /* 0x000ee20000000800 */
[----:B0-----:R-:W-:Y:S01]  /*ed60*/  FFMA.FTZ R24, R16, R3, R76 ;  /* 0x0000000310187223 */ /* 0x001fe2000001004c */
[----:B------:R-:W-:-:S04]  /*ed70*/  FADD.FTZ R3, R15, R4 ;  /* 0x000000040f037221 */ /* 0x000fc80000010000 */
[----:B------:R-:W-:Y:S02]  /*ed80*/  FADD.FTZ R3, R18, R3 ;  /* 0x0000000312037221 */ /* 0x000fe40000010000 */
[----:B------:R-:W0:Y:S01]  /*ed90*/  MUFU.EX2 R22, R22 ;  /* 0x0000001600167308 */ /* 0x000e220000000800 */
[----:B-1----:R-:W-:Y:S01]  /*eda0*/  FADD.FTZ R31, R85, R24 ;  /* 0x00000018551f7221 */ /* 0x002fe20000010000 */
[----:B------:R-:W-:-:S06]  /*edb0*/  FADD.FTZ R3, R20, R3 ;  /* 0x0000000314037221 */ /* 0x000fcc0000010000 */
[----:B------:R-:W1:Y:S01]  /*edc0*/  MUFU.EX2 R25, R25 ;  /* 0x0000001900197308 */ /* 0x000e620000000800 */
[----:B---3--:R-:W-:Y:S01]  /*edd0*/  FADD.FTZ R4, R74, R31 ;  /* 0x0000001f4a047221 */ /* 0x008fe20000010000 */
[--C-:B------:R-:W-:Y:S01]  /*ede0*/  FFMA.FTZ R31, R54, UR11, -R84.reuse ;  /* 0x0000000b361f7c23 */ /* 0x100fe20008010854 */
[----:B------:R-:W-:Y:S02]  /*edf0*/  FFMA.FTZ R54, R82, UR11, -R84 ;  /* 0x0000000b52367c23 */ /* 0x000fe40008010854 */
[----:B------:R-:W-:Y:S01]  /*ee00*/  FADD.FTZ R37, R83, R4 ;  /* 0x0000000453257221 */ /* 0x000fe20000010000 */
[----:B------:R-:W-:Y:S02]  /*ee10*/  FADD.FTZ R4, R14, R3 ;  /* 0x000000030e047221 */ /* 0x000fe40000010000 */
[----:B------:R-:W3:Y:S01]  /*ee20*/  MUFU.EX2 R27, R27 ;  /* 0x0000001b001b7308 */ /* 0x000ee20000000800 */
[----:B0-----:R-:W-:Y:S01]  /*ee30*/  FADD.FTZ R24, R22, R37 ;  /* 0x0000002516187221 */ /* 0x001fe20000010000 */
[----:B------:R-:W-:Y:S01]  /*ee40*/  FADD.FTZ R3, R23, R4 ;  /* 0x0000000417037221 */ /* 0x000fe20000010000 */
[--C-:B------:R-:W-:Y:S01]  /*ee50*/  FFMA.FTZ R37, R78, UR11, -R84.reuse ;  /* 0x0000000b4e257c23 */ /* 0x100fe20008010854 */
[----:B------:R-:W-:-:S02]  /*ee60*/  FFMA.FTZ R78, R80, UR11, -R84 ;  /* 0x0000000b504e7c23 */ /* 0x000fc40008010854 */
[----:B------:R-:W-:Y:S02]  /*ee70*/  FADD.FTZ R3, R26, R3 ;  /* 0x000000031a037221 */ /* 0x000fe40000010000 */
[----:B------:R-:W0:Y:S01]  /*ee80*/  MUFU.EX2 R79, R79 ;  /* 0x0000004f004f7308 */ /* 0x000e220000000800 */
[----:B-1----:R-:W-:Y:S01]  /*ee90*/  FADD.FTZ R24, R25, R24 ;  /* 0x0000001819187221 */ /* 0x002fe20000010000 */
[----:B------:R-:W-:-:S04]  /*eea0*/  FADD.FTZ R3, R28, R3 ;  /* 0x000000031c037221 */ /* 0x000fc80000010000 */
[----:B------:R-:W-:Y:S02]  /*eeb0*/  FADD.FTZ R3, R30, R3 ;  /* 0x000000031e037221 */ /* 0x000fe40000010000 */
[----:B------:R-:W1:Y:S01]  /*eec0*/  MUFU.EX2 R21, R21 ;  /* 0x0000001500157308 */ /* 0x000e620000000800 */
[----:B---3--:R-:W-:Y:S01]  /*eed0*/  FADD.FTZ R24, R27, R24 ;  /* 0x000000181b187221 */ /* 0x008fe20000010000 */
[----:B------:R-:W-:-:S04]  /*eee0*/  FADD.FTZ R3, R32, R3 ;  /* 0x0000000320037221 */ /* 0x000fc80000010000 */
[----:B------:R-:W-:Y:S02]  /*eef0*/  FADD.FTZ R3, R34, R3 ;  /* 0x0000000322037221 */ /* 0x000fe40000010000 */
[----:B------:R-:W3:Y:S01]  /*ef00*/  MUFU.EX2 R33, R33 ;  /* 0x0000002100217308 */ /* 0x000ee20000000800 */
[----:B0-----:R-:W-:Y:S01]  /*ef10*/  FADD.FTZ R24, R79, R24 ;  /* 0x000000184f187221 */ /* 0x001fe20000010000 */
[----:B------:R-:W-:-:S04]  /*ef20*/  FADD.FTZ R3, R36, R3 ;  /* 0x0000000324037221 */ /* 0x000fc80000010000 */
        /* <DEDUP_REMOVED lines=14> */
[----:B-1----:R-:W-:-:S07]  /*f010*/  FADD.FTZ R24, R29, R24 ;  /* 0x000000181d187221 */ /* 0x002fce0000010000 */
[----:B------:R-:W1:Y:S01]  /*f020*/  MUFU.EX2 R43, R43 ;  /* 0x0000002b002b7308 */ /* 0x000e620000000800 */
[----:B---3--:R-:W-:-:S07]  /*f030*/  FADD.FTZ R24, R19, R24 ;  /* 0x0000001813187221 */ /* 0x008fce0000010000 */
[----:B------:R-:W3:Y:S01]  /*f040*/  MUFU.EX2 R136, R136 ;  /* 0x0000008800887308 */ /* 0x000ee20000000800 */
[----:B0-----:R-:W-:-:S07]  /*f050*/  FADD.FTZ R24, R41, R24 ;  /* 0x0000001829187221 */ /* 0x001fce0000010000 */
[----:B------:R-:W0:Y:S01]  /*f060*/  MUFU.EX2 R12, R12 ;  /* 0x0000000c000c7308 */ /* 0x000e220000000800 */
[----:B-1----:R-:W-:Y:S01]  /*f070*/  FADD.FTZ R3, R43, R24 ;  /* 0x000000182b037221 */ /* 0x002fe20000010000 */
[----:B------:R-:W-:-:S06]  /*f080*/  FADD.FTZ R24, R52, R45 ;  /* 0x0000002d34187221 */ /* 0x000fcc0000010000 */
[----:B------:R-:W1:Y:S01]  /*f090*/  MUFU.EX2 R49, R49 ;  /* 0x0000003100317308 */ /* 0x000e620000000800 */
[----:B---3--:R-:W-:-:S07]  /*f0a0*/  FADD.FTZ R3, R136, R3 ;  /* 0x0000000388037221 */ /* 0x008fce0000010000 */
[----:B------:R-:W3:Y:S01]  /*f0b0*/  MUFU.EX2 R51, R51 ;  /* 0x0000003300337308 */ /* 0x000ee20000000800 */
[----:B0-----:R-:W-:Y:S01]  /*f0c0*/  FADD.FTZ R4, R12, R3 ;  /* 0x000000030c047221 */ /* 0x001fe20000010000 */
[----:B------:R-:W-:-:S04]  /*f0d0*/  FADD.FTZ R3, R69, R24 ;  /* 0x0000001845037221 */ /* 0x000fc80000010000 */
[----:B------:R-:W-:Y:S02]  /*f0e0*/  FADD.FTZ R3, R58, R3 ;  /* 0x000000033a037221 */ /* 0x000fe40000010000 */
[----:B------:R-:W0:Y:S01]  /*f0f0*/  MUFU.EX2 R87, R87 ;  /* 0x0000005700577308 */ /* 0x000e220000000800 */
[----:B-1----:R-:W-:Y:S01]  /*f100*/  FADD.FTZ R4, R49, R4 ;  /* 0x0000000431047221 */ /* 0x002fe20000010000 */
[----:B------:R-:W-:-:S06]  /*f110*/  FADD.FTZ R3, R60, R3 ;  /* 0x000000033c037221 */ /* 0x000fcc0000010000 */
[----:B------:R-:W1:Y:S01]  /*f120*/  MUFU.EX2 R31, R31 ;  /* 0x0000001f001f7308 */ /* 0x000e620000000800 */
[----:B---3--:R-:W-:-:S07]  /*f130*/  FADD.FTZ R4, R51, R4 ;  /* 0x0000000433047221 */ /* 0x008fce0000010000 */
[----:B------:R-:W3:Y:S01]  /*f140*/  MUFU.EX2 R86, R86 ;  /* 0x0000005600567308 */ /* 0x000ee20000000800 */
[----:B0-----:R-:W-:-:S07]  /*f150*/  FADD.FTZ R4, R87, R4 ;  /* 0x0000000457047221 */ /* 0x001fce0000010000 */
[----:B------:R-:W0:Y:S01]  /*f160*/  MUFU.EX2 R37, R37 ;  /* 0x0000002500257308 */ /* 0x000e220000000800 */
[----:B-1----:R-:W-:-:S07]  /*f170*/  FADD.FTZ R45, R31, R4 ;  /* 0x000000041f2d7221 */ /* 0x002fce0000010000 */
        /* <DEDUP_REMOVED lines=36> */
[----:B---3--:R-:W-:-:S03]  /*f3c0*/  FADD.FTZ R4, R55, R24 ;  /* 0x0000001837047221 */ /* 0x008fc60000010000 */
[----:B0-----:R-:W-:Y:S01]  /*f3d0*/  FADD.FTZ R3, R78, R3 ;  /* 0x000000034e037221 */ /* 0x001fe20000010000 */
[----:B------:R-:W-:Y:S06]  /*f3e0*/  @!P0 BRA `(.L_x_921) ;  /* 0x0000000000048947 */ /* 0x000fec0003800000 */
[----:B------:R-:W-:Y:S01]  /*f3f0*/  BPT.TRAP 0x1 ;  /* 0x000000040000795c */ /* 0x000fe20000300000 */
.L_x_921:
        /* <DEDUP_REMOVED lines=34> */
[----:B------:R-:W-:Y:S01]  /*f620*/  SYNCS.ARRIVE.TRANS64.RED.A1T0 RZ, [UR7], RZ ;  /* 0x000000ffffff79a7 */ /* 0x000fe20008100407 */
[----:B------:R-:W-:Y:S01]  /*f630*/  F2FP.BF16.F32.PACK_AB R48, R48, R63 ;  /* 0x0000003f3030723e */ /* 0x000fe200000010ff */
[----:B------:R-:W-:Y:S01]  /*f640*/  STSM.16.M88.4 [R0+0x21800], R44 ;  /* 0x0218002c00007844 */ /* 0x000fe20000000200 */
[----:B------:R-:W-:Y:S01]  /*f650*/  F2FP.BF16.F32.PACK_AB R49, R49, R12 ;  /* 0x0000000c3131723e */ /* 0x000fe200000010ff */
[----:B------:R-:W-:Y:S01]  /*f660*/  UMOV UR7, UR4 ;  /* 0x0000000400077c82 */ /* 0x000fe20008000000 */
        /* <DEDUP_REMOVED lines=27> */
[-C--:B------:R-:W-:Y:S01]  /*f820*/  FMUL.FTZ R128, R128, R11.reuse ;  /* 0x0000000b80807220 */ /* 0x080fe20000410000 */
[----:B------:R-:W-:Y:S01]  /*f830*/  R2UR UR10, R145 ;  /* 0x00000000910a72ca */ /* 0x000fe200000e0000 */
        /* <DEDUP_REMOVED lines=11> */
[----:B---3--:R-:W3:Y:S01]  /*f8f0*/  FENCE.VIEW.ASYNC.S ;  /* 0x00000000000073c6 */ /* 0x008ee20000000000 */
[-C--:B------:R-:W-:Y:S01]  /*f900*/  FMUL.FTZ R94, R94, R16.reuse ;  /* 0x000000105e5e7220 */ /* 0x080fe20000410000 */
[-C--:B------:R-:W-:Y:S01]  /*f910*/  FMUL.FTZ R95, R95, R16.reuse ;  /* 0x000000105f5f7220 */ /* 0x080fe20000410000 */
[-C--:B------:R-:W-:Y:S01]  /*f920*/  FMUL.FTZ R98, R98, R16.reuse ;  /* 0x0000001062627220 */ /* 0x080fe20000410000 */
[-C--:B------:R-:W-:Y:S01]  /*f930*/  FMUL.FTZ R99, R99, R16.reuse ;  /* 0x0000001063637220 */ /* 0x080fe20000410000 */
[-C--:B------:R-:W-:Y:S01]  /*f940*/  FMUL.FTZ R102, R102, R16.reuse ;  /* 0x0000001066667220 */ /* 0x080fe20000410000 */
[----:B------:R-:W-:Y:S01]  /*f950*/  ISETP.GT.AND P1, PT, R10, UR10, PT ;  /* 0x0000000a0a007c0c */ /* 0x000fe2000bf24270 */
        /* <DEDUP_REMOVED lines=20> */
[----:B---3--:R-:W-:Y:S01]  /*faa0*/  NOP ;  /* 0x0000000000007918 */ /* 0x008fe20000000000 */
[----:B-1----:R-:W-:Y:S05]  /*fab0*/  @P1 BRA `(.L_x_922) ;  /* 0xffffffc400a01947 */ /* 0x002fea000383ffff */
.L_x_903:
[----:B------:R-:W-:Y:S06]  /*fac0*/  BAR.ARV 0x8, 0x200 ;  /* 0x0208000000007b1d */ /* 0x000fec0000002000 */
[----:B------:R-:W-:Y:S05]  /*fad0*/  @!P0 BRA `(.L_x_923) ;  /* 0x0000000000048947 */ /* 0x000fea0003800000 */
[----:B------:R-:W-:Y:S01]  /*fae0*/  BPT.TRAP 0x1 ;  /* 0x000000040000795c */ /* 0x000fe20000300000 */
.L_x_923:
[----:B------:R-:W-:Y:S01]  /*faf0*/  ULEA UR6, UR4, UR38, 0x3 ;  /* 0x0000002604067291 */ /* 0x000fe2000f8e183f */
[----:B------:R-:W-:-:S05]  /*fb00*/  IMAD.U32 R0, RZ, RZ, UR5 ;  /* 0x00000005ff007e24 */ /* 0x000fca000f8e00ff */
[----:B------:R-:W-:-:S04]  /*fb10*/  SHF.L.U32 R0, R0, 0x1f, RZ ;  /* 0x0000001f00007819 */ /* 0x000fc800000006ff */
[----:B------:R0:W1:Y:S01]  /*fb20*/  SYNCS.PHASECHK.TRANS64.TRYWAIT P1, [UR6+0x2d850], R0 ;  /* 0x02d85000ff0075a7 */ /* 0x0000620008020146 */
[----:B------:R-:W-:Y:S05]  /*fb30*/  @!P0 BRA `(.L_x_924) ;  /* 0x0000000000048947 */ /* 0x000fea0003800000 */
[----:B------:R-:W-:Y:S01]  /*fb40*/  BPT.TRAP 0x1 ;  /* 0x000000040000795c */ /* 0x000fe20000300000 */
.L_x_924:
[----:B-1----:R-:W-:Y:S05]  /*fb50*/  @P1 BRA `(.L_x_925) ;  /* 0x0000000000081947 */ /* 0x002fea0003800000 */
[----:B------:R-:W1:Y:S02]  /*fb60*/  SYNCS.PHASECHK.TRANS64.TRYWAIT P1, [UR6+0x2d850], R0 ;  /* 0x02d85000ff0075a7 */ /* 0x000e640008020146 */
[----:B-1----:R-:W-:Y:S05]  /*fb70*/  @!P1 BRA `(.L_x_926) ;  /* 0x0000006000349947 */ /* 0x002fea0003800000 */
.L_x_925:
[----:B------:R-:W-:Y:S01]  /*fb80*/  UIADD3 UR38, UR38, 0x400, URZ ;  /* 0x0000040026267890 */ /* 0x000fe2000fffe03f */
[----:B------:R-:W-:Y:S01]  /*fb90*/  R2UR UR5, R144 ;  /* 0x00000000900572ca */ /* 0x000fe200000e0000 */
[----:B------:R-:W-:Y:S01]  /*fba0*/  WARPGROUP.ARRIVE ;  /* 0x00000000000079c5 */ /* 0x000fe20000000000 */
[----:B------:R-:W-:Y:S01]  /*fbb0*/  UMOV UR13, 0x40000040 ;  /* 0x40000040000d7882 */ /* 0x000fe20000000000 */
[----:B------:R-:W-:Y:S01]  /*fbc0*/  USHF.R.U32.HI UR38, URZ, 0x4, UR38 ;  /* 0x000000043f267899 */ /* 0x000fe20008011626 */
[----:B-1----:R-:W1:Y:S01]  /*fbd0*/  SHFL.BFLY PT, R5, R4, 0x2, 0x1f ;  /* 0x0c401f0004057f89 */ /* 0x002e6200000e0000 */
[----:B------:R-:W-:Y:S01]  /*fbe0*/  UMOV UR15, 0x80000020 ;  /* 0x80000020000f7882 */ /* 0x000fe20000000000 */
[----:B------:R-:W-:Y:S01]  /*fbf0*/  IMAD.MOV.U32 R6, RZ, RZ, RZ ;  /* 0x000000ffff067224 */ /* 0x000fe200078e00ff */
[----:B------:R-:W-:Y:S01]  /*fc00*/  ULOP3.LUT UR38, UR38, 0x3fff, URZ, 0xc0, !UPT ;  /* 0x00003fff26267892 */ /* 0x000fe2000f8ec03f */
[----:B0-----:R-:W0:Y:S01]  /*fc10*/  SHFL.BFLY PT, R0, R3, 0x2, 0x1f ;  /* 0x0c401f0003007f89 */ /* 0x001e2200000e0000 */
[----:B------:R-:W-:-:S02]  /*fc20*/  IMAD.U32 R11, RZ, RZ, UR11 ;  /* 0x0000000bff0b7e24 */ /* 0x000fc4000f8e00ff */
        /* <DEDUP_REMOVED lines=8> */
[----:B-1----:R-:W-:Y:S01]  /*fcb0*/  FADD.FTZ R5, R5, R4 ;  /* 0x0000000405057221 */ /* 0x002fe20000010000 */
[----:B------:R-:W-:Y:S01]  /*fcc0*/  UMOV UR13, 0x40000040 ;  /* 0x40000040000d7882 */ /* 0x000fe20000000000 */
[----:B------:R-:W-:Y:S01]  /*fcd0*/  UMOV UR15, 0x80000020 ;  /* 0x80000020000f7882 */ /* 0x000fe20000000000 */
[----:B0-----:R-:W-:Y:S01]  /*fce0*/  FADD.FTZ R2, R0, R3 ;  /* 0x0000000300027221 */ /* 0x001fe20000010000 */
[----:B------:R-:W-:Y:S01]  /*fcf0*/  IMAD.MOV.U32 R3, RZ, RZ, RZ ;  /* 0x000000ffff037224 */ /* 0x000fe200078e00ff */
[----:B------:R-:W0:Y:S04]  /*fd00*/  SHFL.BFLY PT, R0, R5, 0x1, 0x1f ;  /* 0x0c201f0005007f89 */ /* 0x000e2800000e0000 */
[----:B------:R-:W1:Y:S01]  /*fd10*/  SHFL.BFLY PT, R7, R2, 0x1, 0x1f ;  /* 0x0c201f0002077f89 */ /* 0x000e6200000e0000 */
[----:B0-----:R-:W-:Y:S01]  /*fd20*/  FADD.FTZ R9, R5, R0 ;  /* 0x0000000005097221 */ /* 0x001fe20000010000 */
[----:B------:R-:W-:-:S02]  /*fd30*/  IMAD.U32 R5, RZ, RZ, UR11 ;  /* 0x0000000bff057e24 */ /* 0x000fc4000f8e00ff */
[----:B------:R-:W-:Y:S02]  /*fd40*/  IMAD.MOV.U32 R0, RZ, RZ, -0x800000 ;  /* 0xff800000ff007424 */ /* 0x000fe400078e00ff */
[----:B-1----:R-:W-:Y:S01]  /*fd50*/  FADD.FTZ R10, R2, R7 ;  /* 0x00000007020a7221 */ /* 0x002fe20000010000 */
[----:B------:R-:W-:Y:S01]  /*fd60*/  FSETP.NE.FTZ.AND P1, PT, R9, RZ, PT ;  /* 0x000000ff0900720b */ /* 0x000fe20003f35000 */
[----:B------:R-:W-:-:S03]  /*fd70*/  IMAD.MOV.U32 R2, RZ, RZ, -0x800000 ;  /* 0xff800000ff027424 */ /* 0x000fc600078e00ff */
[----:B------:R-:W-:-:S09]  /*fd80*/  FSETP.NE.FTZ.AND P2, PT, R10, RZ, PT ;  /* 0x000000ff0a00720b */ /* 0x000fd20003f55000 */
[----:B------:R-:W0:Y:S01]  /*fd90*/  @P1 MUFU.LG2 R4, R9 ;  /* 0x0000000900041308 */ /* 0x000e220000000c00 */
[----:B------:R-:W-:-:S03]  /*fda0*/  @P1 FMUL.FTZ R5, R5, 0.69314718246459960938 ;  /* 0x3f31721805051820 */ /* 0x000fc60000410000 */
[----:B------:R-:W-:-:S04]  /*fdb0*/  @P2 FMUL.FTZ R11, R11, 0.69314718246459960938 ;  /* 0x3f3172180b0b2820 */ /* 0x000fc80000410000 */
[----:B------:R-:W1:Y:S08]  /*fdc0*/  @P2 MUFU.LG2 R7, R10 ;  /* 0x0000000a00072308 */ /* 0x000e700000000c00 */
[----:B------:R3:W4:Y:S01]  /*fdd0*/  @P1 MUFU.RCP R3, R9 ;  /* 0x0000000900031308 */ /* 0x0007220000001000 */
        /* <DEDUP_REMOVED lines=51> */
[----:B0--34-:R-:W-:Y:S05]  /*10110*/  @!P0 BRA `(.L_x_927) ;  /* 0x0000000000048947 */ /* 0x019fea0003800000 */
[----:B------:R-:W-:Y:S01]  /*10120*/  BPT.TRAP 0x1 ;  /* 0x000000040000795c */ /* 0x000fe20000300000 */
.L_x_927:
[----:B------:R-:W0:Y:S01]  /*10130*/  S2UR UR4, SR_CgaCtaId ;  /* 0x00000000000479c3 */ /* 0x000e220000008800 */
[----:B------:R-:W-:Y:S01]  /*10140*/  UIADD3 UR6, UR6, 0x2d860, URZ ;  /* 0x0002d86006067890 */ /* 0x000fe2000fffe03f */
        /* <DEDUP_REMOVED lines=22> */
[----:B0-----:R-:W-:Y:S01]  /*102b0*/  UPRMT UR6, UR4, 0x654, UR6 ;  /* 0x0000065404067896 */ /* 0x001fe20008000006 */
        /* <DEDUP_REMOVED lines=28> */
.L_x_849:
[----:B------:R-:W-:Y:S05]  /*10480*/  @P0 BRA `(.L_x_928) ;  /* 0x0000001000940947 */ /* 0x000fea0003800000 */
[----:B------:R-:W3:Y:S01]  /*10490*/  LDL R4, [R1+0x4] ;  /* 0x0000040001047983 */ /* 0x000ee20000100800 */
[----:B------:R-:W0:Y:S01]  /*104a0*/  LDC R7, c[0x0][0xbe8] ;  /* 0x0002fa00ff077b82 */ /* 0x000e220000000800 */
[----:B------:R-:W-:Y:S01]  /*104b0*/  ULDC.64 UR8, c[0x0][0xbd0] ;  /* 0x0002f40000087ab9 */ /* 0x000fe20000000a00 */
[----:B------:R-:W-:Y:S01]  /*104c0*/  BSSY B0, `(.L_x_929) ;  /* 0x00000d5000007945 */ /* 0x000fe20003800000 */
[----:B------:R-:W1:Y:S01]  /*104d0*/  S2R R3, SR_TID.X ;  /* 0x0000000000037919 */ /* 0x000e620000002100 */
[----:B------:R-:W4:Y:S04]  /*104e0*/  S2R R21, SR_CTAID.X ;  /* 0x0000000000157919 */ /* 0x000f280000002500 */
[----:B------:R-:W5:Y:S08]  /*104f0*/  S2UR UR12, SR_CTAID.Z ;  /* 0x00000000000c79c3 */ /* 0x000f700000002700 */
[----:B------:R-:W2:Y:S08]  /*10500*/  LDC.64 R14, c[0x0][0xbd8] ;  /* 0x0002f600ff0e7b82 */ /* 0x000eb00000000a00 */
[----:B------:R-:W-:Y:S01]  /*10510*/  BAR.SYNC.DEFER_BLOCKING 0x1, 0x180 ;  /* 0x0046000000007b1d */ /* 0x000fe20000010000 */
[----:B0-----:R-:W-:-:S07]  /*10520*/  ISETP.NE.AND P0, PT, R7, 0x1, PT ;  /* 0x000000010700780c */ /* 0x001fce0003f05270 */
[----:B------:R-:W0:Y:S01]  /*10530*/  S2UR UR11, SR_CTAID.Y ;  /* 0x00000000000b79c3 */ /* 0x000e220000002600 */
[----:B-----5:R-:W-:-:S07]  /*10540*/  USHF.R.S32.HI UR10, URZ, 0x1f, UR12 ;  /* 0x0000001f3f0a7899 */ /* 0x020fce000801140c */
[----:B------:R-:W0:Y:S08]  /*10550*/  LDC R20, c[0x0][0xc50] ;  /* 0x00031400ff147b82 */ /* 0x000e300000000800 */
[----:B------:R-:W5:Y:S08]  /*10560*/  LDC.64 R18, c[0x0][0xb40] ;  /* 0x0002d000ff127b82 */ /* 0x000f700000000a00 */
[----:B------:R-:W5:Y:S08]  /*10570*/  @P0 LDC R16, c[0x0][0xbf0] ;  /* 0x0002fc00ff100b82 */ /* 0x000f700000000800 */
[----:B------:R-:W5:Y:S08]  /*10580*/  @P0 LDC R25, c[0x0][0xbec] ;  /* 0x0002fb00ff190b82 */ /* 0x000f700000000800 */
[----:B------:R-:W5:Y:S01]  /*10590*/  @P0 LDC R22, c[0x0][0xbf0] ;  /* 0x0002fc00ff160b82 */ /* 0x000f620000000800 */
[----:B---3--:R-:W-:Y:S01]  /*105a0*/  R2UR UR13, R4 ;  /* 0x00000000040d72ca */ /* 0x008fe200000e0000 */
[----:B-1----:R-:W-:-:S05]  /*105b0*/  VIADD R4, R3, 0xffffff80 ;  /* 0xffffff8003047836 */ /* 0x002fca0000000000 */
[----:B------:R-:W-:-:S04]  /*105c0*/  SHF.R.S32.HI R5, RZ, 0x1f, R4 ;  /* 0x0000001fff057819 */ /* 0x000fc80000011404 */
[CC--:B------:R-:W-:Y:S02]  /*105d0*/  LEA.HI R8, R5.reuse, R4.reuse, RZ, 0x7 ;  /* 0x0000000405087211 */ /* 0x0c0fe400078f38ff */
[----:B------:R-:W-:Y:S01]  /*105e0*/  LEA.HI R9, R5, R4, RZ, 0x2 ;  /* 0x0000000405097211 */ /* 0x000fe200078f10ff */
[----:B------:R-:W-:Y:S01]  /*105f0*/  USHF.R.S32.HI UR7, URZ, 0x1f, UR13 ;  /* 0x0000001f3f077899 */ /* 0x000fe2000801140d */
[----:B------:R-:W-:Y:S01]  /*10600*/  LOP3.LUT R3, R8, 0xffffff80, RZ, 0xc0, !PT ;  /* 0xffffff8008037812 */ /* 0x000fe200078ec0ff */
[----:B------:R-:W-:Y:S01]  /*10610*/  UIMAD.WIDE.U32 UR4, UR13, UR8, URZ ;  /* 0x000000080d0472a5 */ /* 0x000fe2000f8e003f */
[----:B------:R-:W-:Y:S01]  /*10620*/  SHF.R.S32.HI R8, RZ, 0x7, R8 ;  /* 0x00000007ff087819 */ /* 0x000fe20000011408 */
[----:B------:R-:W-:Y:S01]  /*10630*/  UIMAD UR6, UR7, UR8, URZ ;  /* 0x00000008070672a4 */ /* 0x000fe2000f8e023f */
[----:B------:R-:W-:Y:S01]  /*10640*/  LOP3.LUT R9, R9, 0xfffffffc, RZ, 0xc0, !PT ;  /* 0xfffffffc09097812 */ /* 0x000fe200078ec0ff */
[----:B------:R-:W-:Y:S02]  /*10650*/  IMAD.IADD R3, R4, 0x1, -R3 ;  /* 0x0000000104037824 */ /* 0x000fe400078e0a03 */
[----:B------:R-:W-:Y:S01]  /*10660*/  IMAD.HI R5, R8, 0x55555556, RZ ;  /* 0x5555555608057827 */ /* 0x000fe200078e02ff */
[----:B------:R-:W-:-:S02]  /*10670*/  UIMAD UR6, UR13, UR9, UR6 ;  /* 0x000000090d0672a4 */ /* 0x000fc4000f8e0206 */
[----:B------:R-:W-:Y:S01]  /*10680*/  SHF.R.S32.HI R10, RZ, 0x1f, R3 ;  /* 0x0000001fff0a7819 */ /* 0x000fe20000011403 */
[----:B------:R-:W-:Y:S01]  /*10690*/  IMAD.IADD R13, R4, 0x1, -R9 ;  /* 0x00000001040d7824 */ /* 0x000fe200078e0a09 */
[----:B------:R-:W-:Y:S01]  /*106a0*/  LEA.HI R5, R5, R5, RZ, 0x1 ;  /* 0x0000000505057211 */ /* 0x000fe200078f08ff */
[----:B------:R-:W-:Y:S01]  /*106b0*/  UIADD3 UR6, UR5, UR6, URZ ;  /* 0x0000000605067290 */ /* 0x000fe2000fffe03f */
[CC--:B------:R-:W-:Y:S01]  /*106c0*/  LEA.HI R6, R10.reuse, R3.reuse, RZ, 0x2 ;  /* 0x000000030a067211 */ /* 0x0c0fe200078f10ff */
[----:B------:R-:W-:Y:S01]  /*106d0*/  ULDC.64 UR8, c[0x0][0xb38] ;  /* 0x0002ce0000087ab9 */ /* 0x000fe20000000a00 */
[----:B------:R-:W-:Y:S01]  /*106e0*/  LEA.HI R10, R10, R3, RZ, 0x5 ;  /* 0x000000030a0a7211 */ /* 0x000fe200078f28ff */
[----:B------:R-:W-:Y:S01]  /*106f0*/  IMAD R9, R5, -0x3, R8 ;  /* 0xfffffffd05097824 */ /* 0x000fe200078e0208 */
[--C-:B------:R-:W-:Y:S01]  /*10700*/  SHF.R.S32.HI R11, RZ, 0x2, R6.reuse ;  /* 0x00000002ff0b7819 */ /* 0x100fe20000011406 */
[----:B------:R-:W-:Y:S01]  /*10710*/  UIMAD UR7, UR7, UR8, URZ ;  /* 0x00000008070772a4 */ /* 0x000fe2000f8e023f */
[----:B------:R-:W-:Y:S01]  /*10720*/  SHF.R.S32.HI R12, RZ, 0x1f, R6 ;  /* 0x0000001fff0c7819 */ /* 0x000fe20000011406 */
[----:B------:R-:W-:Y:S01]  /*10730*/  IMAD R17, RZ, RZ, -UR13 ;  /* 0x8000000dff117e24 */ /* 0x000fe2000f8e02ff */
[----:B------:R-:W-:-:S02]  /*10740*/  LEA.HI R5, R13, R13, RZ, 0x1 ;  /* 0x0000000d0d057211 */ /* 0x000fc400078f08ff */
[----:B------:R-:W-:Y:S01]  /*10750*/  LEA.HI R12, R12, R11, RZ, 0x3 ;  /* 0x0000000b0c0c7211 */ /* 0x000fe200078f18ff */
[----:B0-----:R-:W-:Y:S01]  /*10760*/  IMAD R23, R20, R17, UR11 ;  /* 0x0000000b14177e24 */ /* 0x001fe2000f8e0211 */
[----:B------:R-:W-:Y:S02]  /*10770*/  LOP3.LUT R8, R5, 0x1ffffffe, RZ, 0xc0, !PT ;  /* 0x1ffffffe05087812 */ /* 0x000fe400078ec0ff */
[----:B------:R-:W-:Y:S02]  /*10780*/  LOP3.LUT R12, R12, 0xfffffff8, RZ, 0xc0, !PT ;  /* 0xfffffff80c0c7812 */ /* 0x000fe400078ec0ff */
[----:B------:R-:W-:Y:S02]  /*10790*/  SHF.R.S32.HI R5, RZ, 0x5, R10 ;  /* 0x00000005ff057819 */ /* 0x000fe4000001140a */
[----:B------:R-:W-:Y:S01]  /*107a0*/  LOP3.LUT R6, R6, 0x7ffffffc, RZ, 0xc0, !PT ;  /* 0x7ffffffc06067812 */ /* 0x000fe200078ec0ff */
[----:B------:R-:W-:Y:S02]  /*107b0*/  IMAD.IADD R4, R11, 0x1, -R12 ;  /* 0x000000010b047824 */ /* 0x000fe400078e0a0c */
[----:B------:R-:W-:-:S02]  /*107c0*/  IMAD.IADD R11, R13, 0x1, -R8 ;  /* 0x000000010d0b7824 */ /* 0x000fc400078e0a08 */
[----:B------:R-:W0:Y:S01]  /*107d0*/  @P0 LDC R13, c[0x0][0xbec] ;  /* 0x0002fb00ff0d0b82 */ /* 0x000e220000000800 */
[----:B------:R-:W-:Y:S02]  /*107e0*/  IMAD R8, R5, 0x10, R4 ;  /* 0x0000001005087824 */ /* 0x000fe400078e0204 */
[----:B------:R-:W-:Y:S02]  /*107f0*/  IMAD.U32 R5, RZ, RZ, UR5 ;  /* 0x00000005ff057e24 */ /* 0x000fe4000f8e00ff */
[----:B------:R-:W-:Y:S02]  /*10800*/  IMAD R10, R9, 0x40, R8 ;  /* 0x00000040090a7824 */ /* 0x000fe400078e0208 */
[----:B------:R-:W-:Y:S01]  /*10810*/  IMAD.U32 R4, RZ, RZ, UR4 ;  /* 0x00000004ff047e24 */ /* 0x000fe2000f8e00ff */
[----:B------:R-:W-:Y:S01]  /*10820*/  UIMAD.WIDE.U32 UR4, UR13, UR8, URZ ;  /* 0x000000080d0472a5 */ /* 0x000fe2000f8e003f */
[----:B------:R-:W-:Y:S01]  /*10830*/  IMAD.U32 R5, RZ, RZ, UR6 ;  /* 0x00000006ff057e24 */ /* 0x000fe2000f8e00ff */
[----:B------:R-:W-:Y:S01]  /*10840*/  UIMAD UR6, UR13, UR9, UR7 ;  /* 0x000000090d0672a4 */ /* 0x000fe2000f8e0207 */
[----:B--2---:R-:W-:-:S02]  /*10850*/  IMAD R12, R14, UR10, RZ ;  /* 0x0000000a0e0c7c24 */ /* 0x004fc4000f8e02ff */
[----:B------:R-:W-:Y:S01]  /*10860*/  IMAD R8, R11, 0x8, R10 ;  /* 0x000000080b087824 */ /* 0x000fe200078e020a */
[----:B------:R-:W-:Y:S01]  /*10870*/  UIADD3 UR6, UR5, UR6, URZ ;  /* 0x0000000605067290 */ /* 0x000fe2000fffe03f */
[----:B------:R-:W-:Y:S01]  /*10880*/  IMAD R15, R15, UR12, R12 ;  /* 0x0000000c0f0f7c24 */ /* 0x000fe2000f8e020c */
[----:B------:R-:W-:Y:S01]  /*10890*/  ULDC.64 UR8, c[0x0][0xb28] ;  /* 0x0002ca0000087ab9 */ /* 0x000fe20000000a00 */
[----:B----4-:R-:W-:Y:S02]  /*108a0*/  IMAD R12, R21, 0xc0, R8 ;  /* 0x000000c0150c7824 */ /* 0x010fe400078e0208 */
[----:B------:R-:W-:-:S04]  /*108b0*/  IMAD.WIDE.U32 R4, R14, UR12, R4 ;  /* 0x0000000c0e047c25 */ /* 0x000fc8000f8e0004 */
[----:B------:R-:W-:Y:S02]  /*108c0*/  IMAD.U32 R9, RZ, RZ, UR5 ;  /* 0x00000005ff097e24 */ /* 0x000fe4000f8e00ff */
[----:B0-----:R-:W-:-:S04]  /*108d0*/  @P0 IMAD.HI.U32 R13, R12, R13, RZ ;  /* 0x0000000d0c0d0227 */ /* 0x001fc800078e00ff */
[----:B------:R-:W-:Y:S01]  /*108e0*/  IMAD.U32 R8, RZ, RZ, UR4 ;  /* 0x00000004ff087e24 */ /* 0x000fe2000f8e00ff */
[----:B------:R-:W-:Y:S01]  /*108f0*/  ULDC.64 UR4, c[0x0][0xbe0] ;  /* 0x0002f80000047ab9 */ /* 0x000fe20000000a00 */
[----:B------:R-:W-:Y:S01]  /*10900*/  IMAD.U32 R9, RZ, RZ, UR6 ;  /* 0x00000006ff097e24 */ /* 0x000fe2000f8e00ff */
[----:B------:R-:W-:Y:S01]  /*10910*/  ULDC.64 UR6, c[0x0][0xb48] ;  /* 0x0002d20000067ab9 */ /* 0x000fe20000000a00 */
[----:B-----5:R-:W-:Y:S02]  /*10920*/  IMAD R14, R18, UR10, RZ ;  /* 0x0000000a120e7c24 */ /* 0x020fe4000f8e02ff */
[----:B------:R-:W-:Y:S01]  /*10930*/  IMAD.MOV.U32 R11, RZ, RZ, R12 ;  /* 0x000000ffff0b7224 */ /* 0x000fe200078e000c */
[----:B------:R-:W-:Y:S01]  /*10940*/  @P0 SHF.R.U32.HI R11, RZ, R16, R13 ;  /* 0x00000010ff0b0219 */ /* 0x000fe2000001160d */
[----:B------:R-:W-:Y:S01]  /*10950*/  IMAD.IADD R5, R5, 0x1, R15 ;  /* 0x0000000105057824 */ /* 0x000fe200078e020f */
[----:B------:R-:W-:Y:S01]  /*10960*/  SHF.R.S32.HI R16, RZ, 0x1f, R23 ;  /* 0x0000001fff107819 */ /* 0x000fe20000011417 */
[----:B------:R-:W-:-:S02]  /*10970*/  IMAD R15, R19, UR12, R14 ;  /* 0x0000000c130f7c24 */ /* 0x000fc4000f8e020e */
[----:B------:R-:W-:-:S04]  /*10980*/  IMAD.WIDE.U32 R8, R18, UR12, R8 ;  /* 0x0000000c12087c25 */ /* 0x000fc8000f8e0008 */
[----:B------:R-:W-:-:S04]  /*10990*/  @P0 IMAD.HI.U32 R25, R12, R25, RZ ;  /* 0x000000190c190227 */ /* 0x000fc800078e00ff */
[----:B------:R-:W-:Y:S02]  /*109a0*/  IMAD.IADD R9, R9, 0x1, R15 ;  /* 0x0000000109097824 */ /* 0x000fe400078e020f */
[----:B------:R-:W-:Y:S02]  /*109b0*/  IMAD R15, R16, UR6, RZ ;  /* 0x00000006100f7c24 */ /* 0x000fe4000f8e02ff */
[----:B------:R-:W-:-:S04]  /*109c0*/  IMAD.WIDE.U32 R4, R23, UR4, R4 ;  /* 0x0000000417047c25 */ /* 0x000fc8000f8e0004 */
[----:B------:R-:W-:Y:S01]  /*109d0*/  IMAD.MOV.U32 R13, RZ, RZ, R12 ;  /* 0x000000ffff0d7224 */ /* 0x000fe200078e000c */
[----:B------:R-:W-:Y:S01]  /*109e0*/  @P0 SHF.R.U32.HI R13, RZ, R22, R25 ;  /* 0x00000016ff0d0219 */ /* 0x000fe20000011619 */
[----:B------:R-:W-:Y:S01]  /*109f0*/  IMAD R14, R16, UR4, RZ ;  /* 0x00000004100e7c24 */ /* 0x000fe2000f8e02ff */
[----:B------:R-:W-:Y:S01]  /*10a00*/  IADD3 R4, P0, R11, R4, RZ ;  /* 0x000000040b047210 */ /* 0x000fe20007f1e0ff */
[C---:B------:R-:W-:Y:S01]  /*10a10*/  IMAD R17, R23.reuse, UR7, R15 ;  /* 0x0000000717117c24 */ /* 0x040fe2000f8e020f */
[--C-:B------:R-:W-:Y:S01]  /*10a20*/  SHF.R.S32.HI R15, RZ, 0x1f, R11.reuse ;  /* 0x0000001fff0f7819 */ /* 0x100fe2000001140b */
[----:B------:R-:W-:Y:S02]  /*10a30*/  IMAD.MOV R11, RZ, RZ, -R11 ;  /* 0x000000ffff0b7224 */ /* 0x000fe400078e0a0b */
[C---:B------:R-:W-:Y:S01]  /*10a40*/  IMAD R16, R23.reuse, UR5, R14 ;  /* 0x0000000517107c24 */ /* 0x040fe2000f8e020e */
[----:B------:R-:W-:Y:S01]  /*10a50*/  SHF.R.S32.HI R14, RZ, 0x1f, R13 ;  /* 0x0000001fff0e7819 */ /* 0x000fe2000001140d */
[----:B------:R-:W-:Y:S01]  /*10a60*/  IMAD.WIDE.U32 R8, R23, UR6, R8 ;  /* 0x0000000617087c25 */ /* 0x000fe2000f8e0008 */
[----:B------:R-:W-:Y:S01]  /*10a70*/  ULDC.64 UR4, c[0x0][0xb30] ;  /* 0x0002cc0000047ab9 */ /* 0x000fe20000000a00 */
[----:B------:R-:W-:Y:S01]  /*10a80*/  ULDC.64 UR6, c[0x0][0xbc8] ;  /* 0x0002f20000067ab9 */ /* 0x000fe20000000a00 */
[----:B------:R-:W-:Y:S01]  /*10a90*/  IADD3.X R5, R15, R5, R16, P0, !PT ;  /* 0x000000050f057210 */ /* 0x000fe200007fe410 */
[----:B------:R-:W-:-:S02]  /*10aa0*/  IMAD.MOV R18, RZ, RZ, -R13 ;  /* 0x000000ffff127224 */ /* 0x000fc400078e0a0d */
[--C-:B------:R-:W-:Y:S02]  /*10ab0*/  IMAD R11, R7, R11, R12.reuse ;  /* 0x0000000b070b7224 */ /* 0x100fe400078e020c */
[----:B------:R-:W-:Y:S02]  /*10ac0*/  IMAD.IADD R9, R9, 0x1, R17 ;  /* 0x0000000109097824 */ /* 0x000fe400078e0211 */
[----:B------:R-:W-:Y:S02]  /*10ad0*/  IMAD R14, R14, UR4, RZ ;  /* 0x000000040e0e7c24 */ /* 0x000fe4000f8e02ff */
[----:B------:R-:W-:Y:S01]  /*10ae0*/  IMAD R15, R7, R18, R12 ;  /* 0x00000012070f7224 */ /* 0x000fe200078e020c */
[----:B------:R-:W-:Y:S01]  /*10af0*/  SHF.R.S32.HI R12, RZ, 0x1f, R11 ;  /* 0x0000001fff0c7819 */ /* 0x000fe2000001140b */
[C---:B------:R-:W-:Y:S01]  /*10b00*/  IMAD R17, R13.reuse, UR5, R14 ;  /* 0x000000050d117c24 */ /* 0x040fe2000f8e020e */
[----:B------:R-:W0:Y:S01]  /*10b10*/  S2UR UR5, SR_CgaCtaId ;  /* 0x00000000000579c3 */ /* 0x000e220000008800 */
[----:B------:R-:W-:Y:S01]  /*10b20*/  IMAD.WIDE.U32 R8, R13, UR4, R8 ;  /* 0x000000040d087c25 */ /* 0x000fe2000f8e0008 */
[----:B------:R-:W-:Y:S01]  /*10b30*/  SHF.R.S32.HI R13, RZ, 0x1f, R15 ;  /* 0x0000001fff0d7819 */ /* 0x000fe2000001140f */
[----:B------:R-:W-:-:S02]  /*10b40*/  UMOV UR4, 0x400 ;  /* 0x0000040000047882 */ /* 0x000fc40000000000 */
[----:B------:R-:W-:Y:S02]  /*10b50*/  IMAD R12, R12, UR6, RZ ;  /* 0x000000060c0c7c24 */ /* 0x000fe4000f8e02ff */
[----:B------:R-:W-:Y:S02]  /*10b60*/  IMAD R14, R13, UR8, RZ ;  /* 0x000000080d0e7c24 */ /* 0x000fe4000f8e02ff */
[----:B------:R-:W-:Y:S02]  /*10b70*/  IMAD.IADD R9, R9, 0x1, R17 ;  /* 0x0000000109097824 */ /* 0x000fe400078e0211 */
[C---:B------:R-:W-:Y:S02]  /*10b80*/  IMAD R13, R11.reuse, UR7, R12 ;  /* 0x000000070b0d7c24 */ /* 0x040fe4000f8e020c */
[----:B------:R-:W-:Y:S01]  /*10b90*/  IMAD.WIDE.U32 R4, R11, UR6, R4 ;  /* 0x000000060b047c25 */ /* 0x000fe2000f8e0004 */
[----:B------:R-:W-:-:S03]  /*10ba0*/  ULDC.64 UR6, c[0x0][0xba8] ;  /* 0x0002ea0000067ab9 */ /* 0x000fc60000000a00 */
[C---:B------:R-:W-:Y:S01]  /*10bb0*/  IMAD R17, R15.reuse, UR9, R14 ;  /* 0x000000090f117c24 */ /* 0x040fe2000f8e020e */
[----:B------:R-:W-:Y:S01]  /*10bc0*/  LEA R14, P0, R4, UR6, 0x2 ;  /* 0x00000006040e7c11 */ /* 0x000fe2000f8010ff */
[----:B------:R-:W-:Y:S01]  /*10bd0*/  IMAD.WIDE.U32 R8, R15, UR8, R8 ;  /* 0x000000080f087c25 */ /* 0x000fe2000f8e0008 */
[----:B------:R-:W-:Y:S01]  /*10be0*/  ULDC.64 UR8, c[0x0][0xb00] ;  /* 0x0002c00000087ab9 */ /* 0x000fe20000000a00 */
[----:B------:R-:W-:Y:S02]  /*10bf0*/  ULDC UR6, c[0x0][0xa88] ;  /* 0x0002a20000067ab9 */ /* 0x000fe40000000800 */
        /* <DEDUP_REMOVED lines=9> */
[C---:B------:R-:W-:Y:S01]  /*10c90*/  LOP3.LUT P0, RZ, R3.reuse, 0x3, RZ, 0xc0, !PT ;  /* 0x0000000303ff7812 */ /* 0x040fe2000780c0ff */
[----:B------:R-:W-:Y:S01]  /*10ca0*/  SHFL.IDX PT, R8, R14, RZ, 0x1c1f ;  /* 0x001c1fff0e087589 */ /* 0x000fe200000e0000 */
[C---:B------:R-:W-:Y:S01]  /*10cb0*/  VIADD R18, R12.reuse, 0x8 ;  /* 0x000000080c127836 */ /* 0x040fe20000000000 */
[----:B------:R-:W-:Y:S01]  /*10cc0*/  UIADD3 UR4, UR4, 0x2d820, URZ ;  /* 0x0002d82004047890 */ /* 0x000fe2000fffe03f */
[CC--:B------:R-:W-:Y:S01]  /*10cd0*/  ISETP.GE.OR P1, PT, R12.reuse, R19.reuse, P0 ;  /* 0x000000130c00720c */ /* 0x0c0fe20000726670 */
[----:B------:R-:W0:Y:S01]  /*10ce0*/  SHFL.IDX PT, R9, R13, RZ, 0x1c1f ;  /* 0x001c1fff0d097589 */ /* 0x000e2200000e0000 */
[-C--:B------:R-:W-:Y:S01]  /*10cf0*/  ISETP.GE.AND P2, PT, R12, R19.reuse, PT ;  /* 0x000000130c00720c */ /* 0x080fe20003f46270 */
[----:B------:R-:W-:Y:S01]  /*10d00*/  UPRMT UR4, URZ, 0x654, UR4 ;  /* 0x000006543f047896 */ /* 0x000fe20008000004 */
[----:B------:R-:W-:Y:S01]  /*10d10*/  ISETP.GE.OR P0, PT, R18, R19, P0 ;  /* 0x000000131200720c */ /* 0x000fe20000706670 */
[----:B------:R-:W1:Y:S01]  /*10d20*/  SHFL.IDX PT, R11, R13, 0x1, 0x1c1f ;  /* 0x003c1f000d0b7f89 */ /* 0x000e6200000e0000 */
[----:B------:R-:W-:-:S03]  /*10d30*/  IMAD.IADD R3, R3, 0x1, -R6 ;  /* 0x0000000103037824 */ /* 0x000fc600078e0a06 */
[----:B------:R2:W3:Y:S01]  /*10d40*/  SHFL.IDX PT, R4, R20, RZ, 0x1c1f ;  /* 0x001c1fff14047589 */ /* 0x0004e200000e0000 */
[----:B------:R-:W-:Y:S02]  /*10d50*/  IMAD.SHL.U32 R3, R3, 0x2, RZ ;  /* 0x0000000203037824 */ /* 0x000fe400078e00ff */
[----:B------:R-:W-:Y:S01]  /*10d60*/  SYNCS.ARRIVE.TRANS64.RED.A1T0 RZ, [UR4], RZ ;  /* 0x000000ffffff79a7 */ /* 0x000fe20008100404 */
[----:B------:R2:W4:Y:S04]  /*10d70*/  SHFL.IDX PT, R5, R22, RZ, 0x1c1f ;  /* 0x001c1fff16057589 */ /* 0x00052800000e0000 */
[----:B0-----:R2:W-:Y:S04]  /*10d80*/  @!P1 ST.E desc[UR36][R8.64], R0 ;  /* 0x0000000008009985 */ /* 0x0015e8000c101924 */
[----:B-1----:R2:W-:Y:S01]  /*10d90*/  @!P0 ST.E desc[UR36][R10.64], R2 ;  /* 0x000000020a008985 */ /* 0x0025e2000c101924 */
[----:B------:R-:W-:Y:S05]  /*10da0*/  @P2 BRA `(.L_x_930) ;  /* 0x0000000400182947 */ /* 0x000fea0003800000 */
[C---:B--2---:R-:W-:Y:S01]  /*10db0*/  VIADD R0, R3.reuse, 0x8 ;  /* 0x0000000803007836 */ /* 0x044fe20000000000 */
[----:B------:R-:W-:Y:S01]  /*10dc0*/  ULDC UR4, c[0x0][0xac8] ;  /* 0x0002b20000047ab9 */ /* 0x000fe20000000800 */
[C---:B------:R-:W-:Y:S01]  /*10dd0*/  VIADD R2, R3.reuse, 0x10 ;  /* 0x0000001003027836 */ /* 0x040fe20000000000 */
[C---:B------:R-:W-:Y:S01]  /*10de0*/  ISETP.GE.AND P0, PT, R3.reuse, UR4, PT ;  /* 0x0000000403007c0c */ /* 0x040fe2000bf06270 */
[C---:B------:R-:W-:Y:S01]  /*10df0*/  VIADD R6, R3.reuse, 0x18 ;  /* 0x0000001803067836 */ /* 0x040fe20000000000 */
[----:B------:R-:W-:Y:S01]  /*10e00*/  ISETP.GE.AND P1, PT, R0, UR4, PT ;  /* 0x0000000400007c0c */ /* 0x000fe2000bf26270 */
[C---:B------:R-:W-:Y:S01]  /*10e10*/  VIADD R7, R3.reuse, 0x20 ;  /* 0x0000002003077836 */ /* 0x040fe20000000000 */
[----:B------:R-:W-:Y:S01]  /*10e20*/  ISETP.GE.AND P2, PT, R2, UR4, PT ;  /* 0x0000000402007c0c */ /* 0x000fe2000bf46270 */
[C---:B------:R-:W-:Y:S01]  /*10e30*/  VIADD R16, R3.reuse, 0x38 ;  /* 0x0000003803107836 */ /* 0x040fe20000000000 */
[----:B------:R-:W-:Y:S01]  /*10e40*/  ISETP.GE.AND P3, PT, R6, UR4, PT ;  /* 0x0000000406007c0c */ /* 0x000fe2000bf66270 */
[----:B------:R-:W-:Y:S01]  /*10e50*/  VIADD R17, R3, 0x40 ;  /* 0x0000004003117836 */ /* 0x000fe20000000000 */
[----:B------:R-:W-:-:S07]  /*10e60*/  ISETP.GE.AND P4, PT, R7, UR4, PT ;  /* 0x0000000407007c0c */ /* 0x000fce000bf86270 */
[----:B------:R-:W-:Y:S02]  /*10e70*/  @!P1 LEA.HI R0, R0, R0, RZ, 0x1 ;  /* 0x0000000000009211 */ /* 0x000fe400078f08ff */
[----:B------:R-:W-:Y:S02]  /*10e80*/  @!P2 LEA.HI R2, R2, R2, RZ, 0x1 ;  /* 0x000000020202a211 */ /* 0x000fe400078f08ff */
[----:B------:R-:W-:Y:S02]  /*10e90*/  @!P3 LEA.HI R8, R6, R6, RZ, 0x1 ;  /* 0x000000060608b211 */ /* 0x000fe400078f08ff */
[----:B------:R-:W-:Y:S02]  /*10ea0*/  @!P1 LOP3.LUT R9, R0, 0xfffffffe, RZ, 0xc0, !PT ;  /* 0xfffffffe00099812 */ /* 0x000fe400078ec0ff */
[----:B------:R-:W-:Y:S01]  /*10eb0*/  @!P4 LEA.HI R0, R7, R7, RZ, 0x1 ;  /* 0x000000070700c211 */ /* 0x000fe200078f08ff */
[----:B---34-:R-:W-:Y:S01]  /*10ec0*/  @!P0 IMAD.WIDE R6, R3, 0x4, R4 ;  /* 0x0000000403068825 */ /* 0x018fe200078e0204 */
[----:B------:R-:W-:-:S02]  /*10ed0*/  @!P2 LOP3.LUT R11, R2, 0xfffffffe, RZ, 0xc0, !PT ;  /* 0xfffffffe020ba812 */ /* 0x000fc400078ec0ff */
[----:B------:R-:W-:Y:S01]  /*10ee0*/  @!P3 LOP3.LUT R13, R8, 0xfffffffe, RZ, 0xc0, !PT ;  /* 0xfffffffe080db812 */ /* 0x000fe200078ec0ff */
[--C-:B------:R-:W-:Y:S01]  /*10ef0*/  @!P1 IMAD.WIDE R8, R9, 0x4, R4.reuse ;  /* 0x0000000409089825 */ /* 0x100fe200078e0204 */
[----:B------:R-:W-:Y:S01]  /*10f00*/  @!P4 LOP3.LUT R15, R0, 0xfffffffe, RZ, 0xc0, !PT ;  /* 0xfffffffe000fc812 */ /* 0x000fe200078ec0ff */
[----:B------:R0:W-:Y:S02]  /*10f10*/  @!P0 ST.E.64 desc[UR36][R6.64], R88 ;  /* 0x0000005806008985 */ /* 0x0001e4000c101b24 */
[----:B------:R-:W-:Y:S02]  /*10f20*/  VIADD R0, R3, 0x28 ;  /* 0x0000002803007836 */ /* 0x000fe40000000000 */
[--C-:B------:R-:W-:Y:S01]  /*10f30*/  @!P2 IMAD.WIDE R10, R11, 0x4, R4.reuse ;  /* 0x000000040b0aa825 */ /* 0x100fe200078e0204 */
[----:B------:R1:W-:Y:S02]  /*10f40*/  @!P1 ST.E.64 desc[UR36][R8.64], R92 ;  /* 0x0000005c08009985 */ /* 0x0003e4000c101b24 */
[----:B------:R-:W-:Y:S01]  /*10f50*/  ISETP.GE.AND P0, PT, R0, UR4, PT ;  /* 0x0000000400007c0c */ /* 0x000fe2000bf06270 */
[----:B------:R-:W-:Y:S01]  /*10f60*/  VIADD R2, R3, 0x30 ;  /* 0x0000003003027836 */ /* 0x000fe20000000000 */
[----:B------:R2:W-:Y:S01]  /*10f70*/  @!P2 ST.E.64 desc[UR36][R10.64], R96 ;  /* 0x000000600a00a985 */ /* 0x0005e2000c101b24 */
[----:B------:R-:W-:Y:S01]  /*10f80*/  @!P3 IMAD.WIDE R12, R13, 0x4, R4 ;  /* 0x000000040d0cb825 */ /* 0x000fe200078e0204 */
[----:B------:R-:W-:-:S02]  /*10f90*/  ISETP.GE.AND P2, PT, R16, UR4, PT ;  /* 0x0000000410007c0c */ /* 0x000fc4000bf46270 */
[----:B------:R-:W-:Y:S01]  /*10fa0*/  ISETP.GE.AND P1, PT, R2, UR4, PT ;  /* 0x0000000402007c0c */ /* 0x000fe2000bf26270 */
[----:B------:R-:W-:Y:S01]  /*10fb0*/  @!P4 IMAD.WIDE R14, R15, 0x4, R4 ;  /* 0x000000040f0ec825 */ /* 0x000fe200078e0204 */
[----:B------:R3:W-:Y:S01]  /*10fc0*/  @!P3 ST.E.64 desc[UR36][R12.64], R100 ;  /* 0x000000640c00b985 */ /* 0x0007e2000c101b24 */
[----:B------:R-:W-:Y:S02]  /*10fd0*/  ISETP.GE.AND P3, PT, R17, UR4, PT ;  /* 0x0000000411007c0c */ /* 0x000fe4000bf66270 */
[C---:B0-----:R-:W-:Y:S01]  /*10fe0*/  VIADD R7, R3.reuse, 0x50 ;  /* 0x0000005003077836 */ /* 0x041fe20000000000 */
[----:B------:R0:W-:Y:S01]  /*10ff0*/  @!P4 ST.E.64 desc[UR36][R14.64], R104 ;  /* 0x000000680e00c985 */ /* 0x0001e2000c101b24 */
[C---:B------:R-:W-:Y:S01]  /*11000*/  VIADD R6, R3.reuse, 0x48 ;  /* 0x0000004803067836 */ /* 0x040fe20000000000 */
[----:B------:R-:W-:Y:S01]  /*11010*/  @!P0 LEA.HI R0, R0, R0, RZ, 0x1 ;  /* 0x0000000000008211 */ /* 0x000fe200078f08ff */
[----:B-1----:R-:W-:Y:S01]  /*11020*/  VIADD R9, R3, 0x58 ;  /* 0x0000005803097836 */ /* 0x002fe20000000000 */
[----:B------:R-:W-:-:S02]  /*11030*/  ISETP.GE.AND P5, PT, R7, UR4, PT ;  /* 0x0000000407007c0c */ /* 0x000fc4000bfa6270 */
[----:B------:R-:W-:Y:S02]  /*11040*/  ISETP.GE.AND P4, PT, R6, UR4, PT ;  /* 0x0000000406007c0c */ /* 0x000fe4000bf86270 */
[----:B------:R-:W-:Y:S02]  /*11050*/  ISETP.GE.AND P6, PT, R9, UR4, PT ;  /* 0x0000000409007c0c */ /* 0x000fe4000bfc6270 */
[----:B------:R-:W-:Y:S02]  /*11060*/  @!P1 LEA.HI R2, R2, R2, RZ, 0x1 ;  /* 0x0000000202029211 */ /* 0x000fe400078f08ff */
[----:B------:R-:W-:Y:S02]  /*11070*/  @!P2 LEA.HI R16, R16, R16, RZ, 0x1 ;  /* 0x000000101010a211 */ /* 0x000fe400078f08ff */
[----:B------:R-:W-:Y:S02]  /*11080*/  @!P3 LEA.HI R17, R17, R17, RZ, 0x1 ;  /* 0x000000111111b211 */ /* 0x000fe400078f08ff */
[----:B--2---:R-:W-:-:S02]  /*11090*/  @!P2 LOP3.LUT R11, R16, 0xfffffffe, RZ, 0xc0, !PT ;  /* 0xfffffffe100ba812 */ /* 0x004fc400078ec0ff */
[----:B------:R-:W-:Y:S02]  /*110a0*/  @!P5 LEA.HI R8, R7, R7, RZ, 0x1 ;  /* 0x000000070708d211 */ /* 0x000fe400078f08ff */
[----:B------:R-:W-:Y:S02]  /*110b0*/  @!P4 LEA.HI R6, R6, R6, RZ, 0x1 ;  /* 0x000000060606c211 */ /* 0x000fe400078f08ff */
[----:B------:R-:W-:Y:S02]  /*110c0*/  @!P6 LEA.HI R10, R9, R9, RZ, 0x1 ;  /* 0x00000009090ae211 */ /* 0x000fe400078f08ff */
[----:B------:R-:W-:Y:S02]  /*110d0*/  @!P0 LOP3.LUT R7, R0, 0xfffffffe, RZ, 0xc0, !PT ;  /* 0xfffffffe00078812 */ /* 0x000fe400078ec0ff */
[----:B------:R-:W-:Y:S02]  /*110e0*/  @!P1 LOP3.LUT R9, R2, 0xfffffffe, RZ, 0xc0, !PT ;  /* 0xfffffffe02099812 */ /* 0x000fe400078ec0ff */
[----:B---3--:R-:W-:-:S02]  /*110f0*/  @!P3 LOP3.LUT R13, R17, 0xfffffffe, RZ, 0xc0, !PT ;  /* 0xfffffffe110db812 */ /* 0x008fc400078ec0ff */
[----:B0-----:R-:W-:Y:S01]  /*11100*/  @!P4 LOP3.LUT R15, R6, 0xfffffffe, RZ, 0xc0, !PT ;  /* 0xfffffffe060fc812 */ /* 0x001fe200078ec0ff */
[--C-:B------:R-:W-:Y:S01]  /*11110*/  @!P0 IMAD.WIDE R6, R7, 0x4, R4.reuse ;  /* 0x0000000407068825 */ /* 0x100fe200078e0204 */
[----:B------:R-:W-:Y:S02]  /*11120*/  @!P5 LOP3.LUT R17, R8, 0xfffffffe, RZ, 0xc0, !PT ;  /* 0xfffffffe0811d812 */ /* 0x000fe400078ec0ff */
        /* <DEDUP_REMOVED lines=14> */
.L_x_930:
[----:B------:R-:W-:Y:S05]  /*11210*/  BSYNC B0 ;  /* 0x0000000000007941 */ /* 0x000fea0003800000 */
.L_x_929:
[----:B------:R-:W-:Y:S01]  /*11220*/  ISETP.GE.AND P0, PT, R18, R19, PT ;  /* 0x000000131200720c */ /* 0x000fe20003f06270 */
[----:B0-----:R1:W0:Y:S04]  /*11230*/  SHFL.IDX PT, R15, R22, 0x1, 0x1c1f ;  /* 0x003c1f00160f7f89 */ /* 0x00122800000e0000 */
[----:B------:R1:W0:Y:S08]  /*11240*/  SHFL.IDX PT, R14, R20, 0x1, 0x1c1f ;  /* 0x003c1f00140e7f89 */ /* 0x00023000000e0000 */
[----:B-1----:R-:W-:Y:S05]  /*11250*/  @P0 BRA `(.L_x_841) ;  /* 0x0000004400b40947 */ /* 0x002fea0003800000 */
[C---:B--2---:R-:W-:Y:S01]  /*11260*/  VIADD R0, R3.reuse, 0x8 ;  /* 0x0000000803007836 */ /* 0x044fe20000000000 */
[----:B------:R-:W-:Y:S01]  /*11270*/  ULDC UR4, c[0x0][0xac8] ;  /* 0x0002b20000047ab9 */ /* 0x000fe20000000800 */
[C---:B------:R-:W-:Y:S01]  /*11280*/  VIADD R2, R3.reuse, 0x10 ;  /* 0x0000001003027836 */ /* 0x040fe20000000000 */
[C---:B------:R-:W-:Y:S01]  /*11290*/  ISETP.GE.AND P2, PT, R3.reuse, UR4, PT ;  /* 0x0000000403007c0c */ /* 0x040fe2000bf46270 */
[C---:B---3--:R-:W-:Y:S01]  /*112a0*/  VIADD R4, R3.reuse, 0x18 ;  /* 0x0000001803047836 */ /* 0x048fe20000000000 */
[----:B------:R-:W-:Y:S01]  /*112b0*/  ISETP.GE.AND P3, PT, R0, UR4, PT ;  /* 0x0000000400007c0c */ /* 0x000fe2000bf66270 */
[C---:B------:R-:W-:Y:S01]  /*112c0*/  VIADD R12, R3.reuse, 0x20 ;  /* 0x00000020030c7836 */ /* 0x040fe20000000000 */
[----:B------:R-:W-:Y:S01]  /*112d0*/  ISETP.GE.AND P4, PT, R2, UR4, PT ;  /* 0x0000000402007c0c */ /* 0x000fe2000bf86270 */
[C---:B------:R-:W-:Y:S01]  /*112e0*/  VIADD R13, R3.reuse, 0x28 ;  /* 0x00000028030d7836 */ /* 0x040fe20000000000 */
[----:B------:R-:W-:Y:S01]  /*112f0*/  ISETP.GE.AND P5, PT, R4, UR4, PT ;  /* 0x0000000404007c0c */ /* 0x000fe2000bfa6270 */
[C---:B------:R-:W-:Y:S01]  /*11300*/  VIADD R16, R3.reuse, 0x40 ;  /* 0x0000004003107836 */ /* 0x040fe20000000000 */
[----:B------:R-:W-:Y:S01]  /*11310*/  ISETP.GE.AND P0, PT, R12, UR4, PT ;  /* 0x000000040c007c0c */ /* 0x000fe2000bf06270 */
[----:B------:R-:W-:Y:S01]  /*11320*/  VIADD R17, R3, 0x48 ;  /* 0x0000004803117836 */ /* 0x000fe20000000000 */
[----:B------:R-:W-:Y:S01]  /*11330*/  ISETP.GE.AND P1, PT, R13, UR4, PT ;  /* 0x000000040d007c0c */ /* 0x000fe2000bf26270 */
[----:B------:R-:W-:-:S04]  /*11340*/  VIADD R18, R3, 0x50 ;  /* 0x0000005003127836 */ /* 0x000fc80000000000 */
[----:B------:R-:W-:Y:S02]  /*11350*/  @!P3 LEA.HI R0, R0, R0, RZ, 0x1 ;  /* 0x000000000000b211 */ /* 0x000fe400078f08ff */
[----:B------:R-:W-:Y:S02]  /*11360*/  @!P4 LEA.HI R2, R2, R2, RZ, 0x1 ;  /* 0x000000020202c211 */ /* 0x000fe400078f08ff */
[----:B------:R-:W-:Y:S02]  /*11370*/  @!P5 LEA.HI R4, R4, R4, RZ, 0x1 ;  /* 0x000000040404d211 */ /* 0x000fe400078f08ff */
[----:B------:R-:W-:Y:S01]  /*11380*/  @!P3 LOP3.LUT R7, R0, 0xfffffffe, RZ, 0xc0, !PT ;  /* 0xfffffffe0007b812 */ /* 0x000fe200078ec0ff */
[C---:B------:R-:W-:Y:S01]  /*11390*/  VIADD R0, R3.reuse, 0x30 ;  /* 0x0000003003007836 */ /* 0x040fe20000000000 */
[----:B------:R-:W-:Y:S01]  /*113a0*/  @!P4 LOP3.LUT R9, R2, 0xfffffffe, RZ, 0xc0, !PT ;  /* 0xfffffffe0209c812 */ /* 0x000fe200078ec0ff */
[C---:B------:R-:W-:Y:S01]  /*113b0*/  VIADD R2, R3.reuse, 0x38 ;  /* 0x0000003803027836 */ /* 0x040fe20000000000 */
[----:B------:R-:W-:Y:S01]  /*113c0*/  @!P5 LOP3.LUT R11, R4, 0xfffffffe, RZ, 0xc0, !PT ;  /* 0xfffffffe040bd812 */ /* 0x000fe200078ec0ff */
[----:B0---4-:R-:W-:Y:S01]  /*113d0*/  @!P2 IMAD.WIDE R4, R3, 0x4, R14 ;  /* 0x000000040304a825 */ /* 0x011fe200078e020e */
[----:B------:R-:W-:-:S02]  /*113e0*/  ISETP.GE.AND P6, PT, R18, UR4, PT ;  /* 0x0000000412007c0c */ /* 0x000fc4000bfc6270 */
[----:B------:R-:W-:Y:S01]  /*113f0*/  @!P0 LEA.HI R12, R12, R12, RZ, 0x1 ;  /* 0x0000000c0c0c8211 */ /* 0x000fe200078f08ff */
[--C-:B------:R-:W-:Y:S01]  /*11400*/  @!P3 IMAD.WIDE R6, R7, 0x4, R14.reuse ;  /* 0x000000040706b825 */ /* 0x100fe200078e020e */
[----:B------:R0:W-:Y:S01]  /*11410*/  @!P2 ST.E.64 desc[UR36][R4.64], R90 ;  /* 0x0000005a0400a985 */ /* 0x0001e2000c101b24 */
[----:B------:R-:W-:Y:S02]  /*11420*/  ISETP.GE.AND P2, PT, R0, UR4, PT ;  /* 0x0000000400007c0c */ /* 0x000fe4000bf46270 */
[--C-:B------:R-:W-:Y:S01]  /*11430*/  @!P4 IMAD.WIDE R8, R9, 0x4, R14.reuse ;  /* 0x000000040908c825 */ /* 0x100fe200078e020e */
[----:B------:R1:W-:Y:S01]  /*11440*/  @!P3 ST.E.64 desc[UR36][R6.64], R94 ;  /* 0x0000005e0600b985 */ /* 0x0003e2000c101b24 */
[----:B------:R-:W-:Y:S02]  /*11450*/  ISETP.GE.AND P3, PT, R2, UR4, PT ;  /* 0x0000000402007c0c */ /* 0x000fe4000bf66270 */
[----:B------:R-:W-:Y:S01]  /*11460*/  @!P5 IMAD.WIDE R10, R11, 0x4, R14 ;  /* 0x000000040b0ad825 */ /* 0x000fe200078e020e */
[----:B------:R2:W-:Y:S01]  /*11470*/  @!P4 ST.E.64 desc[UR36][R8.64], R98 ;  /* 0x000000620800c985 */ /* 0x0005e2000c101b24 */
[----:B------:R-:W-:-:S02]  /*11480*/  ISETP.GE.AND P4, PT, R16, UR4, PT ;  /* 0x0000000410007c0c */ /* 0x000fc4000bf86270 */
[----:B------:R-:W-:Y:S01]  /*11490*/  @!P1 LEA.HI R13, R13, R13, RZ, 0x1 ;  /* 0x0000000d0d0d9211 */ /* 0x000fe200078f08ff */
[----:B------:R3:W-:Y:S01]  /*114a0*/  @!P5 ST.E.64 desc[UR36][R10.64], R102 ;  /* 0x000000660a00d985 */ /* 0x0007e2000c101b24 */
[----:B------:R-:W-:Y:S01]  /*114b0*/  ISETP.GE.AND P5, PT, R17, UR4, PT ;  /* 0x0000000411007c0c */ /* 0x000fe2000bfa6270 */
[----:B------:R-:W-:Y:S01]  /*114c0*/  VIADD R3, R3, 0x58 ;  /* 0x0000005803037836 */ /* 0x000fe20000000000 */
[----:B0-----:R-:W-:Y:S02]  /*114d0*/  @!P0 LOP3.LUT R5, R12, 0xfffffffe, RZ, 0xc0, !PT ;  /* 0xfffffffe0c058812 */ /* 0x001fe400078ec0ff */
[----:B------:R-:W-:Y:S02]  /*114e0*/  @!P2 LEA.HI R0, R0, R0, RZ, 0x1 ;  /* 0x000000000000a211 */ /* 0x000fe400078f08ff */
[----:B-1----:R-:W-:Y:S01]  /*114f0*/  @!P1 LOP3.LUT R7, R13, 0xfffffffe, RZ, 0xc0, !PT ;  /* 0xfffffffe0d079812 */ /* 0x002fe200078ec0ff */
[----:B------:R-:W-:Y:S01]  /*11500*/  @!P0 IMAD.WIDE R4, R5, 0x4, R14 ;  /* 0x0000000405048825 */ /* 0x000fe200078e020e */
[----:B------:R-:W-:-:S02]  /*11510*/  @!P3 LEA.HI R2, R2, R2, RZ, 0x1 ;  /* 0x000000020202b211 */ /* 0x000fc400078f08ff */
[----:B------:R-:W-:Y:S01]  /*11520*/  @!P4 LEA.HI R16, R16, R16, RZ, 0x1 ;  /* 0x000000101010c211 */ /* 0x000fe200078f08ff */
[----:B------:R-:W-:Y:S01]  /*11530*/  @!P1 IMAD.WIDE R6, R7, 0x4, R14 ;  /* 0x0000000407069825 */ /* 0x000fe200078e020e */
[----:B------:R-:W-:Y:S01]  /*11540*/  @!P6 LEA.HI R18, R18, R18, RZ, 0x1 ;  /* 0x000000121212e211 */ /* 0x000fe200078f08ff */
[----:B------:R0:W-:Y:S01]  /*11550*/  @!P0 ST.E.64 desc[UR36][R4.64], R106 ;  /* 0x0000006a04008985 */ /* 0x0001e2000c101b24 */
[----:B------:R-:W-:Y:S02]  /*11560*/  @!P5 LEA.HI R17, R17, R17, RZ, 0x1 ;  /* 0x000000111111d211 */ /* 0x000fe400078f08ff */
[----:B--2---:R-:W-:Y:S01]  /*11570*/  @!P2 LOP3.LUT R9, R0, 0xfffffffe, RZ, 0xc0, !PT ;  /* 0xfffffffe0009a812 */ /* 0x004fe200078ec0ff */
[----:B------:R1:W-:Y:S01]  /*11580*/  @!P1 ST.E.64 desc[UR36][R6.64], R110 ;  /* 0x0000006e06009985 */ /* 0x0003e2000c101b24 */
[----:B---3--:R-:W-:Y:S02]  /*11590*/  @!P3 LOP3.LUT R11, R2, 0xfffffffe, RZ, 0xc0, !PT ;  /* 0xfffffffe020bb812 */ /* 0x008fe400078ec0ff */
[----:B------:R-:W-:-:S02]  /*115a0*/  @!P4 LOP3.LUT R13, R16, 0xfffffffe, RZ, 0xc0, !PT ;  /* 0xfffffffe100dc812 */ /* 0x000fc400078ec0ff */
[----:B------:R-:W-:Y:S02]  /*115b0*/  @!P5 LOP3.LUT R17, R17, 0xfffffffe, RZ, 0xc0, !PT ;  /* 0xfffffffe1111d812 */ /* 0x000fe400078ec0ff */
[----:B------:R-:W-:Y:S02]  /*115c0*/  @!P6 LOP3.LUT R19, R18, 0xfffffffe, RZ, 0xc0, !PT ;  /* 0xfffffffe1213e812 */ /* 0x000fe400078ec0ff */
[----:B------:R-:W-:Y:S01]  /*115d0*/  ISETP.GE.AND P0, PT, R3, UR4, PT ;  /* 0x0000000403007c0c */ /* 0x000fe2000bf06270 */
[----:B0-----:R-:W-:-:S04]  /*115e0*/  @!P2 IMAD.WIDE R4, R9, 0x4, R14 ;  /* 0x000000040904a825 */ /* 0x001fc800078e020e */
        /* <DEDUP_REMOVED lines=11> */
[----:B------:R-:W-:-:S05]  /*116a0*/  LOP3.LUT R3, R3, 0xfffffffe, RZ, 0xc0, !PT ;  /* 0xfffffffe03037812 */ /* 0x000fca00078ec0ff */
[----:B------:R-:W-:-:S05]  /*116b0*/  IMAD.WIDE R2, R3, 0x4, R14 ;  /* 0x0000000403027825 */ /* 0x000fca00078e020e */
[----:B------:R0:W-:Y:S01]  /*116c0*/  ST.E.64 desc[UR36][R2.64], R134 ;  /* 0x0000008602007985 */ /* 0x0001e2000c101b24 */
[----:B------:R-:W-:Y:S05]  /*116d0*/  BRA `(.L_x_841) ;  /* 0x0000004000947947 */ /* 0x000fea0003800000 */
.L_x_928:
[----:B------:R-:W0:Y:S02]  /*116e0*/  S2R R2, SR_TID.X ;  /* 0x0000000000027919 */ /* 0x000e240000002100 */
[----:B0-----:R-:W-:-:S05]  /*116f0*/  VIADD R0, R2, 0xffffff80 ;  /* 0xffffff8002007836 */ /* 0x001fca0000000000 */
[----:B------:R-:W-:-:S13]  /*11700*/  ISETP.GT.AND P0, PT, R0, 0xbf, PT ;  /* 0x000000bf0000780c */ /* 0x000fda0003f04270 */
[----:B------:R-:W-:Y:S05]  /*11710*/  @P0 BRA `(.L_x_841) ;  /* 0x0000004000840947 */ /* 0x000fea0003800000 */
[----:B------:R-:W0:Y:S01]  /*11720*/  S2R R0, SR_CTAID.X ;  /* 0x0000000000007919 */ /* 0x000e220000002500 */
[----:B------:R-:W1:Y:S01]  /*11730*/  LDC R6, c[0x0][0xbe8] ;  /* 0x0002fa00ff067b82 */ /* 0x000e620000000800 */
[----:B------:R-:W-:Y:S02]  /*11740*/  ULDC UR4, c[0x0][0xa88] ;  /* 0x0002a20000047ab9 */ /* 0x000fe40000000800 */
[----:B-1----:R-:W-:Y:S02]  /*11750*/  IMAD R3, R6, UR4, RZ ;  /* 0x0000000406037c24 */ /* 0x002fe4000f8e02ff */
[----:B0-----:R-:W-:-:S04]  /*11760*/  IMAD R0, R0, 0xc0, R2 ;  /* 0x000000c000007824 */ /* 0x001fc800078e0202 */
[----:B------:R-:W-:-:S05]  /*11770*/  VIADD R0, R0, 0xffffff80 ;  /* 0xffffff8000007836 */ /* 0x000fca0000000000 */
[----:B------:R-:W-:-:S13]  /*11780*/  ISETP.GE.AND P0, PT, R0, R3, PT ;  /* 0x000000030000720c */ /* 0x000fda0003f06270 */
[----:B------:R-:W-:Y:S05]  /*11790*/  @P0 BRA `(.L_x_841) ;  /* 0x0000004000640947 */ /* 0x000fea0003800000 */
[----:B------:R-:W3:Y:S01]  /*117a0*/  LDL R2, [R1+0x4] ;  /* 0x0000040001027983 */ /* 0x000ee20000100800 */
[----:B------:R-:W-:Y:S01]  /*117b0*/  ISETP.NE.AND P0, PT, R6, 0x1, PT ;  /* 0x000000010600780c */ /* 0x000fe20003f05270 */
[----:B------:R-:W-:Y:S01]  /*117c0*/  S2UR UR7, SR_CTAID.Z ;  /* 0x00000000000779c3 */ /* 0x000fe20000002700 */
[----:B------:R-:W-:Y:S01]  /*117d0*/  ULDC.64 UR8, c[0x0][0xbd0] ;  /* 0x0002f40000087ab9 */ /* 0x000fe20000000a00 */
[----:B------:R-:W-:-:S06]  /*117e0*/  IMAD.MOV.U32 R5, RZ, RZ, R0 ;  /* 0x000000ffff057224 */ /* 0x000fcc00078e0000 */
[----:B------:R-:W0:Y:S08]  /*117f0*/  LDC.64 R10, c[0x0][0xbd8] ;  /* 0x0002f600ff0a7b82 */ /* 0x000e300000000a00 */
[----:B------:R-:W1:Y:S08]  /*11800*/  @P0 LDC R7, c[0x0][0xbec] ;  /* 0x0002fb00ff070b82 */ /* 0x000e700000000800 */
[----:B------:R-:W4:Y:S08]  /*11810*/  @P0 LDC R9, c[0x0][0xbf0] ;  /* 0x0002fc00ff090b82 */ /* 0x000f300000000800 */
[----:B------:R-:W5:Y:S08]  /*11820*/  S2UR UR10, SR_CTAID.Y ;  /* 0x00000000000a79c3 */ /* 0x000f700000002600 */
[----:B------:R-:W5:Y:S01]  /*11830*/  LDC R8, c[0x0][0xc50] ;  /* 0x00031400ff087b82 */ /* 0x000f620000000800 */
[----:B-1----:R-:W-:-:S05]  /*11840*/  @P0 IMAD.HI.U32 R4, R0, R7, RZ ;  /* 0x0000000700040227 */ /* 0x002fca00078e00ff */
[----:B----4-:R-:W-:Y:S02]  /*11850*/  @P0 SHF.R.U32.HI R5, RZ, R9, R4 ;  /* 0x00000009ff050219 */ /* 0x010fe40000011604 */
[----:B---3--:R-:W-:-:S13]  /*11860*/  R2UR UR11, R2 ;  /* 0x00000000020b72ca */ /* 0x008fda00000e0000 */
[----:B------:R-:W-:Y:S02]  /*11870*/  USHF.R.S32.HI UR6, URZ, 0x1f, UR11 ;  /* 0x0000001f3f067899 */ /* 0x000fe4000801140b */
[----:B------:R-:W-:Y:S01]  /*11880*/  IMAD R7, RZ, RZ, -UR11 ;  /* 0x8000000bff077e24 */ /* 0x000fe2000f8e02ff */
[----:B------:R-:W-:Y:S02]  /*11890*/  UIMAD.WIDE.U32 UR4, UR11, UR8, URZ ;  /* 0x000000080b0472a5 */ /* 0x000fe4000f8e003f */
[----:B------:R-:W-:Y:S01]  /*118a0*/  UIMAD UR6, UR6, UR8, URZ ;  /* 0x00000008060672a4 */ /* 0x000fe2000f8e023f */
[----:B-----5:R-:W-:Y:S01]  /*118b0*/  IMAD R9, R8, R7, UR10 ;  /* 0x0000000a08097e24 */ /* 0x020fe2000f8e0207 */
[----:B------:R-:W-:Y:S01]  /*118c0*/  USHF.R.S32.HI UR8, URZ, 0x1f, UR7 ;  /* 0x0000001f3f087899 */ /* 0x000fe20008011407 */
[----:B------:R-:W-:Y:S01]  /*118d0*/  IMAD.MOV R7, RZ, RZ, -R5 ;  /* 0x000000ffff077224 */ /* 0x000fe200078e0a05 */
[----:B------:R-:W-:Y:S01]  /*118e0*/  UIMAD UR6, UR11, UR9, UR6 ;  /* 0x000000090b0672a4 */ /* 0x000fe2000f8e0206 */
[----:B------:R-:W-:Y:S01]  /*118f0*/  IMAD.U32 R3, RZ, RZ, UR5 ;  /* 0x00000005ff037e24 */ /* 0x000fe2000f8e00ff */
[----:B------:R-:W-:Y:S01]  /*11900*/  SHF.R.S32.HI R4, RZ, 0x1f, R9 ;  /* 0x0000001fff047819 */ /* 0x000fe20000011409 */
[----:B------:R-:W-:Y:S01]  /*11910*/  IMAD.U32 R2, RZ, RZ, UR4 ;  /* 0x00000004ff027e24 */ /* 0x000fe2000f8e00ff */
[----:B------:R-:W-:Y:S01]  /*11920*/  UIADD3 UR6, UR5, UR6, URZ ;  /* 0x0000000605067290 */ /* 0x000fe2000fffe03f */
[----:B0-----:R-:W-:-:S02]  /*11930*/  IMAD R12, R10, UR8, RZ ;  /* 0x000000080a0c7c24 */ /* 0x001fc4000f8e02ff */
[----:B------:R-:W-:Y:S01]  /*11940*/  ULDC.64 UR4, c[0x0][0xbe0] ;  /* 0x0002f80000047ab9 */ /* 0x000fe20000000a00 */
[----:B------:R-:W-:Y:S02]  /*11950*/  IMAD R7, R6, R7, R0 ;  /* 0x0000000706077224 */ /* 0x000fe400078e0200 */
[----:B------:R-:W-:Y:S02]  /*11960*/  IMAD.U32 R3, RZ, RZ, UR6 ;  /* 0x00000006ff037e24 */ /* 0x000fe4000f8e00ff */
[----:B------:R-:W-:Y:S01]  /*11970*/  IMAD R11, R11, UR7, R12 ;  /* 0x000000070b0b7c24 */ /* 0x000fe2000f8e020c */
[----:B------:R-:W-:Y:S01]  /*11980*/  SHF.R.S32.HI R0, RZ, 0x1f, R7 ;  /* 0x0000001fff007819 */ /* 0x000fe20000011407 */
[----:B------:R-:W-:-:S04]  /*11990*/  IMAD.WIDE.U32 R2, R10, UR7, R2 ;  /* 0x000000070a027c25 */ /* 0x000fc8000f8e0002 */
[----:B------:R-:W-:Y:S02]  /*119a0*/  IMAD.IADD R3, R11, 0x1, R3 ;  /* 0x000000010b037824 */ /* 0x000fe400078e0203 */
[----:B------:R-:W-:Y:S02]  /*119b0*/  IMAD R4, R4, UR4, RZ ;  /* 0x0000000404047c24 */ /* 0x000fe4000f8e02ff */
[----:B------:R-:W-:-:S04]  /*119c0*/  IMAD.WIDE.U32 R2, R9, UR4, R2 ;  /* 0x0000000409027c25 */ /* 0x000fc8000f8e0002 */
[----:B------:R-:W-:Y:S01]  /*119d0*/  IMAD R4, R9, UR5, R4 ;  /* 0x0000000509047c24 */ /* 0x000fe2000f8e0204 */
[----:B------:R-:W-:Y:S01]  /*119e0*/  SHF.R.S32.HI R9, RZ, 0x1f, R5 ;  /* 0x0000001fff097819 */ /* 0x000fe20000011405 */
[----:B------:R-:W-:Y:S01]  /*119f0*/  ULDC.64 UR4, c[0x0][0xbc8] ;  /* 0x0002f20000047ab9 */ /* 0x000fe20000000a00 */
[----:B------:R-:W-:Y:S01]  /*11a00*/  IADD3 R2, P0, R5, R2, RZ ;  /* 0x0000000205027210 */ /* 0x000fe20007f1e0ff */
[----:B------:R-:W-:-:S03]  /*11a10*/  IMAD R0, R0, UR4, RZ ;  /* 0x0000000400007c24 */ /* 0x000fc6000f8e02ff */
[----:B------:R-:W-:Y:S01]  /*11a20*/  IADD3.X R3, R9, R3, R4, P0, !PT ;  /* 0x0000000309037210 */ /* 0x000fe200007fe404 */
[C---:B------:R-:W-:Y:S02]  /*11a30*/  IMAD R5, R7.reuse, UR5, R0 ;  /* 0x0000000507057c24 */ /* 0x040fe4000f8e0200 */
[----:B------:R-:W-:Y:S01]  /*11a40*/  IMAD.WIDE.U32 R2, R7, UR4, R2 ;  /* 0x0000000407027c25 */ /* 0x000fe2000f8e0002 */
[----:B------:R-:W-:-:S03]  /*11a50*/  ULDC.64 UR4, c[0x0][0xba8] ;  /* 0x0002ea0000047ab9 */ /* 0x000fc60000000a00 */
[----:B------:R-:W-:Y:S01]  /*11a60*/  IMAD.IADD R3, R3, 0x1, R5 ;  /* 0x0000000103037824 */ /* 0x000fe200078e0205 */
[----:B------:R-:W-:-:S04]  /*11a70*/  LEA R4, P0, R2, UR4, 0x2 ;  /* 0x0000000402047c11 */ /* 0x000fc8000f8010ff */
[----:B------:R-:W-:Y:S01]  /*11a80*/  LEA.HI.X R5, R2, UR5, R3, 0x2, P0 ;  /* 0x0000000502057c11 */ /* 0x000fe200080f1403 */
[----:B------:R-:W-:-:S05]  /*11a90*/  IMAD.MOV.U32 R3, RZ, RZ, -0x800000 ;  /* 0xff800000ff037424 */ /* 0x000fca00078e00ff */
[----:B------:R0:W-:Y:S01]  /*11aa0*/  STG.E desc[UR36][R4.64], R3 ;  /* 0x0000000304007986 */ /* 0x0001e2000c101924 */
[----:B------:R-:W-:Y:S05]  /*11ab0*/  BRA `(.L_x_841) ;  /* 0x0000003c009c7947 */ /* 0x000fea0003800000 */
.L_x_839:
[----:B------:R-:W-:-:S08]  /*11ac0*/  NOP ;  /* 0x0000000000007918 */ /* 0x000fd00000000000 */
[----:B0-----:R-:W0:-:S00]  /*11ad0*/  USETMAXREG.DEALLOC.CTAPOOL 0x20 ;  /* 0x00000020000079c8 */ /* 0x001e0000080e0500 */
[----:B0-----:R-:W-:Y:S01]  /*11ae0*/  LOP3.LUT R18, R0, 0x3, RZ, 0xc0, !PT ;  /* 0x0000000300127812 */ /* 0x001fe200078ec0ff */
[----:B------:R-:W0:Y:S05]  /*11af0*/  S2R R24, SR_CTAID.Z ;  /* 0x0000000000187919 */ /* 0x000e2a0000002700 */
[----:B------:R-:W1:Y:S01]  /*11b00*/  S2UR UR6, SR_CTAID.Y ;  /* 0x00000000000679c3 */ /* 0x000e620000002600 */
        /* <DEDUP_REMOVED lines=13> */
.L_x_931:
[----:B------:R-:W-:Y:S01]  /*11be0*/  ULDC UR7, c[0x0][0xc50] ;  /* 0x0003140000077ab9 */ /* 0x000fe20000000800 */
[----:B------:R-:W-:Y:S01]  /*11bf0*/  UMOV UR41, UR6 ;  /* 0x0000000600297c82 */ /* 0x000fe20008000000 */
[----:B------:R-:W-:-:S11]  /*11c00*/  UISETP.NE.AND UP0, UPT, UR7, 0x1, UPT ;  /* 0x000000010700788c */ /* 0x000fd6000bf05270 */
[----:B------:R-:W-:Y:S01]  /*11c10*/  @UP0 ULDC UR4, c[0x0][0xc54] ;  /* 0x0003150000040ab9 */ /* 0x000fe20000000800 */
[----:B------:R-:W-:Y:S01]  /*11c20*/  @UP0 ULDC UR8, c[0x0][0xc58] ;  /* 0x0003160000080ab9 */ /* 0x000fe20000000800 */
[----:B------:R-:W-:-:S04]  /*11c30*/  UIMAD.WIDE.U32 UR4, UR6, UR4, URZ ;  /* 0x00000004060472a5 */ /* 0x000fc8000f8e003f */
[----:B------:R-:W-:-:S12]  /*11c40*/  @UP0 USHF.R.U32.HI UR41, URZ, UR8, UR5 ;  /* 0x000000083f290299 */ /* 0x000fd80008011605 */
.L_x_932:
[----:B------:R-:W-:Y:S01]  /*11c50*/  ISETP.GE.AND P0, PT, R24, RZ, PT ;  /* 0x000000ff1800720c */ /* 0x000fe20003f06270 */
[----:B------:R-:W-:Y:S01]  /*11c60*/  UIADD3 UR46, -UR41, URZ, URZ ;  /* 0x0000003f292e7290 */ /* 0x000fe2000fffe13f */
[----:B------:R-:W-:Y:S02]  /*11c70*/  IMAD.MOV.U32 R0, RZ, RZ, 0x1 ;  /* 0x00000001ff007424 */ /* 0x000fe400078e00ff */
[----:B------:R-:W-:Y:S01]  /*11c80*/  IMAD.MOV.U32 R2, RZ, RZ, RZ ;  /* 0x000000ffff027224 */ /* 0x000fe200078e00ff */
[----:B------:R-:W-:Y:S01]  /*11c90*/  UIMAD UR46, UR7, UR46, UR6 ;  /* 0x0000002e072e72a4 */ /* 0x000fe2000f8e0206 */
[----:B------:R-:W-:-:S07]  /*11ca0*/  IMAD.MOV.U32 R6, RZ, RZ, 0x1 ;  /* 0x00000001ff067424 */ /* 0x000fce00078e00ff */
[----:B------:R-:W-:Y:S05]  /*11cb0*/  @!P0 BRA `(.L_x_933) ;  /* 0x0000003800548947 */ /* 0x000fea0003800000 */
[----:B------:R-:W0:Y:S01]  /*11cc0*/  LDC.64 R2, c[0x0][0xa28] ;  /* 0x00028a00ff027b82 */ /* 0x000e220000000a00 */
[----:B------:R-:W-:Y:S01]  /*11cd0*/  IMAD.MOV.U32 R22, RZ, RZ, RZ ;  /* 0x000000ffff167224 */ /* 0x000fe200078e00ff */
[----:B------:R-:W-:Y:S01]  /*11ce0*/  ULDC.64 UR4, c[0x0][0x418] ;  /* 0x0001060000047ab9 */ /* 0x000fe20000000a00 */
[----:B------:R-:W-:Y:S01]  /*11cf0*/  ULDC UR6, c[0x0][0x448] ;  /* 0x0001120000067ab9 */ /* 0x000fe20000000800 */
[----:B------:R-:W-:Y:S01]  /*11d00*/  ULDC UR10, c[0x0][0x2f0] ;  /* 0x0000bc00000a7ab9 */ /* 0x000fe20000000800 */
[----:B------:R-:W-:Y:S01]  /*11d10*/  ULDC UR11, c[0x0][0x288] ;  /* 0x0000a200000b7ab9 */ /* 0x000fe20000000800 */
[----:B0-----:R-:W-:-:S04]  /*11d20*/  ISETP.NE.U32.AND P0, PT, R2, RZ, PT ;  /* 0x000000ff0200720c */ /* 0x001fc80003f05070 */
[----:B------:R-:W-:-:S13]  /*11d30*/  ISETP.NE.AND.EX P0, PT, R3, RZ, PT, P0 ;  /* 0x000000ff0300720c */ /* 0x000fda0003f05300 */
[----:B------:R-:W0:Y:S02]  /*11d40*/  @P0 LDC.64 R2, c[0x0][0xa28] ;  /* 0x00028a00ff020b82 */ /* 0x000e240000000a00 */
[----:B0-----:R-:W-:-:S05]  /*11d50*/  @P0 IMAD.WIDE R2, R24, 0x4, R2 ;  /* 0x0000000418020825 */ /* 0x001fca00078e0202 */
[----:B------:R0:W5:Y:S01]  /*11d60*/  @P0 LDG.E R22, desc[UR36][R2.64] ;  /* 0x0000002402160981 */ /* 0x000162000c1e1900 */
[----:B------:R-:W1:Y:S01]  /*11d70*/  S2UR UR42, SR_CTAID.X ;  /* 0x00000000002a79c3 */ /* 0x000e620000002500 */
[----:B------:R-:W-:Y:S02]  /*11d80*/  UISETP.NE.U32.AND UP0, UPT, UR4, URZ, UPT ;  /* 0x0000003f0400728c */ /* 0x000fe4000bf05070 */
[----:B------:R-:W-:Y:S02]  /*11d90*/  UISETP.NE.AND UP1, UPT, UR6, 0x1, UPT ;  /* 0x000000010600788c */ /* 0x000fe4000bf25270 */
[----:B------:R-:W-:Y:S01]  /*11da0*/  UISETP.NE.AND.EX UP0, UPT, UR5, URZ, UPT, UP0 ;  /* 0x0000003f0500728c */ /* 0x000fe2000bf05300 */
[----:B------:R-:W-:Y:S02]  /*11db0*/  ULDC UR6, c[0x0][0x424] ;  /* 0x0001090000067ab9 */ /* 0x000fe40000000800 */
[----:B------:R-:W-:Y:S01]  /*11dc0*/  ULDC.64 UR4, c[0x0][0x9e0] ;  /* 0x0002780000047ab9 */ /* 0x000fe20000000a00 */
[----:B------:R-:W-:-:S02]  /*11dd0*/  USEL UR9, UR6, 0x1, UP0 ;  /* 0x0000000106097887 */ /* 0x000fc40008000000 */
[----:B------:R-:W-:Y:S02]  /*11de0*/  UISETP.GE.AND UP0, UPT, UR5, 0x1, UPT ;  /* 0x000000010500788c */ /* 0x000fe4000bf06270 */
[----:B------:R-:W-:Y:S01]  /*11df0*/  UIMAD UR49, UR9, UR10, URZ ;  /* 0x0000000a093172a4 */ /* 0x000fe2000f8e023f */
[----:B------:R-:W-:Y:S01]  /*11e00*/  @UP1 ULDC UR7, c[0x0][0x44c] ;  /* 0x0001130000071ab9 */ /* 0x000fe20000000800 */
[----:B------:R-:W-:Y:S02]  /*11e10*/  UIMAD UR9, UR9, UR10, 0x7f ;  /* 0x0000007f090974a4 */ /* 0x000fe4000f8e020a */
[----:B------:R-:W-:Y:S01]  /*11e20*/  PLOP3.LUT P1, PT, PT, PT, UP0, 0x80, 0x0 ;  /* 0x000000000000781c */ /* 0x000fe20003f2f008 */
[----:B------:R-:W-:Y:S01]  /*11e30*/  @UP1 ULDC UR12, c[0x0][0x450] ;  /* 0x00011400000c1ab9 */ /* 0x000fe20000000800 */
[----:B------:R-:W-:Y:S02]  /*11e40*/  UP2UR UR50, UPR, URZ, 0x2 ;  /* 0x000000023f327883 */ /* 0x000fe40008000000 */
[----:B-1----:R-:W-:-:S04]  /*11e50*/  UIMAD UR42, UR42, 0xc0, URZ ;  /* 0x000000c02a2a78a4 */ /* 0x002fc8000f8e023f */
[----:B------:R-:W-:-:S04]  /*11e60*/  UIADD3 UR8, UR42, 0xbf, URZ ;  /* 0x000000bf2a087890 */ /* 0x000fc8000fffe03f */
[----:B------:R-:W-:Y:S02]  /*11e70*/  UIMAD.WIDE.U32 UR6, UR8, UR7, URZ ;  /* 0x00000007080672a5 */ /* 0x000fe4000f8e003f */
[----:B------:R-:W-:Y:S02]  /*11e80*/  UIADD3 UR6, UR49, 0x1, -UR11 ;  /* 0x0000000131067890 */ /* 0x000fe4000fffe80b */
[----:B------:R-:W-:Y:S02]  /*11e90*/  @UP1 USHF.R.U32.HI UR8, URZ, UR12, UR7 ;  /* 0x0000000c3f081299 */ /* 0x000fe40008011607 */
[----:B------:R-:W-:Y:S02]  /*11ea0*/  USHF.R.S32.HI UR7, URZ, 0x1f, UR9 ;  /* 0x0000001f3f077899 */ /* 0x000fe40008011409 */
[----:B------:R-:W-:Y:S02]  /*11eb0*/  UIADD3 UR6, UR6, UR8, URZ ;  /* 0x0000000806067290 */ /* 0x000fe4000fffe03f */
[----:B------:R-:W-:-:S02]  /*11ec0*/  ULEA.HI UR7, UR7, UR9, URZ, 0x7 ;  /* 0x0000000907077291 */ /* 0x000fc4000f8f383f */
[----:B------:R-:W-:Y:S02]  /*11ed0*/  UIADD3 UR4, UR6, UR4, URZ ;  /* 0x0000000406047290 */ /* 0x000fe4000fffe03f */
[----:B------:R-:W-:Y:S01]  /*11ee0*/  USHF.R.S32.HI UR43, URZ, 0x7, UR7 ;  /* 0x000000073f2b7899 */ /* 0x000fe20008011407 */
[----:B0-----:R-:W-:Y:S11]  /*11ef0*/  @!P1 BRA `(.L_x_934) ;  /* 0x0000000000449947 */ /* 0x001ff60003800000 */
        /* <DEDUP_REMOVED lines=10> */
.L_x_935:
[----:B------:R-:W-:-:S11]  /*11fa0*/  UISETP.NE.AND UP0, UPT, UR5, 0x1, UPT ;  /* 0x000000010500788c */ /* 0x000fd6000bf05270 */
[----:B------:R-:W-:Y:S02]  /*11fb0*/  @UP0 ULDC.64 UR12, c[0x0][0x9e8] ;  /* 0x00027a00000c0ab9 */ /* 0x000fe40000000a00 */
[----:B------:R-:W-:-:S04]  /*11fc0*/  UIMAD.WIDE.U32 UR6, UR8, UR12, URZ ;  /* 0x0000000c080672a5 */ /* 0x000fc8000f8e003f */
[----:B------:R-:W-:-:S12]  /*11fd0*/  @UP0 USHF.R.U32.HI UR8, URZ, UR13, UR7 ;  /* 0x0000000d3f080299 */ /* 0x000fd80008011607 */
.L_x_936:
[----:B------:R-:W-:-:S04]  /*11fe0*/  UIMAD UR8, UR8, UR5, UR5 ;  /* 0x00000005080872a4 */ /* 0x000fc8000f8e0205 */
[----:B------:R-:W-:-:S04]  /*11ff0*/  UISETP.LT.AND UP0, UPT, UR4, UR8, UPT ;  /* 0x000000080400728c */ /* 0x000fc8000bf01270 */
[----:B------:R-:W-:-:S12]  /*12000*/  USEL UR4, UR4, UR8, UP0 ;  /* 0x0000000804047287 */ /* 0x000fd80008000000 */
.L_x_934:
[----:B------:R-:W-:Y:S02]  /*12010*/  UISETP.NE.AND UP0, UPT, UR50, URZ, UPT ;  /* 0x0000003f3200728c */ /* 0x000fe4000bf05270 */
[----:B------:R-:W-:-:S04]  /*12020*/  UIADD3 UR4, UR4, 0x7f, URZ ;  /* 0x0000007f04047890 */ /* 0x000fc8000fffe03f */
[----:B------:R-:W-:-:S04]  /*12030*/  USHF.R.S32.HI UR8, URZ, 0x1f, UR4 ;  /* 0x0000001f3f087899 */ /* 0x000fc80008011404 */
[----:B------:R-:W-:Y:S01]  /*12040*/  ULEA.HI UR8, UR8, UR4, URZ, 0x7 ;  /* 0x0000000408087291 */ /* 0x000fe2000f8f383f */
[----:B------:R-:W-:Y:S01]  /*12050*/  @UP0 ULDC UR6, c[0x0][0x44c] ;  /* 0x0001130000060ab9 */ /* 0x000fe20000000800 */
[----:B------:R-:W-:Y:S01]  /*12060*/  @UP0 ULDC UR9, c[0x0][0x450] ;  /* 0x0001140000090ab9 */ /* 0x000fe20000000800 */
[----:B------:R-:W-:Y:S02]  /*12070*/  UIMAD.WIDE.U32 UR6, UR42, UR6, URZ ;  /* 0x000000062a0672a5 */ /* 0x000fe4000f8e003f */
[----:B------:R-:W-:Y:S01]  /*12080*/  UMOV UR4, UR42 ;  /* 0x0000002a00047c82 */ /* 0x000fe20008000000 */
[----:B------:R-:W-:Y:S02]  /*12090*/  USHF.R.S32.HI UR44, URZ, 0x7, UR8 ;  /* 0x000000073f2c7899 */ /* 0x000fe40008011408 */
[----:B------:R-:W-:Y:S02]  /*120a0*/  @UP0 USHF.R.U32.HI UR4, URZ, UR9, UR7 ;  /* 0x000000093f040299 */ /* 0x000fe40008011607 */
[----:B------:R-:W-:-:S02]  /*120b0*/  UISETP.LT.AND UP0, UPT, UR43, UR44, UPT ;  /* 0x0000002c2b00728c */ /* 0x000fc4000bf01270 */
[----:B------:R-:W-:Y:S01]  /*120c0*/  UIADD3 UR4, UR4, -UR11, UR49 ;  /* 0x8000000b04047290 */ /* 0x000fe2000fffe031 */
[----:B------:R-:W-:Y:S01]  /*120d0*/  ULDC UR8, c[0x0][0x9dc] ;  /* 0x0002770000087ab9 */ /* 0x000fe20000000800 */
[----:B------:R-:W-:Y:S02]  /*120e0*/  USEL UR12, UR43, UR44, UP0 ;  /* 0x0000002c2b0c7287 */ /* 0x000fe40008000000 */
[----:B------:R-:W-:Y:S01]  /*120f0*/  UIADD3 UR8, UR4, -UR8, URZ ;  /* 0x8000000804087290 */ /* 0x000fe2000fffe03f */
[----:B------:R-:W-:Y:S11]  /*12100*/  @!P1 BRA `(.L_x_937) ;  /* 0x0000000000449947 */ /* 0x000ff60003800000 */
        /* <DEDUP_REMOVED lines=10> */
.L_x_938:
[----:B------:R-:W-:-:S11]  /*121b0*/  UISETP.NE.AND UP0, UPT, UR5, 0x1, UPT ;  /* 0x000000010500788c */ /* 0x000fd6000bf05270 */
[----:B------:R-:W-:Y:S02]  /*121c0*/  @UP0 ULDC.64 UR10, c[0x0][0x9e8] ;  /* 0x00027a00000a0ab9 */ /* 0x000fe40000000a00 */
[----:B------:R-:W-:-:S04]  /*121d0*/  UIMAD.WIDE.U32 UR6, UR4, UR10, URZ ;  /* 0x0000000a040672a5 */ /* 0x000fc8000f8e003f */
[----:B------:R-:W-:-:S12]  /*121e0*/  @UP0 USHF.R.U32.HI UR4, URZ, UR11, UR7 ;  /* 0x0000000b3f040299 */ /* 0x000fd80008011607 */
.L_x_939:
[----:B------:R-:W-:-:S04]  /*121f0*/  UIMAD UR4, UR4, UR5, URZ ;  /* 0x00000005040472a4 */ /* 0x000fc8000f8e023f */
[----:B------:R-:W-:-:S04]  /*12200*/  UISETP.LT.AND UP0, UPT, UR8, UR4, UPT ;  /* 0x000000040800728c */ /* 0x000fc8000bf01270 */
[----:B------:R-:W-:-:S12]  /*12210*/  USEL UR8, UR8, UR4, !UP0 ;  /* 0x0000000408087287 */ /* 0x000fd8000c000000 */
.L_x_937:
[----:B------:R-:W-:Y:S02]  /*12220*/  USHF.R.S32.HI UR4, URZ, 0x1f, UR8 ;  /* 0x0000001f3f047899 */ /* 0x000fe40008011408 */
[----:B------:R-:W-:Y:S02]  /*12230*/  USHF.R.U32.HI UR9, URZ, 0x10, UR46 ;  /* 0x000000103f097899 */ /* 0x000fe4000801162e */
[----:B------:R-:W-:Y:S02]  /*12240*/  ULEA.HI UR4, UR4, UR8, URZ, 0x7 ;  /* 0x0000000804047291 */ /* 0x000fe4000f8f383f */
[----:B------:R-:W-:Y:S02]  /*12250*/  ULOP3.LUT UR46, UR46, 0xffff, URZ, 0xc0, !UPT ;  /* 0x0000ffff2e2e7892 */ /* 0x000fe4000f8ec03f */
[----:B------:R-:W-:Y:S01]  /*12260*/  USHF.R.S32.HI UR4, URZ, 0x7, UR4 ;  /* 0x000000073f047899 */ /* 0x000fe20008011404 */
[----:B------:R-:W-:-:S03]  /*12270*/  UMOV UR40, URZ ;  /* 0x0000003f00287c82 */ /* 0x000fc60008000000 */
[----:B------:R-:W-:-:S04]  /*12280*/  UISETP.LT.AND UP0, UPT, URZ, UR4, UPT ;  /* 0x000000043f00728c */ /* 0x000fc8000bf01270 */
[----:B------:R-:W-:Y:S02]  /*12290*/  USEL UR45, URZ, UR4, !UP0 ;  /* 0x000000043f2d7287 */ /* 0x000fe4000c000000 */
[----:B------:R-:W-:Y:S02]  /*122a0*/  UISETP.NE.AND UP0, UPT, UR9, URZ, UPT ;  /* 0x0000003f0900728c */ /* 0x000fe4000bf05270 */
[----:B------:R-:W-:-:S06]  /*122b0*/  UISETP.GT.AND UP1, UPT, UR12, UR45, UPT ;  /* 0x0000002d0c00728c */ /* 0x000fcc000bf24270 */
[----:B------:R-:W-:-:S03]  /*122c0*/  PLOP3.LUT P0, PT, PT, PT, UP1, 0x80, 0x0 ;  /* 0x000000000000781c */ /* 0x000fc60003f0f018 */
[----:B------:R-:W-:-:S10]  /*122d0*/  @!UP0 ULDC UR9, c[0x0][0x9f0] ;  /* 0x00027c0000098ab9 */ /* 0x000fd40000000800 */
[----:B------:R-:W-:Y:S05]  /*122e0*/  @!P0 BRA `(.L_x_940) ;  /* 0x00000000007c8947 */ /* 0x000fea0003800000 */
[----:B------:R-:W-:Y:S01]  /*122f0*/  IABS R0, UR9 ;  /* 0x0000000900007c13 */ /* 0x000fe20008000000 */
[----:B------:R-:W-:Y:S02]  /*12300*/  UIADD3 UR4, UR9, -0x1, UR12 ;  /* 0xffffffff09047890 */ /* 0x000fe4000fffe00c */
[----:B------:R-:W-:Y:S02]  /*12310*/  IABS R4, UR9 ;  /* 0x0000000900047c13 */ /* 0x000fe40008000000 */
[----:B------:R-:W-:Y:S01]  /*12320*/  R2UR UR10, R0 ;  /* 0x00000000000a72ca */ /* 0x000fe200000e0000 */
[----:B------:R-:W-:-:S03]  /*12330*/  UIADD3 UR6, -UR45, UR4, URZ ;  /* 0x000000042d067290 */ /* 0x000fc6000fffe13f */
[----:B------:R-:W-:-:S03]  /*12340*/  UMOV UR4, URZ ;  /* 0x0000003f00047c82 */ /* 0x000fc60008000000 */
[----:B------:R-:W-:Y:S01]  /*12350*/  IABS R3, UR6 ;  /* 0x0000000600037c13 */ /* 0x000fe20008000000 */
[----:B------:R-:W-:-:S03]  /*12360*/  ULOP3.LUT UR6, UR6, UR9, URZ, 0x3c, !UPT ;  /* 0x0000000906067292 */ /* 0x000fc6000f8e3c3f */
[----:B------:R-:W-:Y:S02]  /*12370*/  R2UR UR8, R3 ;  /* 0x00000000030872ca */ /* 0x000fe400000e0000 */
[----:B------:R-:W0:Y:S08]  /*12380*/  I2F.RP R0, UR10 ;  /* 0x0000000a00007d06 */ /* 0x000e300008209400 */
[----:B0-----:R-:W0:Y:S02]  /*12390*/  MUFU.RCP R0, R0 ;  /* 0x0000000000007308 */ /* 0x001e240000001000 */
[----:B0-----:R-:W-:-:S02]  /*123a0*/  VIADD R2, R0, 0xffffffe ;  /* 0x0ffffffe00027836 */ /* 0x001fc40000000000 */
[----:B------:R-:W-:-:S04]  /*123b0*/  IMAD.MOV R0, RZ, RZ, -R4 ;  /* 0x000000ffff007224 */ /* 0x000fc800078e0a04 */
        /* <DEDUP_REMOVED lines=18> */
.L_x_940:
[----:B------:R-:W-:Y:S02]  /*124e0*/  UIMAD UR51, UR46, UR40, UR45 ;  /* 0x000000282e3372a4 */ /* 0x000fe4000f8e022d */
[----:B------:R-:W-:Y:S02]  /*124f0*/  IMAD.U32 R0, RZ, RZ, UR40 ;  /* 0x00000028ff007e24 */ /* 0x000fe4000f8e00ff */
[----:B------:R-:W-:Y:S02]  /*12500*/  IMAD.MOV.U32 R2, RZ, RZ, RZ ;  /* 0x000000ffff027224 */ /* 0x000fe400078e00ff */
[----:B------:R-:W-:Y:S02]  /*12510*/  IMAD.MOV.U32 R6, RZ, RZ, 0x1 ;  /* 0x00000001ff067424 */ /* 0x000fe400078e00ff */
[----:B------:R-:W-:-:S05]  /*12520*/  IMAD.U32 R19, RZ, RZ, UR51 ;  /* 0x00000033ff137e24 */ /* 0x000fca000f8e00ff */
[----:B------:R-:W-:Y:S01]  /*12530*/  VIADDMNMX R19, R19, R0, UR12, PT ;  /* 0x0000000c13137e46 */ /* 0x000fe2000b800100 */
[----:B------:R-:W-:-:S03]  /*12540*/  IMAD.MOV.U32 R0, RZ, RZ, 0x1 ;  /* 0x00000001ff007424 */ /* 0x000fc600078e00ff */
[----:B------:R-:W-:-:S13]  /*12550*/  ISETP.GT.AND P0, PT, R19, UR51, PT ;  /* 0x0000003313007c0c */ /* 0x000fda000bf04270 */
        /* <DEDUP_REMOVED lines=23> */
[----:B0----5:R-:W-:Y:S05]  /*126d0*/  CALL.ABS.NOINC R2 ;  /* 0x0000000002007343 */ /* 0x021fea0003c00000 */
.L_x_941:
        /* <DEDUP_REMOVED lines=19> */
[----:B-1---5:R-:W-:Y:S05]  /*12810*/  CALL.ABS.NOINC R2 ;  /* 0x0000000002007343 */ /* 0x022fea0003c00000 */
.L_x_943:
[----:B------:R0:W1:Y:S01]  /*12820*/  LDC.64 R2, c[0x4][R16] ;  /* 0x0100000010027b82 */ /* 0x0000620000000a00 */
[----:B------:R-:W-:Y:S01]  /*12830*/  ULDC.64 UR4, c[0x4][0x88] ;  /* 0x0100220000047ab9 */ /* 0x000fe20000000a00 */
[----:B------:R-:W-:Y:S01]  /*12840*/  ULDC.64 UR6, c[0x4][0x90] ;  /* 0x0100240000067ab9 */ /* 0x000fe20000000a00 */
[----:B------:R-:W-:Y:S02]  /*12850*/  IMAD.U32 R4, RZ, RZ, UR4 ;  /* 0x00000004ff047e24 */ /* 0x000fe4000f8e00ff */
        /* <DEDUP_REMOVED lines=11> */
.L_x_942:
[----:B------:R-:W0:Y:S01]  /*12910*/  LDC.64 R2, c[0x0][0x9f8] ;  /* 0x00027e00ff027b82 */ /* 0x000e220000000a00 */
[----:B------:R-:W-:Y:S01]  /*12920*/  IMAD.MOV.U32 R6, RZ, RZ, R24 ;  /* 0x000000ffff067224 */ /* 0x000fe200078e0018 */
[----:B------:R-:W1:Y:S06]  /*12930*/  S2R R21, SR_TID.X ;  /* 0x0000000000157919 */ /* 0x000e6c0000002100 */
[----:B------:R-:W2:Y:S01]  /*12940*/  LDC R17, c[0x0][0x430] ;  /* 0x00010c00ff117b82 */ /* 0x000ea20000000800 */
[----:B------:R-:W-:Y:S01]  /*12950*/  VIADD R0, R19, 0xffffffff ;  /* 0xffffffff13007836 */ /* 0x000fe20000000000 */
[----:B------:R-:W-:Y:S01]  /*12960*/  LOP3.LUT R16, R16, 0xffffffef, RZ, 0xc0, !PT ;  /* 0xffffffef10107812 */ /* 0x000fe200078ec0ff */
[----:B------:R-:W-:Y:S01]  /*12970*/  ULDC UR4, c[0x0][0x2f4] ;  /* 0x0000bd0000047ab9 */ /* 0x000fe20000000800 */
[----:B0-----:R-:W-:-:S04]  /*12980*/  ISETP.NE.U32.AND P0, PT, R2, RZ, PT ;  /* 0x000000ff0200720c */ /* 0x001fc80003f05070 */
[----:B------:R-:W-:-:S13]  /*12990*/  ISETP.NE.AND.EX P0, PT, R3, RZ, PT, P0 ;  /* 0x000000ff0300720c */ /* 0x000fda0003f05300 */
[----:B------:R-:W0:Y:S02]  /*129a0*/  @P0 LDC.64 R2, c[0x0][0x9f8] ;  /* 0x00027e00ff020b82 */ /* 0x000e240000000a00 */
[----:B0-----:R-:W-:-:S05]  /*129b0*/  @P0 IMAD.WIDE R2, R24, 0x4, R2 ;  /* 0x0000000418020825 */ /* 0x001fca00078e0202 */
[----:B------:R0:W3:Y:S01]  /*129c0*/  @P0 LDG.E R6, desc[UR36][R2.64] ;  /* 0x0000002402060981 */ /* 0x0000e2000c1e1900 */
[C---:B-1----:R-:W-:Y:S01]  /*129d0*/  LOP3.LUT R20, R21.reuse, 0x7f, RZ, 0xc0, !PT ;  /* 0x0000007f15147812 */ /* 0x042fe200078ec0ff */
[----:B------:R-:W-:Y:S01]  /*129e0*/  IMAD.SHL.U32 R23, R21, 0x20, RZ ;  /* 0x0000002015177824 */ /* 0x000fe200078e00ff */
[----:B--2---:R-:W-:Y:S02]  /*129f0*/  ISETP.NE.AND P1, PT, R17, 0x1, PT ;  /* 0x000000011100780c */ /* 0x004fe40003f25270 */
[----:B------:R-:W-:Y:S02]  /*12a00*/  SHF.R.U32.HI R4, RZ, 0x2, R20 ;  /* 0x00000002ff047819 */ /* 0x000fe40000011614 */
[----:B------:R-:W-:-:S03]  /*12a10*/  LOP3.LUT R23, R23, 0x60, RZ, 0xc0, !PT ;  /* 0x0000006017177812 */ /* 0x000fc600078ec0ff */
[----:B------:R-:W-:-:S04]  /*12a20*/  IMAD R4, R0, 0x80, R4 ;  /* 0x0000008000047824 */ /* 0x000fc800078e0204 */
[----:B------:R-:W-:Y:S02]  /*12a30*/  IMAD.IADD R7, R23, 0x1, R4 ;  /* 0x0000000117077824 */ /* 0x000fe400078e0204 */
[----:B------:R-:W1:Y:S01]  /*12a40*/  @P1 LDC R5, c[0x0][0x434] ;  /* 0x00010d00ff051b82 */ /* 0x000e620000000800 */
[----:B------:R-:W-:Y:S01]  /*12a50*/  @P1 LOP3.LUT R16, R16, 0x10, RZ, 0xfc, !PT ;  /* 0x0000001010101812 */ /* 0x000fe200078efcff */
[C---:B-----5:R-:W-:Y:S01]  /*12a60*/  IMAD.IADD R8, R7.reuse, 0x1, R22 ;  /* 0x0000000107087824 */ /* 0x060fe200078e0216 */
[----:B------:R-:W-:-:S03]  /*12a70*/  ISETP.GE.AND P0, PT, R7, UR49, PT ;  /* 0x0000003107007c0c */ /* 0x000fc6000bf06270 */
[----:B------:R-:W-:Y:S02]  /*12a80*/  IMAD.MOV.U32 R7, RZ, RZ, R8 ;  /* 0x000000ffff077224 */ /* 0x000fe400078e0008 */
[----:B0-----:R-:W0:Y:S08]  /*12a90*/  @P1 LDC R3, c[0x0][0x438] ;  /* 0x00010e00ff031b82 */ /* 0x001e300000000800 */
[----:B------:R-:W2:Y:S01]  /*12aa0*/  @!P0 LDC.64 R10, c[0x0][0x428] ;  /* 0x00010a00ff0a8b82 */ /* 0x000ea20000000a00 */
[----:B-1----:R-:W-:-:S07]  /*12ab0*/  @P1 IMAD.HI.U32 R2, R8, R5, RZ ;  /* 0x0000000508021227 */ /* 0x002fce00078e00ff */
[----:B------:R-:W1:Y:S01]  /*12ac0*/  @!P0 LDC.64 R4, c[0x0][0x418] ;  /* 0x00010600ff048b82 */ /* 0x000e620000000a00 */
[----:B0-----:R-:W-:-:S04]  /*12ad0*/  @P1 SHF.R.U32.HI R7, RZ, R3, R2 ;  /* 0x00000003ff071219 */ /* 0x001fc80000011602 */
[----:B------:R-:W-:Y:S02]  /*12ae0*/  @!P0 SHF.R.S32.HI R3, RZ, 0x1f, R7 ;  /* 0x0000001fff038819 */ /* 0x000fe40000011407 */
[----:B------:R-:W-:Y:S01]  /*12af0*/  LOP3.LUT R16, R16, 0xfffffffb, RZ, 0xc0, !PT ;  /* 0xfffffffb10107812 */ /* 0x000fe200078ec0ff */
[----:B------:R-:W-:Y:S01]  /*12b00*/  UMOV UR5, 0xffffffff ;  /* 0xffffffff00057882 */ /* 0x000fe20000000000 */
[----:B---3--:R-:W-:Y:S01]  /*12b10*/  SHF.R.S32.HI R9, RZ, 0x1f, R6 ;  /* 0x0000001fff097819 */ /* 0x008fe20000011406 */
[----:B------:R0:W-:Y:S04]  /*12b20*/  STL [R1], R6 ;  /* 0x0000000601007387 */ /* 0x0001e80000100800 */
[----:B--2---:R-:W-:Y:S01]  /*12b30*/  @!P0 IMAD R2, R9, R10, RZ ;  /* 0x0000000a09028224 */ /* 0x004fe200078e02ff */
[----:B------:R2:W-:Y:S03]  /*12b40*/  STL [R1+0x8], R9 ;  /* 0x0000080901007387 */ /* 0x0005e60000100800 */
[----:B------:R-:W-:-:S02]  /*12b50*/  @!P0 IMAD R11, R6, R11, R2 ;  /* 0x0000000b060b8224 */ /* 0x000fc400078e0202 */
[----:B------:R-:W-:-:S04]  /*12b60*/  @!P0 IMAD.MOV.U32 R2, RZ, RZ, R7 ;  /* 0x000000ffff028224 */ /* 0x000fc800078e0007 */
[----:B------:R-:W-:-:S04]  /*12b70*/  @!P0 IMAD.WIDE.U32 R2, R6, R10, R2 ;  /* 0x0000000a06028225 */ /* 0x000fc800078e0002 */
[----:B------:R-:W-:Y:S01]  /*12b80*/  @!P0 IMAD.IADD R3, R3, 0x1, R11 ;  /* 0x0000000103038824 */ /* 0x000fe200078e020b */
[C---:B-1----:R-:W-:Y:S01]  /*12b90*/  @!P0 LEA R4, P1, R2.reuse, R4, 0x2 ;  /* 0x0000000402048211 */ /* 0x042fe200078210ff */
[----:B0-----:R-:W-:Y:S02]  /*12ba0*/  IMAD.MOV.U32 R6, RZ, RZ, RZ ;  /* 0x000000ffff067224 */ /* 0x001fe400078e00ff */
[----:B--2---:R-:W-:Y:S01]  /*12bb0*/  IMAD.SHL.U32 R9, R21, 0x8, RZ ;  /* 0x0000000815097824 */ /* 0x004fe200078e00ff */
[----:B------:R-:W-:-:S05]  /*12bc0*/  @!P0 LEA.HI.X R5, R2, R5, R3, 0x2, P1 ;  /* 0x0000000502058211 */ /* 0x000fca00008f1403 */
[----:B------:R0:W5:Y:S02]  /*12bd0*/  @!P0 LDG.E R6, desc[UR36][R4.64] ;  /* 0x0000002404068981 */ /* 0x000164000c1e1900 */
[----:B0-----:R-:W-:-:S04]  /*12be0*/  LOP3.LUT R4, R9, 0x18, RZ, 0xc0, !PT ;  /* 0x0000001809047812 */ /* 0x001fc800078ec0ff */
[C---:B------:R-:W-:Y:S02]  /*12bf0*/  ISETP.GE.AND P2, PT, R4.reuse, UR4, PT ;  /* 0x0000000404007c0c */ /* 0x040fe4000bf46270 */
[C---:B------:R-:W-:Y:S02]  /*12c00*/  LOP3.LUT R3, R4.reuse, 0x20, RZ, 0xfc, !PT ;  /* 0x0000002004037812 */ /* 0x040fe400078efcff */
[----:B------:R-:W-:Y:S02]  /*12c10*/  LOP3.LUT R2, R4, 0x40, RZ, 0xfc, !PT ;  /* 0x0000004004027812 */ /* 0x000fe400078efcff */
[----:B------:R-:W-:Y:S02]  /*12c20*/  ISETP.GE.AND P1, PT, R3, UR4, PT ;  /* 0x0000000403007c0c */ /* 0x000fe4000bf26270 */
[----:B------:R-:W-:-:S05]  /*12c30*/  ISETP.GE.AND P0, PT, R2, UR4, PT ;  /* 0x0000000402007c0c */ /* 0x000fca000bf06270 */
[----:B------:R-:W-:-:S04]  /*12c40*/  @P2 LOP3.LUT R16, R16, 0x4, RZ, 0xfc, !PT ;  /* 0x0000000410102812 */ /* 0x000fc800078efcff */
[----:B------:R-:W-:-:S04]  /*12c50*/  LOP3.LUT R16, R16, 0xfffffffe, RZ, 0xc0, !PT ;  /* 0xfffffffe10107812 */ /* 0x000fc800078ec0ff */
[----:B------:R-:W-:-:S04]  /*12c60*/  LOP3.LUT R16, R16, 0xfffffffd, RZ, 0xc0, !PT ;  /* 0xfffffffd10107812 */ /* 0x000fc800078ec0ff */
[----:B------:R-:W-:-:S04]  /*12c70*/  @P1 LOP3.LUT R16, R16, 0x2, RZ, 0xfc, !PT ;  /* 0x0000000210101812 */ /* 0x000fc800078efcff */
[----:B------:R-:W-:Y:S01]  /*12c80*/  @P0 LOP3.LUT R16, R16, 0x1, RZ, 0xfc, !PT ;  /* 0x0000000110100812 */ /* 0x000fe200078efcff */
[----:B------:R-:W-:Y:S06]  /*12c90*/  BRA.DIV UR5, `(.L_x_944) ;  /* 0x0000003205047947 */ /* 0x000fec000b800000 */
.L_x_986:
[----:B------:R-:W2:Y:S01]  /*12ca0*/  LDL R2, [R1+0xc] ;  /* 0x00000c0001027983 */ /* 0x000ea20000100800 */
[----:B------:R-:W-:Y:S01]  /*12cb0*/  IMAD.U32 R29, RZ, RZ, UR41 ;  /* 0x00000029ff1d7e24 */ /* 0x000fe2000f8e00ff */
[----:B------:R-:W-:Y:S01]  /*12cc0*/  LOP3.LUT R16, R16, 0xfffffff7, RZ, 0xc0, !PT ;  /* 0xfffffff710107812 */ /* 0x000fe200078ec0ff */
[----:B------:R-:W-:Y:S02]  /*12cd0*/  IMAD.MOV R5, RZ, RZ, -R7 ;  /* 0x000000ffff057224 */ /* 0x000fe400078e0a07 */
[----:B------:R-:W-:Y:S01]  /*12ce0*/  IMAD.MOV.U32 R26, RZ, RZ, R0 ;  /* 0x000000ffff1a7224 */ /* 0x000fe200078e0000 */
[----:B------:R-:W-:Y:S01]  /*12cf0*/  SHF.R.S32.HI R29, RZ, 0x1f, R29 ;  /* 0x0000001fff1d7819 */ /* 0x000fe2000001141d */
[----:B------:R-:W-:Y:S01]  /*12d00*/  IMAD R5, R17, R5, R8 ;  /* 0x0000000511057224 */ /* 0x000fe200078e0208 */
[----:B--2---:R-:W-:-:S13]  /*12d10*/  R2UR UR4, R2 ;  /* 0x00000000020472ca */ /* 0x004fda00000e0000 */
[----:B------:R-:W-:-:S06]  /*12d20*/  ULOP3.LUT UR4, UR4, 0x2, URZ, 0xfc, !UPT ;  /* 0x0000000204047892 */ /* 0x000fcc000f8efc3f */
[----:B------:R-:W-:-:S05]  /*12d30*/  IMAD.U32 R2, RZ, RZ, UR4 ;  /* 0x00000004ff027e24 */ /* 0x000fca000f8e00ff */
[----:B------:R-:W-:-:S13]  /*12d40*/  ISETP.NE.AND P0, PT, R2, 0x3, PT ;  /* 0x000000030200780c */ /* 0x000fda0003f05270 */
[----:B------:R-:W-:Y:S01]  /*12d50*/  @P0 LOP3.LUT R16, R16, 0x8, RZ, 0xfc, !PT ;  /* 0x0000000810100812 */ /* 0x000fe200078efcff */
[----:B------:R-:W-:Y:S06]  /*12d60*/  @!P0 BRA `(.L_x_945) ;  /* 0x0000000000048947 */ /* 0x000fec0003800000 */
[----:B------:R-:W-:Y:S01]  /*12d70*/  BPT.TRAP 0x1 ;  /* 0x000000040000795c */ /* 0x000fe20000300000 */
.L_x_945:
[----:B------:R-:W-:Y:S01]  /*12d80*/  IMAD.MOV.U32 R10, RZ, RZ, 0x1 ;  /* 0x00000001ff0a7424 */ /* 0x000fe200078e00ff */
[----:B------:R-:W-:Y:S01]  /*12d90*/  SHF.R.S32.HI R7, RZ, 0x1f, R5 ;  /* 0x0000001fff077819 */ /* 0x000fe20000011405 */
[----:B------:R-:W-:Y:S01]  /*12da0*/  ULDC.64 UR4, c[0x0][0x328] ;  /* 0x0000ca0000047ab9 */ /* 0x000fe20000000a00 */
[----:B-----5:R-:W-:Y:S02]  /*12db0*/  SHF.R.S32.HI R4, RZ, 0x1f, R6 ;  /* 0x0000001fff047819 */ /* 0x020fe40000011406 */
[----:B------:R-:W-:Y:S01]  /*12dc0*/  SHF.L.U32 R10, R10, 0x1f, RZ ;  /* 0x0000001f0a0a7819 */ /* 0x000fe200000006ff */
[----:B------:R-:W-:Y:S01]  /*12dd0*/  IMAD R2, R7, UR4, RZ ;  /* 0x0000000407027c24 */ /* 0x000fe2000f8e02ff */
[----:B------:R-:W-:Y:S02]  /*12de0*/  R2UR UR6, R29 ;  /* 0x000000001d0672ca */ /* 0x000fe400000e0000 */
[----:B------:R-:W0:Y:S01]  /*12df0*/  SYNCS.PHASECHK.TRANS64.TRYWAIT P0, [UR47+0x2d840], R10 ;  /* 0x02d8400aff0075a7 */ /* 0x000e22000800016f */
[----:B------:R-:W-:-:S02]  /*12e00*/  IMAD R11, R5, UR5, R2 ;  /* 0x00000005050b7c24 */ /* 0x000fc4000f8e0202 */
[----:B------:R-:W-:Y:S01]  /*12e10*/  IMAD.WIDE.U32 R2, R5, UR4, RZ ;  /* 0x0000000405027c25 */ /* 0x000fe2000f8e00ff */
[----:B------:R-:W-:-:S03]  /*12e20*/  ULDC.64 UR4, c[0x0][0x338] ;  /* 0x0000ce0000047ab9 */ /* 0x000fc60000000a00 */
[----:B------:R-:W-:Y:S02]  /*12e30*/  IMAD.IADD R3, R3, 0x1, R11 ;  /* 0x0000000103037824 */ /* 0x000fe400078e020b */
[----:B------:R-:W-:Y:S02]  /*12e40*/  IMAD R11, R4, UR4, RZ ;  /* 0x00000004040b7c24 */ /* 0x000fe4000f8e02ff */
[----:B------:R-:W-:-:S04]  /*12e50*/  IMAD.WIDE.U32 R2, R6, UR4, R2 ;  /* 0x0000000406027c25 */ /* 0x000fc8000f8e0002 */
[----:B------:R-:W-:Y:S01]  /*12e60*/  IMAD R8, R6, UR5, R11 ;  /* 0x0000000506087c24 */ /* 0x000fe2000f8e020b */
[----:B------:R-:W-:Y:S02]  /*12e70*/  ULDC.64 UR4, c[0x0][0x330] ;  /* 0x0000cc0000047ab9 */ /* 0x000fe40000000a00 */
[----:B------:R-:W-:Y:S01]  /*12e80*/  IMAD.U32 R11, RZ, RZ, UR4 ;  /* 0x00000004ff0b7e24 */ /* 0x000fe2000f8e00ff */
[----:B------:R-:W-:Y:S01]  /*12e90*/  UIMAD UR4, UR6, UR4, URZ ;  /* 0x00000004060472a4 */ /* 0x000fe2000f8e023f */
[----:B------:R-:W-:Y:S02]  /*12ea0*/  IMAD.IADD R3, R3, 0x1, R8 ;  /* 0x0000000103037824 */ /* 0x000fe400078e0208 */
[----:B------:R-:W-:Y:S01]  /*12eb0*/  ULDC.64 UR6, c[0x0][0x318] ;  /* 0x0000c60000067ab9 */ /* 0x000fe20000000a00 */
[----:B------:R-:W-:Y:S02]  /*12ec0*/  UIMAD UR4, UR41, UR5, UR4 ;  /* 0x00000005290472a4 */ /* 0x000fe4000f8e0204 */
[----:B------:R-:W-:-:S04]  /*12ed0*/  IMAD.WIDE.U32 R2, R11, UR41, R2 ;  /* 0x000000290b027c25 */ /* 0x000fc8000f8e0002 */
[----:B------:R-:W-:Y:S01]  /*12ee0*/  VIADD R3, R3, UR4 ;  /* 0x0000000403037c36 */ /* 0x000fe20008000000 */
[----:B------:R-:W-:-:S04]  /*12ef0*/  LEA R17, P1, R2, UR6, 0x1 ;  /* 0x0000000602117c11 */ /* 0x000fc8000f8208ff */
[----:B------:R-:W-:Y:S01]  /*12f00*/  LEA.HI.X R18, R2, UR7, R3, 0x1, P1 ;  /* 0x0000000702127c11 */ /* 0x000fe200088f0c03 */
[----:B0-----:R-:W-:Y:S08]  /*12f10*/  @!P0 BRA `(.L_x_946) ;  /* 0x0000002c00848947 */ /* 0x001ff00003800000 */
.L_x_987:
[----:B------:R-:W1:Y:S01]  /*12f20*/  S2R R11, SR_TID.X ;  /* 0x00000000000b7919 */ /* 0x000e620000002100 */
[----:B------:R-:W-:Y:S01]  /*12f30*/  ULDC.64 UR4, c[0x0][0x300] ;  /* 0x0000c00000047ab9 */ /* 0x000fe20000000a00 */
[----:B------:R-:W-:Y:S01]  /*12f40*/  R2UR UR6, R29 ;  /* 0x000000001d0672ca */ /* 0x000fe200000e0000 */
[----:B------:R-:W-:Y:S01]  /*12f50*/  IMAD R2, R7, UR4, RZ ;  /* 0x0000000407027c24 */ /* 0x000fe2000f8e02ff */
[----:B0-----:R-:W0:Y:S01]  /*12f60*/  S2R R10, SR_TID.X ;  /* 0x00000000000a7919 */ /* 0x001e220000002100 */
[C---:B------:R-:W-:Y:S02]  /*12f70*/  LOP3.LUT P4, RZ, R16.reuse, 0x4, RZ, 0xc0, !PT ;  /* 0x0000000410ff7812 */ /* 0x040fe4000788c0ff */
[C---:B------:R-:W-:Y:S01]  /*12f80*/  IMAD R7, R5.reuse, UR5, R2 ;  /* 0x0000000505077c24 */ /* 0x040fe2000f8e0202 */
[C---:B------:R-:W-:Y:S01]  /*12f90*/  LOP3.LUT P3, RZ, R16.reuse, 0x2, RZ, 0xc0, !PT ;  /* 0x0000000210ff7812 */ /* 0x040fe2000786c0ff */
[----:B------:R-:W-:Y:S01]  /*12fa0*/  IMAD.WIDE.U32 R2, R5, UR4, RZ ;  /* 0x0000000405027c25 */ /* 0x000fe2000f8e00ff */
[----:B------:R-:W-:Y:S01]  /*12fb0*/  ULDC.64 UR4, c[0x0][0x310] ;  /* 0x0000c40000047ab9 */ /* 0x000fe20000000a00 */
[----:B------:R-:W-:-:S02]  /*12fc0*/  LOP3.LUT P2, RZ, R16, 0x1, RZ, 0xc0, !PT ;  /* 0x0000000110ff7812 */ /* 0x000fc4000784c0ff */
[----:B------:R-:W-:Y:S02]  /*12fd0*/  IMAD.IADD R3, R3, 0x1, R7 ;  /* 0x0000000103037824 */ /* 0x000fe400078e0207 */
[----:B------:R-:W-:Y:S02]  /*12fe0*/  IMAD R5, R4, UR4, RZ ;  /* 0x0000000404057c24 */ /* 0x000fe4000f8e02ff */
[----:B------:R-:W-:-:S04]  /*12ff0*/  IMAD.WIDE.U32 R2, R6, UR4, R2 ;  /* 0x0000000406027c25 */ /* 0x000fc8000f8e0002 */
[----:B------:R-:W-:Y:S01]  /*13000*/  IMAD R5, R6, UR5, R5 ;  /* 0x0000000506057c24 */ /* 0x000fe2000f8e0205 */
[----:B------:R-:W-:Y:S01]  /*13010*/  ULDC.64 UR4, c[0x0][0x308] ;  /* 0x0000c20000047ab9 */ /* 0x000fe20000000a00 */
[----:B------:R-:W-:Y:S01]  /*13020*/  IMAD.SHL.U32 R4, R20, 0x8, RZ ;  /* 0x0000000814047824 */ /* 0x000fe200078e00ff */
[----:B------:R-:W-:Y:S01]  /*13030*/  LOP3.LUT R6, R9, 0xc0, RZ, 0xc0, !PT ;  /* 0x000000c009067812 */ /* 0x000fe200078ec0ff */
[----:B------:R-:W-:Y:S02]  /*13040*/  IMAD.IADD R3, R3, 0x1, R5 ;  /* 0x0000000103037824 */ /* 0x000fe400078e0205 */
[----:B------:R-:W-:Y:S01]  /*13050*/  IMAD.MOV.U32 R5, RZ, RZ, -0x80 ;  /* 0xffffff80ff057424 */ /* 0x000fe200078e00ff */
[----:B------:R-:W-:Y:S02]  /*13060*/  LOP3.LUT R4, R4, 0x300, RZ, 0xc0, !PT ;  /* 0x0000030004047812 */ /* 0x000fe400078ec0ff */
[--C-:B------:R-:W-:Y:S01]  /*13070*/  LOP3.LUT R6, R6, 0x18, R9.reuse, 0xf8, !PT ;  /* 0x0000001806067812 */ /* 0x100fe200078ef809 */
[----:B------:R-:W-:Y:S01]  /*13080*/  IMAD R8, R0, R5, UR49 ;  /* 0x0000003100087e24 */ /* 0x000fe2000f8e0205 */
[----:B-1----:R-:W-:Y:S01]  /*13090*/  LOP3.LUT R11, R11, 0x7f, RZ, 0xc0, !PT ;  /* 0x0000007f0b0b7812 */ /* 0x002fe200078ec0ff */
[----:B------:R-:W-:Y:S01]  /*130a0*/  IMAD.U32 R5, RZ, RZ, UR4 ;  /* 0x00000004ff057e24 */ /* 0x000fe2000f8e00ff */
[----:B------:R-:W-:Y:S01]  /*130b0*/  UIMAD UR4, UR6, UR4, URZ ;  /* 0x00000004060472a4 */ /* 0x000fe2000f8e023f */
[----:B------:R-:W-:-:S02]  /*130c0*/  LOP3.LUT R4, R4, 0x20, R9, 0xf8, !PT ;  /* 0x0000002004047812 */ /* 0x000fc400078ef809 */
[----:B------:R-:W-:Y:S01]  /*130d0*/  IMAD.WIDE.U32 R2, R5, UR41, R2 ;  /* 0x0000002905027c25 */ /* 0x000fe2000f8e0002 */
[----:B------:R-:W-:Y:S01]  /*130e0*/  UIMAD UR4, UR41, UR5, UR4 ;  /* 0x00000005290472a4 */ /* 0x000fe2000f8e0204 */
[----:B------:R-:W-:Y:S01]  /*130f0*/  SHF.R.U32.HI R11, RZ, 0x2, R11 ;  /* 0x00000002ff0b7819 */ /* 0x000fe2000001160b */
[----:B------:R-:W-:Y:S01]  /*13100*/  ULDC.64 UR6, c[0x0][0x2e8] ;  /* 0x0000ba0000067ab9 */ /* 0x000fe20000000a00 */
[----:B0-----:R-:W-:Y:S02]  /*13110*/  LOP3.LUT R28, R6, 0x18, R10, 0x78, !PT ;  /* 0x00000018061c7812 */ /* 0x001fe400078e780a */
[----:B------:R-:W-:Y:S01]  /*13120*/  LEA R0, P1, R2, UR6, 0x1 ;  /* 0x0000000602007c11 */ /* 0x000fe2000f8208ff */
[----:B------:R-:W-:Y:S01]  /*13130*/  VIADD R9, R3, UR4 ;  /* 0x0000000403097c36 */ /* 0x000fe20008000000 */
[----:B------:R-:W-:Y:S01]  /*13140*/  UMOV UR4, 0xffffffff ;  /* 0xffffffff00047882 */ /* 0x000fe20000000000 */
[----:B------:R-:W-:Y:S01]  /*13150*/  IMAD.IADD R8, R8, 0x1, -R11 ;  /* 0x0000000108087824 */ /* 0x000fe200078e0a0b */
[----:B------:R-:W-:-:S02]  /*13160*/  LOP3.LUT R28, R4, R28, RZ, 0xfc, !PT ;  /* 0x0000001c041c7212 */ /* 0x000fc400078efcff */
        /* <DEDUP_REMOVED lines=11> */
[----:B------:R-:W-:Y:S01]  /*13220*/  SHFL.IDX PT, R3, R0, 0x2, 0x1c1f ;  /* 0x005c1f0000037f89 */ /* 0x000fe200000e0000 */
[----:B-1----:R-:W-:Y:S02]  /*13230*/  IMAD.MOV.U32 R7, RZ, RZ, R6 ;  /* 0x000000ffff077224 */ /* 0x002fe400078e0006 */
[----:B0-----:R-:W-:Y:S02]  /*13240*/  IMAD.SHL.U32 R11, R2, 0x8, RZ ;  /* 0x00000008020b7824 */ /* 0x001fe400078e00ff */
[----:B------:R-:W0:Y:S01]  /*13250*/  SHFL.IDX PT, R2, R9, 0x2, 0x1c1f ;  /* 0x005c1f0009027f89 */ /* 0x000e2200000e0000 */
[----:B--2---:R-:W-:Y:S02]  /*13260*/  IMAD.MOV.U32 R6, RZ, RZ, R14 ;  /* 0x000000ffff067224 */ /* 0x004fe400078e000e */
[----:B------:R-:W-:Y:S01]  /*13270*/  LOP3.LUT R11, R11, 0x18, RZ, 0xc0, !PT ;  /* 0x000000180b0b7812 */ /* 0x000fe200078ec0ff */
[----:B------:R-:W1:Y:S01]  /*13280*/  SHFL.IDX PT, R9, R9, 0x3, 0x1c1f ;  /* 0x007c1f0009097f89 */ /* 0x000e6200000e0000 */
[----:B---3--:R-:W-:-:S03]  /*13290*/  LOP3.LUT R5, R5, R4, RZ, 0x3c, !PT ;  /* 0x0000000405057212 */ /* 0x008fc600078e3cff */
[----:B------:R-:W-:Y:S01]  /*132a0*/  @P0 IMAD.WIDE.U32 R6, R11, 0x2, R6 ;  /* 0x000000020b060825 */ /* 0x000fe200078e0006 */
[----:B------:R2:W3:Y:S01]  /*132b0*/  SHFL.IDX PT, R14, R0, 0x3, 0x1c1f ;  /* 0x007c1f00000e7f89 */ /* 0x0004e200000e0000 */
[----:B------:R-:W-:-:S03]  /*132c0*/  LOP3.LUT R4, R5, R4, RZ, 0x3c, !PT ;  /* 0x0000000405047212 */ /* 0x000fc600078e3cff */
[----:B------:R2:W-:Y:S01]  /*132d0*/  @P0 LDGSTS.E.BYPASS.LTC128B.128 [R21+0x15400], desc[UR36][R6.64], !P4 ;  /* 0x1540000006150fae */ /* 0x0005e2000e101d64 */
[----:B------:R-:W-:-:S03]  /*132e0*/  LOP3.LUT R5, R5, R4, RZ, 0x3c, !PT ;  /* 0x0000000405057212 */ /* 0x000fc600078e3cff */
[----:B------:R2:W-:Y:S01]  /*132f0*/  @P0 LDGSTS.E.BYPASS.LTC128B.128 [R21+0x17400], desc[UR36][R6.64+0x40], !P3 ;  /* 0x1740004006150fae */ /* 0x0005e2000d901d64 */
[----:B------:R-:W-:-:S03]  /*13300*/  @P1 IMAD.WIDE.U32 R4, R11, 0x2, R4 ;  /* 0x000000020b041825 */ /* 0x000fc600078e0004 */
[----:B------:R2:W-:Y:S01]  /*13310*/  @P0 LDGSTS.E.BYPASS.LTC128B.128 [R21+0x19400], desc[UR36][R6.64+0x80], !P2 ;  /* 0x1940008006150fae */ /* 0x0005e2000d101d64 */
[----:B------:R-:W-:Y:S02]  /*13320*/  ISETP.GE.AND P0, PT, R8, 0x41, PT ;  /* 0x000000410800780c */ /* 0x000fe40003f06270 */
[-C--:B0-----:R-:W-:Y:S01]  /*13330*/  LOP3.LUT R3, R3, R2.reuse, RZ, 0x3c, !PT ;  /* 0x0000000203037212 */ /* 0x081fe200078e3cff */
[----:B------:R2:W-:Y:S03]  /*13340*/  @P1 LDGSTS.E.BYPASS.LTC128B.128 [R25+0x15c00], desc[UR36][R4.64], !P4 ;  /* 0x15c0000004191fae */ /* 0x0005e6000e101d64 */
[C---:B------:R-:W-:Y:S01]  /*13350*/  LOP3.LUT R2, R3.reuse, R2, RZ, 0x3c, !PT ;  /* 0x0000000203027212 */ /* 0x040fe200078e3cff */
[----:B------:R2:W-:Y:S03]  /*13360*/  @P1 LDGSTS.E.BYPASS.LTC128B.128 [R25+0x17c00], desc[UR36][R4.64+0x40], !P3 ;  /* 0x17c0004004191fae */ /* 0x0005e6000d901d64 */
[----:B------:R-:W-:Y:S01]  /*13370*/  LOP3.LUT R3, R3, R2, RZ, 0x3c, !PT ;  /* 0x0000000203037212 */ /* 0x000fe200078e3cff */
[----:B------:R2:W-:Y:S02]  /*13380*/  @P1 LDGSTS.E.BYPASS.LTC128B.128 [R25+0x19c00], desc[UR36][R4.64+0x80], !P2 ;  /* 0x19c0008004191fae */ /* 0x0005e4000d101d64 */
[----:B------:R-:W-:Y:S01]  /*13390*/  @P0 LEA R27, R28, UR47, 0x1 ;  /* 0x0000002f1c1b0c11 */ /* 0x000fe2000f8e08ff */
[----:B------:R-:W-:-:S05]  /*133a0*/  @P0 IMAD.WIDE.U32 R2, R11, 0x2, R2 ;  /* 0x000000020b020825 */ /* 0x000fca00078e0002 */
[----:B------:R2:W-:Y:S04]  /*133b0*/  @P0 LDGSTS.E.BYPASS.LTC128B.128 [R27+0x16400], desc[UR36][R2.64], !P4 ;  /* 0x16400000021b0fae */ /* 0x0005e8000e101d64 */
[----:B------:R2:W-:Y:S04]  /*133c0*/  @P0 LDGSTS.E.BYPASS.LTC128B.128 [R27+0x18400], desc[UR36][R2.64+0x40], !P3 ;  /* 0x18400040021b0fae */ /* 0x0005e8000d901d64 */
[----:B-1-3--:R2:W-:Y:S02]  /*133d0*/  @P0 LDGSTS.E.BYPASS.LTC128B.128 [R27+0x1a400], desc[UR36][R2.64+0x80], !P2 ;  /* 0x1a400080021b0fae */ /* 0x00a5e4000d101d64 */
.L_x_997:
[----:B------:R-:W-:Y:S01]  /*133e0*/  ISETP.GE.AND P0, PT, R8, 0x61, PT ;  /* 0x000000610800780c */ /* 0x000fe20003f06270 */
[----:B--2---:R-:W-:Y:S02]  /*133f0*/  IMAD.SHL.U32 R27, R10, 0x8, RZ ;  /* 0x000000080a1b7824 */ /* 0x004fe400078e00ff */
[----:B------:R-:W-:Y:S02]  /*13400*/  IMAD.MOV.U32 R2, RZ, RZ, R14 ;  /* 0x000000ffff027224 */ /* 0x000fe400078e000e */
[----:B------:R-:W-:Y:S01]  /*13410*/  IMAD.MOV.U32 R3, RZ, RZ, R9 ;  /* 0x000000ffff037224 */ /* 0x000fe200078e0009 */
[----:B------:R-:W-:-:S07]  /*13420*/  LOP3.LUT R27, R27, 0x18, RZ, 0xc0, !PT ;  /* 0x000000181b1b7812 */ /* 0x000fce00078ec0ff */
[----:B------:R-:W-:Y:S01]  /*13430*/  @P0 IMAD.WIDE.U32 R2, R27, 0x2, R2 ;  /* 0x000000021b020825 */ /* 0x000fe200078e0002 */
[----:B------:R-:W-:-:S05]  /*13440*/  @P0 LEA R5, R28, UR47, 0x1 ;  /* 0x0000002f1c050c11 */ /* 0x000fca000f8e08ff */
        /* <DEDUP_REMOVED lines=10> */
[----:B------:R-:W-:-:S13]  /*134f0*/  LOP3.LUT P1, RZ, R16, 0x8, RZ, 0xc0, !PT ;  /* 0x0000000810ff7812 */ /* 0x000fda000782c0ff */
[----:B0-----:R-:W-:Y:S05]  /*13500*/  @!P1 BRA `(.L_x_948) ;  /* 0x0000000000049947 */ /* 0x001fea0003800000 */
[----:B------:R-:W-:Y:S01]  /*13510*/  BPT.TRAP 0x1 ;  /* 0x000000040000795c */ /* 0x000fe20000300000 */
.L_x_948:
        /* <DEDUP_REMOVED lines=30> */
.L_x_949:
[----:B------:R-:W0:Y:S01]  /*13700*/  S2R R13, SR_TID.X ;  /* 0x00000000000d7919 */ /* 0x000e220000002100 */
[----:B------:R-:W-:Y:S01]  /*13710*/  UISETP.NE.AND UP0, UPT, UR50, URZ, UPT ;  /* 0x0000003f3200728c */ /* 0x000fe2000bf05270 */
[----:B------:R-:W-:Y:S01]  /*13720*/  IMAD.U32 R4, RZ, RZ, UR38 ;  /* 0x00000026ff047e24 */ /* 0x000fe2000f8e00ff */
[----:B------:R-:W-:Y:S01]  /*13730*/  ULDC.64 UR4, c[0x0][0x2e0] ;  /* 0x0000b80000047ab9 */ /* 0x000fe20000000a00 */
[----:B------:R-:W-:Y:S01]  /*13740*/  IMAD.U32 R3, RZ, RZ, UR48 ;  /* 0x00000030ff037e24 */ /* 0x000fe2000f8e00ff */
[----:B------:R-:W1:Y:S01]  /*13750*/  LDC R20, c[0x0][0x448] ;  /* 0x00011200ff147b82 */ /* 0x000e620000000800 */
[----:B------:R-:W-:Y:S01]  /*13760*/  IMAD.MOV.U32 R2, RZ, RZ, R4 ;  /* 0x000000ffff027224 */ /* 0x000fe200078e0004 */
[----:B------:R-:W-:Y:S01]  /*13770*/  PLOP3.LUT P1, PT, PT, PT, UP0, 0x80, 0x0 ;  /* 0x000000000000781c */ /* 0x000fe20003f2f008 */
[----:B------:R-:W-:Y:S01]  /*13780*/  IMAD R25, R25, UR4, RZ ;  /* 0x0000000419197c24 */ /* 0x000fe2000f8e02ff */
[----:B------:R-:W-:Y:S01]  /*13790*/  PLOP3.LUT P0, PT, PT, PT, UP0, 0x80, 0x0 ;  /* 0x000000000000781c */ /* 0x000fe20003f0f008 */
[----:B------:R-:W-:-:S02]  /*137a0*/  IMAD.WIDE.U32 R2, R24, UR4, R2 ;  /* 0x0000000418027c25 */ /* 0x000fc4000f8e0002 */
[----:B------:R-:W-:Y:S02]  /*137b0*/  @UP0 ULDC UR4, c[0x0][0x44c] ;  /* 0x0001130000040ab9 */ /* 0x000fe40000000800 */
[----:B------:R-:W-:Y:S02]  /*137c0*/  IMAD.U32 R5, RZ, RZ, UR39 ;  /* 0x00000027ff057e24 */ /* 0x000fe4000f8e00ff */
[----:B------:R-:W-:-:S04]  /*137d0*/  IMAD R25, R24, UR5, R25 ;  /* 0x0000000518197c24 */ /* 0x000fc8000f8e0219 */
[----:B------:R-:W-:Y:S01]  /*137e0*/  IMAD.IADD R3, R3, 0x1, R25 ;  /* 0x0000000103037824 */ /* 0x000fe200078e0219 */
[C---:B0-----:R-:W-:Y:S01]  /*137f0*/  LOP3.LUT R21, R13.reuse, 0x7f, RZ, 0xc0, !PT ;  /* 0x0000007f0d157812 */ /* 0x041fe200078ec0ff */
[----:B------:R-:W-:-:S03]  /*13800*/  IMAD.SHL.U32 R13, R13, 0x8, RZ ;  /* 0x000000080d0d7824 */ /* 0x000fc600078e00ff */
[----:B------:R-:W-:Y:S02]  /*13810*/  SHF.R.U32.HI R21, RZ, 0x2, R21 ;  /* 0x00000002ff157819 */ /* 0x000fe40000011615 */
[----:B------:R-:W-:Y:S02]  /*13820*/  LOP3.LUT R13, R13, 0x18, RZ, 0xc0, !PT ;  /* 0x000000180d0d7812 */ /* 0x000fe400078ec0ff */
[----:B------:R-:W-:Y:S02]  /*13830*/  IADD3 R7, R21, UR42, R23 ;  /* 0x0000002a15077c10 */ /* 0x000fe4000fffe017 */
[C---:B------:R-:W-:Y:S02]  /*13840*/  LOP3.LUT R14, R13.reuse, 0x20, RZ, 0xfc, !PT ;  /* 0x000000200d0e7812 */ /* 0x040fe400078efcff */
[----:B------:R-:W-:Y:S01]  /*13850*/  LOP3.LUT R13, R13, 0x40, RZ, 0xfc, !PT ;  /* 0x000000400d0d7812 */ /* 0x000fe200078efcff */
[----:B------:R-:W-:Y:S01]  /*13860*/  @P1 IMAD.HI.U32 R0, R7, UR4, RZ ;  /* 0x0000000407001c27 */ /* 0x000fe2000f8e00ff */
[----:B------:R-:W-:Y:S01]  /*13870*/  PLOP3.LUT P1, PT, PT, PT, UP0, 0x80, 0x0 ;  /* 0x000000000000781c */ /* 0x000fe20003f2f008 */
[----:B------:R-:W-:-:S02]  /*13880*/  @UP0 ULDC UR4, c[0x0][0x450] ;  /* 0x0001140000040ab9 */ /* 0x000fc40000000800 */
[----:B------:R-:W-:Y:S01]  /*13890*/  IMAD.MOV.U32 R5, RZ, RZ, R7 ;  /* 0x000000ffff057224 */ /* 0x000fe200078e0007 */
[----:B------:R-:W-:Y:S01]  /*138a0*/  @P0 SHF.R.U32.HI R5, RZ, UR4, R0 ;  /* 0x00000004ff050c19 */ /* 0x000fe20008011600 */
[----:B------:R-:W-:Y:S01]  /*138b0*/  VIADD R0, R7, 0x80 ;  /* 0x0000008007007836 */ /* 0x000fe20000000000 */
[----:B------:R-:W-:Y:S01]  /*138c0*/  PLOP3.LUT P0, PT, PT, PT, UP0, 0x80, 0x0 ;  /* 0x000000000000781c */ /* 0x000fe20003f0f008 */
[----:B------:R-:W-:Y:S02]  /*138d0*/  @UP0 ULDC UR4, c[0x0][0x44c] ;  /* 0x0001130000040ab9 */ /* 0x000fe40000000800 */
[----:B------:R-:W-:Y:S02]  /*138e0*/  IMAD.MOV.U32 R10, RZ, RZ, R0 ;  /* 0x000000ffff0a7224 */ /* 0x000fe400078e0000 */
[----:B------:R-:W-:Y:S02]  /*138f0*/  IMAD.MOV R9, RZ, RZ, -R5 ;  /* 0x000000ffff097224 */ /* 0x000fe400078e0a05 */
[----:B------:R-:W-:Y:S01]  /*13900*/  @P1 IMAD.HI.U32 R4, R0, UR4, RZ ;  /* 0x0000000400041c27 */ /* 0x000fe2000f8e00ff */
[----:B------:R-:W-:-:S03]  /*13910*/  @UP0 ULDC UR4, c[0x0][0x450] ;  /* 0x0001140000040ab9 */ /* 0x000fc60000000800 */
[----:B-1----:R-:W-:Y:S02]  /*13920*/  IMAD R9, R20, R9, R7 ;  /* 0x0000000914097224 */ /* 0x002fe400078e0207 */
[----:B------:R-:W-:Y:S01]  /*13930*/  @P0 SHF.R.U32.HI R10, RZ, UR4, R4 ;  /* 0x00000004ff0a0c19 */ /* 0x000fe20008011604 */
[----:B------:R-:W-:Y:S01]  /*13940*/  ULDC.64 UR4, c[0x0][0x2d0] ;  /* 0x0000b40000047ab9 */ /* 0x000fe20000000a00 */
[----:B------:R-:W-:Y:S02]  /*13950*/  SHF.R.S32.HI R4, RZ, 0x1f, R5 ;  /* 0x0000001fff047819 */ /* 0x000fe40000011405 */
[----:B------:R-:W-:Y:S01]  /*13960*/  SHF.R.S32.HI R12, RZ, 0x1f, R10 ;  /* 0x0000001fff0c7819 */ /* 0x000fe2000001140a */
[----:B------:R-:W-:-:S04]  /*13970*/  IMAD.WIDE.U32 R6, R10, UR4, R2 ;  /* 0x000000040a067c25 */ /* 0x000fc8000f8e0002 */
[----:B------:R-:W-:Y:S02]  /*13980*/  IMAD R4, R4, UR4, RZ ;  /* 0x0000000404047c24 */ /* 0x000fe4000f8e02ff */
[----:B------:R-:W-:Y:S02]  /*13990*/  IMAD R12, R12, UR4, RZ ;  /* 0x000000040c0c7c24 */ /* 0x000fe4000f8e02ff */
[C---:B------:R-:W-:Y:S02]  /*139a0*/  IMAD R8, R5.reuse, UR5, R4 ;  /* 0x0000000505087c24 */ /* 0x040fe4000f8e0204 */
[----:B------:R-:W-:Y:S01]  /*139b0*/  IMAD.WIDE.U32 R4, R5, UR4, R2 ;  /* 0x0000000405047c25 */ /* 0x000fe2000f8e0002 */
[----:B------:R-:W-:-:S03]  /*139c0*/  SHF.R.S32.HI R2, RZ, 0x1f, R9 ;  /* 0x0000001fff027819 */ /* 0x000fc60000011409 */
[----:B------:R-:W-:Y:S02]  /*139d0*/  IMAD.MOV R11, RZ, RZ, -R10 ;  /* 0x000000ffff0b7224 */ /* 0x000fe400078e0a0a */
[----:B------:R-:W-:Y:S01]  /*139e0*/  IMAD R10, R10, UR5, R12 ;  /* 0x000000050a0a7c24 */ /* 0x000fe2000f8e020c */
[----:B------:R-:W-:Y:S01]  /*139f0*/  ULDC.64 UR4, c[0x0][0x2c8] ;  /* 0x0000b20000047ab9 */ /* 0x000fe20000000a00 */
[----:B------:R-:W-:Y:S02]  /*13a00*/  IMAD.IADD R3, R5, 0x1, R8 ;  /* 0x0000000105037824 */ /* 0x000fe400078e0208 */
[----:B------:R-:W-:Y:S02]  /*13a10*/  IMAD R8, R2, UR4, RZ ;  /* 0x0000000402087c24 */ /* 0x000fe4000f8e02ff */
[----:B------:R-:W-:Y:S02]  /*13a20*/  IMAD R0, R20, R11, R0 ;  /* 0x0000000b14007224 */ /* 0x000fe400078e0200 */
[----:B------:R-:W-:-:S02]  /*13a30*/  IMAD.MOV.U32 R2, RZ, RZ, R4 ;  /* 0x000000ffff027224 */ /* 0x000fc400078e0004 */
[C---:B------:R-:W-:Y:S02]  /*13a40*/  IMAD R8, R9.reuse, UR5, R8 ;  /* 0x0000000509087c24 */ /* 0x040fe4000f8e0208 */
[----:B------:R-:W-:Y:S01]  /*13a50*/  IMAD.WIDE.U32 R4, R9, UR4, R2 ;  /* 0x0000000409047c25 */ /* 0x000fe2000f8e0002 */
[----:B------:R-:W-:-:S03]  /*13a60*/  SHF.R.S32.HI R2, RZ, 0x1f, R0 ;  /* 0x0000001fff027819 */ /* 0x000fc60000011400 */
[----:B------:R-:W-:Y:S02]  /*13a70*/  IMAD.IADD R3, R7, 0x1, R10 ;  /* 0x0000000107037824 */ /* 0x000fe400078e020a */
[----:B------:R-:W-:Y:S02]  /*13a80*/  IMAD R7, R2, UR4, RZ ;  /* 0x0000000402077c24 */ /* 0x000fe4000f8e02ff */
[----:B------:R-:W-:Y:S02]  /*13a90*/  IMAD.MOV.U32 R2, RZ, RZ, R6 ;  /* 0x000000ffff027224 */ /* 0x000fe400078e0006 */
[C---:B------:R-:W-:Y:S02]  /*13aa0*/  IMAD R6, R0.reuse, UR5, R7 ;  /* 0x0000000500067c24 */ /* 0x040fe4000f8e0207 */
[----:B------:R-:W-:Y:S01]  /*13ab0*/  IMAD.WIDE.U32 R2, R0, UR4, R2 ;  /* 0x0000000400027c25 */ /* 0x000fe2000f8e0002 */
[----:B------:R-:W-:Y:S02]  /*13ac0*/  ULDC.64 UR4, c[0x0][0x280] ;  /* 0x0000a00000047ab9 */ /* 0x000fe40000000a00 */
[----:B------:R-:W-:Y:S01]  /*13ad0*/  LEA R7, P0, R4, UR4, 0x1 ;  /* 0x0000000404077c11 */ /* 0x000fe2000f8008ff */
[----:B------:R-:W-:-:S02]  /*13ae0*/  IMAD.IADD R9, R5, 0x1, R8 ;  /* 0x0000000105097824 */ /* 0x000fc400078e0208 */
[----:B------:R-:W-:-:S03]  /*13af0*/  IMAD.IADD R3, R3, 0x1, R6 ;  /* 0x0000000103037824 */ /* 0x000fc600078e0206 */
[----:B------:R-:W-:Y:S02]  /*13b00*/  LEA.HI.X R9, R4, UR5, R9, 0x1, P0 ;  /* 0x0000000504097c11 */ /* 0x000fe400080f0c09 */
[C---:B------:R-:W-:Y:S01]  /*13b10*/  LEA R10, P0, R2.reuse, UR4, 0x1 ;  /* 0x00000004020a7c11 */ /* 0x040fe2000f8008ff */
[----:B------:R-:W-:Y:S02]  /*13b20*/  ULDC UR4, c[0x0][0x2b8] ;  /* 0x0000ae0000047ab9 */ /* 0x000fe40000000800 */
[----:B------:R-:W-:Y:S02]  /*13b30*/  ISETP.GE.AND P3, PT, R27, UR4, PT ;  /* 0x000000041b007c0c */ /* 0x000fe4000bf66270 */
[----:B------:R-:W-:Y:S01]  /*13b40*/  LEA.HI.X R8, R2, UR5, R3, 0x1, P0 ;  /* 0x0000000502087c11 */ /* 0x000fe200080f0c03 */
[----:B------:R-:W-:Y:S01]  /*13b50*/  UMOV UR5, 0xffffffff ;  /* 0xffffffff00057882 */ /* 0x000fe20000000000 */
[----:B------:R-:W-:Y:S02]  /*13b60*/  ISETP.GE.AND P0, PT, R14, UR4, PT ;  /* 0x000000040e007c0c */ /* 0x000fe4000bf06270 */
[----:B------:R-:W-:Y:S01]  /*13b70*/  ISETP.GE.AND P1, PT, R13, UR4, PT ;  /* 0x000000040d007c0c */ /* 0x000fe2000bf26270 */
[----:B------:R-:W-:-:S12]  /*13b80*/  BRA.DIV UR5, `(.L_x_950) ;  /* 0x0000002605e87947 */ /* 0x000fd8000b800000 */
[----:B------:R-:W0:Y:S01]  /*13b90*/  S2R R3, SR_TID.X ;  /* 0x0000000000037919 */ /* 0x000e220000002100 */
[----:B------:R-:W-:Y:S01]  /*13ba0*/  ULDC UR4, c[0x0][0x288] ;  /* 0x0000a20000047ab9 */ /* 0x000fe20000000800 */
[----:B------:R-:W-:Y:S01]  /*13bb0*/  IMAD.MOV.U32 R24, RZ, RZ, 0x1 ;  /* 0x00000001ff187424 */ /* 0x000fe200078e00ff */
[----:B------:R-:W-:Y:S01]  /*13bc0*/  SHFL.IDX PT, R2, R9, RZ, 0x1c1f ;  /* 0x001c1fff09027589 */ /* 0x000fe200000e0000 */
[----:B------:R-:W-:-:S03]  /*13bd0*/  IMAD R0, R20, UR4, RZ ;  /* 0x0000000414007c24 */ /* 0x000fc6000f8e02ff */
[----:B------:R-:W-:Y:S04]  /*13be0*/  SHFL.IDX PT, R14, R7, RZ, 0x1c1f ;  /* 0x001c1fff070e7589 */ /* 0x000fe800000e0000 */
[----:B------:R-:W1:Y:S01]  /*13bf0*/  SHFL.IDX PT, R4, R9, 0x1, 0x1c1f ;  /* 0x003c1f0009047f89 */ /* 0x000e6200000e0000 */
[----:B0-----:R-:W-:-:S04]  /*13c00*/  LOP3.LUT R3, R3, 0x7f, RZ, 0xc0, !PT ;  /* 0x0000007f03037812 */ /* 0x001fc800078ec0ff */
[----:B------:R-:W-:Y:S01]  /*13c10*/  SHF.R.U32.HI R3, RZ, 0x2, R3 ;  /* 0x00000002ff037819 */ /* 0x000fe20000011603 */
[----:B-1----:R-:W-:-:S04]  /*13c20*/  IMAD.MOV.U32 R5, RZ, RZ, R4 ;  /* 0x000000ffff057224 */ /* 0x002fc800078e0004 */
[----:B------:R-:W-:Y:S02]  /*13c30*/  VIADD R6, R3, UR42 ;  /* 0x0000002a03067c36 */ /* 0x000fe40008000000 */
[----:B------:R-:W-:Y:S02]  /*13c40*/  IMAD.MOV.U32 R3, RZ, RZ, R2 ;  /* 0x000000ffff037224 */ /* 0x000fe400078e0002 */
[----:B------:R-:W-:Y:S01]  /*13c50*/  IMAD.MOV.U32 R2, RZ, RZ, R14 ;  /* 0x000000ffff027224 */ /* 0x000fe200078e000e */
[C---:B------:R-:W-:Y:S01]  /*13c60*/  ISETP.GE.AND P2, PT, R6.reuse, R0, PT ;  /* 0x000000000600720c */ /* 0x040fe20003f46270 */
[----:B------:R-:W0:Y:S01]  /*13c70*/  SHFL.IDX PT, R14, R7, 0x1, 0x1c1f ;  /* 0x003c1f00070e7f89 */ /* 0x000e2200000e0000 */
[----:B------:R-:W-:-:S11]  /*13c80*/  VIADD R11, R6, 0x20 ;  /* 0x00000020060b7836 */ /* 0x000fd60000000000 */
[----:B------:R-:W-:Y:S01]  /*13c90*/  @!P2 IMAD.WIDE.U32 R2, R27, 0x2, R2 ;  /* 0x000000021b02a825 */ /* 0x000fe200078e0002 */
[----:B------:R-:W-:-:S05]  /*13ca0*/  @!P2 LEA R21, R28, UR47, 0x1 ;  /* 0x0000002f1c15ac11 */ /* 0x000fca000f8e08ff */
[----:B------:R-:W-:Y:S04]  /*13cb0*/  @!P2 LDGSTS.E.BYPASS.LTC128B.128 [R21+0xc400], desc[UR36][R2.64], !P3 ;  /* 0x0c4000000215afae */ /* 0x000fe8000d901d64 */
[----:B------:R-:W-:Y:S01]  /*13cc0*/  @!P2 LDGSTS.E.BYPASS.LTC128B.128 [R21+0xf400], desc[UR36][R2.64+0x40], !P0 ;  /* 0x0f4000400215afae */ /* 0x000fe2000c101d64 */
[----:B0-----:R-:W-:-:S03]  /*13cd0*/  IMAD.MOV.U32 R4, RZ, RZ, R14 ;  /* 0x000000ffff047224 */ /* 0x001fc600078e000e */
[----:B------:R0:W-:Y:S01]  /*13ce0*/  @!P2 LDGSTS.E.BYPASS.LTC128B.128 [R21+0x12400], desc[UR36][R2.64+0x80], !P1 ;  /* 0x124000800215afae */ /* 0x0001e2000c901d64 */
[----:B------:R-:W-:Y:S01]  /*13cf0*/  ISETP.GE.AND P2, PT, R11, R0, PT ;  /* 0x000000000b00720c */ /* 0x000fe20003f46270 */
[----:B------:R-:W-:Y:S02]  /*13d00*/  VIADD R11, R6, 0x40 ;  /* 0x00000040060b7836 */ /* 0x000fe40000000000 */
[----:B------:R-:W-:Y:S04]  /*13d10*/  SHFL.IDX PT, R14, R7, 0x2, 0x1c1f ;  /* 0x005c1f00070e7f89 */ /* 0x000fe800000e0000 */
[----:B0-----:R-:W0:Y:S06]  /*13d20*/  SHFL.IDX PT, R2, R9, 0x2, 0x1c1f ;  /* 0x005c1f0009027f89 */ /* 0x001e2c00000e0000 */
[----:B------:R-:W-:Y:S01]  /*13d30*/  @!P2 IMAD.WIDE.U32 R4, R27, 0x2, R4 ;  /* 0x000000021b04a825 */ /* 0x000fe200078e0004 */
[----:B------:R-:W-:-:S05]  /*13d40*/  @!P2 LEA R25, R28, UR47, 0x1 ;  /* 0x0000002f1c19ac11 */ /* 0x000fca000f8e08ff */
[----:B------:R-:W-:Y:S04]  /*13d50*/  @!P2 LDGSTS.E.BYPASS.LTC128B.128 [R25+0xcc00], desc[UR36][R4.64], !P3 ;  /* 0x0cc000000419afae */ /* 0x000fe8000d901d64 */
[----:B------:R-:W-:Y:S04]  /*13d60*/  @!P2 LDGSTS.E.BYPASS.LTC128B.128 [R25+0xfc00], desc[UR36][R4.64+0x40], !P0 ;  /* 0x0fc000400419afae */ /* 0x000fe8000c101d64 */
[----:B------:R1:W-:Y:S01]  /*13d70*/  @!P2 LDGSTS.E.BYPASS.LTC128B.128 [R25+0x12c00], desc[UR36][R4.64+0x80], !P1 ;  /* 0x12c000800419afae */ /* 0x0003e2000c901d64 */
[----:B------:R-:W-:Y:S01]  /*13d80*/  ISETP.GE.AND P2, PT, R11, R0, PT ;  /* 0x000000000b00720c */ /* 0x000fe20003f46270 */
[----:B------:R-:W-:-:S02]  /*13d90*/  VIADD R11, R6, 0x60 ;  /* 0x00000060060b7836 */ /* 0x000fc40000000000 */
[----:B0-----:R-:W-:Y:S02]  /*13da0*/  IMAD.MOV.U32 R3, RZ, RZ, R2 ;  /* 0x000000ffff037224 */ /* 0x001fe400078e0002 */
[----:B------:R-:W-:Y:S01]  /*13db0*/  IMAD.MOV.U32 R2, RZ, RZ, R14 ;  /* 0x000000ffff027224 */ /* 0x000fe200078e000e */
[----:B-1----:R-:W-:Y:S07]  /*13dc0*/  SHFL.IDX PT, R5, R9, 0x3, 0x1c1f ;  /* 0x007c1f0009057f89 */ /* 0x002fee00000e0000 */
[----:B------:R-:W-:Y:S01]  /*13dd0*/  @!P2 IMAD.WIDE.U32 R2, R27, 0x2, R2 ;  /* 0x000000021b02a825 */ /* 0x000fe200078e0002 */
[----:B------:R-:W-:Y:S01]  /*13de0*/  @!P2 LEA R21, R28, UR47, 0x1 ;  /* 0x0000002f1c15ac11 */ /* 0x000fe2000f8e08ff */
[----:B------:R0:W1:Y:S04]  /*13df0*/  SHFL.IDX PT, R4, R7, 0x3, 0x1c1f ;  /* 0x007c1f0007047f89 */ /* 0x00006800000e0000 */
[----:B------:R-:W-:Y:S04]  /*13e00*/  @!P2 LDGSTS.E.BYPASS.LTC128B.128 [R21+0xd400], desc[UR36][R2.64], !P3 ;  /* 0x0d4000000215afae */ /* 0x000fe8000d901d64 */
[----:B------:R-:W-:Y:S01]  /*13e10*/  @!P2 LDGSTS.E.BYPASS.LTC128B.128 [R21+0x10400], desc[UR36][R2.64+0x40], !P0 ;  /* 0x104000400215afae */ /* 0x000fe2000c101d64 */
[----:B0-----:R-:W-:-:S03]  /*13e20*/  VIADD R7, R6, 0x80 ;  /* 0x0000008006077836 */ /* 0x001fc60000000000 */
[----:B------:R0:W-:Y:S01]  /*13e30*/  @!P2 LDGSTS.E.BYPASS.LTC128B.128 [R21+0x13400], desc[UR36][R2.64+0x80], !P1 ;  /* 0x134000800215afae */ /* 0x0001e2000c901d64 */
[----:B------:R-:W-:-:S03]  /*13e40*/  ISETP.GE.AND P2, PT, R11, R0, PT ;  /* 0x000000000b00720c */ /* 0x000fc60003f46270 */
[----:B------:R-:W-:Y:S04]  /*13e50*/  SHFL.IDX PT, R14, R10, 0x1, 0x1c1f ;  /* 0x003c1f000a0e7f89 */ /* 0x000fe800000e0000 */
[----:B0-----:R-:W-:Y:S06]  /*13e60*/  SHFL.IDX PT, R3, R8, RZ, 0x1c1f ;  /* 0x001c1fff08037589 */ /* 0x001fec00000e0000 */
        /* <DEDUP_REMOVED lines=13> */
.L_x_1010:
[----:B------:R-:W-:Y:S01]  /*13f40*/  VIADD R5, R6, 0xa0 ;  /* 0x000000a006057836 */ /* 0x000fe20000000000 */
[----:B------:R-:W-:Y:S01]  /*13f50*/  BSSY B0, `(.L_x_951) ;  /* 0x000000d000007945 */ /* 0x000fe20003800000 */
[----:B-1----:R-:W-:Y:S02]  /*13f60*/  IMAD.MOV.U32 R2, RZ, RZ, R14 ;  /* 0x000000ffff027224 */ /* 0x002fe400078e000e */
[----:B--2---:R-:W-:Y:S01]  /*13f70*/  IMAD.MOV.U32 R3, RZ, RZ, R4 ;  /* 0x000000ffff037224 */ /* 0x004fe200078e0004 */
        /* <DEDUP_REMOVED lines=10> */
.L_x_952:
[----:B------:R-:W-:Y:S05]  /*14020*/  BSYNC B0 ;  /* 0x0000000000007941 */ /* 0x000fea0003800000 */
.L_x_951:
[----:B------:R-:W-:Y:S01]  /*14030*/  NOP ;  /* 0x0000000000007918 */ /* 0x000fe20000000000 */
[----:B------:R-:W-:Y:S01]  /*14040*/  SYNCS.ARRIVE.TRANS64.RED.A0T1 RZ, [UR47+0x2d800], RZ ;  /* 0x02d800ffffff79a7 */ /* 0x000fe2000820042f */
[----:B------:R-:W-:Y:S01]  /*14050*/  IMAD.MOV.U32 R0, RZ, RZ, 0x1 ;  /* 0x00000001ff007424 */ /* 0x000fe200078e00ff */
[----:B------:R-:W-:Y:S04]  /*14060*/  ARRIVES.LDGSTSBAR.64.TRANSCNT [UR47+0x2d800] ;  /* 0x02d80000ff0079b0 */ /* 0x000fe80008000aaf */
[----:B------:R-:W-:Y:S01]  /*14070*/  SHF.L.U32 R0, R0, 0x1f, RZ ;  /* 0x0000001f00007819 */ /* 0x000fe200000006ff */
[----:B------:R-:W-:Y:S01]  /*14080*/  NOP ;  /* 0x0000000000007918 */ /* 0x000fe20000000000 */
[----:B------:R-:W-:Y:S01]  /*14090*/  SYNCS.ARRIVE.TRANS64.A1T0 RZ, [UR47+0x2d800], RZ ;  /* 0x02d800ffffff79a7 */ /* 0x000fe2000810002f */
[----:B------:R-:W-:-:S05]  /*140a0*/  VIADD R19, R19, 0xfffffffe ;  /* 0xfffffffe13137836 */ /* 0x000fca0000000000 */
[----:B------:R-:W-:Y:S01]  /*140b0*/  ISETP.GE.AND P0, PT, R19, UR51, PT ;  /* 0x0000003313007c0c */ /* 0x000fe2000bf06270 */
[----:B------:R-:W1:Y:S02]  /*140c0*/  SYNCS.PHASECHK.TRANS64.TRYWAIT P1, [UR47+0x2d820], R0 ;  /* 0x02d82000ff0075a7 */ /* 0x000e64000802016f */
[----:B-1----:R-:W-:Y:S10]  /*140d0*/  @!P1 BRA `(.L_x_953) ;  /* 0x0000002800849947 */ /* 0x002ff40003800000 */
.L_x_1011:
[----:B------:R-:W-:Y:S01]  /*140e0*/  IMAD.MOV.U32 R21, RZ, RZ, RZ ;  /* 0x000000ffff157224 */ /* 0x000fe200078e00ff */
[----:B------:R-:W-:Y:S06]  /*140f0*/  @!P0 BRA `(.L_x_954) ;  /* 0x0000000c00cc8947 */ /* 0x000fec0003800000 */
[----:B0-----:R-:W0:Y:S01]  /*14100*/  S2R R2, SR_TID.X ;  /* 0x0000000000027919 */ /* 0x001e220000002100 */
[----:B------:R-:W-:Y:S01]  /*14110*/  UIADD3 UR4, UR46, 0x1, URZ ;  /* 0x000000012e047890 */ /* 0x000fe2000fffe03f */
[----:B------:R-:W-:Y:S01]  /*14120*/  LOP3.LUT R3, RZ, UR44, RZ, 0x33, !PT ;  /* 0x0000002cff037c12 */ /* 0x000fe2000f8e33ff */
[----:B------:R-:W-:Y:S01]  /*14130*/  BSSY B0, `(.L_x_954) ;  /* 0x00000ef000007945 */ /* 0x000fe20003800000 */
[----:B------:R-:W1:Y:S01]  /*14140*/  S2R R4, SR_TID.X ;  /* 0x0000000000047919 */ /* 0x000e620000002100 */
[----:B------:R-:W-:Y:S01]  /*14150*/  UIMAD UR4, UR4, UR40, URZ ;  /* 0x00000028040472a4 */ /* 0x000fe2000f8e023f */
[----:B------:R-:W-:Y:S01]  /*14160*/  LOP3.LUT R5, RZ, UR43, RZ, 0x33, !PT ;  /* 0x0000002bff057c12 */ /* 0x000fe2000f8e33ff */
[----:B------:R-:W-:-:S04]  /*14170*/  IMAD.MOV.U32 R20, RZ, RZ, RZ ;  /* 0x000000ffff147224 */ /* 0x000fc800078e00ff */
[----:B------:R-:W-:Y:S01]  /*14180*/  LOP3.LUT R0, RZ, UR4, RZ, 0x33, !PT ;  /* 0x00000004ff007c12 */ /* 0x000fe2000f8e33ff */
[----:B------:R-:W-:-:S03]  /*14190*/  ULDC UR4, c[0x0][0x2f4] ;  /* 0x0000bd0000047ab9 */ /* 0x000fc60000000800 */
[----:B------:R-:W-:-:S04]  /*141a0*/  VIADDMNMX R0, R0, -UR45, R3, !PT ;  /* 0x8000002d00007c46 */ /* 0x000fc8000f800103 */
[----:B------:R-:W-:-:S04]  /*141b0*/  VIMNMX R0, R0, R5, !PT ;  /* 0x0000000500007248 */ /* 0x000fc80007fe0100 */
[----:B------:R-:W-:Y:S02]  /*141c0*/  IADD3 R26, -R0, -0x2, RZ ;  /* 0xfffffffe001a7810 */ /* 0x000fe40007ffe1ff */
[----:B0-----:R-:W-:-:S04]  /*141d0*/  LOP3.LUT R2, R2, 0x7f, RZ, 0xc0, !PT ;  /* 0x0000007f02027812 */ /* 0x001fc800078ec0ff */
[----:B------:R-:W-:-:S04]  /*141e0*/  SHF.R.U32.HI R2, RZ, 0x2, R2 ;  /* 0x00000002ff027819 */ /* 0x000fc80000011602 */
[----:B------:R-:W-:Y:S01]  /*141f0*/  IADD3 R23, R23, R22, R2 ;  /* 0x0000001617177210 */ /* 0x000fe20007ffe002 */
[----:B------:R-:W-:Y:S01]  /*14200*/  IMAD.MOV.U32 R22, RZ, RZ, 0x1 ;  /* 0x00000001ff167424 */ /* 0x000fe200078e00ff */
[----:B------:R-:W-:Y:S01]  /*14210*/  IADD3 R3, -R2, UR49, RZ ;  /* 0x0000003102037c10 */ /* 0x000fe2000fffe1ff */
[C---:B-1----:R-:W-:Y:S02]  /*14220*/  IMAD.SHL.U32 R2, R4.reuse, 0x8, RZ ;  /* 0x0000000804027824 */ /* 0x042fe400078e00ff */
[----:B------:R-:W-:Y:S02]  /*14230*/  IMAD.SHL.U32 R4, R4, 0x8, RZ ;  /* 0x0000000804047824 */ /* 0x000fe400078e00ff */
[----:B------:R-:W-:Y:S01]  /*14240*/  VIADD R23, R23, 0xfffffe80 ;  /* 0xfffffe8017177836 */ /* 0x000fe20000000000 */
[----:B------:R-:W-:Y:S01]  /*14250*/  LOP3.LUT R2, R2, 0x18, RZ, 0xc0, !PT ;  /* 0x0000001802027812 */ /* 0x000fe200078ec0ff */
[----:B------:R-:W-:Y:S01]  /*14260*/  IMAD R3, R0, 0x80, R3 ;  /* 0x0000008000037824 */ /* 0x000fe200078e0203 */
[----:B------:R-:W-:Y:S01]  /*14270*/  LOP3.LUT R4, R4, 0x18, RZ, 0xc0, !PT ;  /* 0x0000001804047812 */ /* 0x000fe200078ec0ff */
[----:B------:R-:W-:Y:S01]  /*14280*/  IMAD R10, R0, -0x80, R23 ;  /* 0xffffff80000a7824 */ /* 0x000fe200078e0217 */
[----:B------:R-:W-:Y:S01]  /*14290*/  ISETP.GE.AND P3, PT, R2, UR4, PT ;  /* 0x0000000402007c0c */ /* 0x000fe2000bf66270 */
[----:B------:R-:W-:Y:S01]  /*142a0*/  VIADD R0, R3, 0x100 ;  /* 0x0000010003007836 */ /* 0x000fe20000000000 */
[----:B------:R-:W-:-:S02]  /*142b0*/  LOP3.LUT R4, R4, 0x20, RZ, 0xfc, !PT ;  /* 0x0000002004047812 */ /* 0x000fc400078efcff */
[----:B------:R-:W-:Y:S02]  /*142c0*/  LOP3.LUT R2, R2, 0x40, RZ, 0xfc, !PT ;  /* 0x0000004002027812 */ /* 0x000fe400078efcff */
[----:B------:R-:W-:Y:S02]  /*142d0*/  ISETP.GE.AND P2, PT, R4, UR4, PT ;  /* 0x0000000404007c0c */ /* 0x000fe4000bf46270 */
[----:B------:R-:W-:-:S13]  /*142e0*/  ISETP.GE.AND P1, PT, R2, UR4, PT ;  /* 0x0000000402007c0c */ /* 0x000fda000bf26270 */
.L_x_967:
        /* <DEDUP_REMOVED lines=15> */
[----:B------:R-:W-:-:S03]  /*143e0*/  ULDC.64 UR4, c[0x0][0x418] ;  /* 0x0001060000047ab9 */ /* 0x000fc60000000a00 */
[----:B------:R-:W-:Y:S01]  /*143f0*/  IMAD.IADD R3, R5, 0x1, R3 ;  /* 0x0000000105037824 */ /* 0x000fe200078e0203 */
[----:B------:R-:W-:-:S04]  /*14400*/  LEA R6, P0, R2, UR4, 0x2 ;  /* 0x0000000402067c11 */ /* 0x000fc8000f8010ff */
[----:B------:R-:W-:-:S05]  /*14410*/  LEA.HI.X R7, R2, UR5, R3, 0x2, P0 ;  /* 0x0000000502077c11 */ /* 0x000fca00080f1403 */
[----:B------:R-:W2:Y:S01]  /*14420*/  LDG.E R6, desc[UR36][R6.64] ;  /* 0x0000002406067981 */ /* 0x000ea2000c1e1900 */
[----:B------:R-:W-:Y:S01]  /*14430*/  LOP3.LUT P4, RZ, R16, 0x8, RZ, 0xc0, !PT ;  /* 0x0000000810ff7812 */ /* 0x000fe2000788c0ff */
[----:B------:R-:W-:-:S05]  /*14440*/  VIADD R21, R20, 0x1 ;  /* 0x0000000114157836 */ /* 0x000fca0000000000 */
[----:B------:R-:W-:-:S04]  /*14450*/  ISETP.NE.AND P0, PT, R21, 0x2, PT ;  /* 0x000000021500780c */ /* 0x000fc80003f05270 */
[----:B------:R-:W-:Y:S02]  /*14460*/  SEL R3, RZ, 0x1, P0 ;  /* 0x00000001ff037807 */ /* 0x000fe40000000000 */
[----:B------:R-:W-:Y:S02]  /*14470*/  SEL R21, R21, RZ, P0 ;  /* 0x000000ff15157207 */ /* 0x000fe40000000000 */
[----:B------:R-:W-:Y:S02]  /*14480*/  LOP3.LUT R24, R22, R3, RZ, 0x3c, !PT ;  /* 0x0000000316187212 */ /* 0x000fe400078e3cff */
[----:B--2---:R-:W-:Y:S01]  /*14490*/  SHF.R.S32.HI R25, RZ, 0x1f, R6 ;  /* 0x0000001fff197819 */ /* 0x004fe20000011406 */
[----:B------:R-:W-:Y:S06]  /*144a0*/  @!P4 BRA `(.L_x_955) ;  /* 0x000000000004c947 */ /* 0x000fec0003800000 */
[----:B------:R-:W-:Y:S01]  /*144b0*/  BPT.TRAP 0x1 ;  /* 0x000000040000795c */ /* 0x000fe20000300000 */
.L_x_955:
[----:B------:R-:W-:Y:S01]  /*144c0*/  LEA R7, R21, UR47, 0x3 ;  /* 0x0000002f15077c11 */ /* 0x000fe2000f8e18ff */
[----:B------:R-:W-:Y:S01]  /*144d0*/  BSSY B1, `(.L_x_956) ;  /* 0x0000004000017945 */ /* 0x000fe20003800000 */
[----:B------:R-:W-:-:S04]  /*144e0*/  SHF.L.U32 R2, R24, 0x1f, RZ ;  /* 0x0000001f18027819 */ /* 0x000fc800000006ff */
[----:B------:R-:W0:Y:S02]  /*144f0*/  SYNCS.PHASECHK.TRANS64.TRYWAIT P0, [R7+URZ+0x2d840], R2 ;  /* 0x02d84002070075a7 */ /* 0x000e24000800017f */
[----:B0-----:R-:W-:Y:S05]  /*14500*/  @!P0 BRA `(.L_x_957) ;  /* 0x0000002400908947 */ /* 0x001fea0003800000 */
.L_x_1012:
[----:B------:R-:W-:Y:S05]  /*14510*/  BSYNC B1 ;  /* 0x0000000000017941 */ /* 0x000fea0003800000 */
.L_x_956:
        /* <DEDUP_REMOVED lines=23> */
[----:B------:R-:W-:Y:S01]  /*14690*/  IMAD R9, R21, 0x3000, R28 ;  /* 0x0000300015097824 */ /* 0x000fe200078e021c */
[----:B------:R-:W-:Y:S01]  /*146a0*/  LEA R8, P0, R2, UR6, 0x1 ;  /* 0x0000000602087c11 */ /* 0x000fe2000f8008ff */
[----:B------:R-:W-:Y:S01]  /*146b0*/  VIADD R19, R3, UR4 ;  /* 0x0000000403137c36 */ /* 0x000fe20008000000 */
[----:B------:R-:W-:-:S04]  /*146c0*/  UMOV UR4, 0xffffffff ;  /* 0xffffffff00047882 */ /* 0x000fc80000000000 */
[----:B------:R-:W-:Y:S01]  /*146d0*/  LEA.HI.X R19, R2, UR7, R19, 0x1, P0 ;  /* 0x0000000702137c11 */ /* 0x000fe200080f0c13 */
[----:B------:R-:W-:Y:S06]  /*146e0*/  BRA.DIV UR4, `(.L_x_958) ;  /* 0x00000026042c7947 */ /* 0x000fec000b800000 */
[----:B------:R-:W0:Y:S01]  /*146f0*/  S2R R3, SR_TID.X ;  /* 0x0000000000037919 */ /* 0x000e220000002100 */
[----:B------:R-:W-:Y:S02]  /*14700*/  LOP3.LUT P6, RZ, R16, 0x4, RZ, 0xc0, !PT ;  /* 0x0000000410ff7812 */ /* 0x000fe400078cc0ff */
[----:B------:R-:W-:Y:S01]  /*14710*/  LEA R9, R9, UR47, 0x1 ;  /* 0x0000002f09097c11 */ /* 0x000fe2000f8e08ff */
        /* <DEDUP_REMOVED lines=26> */
.L_x_1022:
        /* <DEDUP_REMOVED lines=11> */
.L_x_959:
[----:B------:R-:W-:Y:S02]  /*14970*/  PLOP3.LUT P4, PT, P4, P0, PT, 0xa2, 0x0 ;  /* 0x000000000000781c */ /* 0x000fe40002781472 */
[----:B------:R-:W-:-:S08]  /*14980*/  @P0 R2UR P4, UR4, R7 ;  /* 0x00000000070402ca */ /* 0x000fd00000080000 */
[----:B------:R-:W-:-:S05]  /*14990*/  @P0 PLOP3.LUT P0, PT, P4, PT, PT, 0x80, 0x0 ;  /* 0x000000000000081c */ /* 0x000fca000270f070 */
[----:B------:R-:W-:Y:S01]  /*149a0*/  @!P4 SYNCS.ARRIVE.TRANS64.RED.A0T1 RZ, [UR4+0x2d830], RZ ;  /* 0x02d830ffffffc9a7 */ /* 0x000fe20008200404 */
[----:B------:R-:W-:Y:S07]  /*149b0*/  @!P4 ARRIVES.LDGSTSBAR.64.TRANSCNT [UR4+0x2d830] ;  /* 0x02d83000ff00c9b0 */ /* 0x000fee0008000a84 */
[----:B------:R-:W-:Y:S05]  /*149c0*/  @P0 BRA.U.ANY `(.L_x_959) ;  /* 0xfffffffd00e80947 */ /* 0x000fea000393ffff */
[----:B------:R-:W-:Y:S01]  /*149d0*/  NOP ;  /* 0x0000000000007918 */ /* 0x000fe20000000000 */
[----:B------:R-:W-:-:S13]  /*149e0*/  LOP3.LUT P5, RZ, R16, 0x8, RZ, 0xc0, !PT ;  /* 0x0000000810ff7812 */ /* 0x000fda00078ac0ff */
[----:B------:R-:W-:Y:S05]  /*149f0*/  @!P5 BRA `(.L_x_960) ;  /* 0x000000000004d947 */ /* 0x000fea0003800000 */
[----:B------:R-:W-:Y:S01]  /*14a00*/  BPT.TRAP 0x1 ;  /* 0x000000040000795c */ /* 0x000fe20000300000 */
.L_x_960:
[----:B------:R2:W-:Y:S01]  /*14a10*/  SYNCS.ARRIVE.TRANS64.A1T0 RZ, [R7+URZ+0x2d830], RZ ;  /* 0x02d830ff07ff79a7 */ /* 0x0005e2000810003f */
[----:B------:R-:W-:Y:S05]  /*14a20*/  @!P5 BRA `(.L_x_961) ;  /* 0x000000000004d947 */ /* 0x000fea0003800000 */
[----:B------:R-:W-:Y:S01]  /*14a30*/  BPT.TRAP 0x1 ;  /* 0x000000040000795c */ /* 0x000fe20000300000 */
.L_x_961:
[----:B-1----:R-:W-:Y:S01]  /*14a40*/  SHF.L.U32 R2, R22, 0x1f, RZ ;  /* 0x0000001f16027819 */ /* 0x002fe200000006ff */
[----:B------:R-:W-:Y:S01]  /*14a50*/  BSSY B1, `(.L_x_962) ;  /* 0x0000004000017945 */ /* 0x000fe20003800000 */
[----:B--2---:R-:W-:-:S04]  /*14a60*/  LEA R7, R20, UR47, 0x3 ;  /* 0x0000002f14077c11 */ /* 0x004fc8000f8e18ff */
[----:B------:R-:W1:Y:S02]  /*14a70*/  SYNCS.PHASECHK.TRANS64.TRYWAIT P0, [R7+URZ+0x2d860], R2 ;  /* 0x02d86002070075a7 */ /* 0x000e64000800017f */
[----:B-1----:R-:W-:Y:S05]  /*14a80*/  @!P0 BRA `(.L_x_963) ;  /* 0x0000002400988947 */ /* 0x002fea0003800000 */
.L_x_1023:
[----:B------:R-:W-:Y:S05]  /*14a90*/  BSYNC B1 ;  /* 0x0000000000017941 */ /* 0x000fea0003800000 */
.L_x_962:
        /* <DEDUP_REMOVED lines=36> */
.L_x_1033:
        /* <DEDUP_REMOVED lines=18> */
[----:B------:R-:W-:Y:S02]  /*14e00*/  IMAD.IADD R3, R3, 0x1, R9 ;  /* 0x0000000103037824 */ /* 0x000fe400078e0209 */
[----:B------:R-:W-:Y:S02]  /*14e10*/  IMAD R25, R25, UR4, RZ ;  /* 0x0000000419197c24 */ /* 0x000fe4000f8e02ff */
[----:B------:R-:W-:-:S04]  /*14e20*/  IMAD.WIDE.U32 R2, R6, UR4, R2 ;  /* 0x0000000406027c25 */ /* 0x000fc8000f8e0002 */
[----:B------:R-:W-:-:S04]  /*14e30*/  IMAD R25, R6, UR5, R25 ;  /* 0x0000000506197c24 */ /* 0x000fc8000f8e0219 */
[----:B------:R-:W-:-:S07]  /*14e40*/  IMAD.IADD R19, R3, 0x1, R25 ;  /* 0x0000000103137824 */ /* 0x000fce00078e0219 */
.L_x_965:
        /* <DEDUP_REMOVED lines=10> */
.L_x_966:
[----:B------:R-:W-:Y:S01]  /*14ef0*/  R2UR UR6, R29 ;  /* 0x000000001d0672ca */ /* 0x000fe200000e0000 */
[----:B------:R-:W-:Y:S01]  /*14f00*/  ULDC.64 UR4, c[0x0][0x330] ;  /* 0x0000cc0000047ab9 */ /* 0x000fe20000000a00 */
[----:B------:R-:W-:Y:S01]  /*14f10*/  IMAD.MOV.U32 R18, RZ, RZ, R2 ;  /* 0x000000ffff127224 */ /* 0x000fe200078e0002 */
[----:B------:R0:W-:Y:S01]  /*14f20*/  SYNCS.ARRIVE.TRANS64.A1T0 RZ, [R7+URZ+0x2d850], RZ ;  /* 0x02d850ff07ff79a7 */ /* 0x0001e2000810003f */
[----:B------:R-:W-:Y:S02]  /*14f30*/  IMAD.U32 R3, RZ, RZ, UR4 ;  /* 0x00000004ff037e24 */ /* 0x000fe4000f8e00ff */
[----:B------:R-:W-:Y:S02]  /*14f40*/  VIADD R26, R26, 0xffffffff ;  /* 0xffffffff1a1a7836 */ /* 0x000fe40000000000 */
[----:B------:R-:W-:-:S04]  /*14f50*/  IMAD.WIDE.U32 R18, R3, UR41, R18 ;  /* 0x0000002903127c25 */ /* 0x000fc8000f8e0012 */
[----:B------:R-:W-:Y:S01]  /*14f60*/  VIADD R0, R0, 0x80 ;  /* 0x0000008000007836 */ /* 0x000fe20000000000 */
[----:B------:R-:W-:Y:S01]  /*14f70*/  UIMAD UR4, UR6, UR4, URZ ;  /* 0x00000004060472a4 */ /* 0x000fe2000f8e023f */
[----:B------:R-:W-:Y:S02]  /*14f80*/  VIADD R10, R10, 0xffffff80 ;  /* 0xffffff800a0a7836 */ /* 0x000fe40000000000 */
[----:B------:R-:W-:Y:S01]  /*14f90*/  ULDC.64 UR6, c[0x0][0x318] ;  /* 0x0000c60000067ab9 */ /* 0x000fe20000000a00 */
[----:B------:R-:W-:Y:S01]  /*14fa0*/  UIMAD UR4, UR41, UR5, UR4 ;  /* 0x00000005290472a4 */ /* 0x000fe2000f8e0204 */
[----:B------:R-:W-:Y:S01]  /*14fb0*/  LEA R17, P0, R18, UR6, 0x1 ;  /* 0x0000000612117c11 */ /* 0x000fe2000f8008ff */
[----:B------:R-:W-:Y:S02]  /*14fc0*/  IMAD.MOV.U32 R20, RZ, RZ, R21 ;  /* 0x000000ffff147224 */ /* 0x000fe400078e0015 */
[----:B------:R-:W-:Y:S02]  /*14fd0*/  IMAD.MOV.U32 R22, RZ, RZ, R24 ;  /* 0x000000ffff167224 */ /* 0x000fe400078e0018 */
[----:B------:R-:W-:-:S05]  /*14fe0*/  VIADD R3, R19, UR4 ;  /* 0x0000000413037c36 */ /* 0x000fca0008000000 */
[----:B------:R-:W-:Y:S02]  /*14ff0*/  LEA.HI.X R18, R18, UR7, R3, 0x1, P0 ;  /* 0x0000000712127c11 */ /* 0x000fe400080f0c03 */
[----:B------:R-:W-:-:S13]  /*15000*/  ISETP.GT.AND P0, PT, R26, UR51, PT ;  /* 0x000000331a007c0c */ /* 0x000fda000bf04270 */
[----:B0-----:R-:W-:Y:S05]  /*15010*/  @P0 BRA `(.L_x_967) ;  /* 0xfffffff000b40947 */ /* 0x001fea000383ffff */
[----:B------:R-:W-:Y:S05]  /*15020*/  BSYNC B0 ;  /* 0x0000000000007941 */ /* 0x000fea0003800000 */
.L_x_954:
[----:B------:R-:W-:-:S13]  /*15030*/  LOP3.LUT P0, RZ, R16, 0x8, RZ, 0xc0, !PT ;  /* 0x0000000810ff7812 */ /* 0x000fda000780c0ff */
[----:B------:R-:W-:Y:S05]  /*15040*/  @!P0 BRA `(.L_x_968) ;  /* 0x0000000000048947 */ /* 0x000fea0003800000 */
[----:B------:R-:W-:Y:S01]  /*15050*/  BPT.TRAP 0x1 ;  /* 0x000000040000795c */ /* 0x000fe20000300000 */
.L_x_968:
[C---:B0-----:R-:W-:Y:S01]  /*15060*/  LEA R0, R21.reuse, UR47, 0x3 ;  /* 0x0000002f15007c11 */ /* 0x041fe2000f8e18ff */
[----:B------:R-:W0:Y:S01]  /*15070*/  S2R R2, SR_TID.X ;  /* 0x0000000000027919 */ /* 0x000e220000002100 */
[----:B------:R-:W-:Y:S01]  /*15080*/  SHF.L.U32 R3, R24, 0x1f, RZ ;  /* 0x0000001f18037819 */ /* 0x000fe200000006ff */
[----:B------:R-:W-:Y:S01]  /*15090*/  IMAD.MOV.U32 R5, RZ, RZ, -0x80 ;  /* 0xffffff80ff057424 */ /* 0x000fe200078e00ff */
[----:B------:R-:W-:Y:S01]  /*150a0*/  BSSY B0, `(.L_x_969) ;  /* 0x0000008000007945 */ /* 0x000fe20003800000 */
[----:B------:R-:W-:Y:S01]  /*150b0*/  IMAD R4, R21, 0x3000, R28 ;  /* 0x0000300015047824 */ /* 0x000fe200078e021c */
[----:B------:R-:W1:Y:S01]  /*150c0*/  SYNCS.PHASECHK.TRANS64.TRYWAIT P0, [R0+URZ+0x2d860], R3 ;  /* 0x02d86003000075a7 */ /* 0x000e62000800017f */
[----:B------:R-:W-:Y:S01]  /*150d0*/  IMAD R5, R26, R5, UR49 ;  /* 0x000000311a057e24 */ /* 0x000fe2000f8e0205 */
[----:B0-----:R-:W-:-:S04]  /*150e0*/  LOP3.LUT R2, R2, 0x7f, RZ, 0xc0, !PT ;  /* 0x0000007f02027812 */ /* 0x001fc800078ec0ff */
[----:B------:R-:W-:-:S05]  /*150f0*/  SHF.R.U32.HI R2, RZ, 0x2, R2 ;  /* 0x00000002ff027819 */ /* 0x000fca0000011602 */
[----:B------:R-:W-:Y:S01]  /*15100*/  IMAD.IADD R5, R5, 0x1, -R2 ;  /* 0x0000000105057824 */ /* 0x000fe200078e0a02 */
[----:B-1----:R-:W-:Y:S06]  /*15110*/  @!P0 BRA `(.L_x_970) ;  /* 0x00000024005c8947 */ /* 0x002fec0003800000 */
.L_x_1034:
[----:B------:R-:W-:Y:S05]  /*15120*/  BSYNC B0 ;  /* 0x0000000000007941 */ /* 0x000fea0003800000 */
.L_x_969:
[----:B------:R-:W1:Y:S01]  /*15130*/  S2R R10, SR_TID.X ;  /* 0x00000000000a7919 */ /* 0x000e620000002100 */
[----:B------:R-:W-:Y:S01]  /*15140*/  UMOV UR4, 0xffffffff ;  /* 0xffffffff00047882 */ /* 0x000fe20000000000 */
[----:B-1----:R-:W-:-:S05]  /*15150*/  IMAD.SHL.U32 R9, R10, 0x8, RZ ;  /* 0x000000080a097824 */ /* 0x002fca00078e00ff */
[----:B------:R-:W-:Y:S01]  /*15160*/  LOP3.LUT R9, R9, 0x18, RZ, 0xc0, !PT ;  /* 0x0000001809097812 */ /* 0x000fe200078ec0ff */
[----:B------:R-:W-:Y:S06]  /*15170*/  BRA.DIV UR4, `(.L_x_971) ;  /* 0x0000002604587947 */ /* 0x000fec000b800000 */
[----:B------:R-:W-:Y:S01]  /*15180*/  IMAD.SHL.U32 R7, R10, 0x8, RZ ;  /* 0x000000080a077824 */ /* 0x000fe200078e00ff */
[----:B0-----:R-:W-:Y:S01]  /*15190*/  SHFL.IDX PT, R3, R18, RZ, 0x1c1f ;  /* 0x001c1fff12037589 */ /* 0x001fe200000e0000 */
[----:B------:R-:W-:Y:S01]  /*151a0*/  ULDC UR4, c[0x0][0x2f4] ;  /* 0x0000bd0000047ab9 */ /* 0x000fe20000000800 */
[----:B------:R-:W-:Y:S02]  /*151b0*/  LEA R4, R4, UR47, 0x1 ;  /* 0x0000002f04047c11 */ /* 0x000fe4000f8e08ff */
[----:B------:R-:W0:Y:S01]  /*151c0*/  SHFL.IDX PT, R2, R17, RZ, 0x1c1f ;  /* 0x001c1fff11027589 */ /* 0x000e2200000e0000 */
[----:B------:R-:W-:Y:S02]  /*151d0*/  LOP3.LUT R7, R7, 0x18, RZ, 0xc0, !PT ;  /* 0x0000001807077812 */ /* 0x000fe400078ec0ff */
[----:B------:R-:W-:Y:S01]  /*151e0*/  ISETP.GE.AND P2, PT, R9, UR4, PT ;  /* 0x0000000409007c0c */ /* 0x000fe2000bf46270 */
[----:B------:R-:W-:Y:S01]  /*151f0*/  SHFL.IDX PT, R6, R18, 0x1, 0x1c1f ;  /* 0x003c1f0012067f89 */ /* 0x000fe200000e0000 */
[----:B------:R-:W-:-:S02]  /*15200*/  LOP3.LUT R8, R7, 0x20, RZ, 0xfc, !PT ;  /* 0x0000002007087812 */ /* 0x000fc400078efcff */
[----:B------:R-:W-:Y:S01]  /*15210*/  LOP3.LUT R7, R7, 0x40, RZ, 0xfc, !PT ;  /* 0x0000004007077812 */ /* 0x000fe200078efcff */
[----:B------:R-:W1:Y:S01]  /*15220*/  SHFL.IDX PT, R14, R17, 0x1, 0x1c1f ;  /* 0x003c1f00110e7f89 */ /* 0x000e6200000e0000 */
[----:B------:R-:W-:Y:S02]  /*15230*/  ISETP.GE.AND P1, PT, R8, UR4, PT ;  /* 0x0000000408007c0c */ /* 0x000fe4000bf26270 */
[----:B------:R-:W-:Y:S01]  /*15240*/  ISETP.GE.AND P0, PT, R7, UR4, PT ;  /* 0x0000000407007c0c */ /* 0x000fe2000bf06270 */
[----:B------:R-:W2:Y:S01]  /*15250*/  SHFL.IDX PT, R8, R17, 0x2, 0x1c1f ;  /* 0x005c1f0011087f89 */ /* 0x000ea200000e0000 */
[C---:B------:R-:W-:Y:S02]  /*15260*/  ISETP.LT.OR P3, PT, R5.reuse, 0x1, P2 ;  /* 0x000000010500780c */ /* 0x040fe40001761670 */
[C---:B------:R-:W-:Y:S01]  /*15270*/  ISETP.LT.OR P4, PT, R5.reuse, 0x1, P1 ;  /* 0x000000010500780c */ /* 0x040fe20000f81670 */
[----:B------:R-:W3:Y:S01]  /*15280*/  SHFL.IDX PT, R7, R18, 0x2, 0x1c1f ;  /* 0x005c1f0012077f89 */ /* 0x000ee200000e0000 */
[----:B------:R-:W-:-:S03]  /*15290*/  ISETP.LT.OR P5, PT, R5, 0x1, P0 ;  /* 0x000000010500780c */ /* 0x000fc600007a1670 */
[----:B------:R-:W4:Y:S01]  /*152a0*/  SHFL.IDX PT, R18, R18, 0x3, 0x1c1f ;  /* 0x007c1f0012127f89 */ /* 0x000f2200000e0000 */
[----:B0-----:R-:W-:-:S05]  /*152b0*/  IMAD.WIDE.U32 R2, R9, 0x2, R2 ;  /* 0x0000000209027825 */ /* 0x001fca00078e0002 */
[----:B------:R-:W-:Y:S01]  /*152c0*/  LDGSTS.E.BYPASS.LTC128B.128 [R4+0x400], desc[UR36][R2.64], !P3 ;  /* 0x0040000002047fae */ /* 0x000fe2000d901d64 */
[----:B------:R-:W-:-:S03]  /*152d0*/  ISETP.LT.OR P3, PT, R5, 0x21, P2 ;  /* 0x000000210500780c */ /* 0x000fc60001761670 */
[----:B------:R-:W-:Y:S01]  /*152e0*/  LDGSTS.E.BYPASS.LTC128B.128 [R4+0x2400], desc[UR36][R2.64+0x40], !P4 ;  /* 0x0240004002047fae */ /* 0x000fe2000e101d64 */
[----:B------:R-:W-:-:S03]  /*152f0*/  ISETP.LT.OR P4, PT, R5, 0x21, P1 ;  /* 0x000000210500780c */ /* 0x000fc60000f81670 */
[----:B------:R1:W-:Y:S01]  /*15300*/  LDGSTS.E.BYPASS.LTC128B.128 [R4+0x4400], desc[UR36][R2.64+0x80], !P5 ;  /* 0x0440008002047fae */ /* 0x0003e2000e901d64 */
[----:B------:R-:W-:Y:S01]  /*15310*/  ISETP.LT.OR P5, PT, R5, 0x21, P0 ;  /* 0x000000210500780c */ /* 0x000fe200007a1670 */
[----:B-1----:R-:W-:Y:S02]  /*15320*/  IMAD.MOV.U32 R2, RZ, RZ, R14 ;  /* 0x000000ffff027224 */ /* 0x002fe400078e000e */
[----:B------:R-:W-:Y:S01]  /*15330*/  IMAD.MOV.U32 R3, RZ, RZ, R6 ;  /* 0x000000ffff037224 */ /* 0x000fe200078e0006 */
[----:B------:R0:W1:Y:S01]  /*15340*/  SHFL.IDX PT, R14, R17, 0x3, 0x1c1f ;  /* 0x007c1f00110e7f89 */ /* 0x00006200000e0000 */
[----:B------:R-:W-:Y:S02]  /*15350*/  IMAD.MOV.U32 R6, RZ, RZ, RZ ;  /* 0x000000ffff067224 */ /* 0x000fe400078e00ff */
[----:B------:R-:W-:-:S05]  /*15360*/  IMAD.WIDE.U32 R2, R9, 0x2, R2 ;  /* 0x0000000209027825 */ /* 0x000fca00078e0002 */
[----:B------:R-:W-:Y:S01]  /*15370*/  LDGSTS.E.BYPASS.LTC128B.128 [R4+0xc00], desc[UR36][R2.64], !P3 ;  /* 0x00c0000002047fae */ /* 0x000fe2000d901d64 */
[----:B------:R-:W-:-:S03]  /*15380*/  ISETP.LT.OR P3, PT, R5, 0x41, P2 ;  /* 0x000000410500780c */ /* 0x000fc60001761670 */
[----:B------:R-:W-:Y:S01]  /*15390*/  LDGSTS.E.BYPASS.LTC128B.128 [R4+0x2c00], desc[UR36][R2.64+0x40], !P4 ;  /* 0x02c0004002047fae */ /* 0x000fe2000e101d64 */
[----:B------:R-:W-:-:S03]  /*153a0*/  ISETP.LT.OR P4, PT, R5, 0x41, P1 ;  /* 0x000000410500780c */ /* 0x000fc60000f81670 */
[----:B------:R2:W-:Y:S01]  /*153b0*/  LDGSTS.E.BYPASS.LTC128B.128 [R4+0x4c00], desc[UR36][R2.64+0x80], !P5 ;  /* 0x04c0008002047fae */ /* 0x0005e2000e901d64 */
[----:B------:R-:W-:Y:S01]  /*153c0*/  ISETP.LT.OR P5, PT, R5, 0x41, P0 ;  /* 0x000000410500780c */ /* 0x000fe200007a1670 */
[----:B--2---:R-:W-:Y:S02]  /*153d0*/  IMAD.MOV.U32 R2, RZ, RZ, R8 ;  /* 0x000000ffff027224 */ /* 0x004fe400078e0008 */
[----:B---3--:R-:W-:Y:S02]  /*153e0*/  IMAD.MOV.U32 R3, RZ, RZ, R7 ;  /* 0x000000ffff037224 */ /* 0x008fe400078e0007 */
[----:B------:R-:W-:-:S05]  /*153f0*/  IMAD.WIDE.U32 R2, R9, 0x2, R2 ;  /* 0x0000000209027825 */ /* 0x000fca00078e0002 */
[----:B------:R0:W-:Y:S04]  /*15400*/  LDGSTS.E.BYPASS.LTC128B.128 [R4+0x1400], desc[UR36][R2.64], !P3 ;  /* 0x0140000002047fae */ /* 0x0001e8000d901d64 */
[----:B------:R0:W-:Y:S04]  /*15410*/  LDGSTS.E.BYPASS.LTC128B.128 [R4+0x3400], desc[UR36][R2.64+0x40], !P4 ;  /* 0x0340004002047fae */ /* 0x0001e8000e101d64 */
[----:B-1--4-:R0:W-:Y:S02]  /*15420*/  LDGSTS.E.BYPASS.LTC128B.128 [R4+0x5400], desc[UR36][R2.64+0x80], !P5 ;  /* 0x0540008002047fae */ /* 0x0121e4000e901d64 */
.L_x_1044:
[C---:B------:R-:W-:Y:S01]  /*15430*/  ISETP.LT.OR P2, PT, R5.reuse, 0x61, P2 ;  /* 0x000000610500780c */ /* 0x040fe20001741670 */
[----:B0-----:R-:W-:Y:S01]  /*15440*/  IMAD.MOV.U32 R2, RZ, RZ, R14 ;  /* 0x000000ffff027224 */ /* 0x001fe200078e000e */
[C---:B------:R-:W-:Y:S01]  /*15450*/  ISETP.LT.OR P1, PT, R5.reuse, 0x61, P1 ;  /* 0x000000610500780c */ /* 0x040fe20000f21670 */
[----:B------:R-:W-:Y:S01]  /*15460*/  IMAD.MOV.U32 R3, RZ, RZ, R18 ;  /* 0x000000ffff037224 */ /* 0x000fe200078e0012 */
[----:B------:R-:W-:Y:S01]  /*15470*/  ISETP.LT.OR P0, PT, R5, 0x61, P0 ;  /* 0x000000610500780c */ /* 0x000fe20000701670 */
[----:B------:R-:W-:-:S08]  /*15480*/  IMAD.WIDE.U32 R2, R9, 0x2, R2 ;  /* 0x0000000209027825 */ /* 0x000fd000078e0002 */
        /* <DEDUP_REMOVED lines=8> */
.L_x_972:
        /* <DEDUP_REMOVED lines=10> */
.L_x_973:
[----:B0-----:R-:W-:Y:S01]  /*155b0*/  VIADD R2, R21, 0x1 ;  /* 0x0000000115027836 */ /* 0x001fe20000000000 */
[----:B------:R0:W-:Y:S04]  /*155c0*/  SYNCS.ARRIVE.TRANS64.A1T0 RZ, [R0+URZ+0x2d850], RZ ;  /* 0x02d850ff00ff79a7 */ /* 0x0001e8000810003f */
[----:B------:R-:W-:-:S04]  /*155d0*/  ISETP.NE.AND P0, PT, R2, 0x2, PT ;  /* 0x000000020200780c */ /* 0x000fc80003f05270 */
[----:B------:R-:W-:Y:S02]  /*155e0*/  SEL R3, RZ, 0x1, P0 ;  /* 0x00000001ff037807 */ /* 0x000fe40000000000 */
[----:B------:R-:W-:Y:S02]  /*155f0*/  SEL R2, R2, RZ, P0 ;  /* 0x000000ff02027207 */ /* 0x000fe40000000000 */
[----:B0-----:R-:W-:-:S07]  /*15600*/  LOP3.LUT R0, R24, R3, RZ, 0x3c, !PT ;  /* 0x0000000318007212 */ /* 0x001fce00078e3cff */
.L_x_933:
[----:B------:R-:W0:Y:S01]  /*15610*/  S2R R4, SR_CgaCtaId ;  /* 0x0000000000047919 */ /* 0x000e220000008800 */
[----:B------:R-:W-:Y:S02]  /*15620*/  MOV R3, 0x400 ;  /* 0x0000040000037802 */ /* 0x000fe40000000f00 */
[----:B------:R-:W-:Y:S02]  /*15630*/  SHF.L.U32 R6, R6, 0x1f, RZ ;  /* 0x0000001f06067819 */ /* 0x000fe400000006ff */
[----:B0-----:R-:W-:-:S04]  /*15640*/  LEA R7, R4, R3, 0x18 ;  /* 0x0000000304077211 */ /* 0x001fc800078ec0ff */
[----:B------:R-:W0:Y:S02]  /*15650*/  SYNCS.PHASECHK.TRANS64.TRYWAIT P0, [R7+URZ+0x2d820], R6 ;  /* 0x02d82006070075a7 */ /* 0x000e24000800017f */
[----:B0-----:R-:W-:Y:S05]  /*15660*/  @!P0 BRA `(.L_x_974) ;  /* 0x0000002400988947 */ /* 0x001fea0003800000 */
.L_x_1045:
[----:B------:R-:W-:-:S03]  /*15670*/  UMOV UR4, 0xffffffff ;  /* 0xffffffff00047882 */ /* 0x000fc60000000000 */
[----:B------:R-:W-:Y:S05]  /*15680*/  BRA.DIV UR4, `(.L_x_975) ;  /* 0x0000002604a47947 */ /* 0x000fea000b800000 */
[----:B------:R-:W1:Y:S02]  /*15690*/  S2R R3, SR_TID.X ;  /* 0x0000000000037919 */ /* 0x000e640000002100 */
[----:B-1----:R-:W-:-:S04]  /*156a0*/  SHF.R.U32.HI R3, RZ, 0x5, R3 ;  /* 0x00000005ff037819 */ /* 0x002fc80000011603 */
[----:B------:R-:W-:-:S05]  /*156b0*/  LOP3.LUT R3, R3, 0x3, RZ, 0xc0, !PT ;  /* 0x0000000303037812 */ /* 0x000fca00078ec0ff */
[----:B------:R1:W2:Y:S02]  /*156c0*/  SHFL.IDX PT, R14, R3, RZ, 0x1f ;  /* 0x00001fff030e7589 */ /* 0x0002a400000e0000 */
.L_x_1048:
[----:B--2---:R-:W-:-:S13]  /*156d0*/  ISETP.NE.AND P0, PT, R14, RZ, PT ;  /* 0x000000ff0e00720c */ /* 0x004fda0003f05270 */
[----:B------:R-:W-:Y:S05]  /*156e0*/  @P0 BRA `(.L_x_841) ;  /* 0x0000000000900947 */ /* 0x000fea0003800000 */
[----:B------:R-:W-:-:S03]  /*156f0*/  UMOV UR4, 0xffffffff ;  /* 0xffffffff00047882 */ /* 0x000fc60000000000 */
[----:B------:R-:W-:Y:S05]  /*15700*/  BRA.DIV UR4, `(.L_x_976) ;  /* 0x0000002604b87947 */ /* 0x000fea000b800000 */
[----:B------:R-:W-:-:S13]  /*15710*/  ELECT P6, URZ, PT ;  /* 0x00000000003f782f */ /* 0x000fda00038c0000 */
.L_x_1051:
[----:B------:R-:W-:Y:S05]  /*15720*/  @!P6 BRA `(.L_x_841) ;  /* 0x000000000080e947 */ /* 0x000fea0003800000 */
[----:B-1----:R-:W2:Y:S02]  /*15730*/  LDL R3, [R1+0xc] ;  /* 0x00000c0001037983 */ /* 0x002ea40000100800 */
[----:B--2---:R-:W-:-:S13]  /*15740*/  R2UR UR4, R3 ;  /* 0x00000000030472ca */ /* 0x004fda00000e0000 */
[----:B------:R-:W-:-:S06]  /*15750*/  ULOP3.LUT UR4, UR4, 0x2, URZ, 0xfc, !UPT ;  /* 0x0000000204047892 */ /* 0x000fcc000f8efc3f */
[----:B------:R-:W-:-:S05]  /*15760*/  IMAD.U32 R3, RZ, RZ, UR4 ;  /* 0x00000004ff037e24 */ /* 0x000fca000f8e00ff */
[----:B------:R-:W-:-:S13]  /*15770*/  ISETP.NE.AND P0, PT, R3, 0x3, PT ;  /* 0x000000030300780c */ /* 0x000fda0003f05270 */
[----:B------:R-:W-:Y:S05]  /*15780*/  @!P0 BRA `(.L_x_977) ;  /* 0x0000000000048947 */ /* 0x000fea0003800000 */
[----:B------:R-:W-:Y:S01]  /*15790*/  BPT.TRAP 0x1 ;  /* 0x000000040000795c */ /* 0x000fe20000300000 */
.L_x_977:
[----:B------:R-:W-:Y:S01]  /*157a0*/  IMAD R5, R2, 0x8, R7 ;  /* 0x0000000802057824 */ /* 0x000fe200078e0207 */
[----:B------:R-:W-:Y:S01]  /*157b0*/  SHF.L.U32 R4, R0, 0x1f, RZ ;  /* 0x0000001f00047819 */ /* 0x000fe200000006ff */
[----:B------:R-:W-:-:S03]  /*157c0*/  VIADD R2, R2, 0x1 ;  /* 0x0000000102027836 */ /* 0x000fc60000000000 */
[----:B------:R-:W1:Y:S02]  /*157d0*/  SYNCS.PHASECHK.TRANS64.TRYWAIT P1, [R5+URZ+0x2d840], R4 ;  /* 0x02d84004050075a7 */ /* 0x000e64000802017f */
[----:B------:R-:W-:-:S04]  /*157e0*/  ISETP.NE.AND P2, PT, R2, 0x2, PT ;  /* 0x000000020200780c */ /* 0x000fc80003f45270 */
[----:B------:R-:W-:Y:S01]  /*157f0*/  SEL R3, RZ, 0x1, P2 ;  /* 0x00000001ff037807 */ /* 0x000fe20001000000 */
[----:B-1----:R-:W-:Y:S08]  /*15800*/  @!P1 BRA `(.L_x_978) ;  /* 0x0000002400989947 */ /* 0x002ff00003800000 */
.L_x_1052:
[----:B------:R-:W-:Y:S02]  /*15810*/  SEL R2, R2, RZ, P2 ;  /* 0x000000ff02027207 */ /* 0x000fe40001000000 */
[----:B------:R-:W-:Y:S01]  /*15820*/  LOP3.LUT R0, R0, R3, RZ, 0x3c, !PT ;  /* 0x0000000300007212 */ /* 0x000fe200078e3cff */
[----:B------:R-:W-:Y:S06]  /*15830*/  @!P0 BRA `(.L_x_979) ;  /* 0x0000000000048947 */ /* 0x000fec0003800000 */
[----:B------:R-:W-:Y:S01]  /*15840*/  BPT.TRAP 0x1 ;  /* 0x000000040000795c */ /* 0x000fe20000300000 */
.L_x_979:
[----:B------:R-:W-:Y:S01]  /*15850*/  IMAD R3, R2, 0x8, R7 ;  /* 0x0000000802037824 */ /* 0x000fe200078e0207 */
[----:B------:R-:W-:-:S04]  /*15860*/  SHF.L.U32 R0, R0, 0x1f, RZ ;  /* 0x0000001f00007819 */ /* 0x000fc800000006ff */
[----:B------:R-:W2:Y:S02]  /*15870*/  SYNCS.PHASECHK.TRANS64.TRYWAIT P1, [R3+URZ+0x2d840], R0 ;  /* 0x02d84000030075a7 */ /* 0x000ea4000802017f */
[----:B--2---:R-:W-:Y:S05]  /*15880*/  @!P1 BRA `(.L_x_980) ;  /* 0x00000024008c9947 */ /* 0x004fea0003800000 */
.L_x_1053:
[----:B------:R-:W-:Y:S05]  /*15890*/  @!P0 BRA `(.L_x_981) ;  /* 0x0000000000048947 */ /* 0x000fea0003800000 */
[----:B------:R-:W-:Y:S01]  /*158a0*/  BPT.TRAP 0x1 ;  /* 0x000000040000795c */ /* 0x000fe20000300000 */
.L_x_981:
[----:B------:R-:W3:Y:S02]  /*158b0*/  SYNCS.PHASECHK.TRANS64.TRYWAIT P1, [R5+URZ+0x2d860], R4 ;  /* 0x02d86004050075a7 */ /* 0x000ee4000802017f */
[----:B---3--:R-:W-:Y:S05]  /*158c0*/  @!P1 BRA `(.L_x_982) ;  /* 0x0000002400909947 */ /* 0x008fea0003800000 */
.L_x_1054:
[----:B------:R-:W-:Y:S05]  /*158d0*/  @!P0 BRA `(.L_x_983) ;  /* 0x0000000000048947 */ /* 0x000fea0003800000 */
[----:B------:R-:W-:Y:S01]  /*158e0*/  BPT.TRAP 0x1 ;  /* 0x000000040000795c */ /* 0x000fe20000300000 */
.L_x_983:
[----:B----4-:R4:W0:Y:S02]  /*158f0*/  SYNCS.PHASECHK.TRANS64.TRYWAIT P0, [R3+URZ+0x2d860], R0 ;  /* 0x02d86000030075a7 */ /* 0x010824000800017f */
[----:B0-----:R-:W-:Y:S05]  /*15900*/  @!P0 NANOSLEEP.SYNCS 0x989680 ;  /* 0x009896800000895d */ /* 0x001fea0003900000 */
[----:B------:R-:W0:Y:S02]  /*15910*/  @!P0 SYNCS.PHASECHK.TRANS64 P0, [R3+URZ+0x2d860], R0 ;  /* 0x02d86000030085a7 */ /* 0x000e24000800007f */
[----:B0-----:R-:W-:Y:S05]  /*15920*/  @!P0 BRA `(.L_x_983) ;  /* 0xfffffffc00f08947 */ /* 0x001fea000383ffff */
.L_x_841:
[----:B------:R-:W-:Y:S05]  /*15930*/  BSYNC B6 ;  /* 0x0000000000067941 */ /* 0x000fea0003800000 */
.L_x_838:
[----:B------:R-:W-:Y:S05]  /*15940*/  EXIT ;  /* 0x000000000000794d */ /* 0x000fea0003800000 */
.L_x_851:
[----:B0-----:R-:W-:-:S04]  /*15950*/  IMAD.U32 R5, RZ, RZ, UR38 ;  /* 0x00000026ff057e24 */ /* 0x001fc8000f8e00ff */
[----:B------:R0:W1:Y:S03]  /*15960*/  SYNCS.PHASECHK.TRANS64.TRYWAIT P0, [R5+URZ+0x2d800], R6 ;  /* 0x02d80006050075a7 */ /* 0x000066000800017f */
[----:B-1----:R-:W-:Y:S05]  /*15970*/  @!P0 NANOSLEEP.SYNCS 0x989680 ;  /* 0x009896800000895d */ /* 0x002fea0003900000 */
[----:B------:R-:W1:Y:S02]  /*15980*/  @!P0 SYNCS.PHASECHK.TRANS64 P0, [R5+URZ+0x2d800], R6 ;  /* 0x02d80006050085a7 */ /* 0x000e64000800007f */
[----:B-1----:R-:W-:Y:S05]  /*15990*/  @!P0 BRA `(.L_x_851) ;  /* 0xfffffffc00ec8947 */ /* 0x002fea000383ffff */
[----:B------:R-:W-:Y:S05]  /*159a0*/  BRA `(.L_x_984) ;  /* 0xfffffebc00887947 */ /* 0x000fea000383ffff */
.L_x_855:
[----:B-1----:R-:W-:-:S04]  /*159b0*/  IMAD.U32 R3, RZ, RZ, UR38 ;  /* 0x00000026ff037e24 */ /* 0x002fc8000f8e00ff */
[----:B------:R1:W2:Y:S03]  /*159c0*/  SYNCS.PHASECHK.TRANS64.TRYWAIT P1, [R3+URZ+0x2d830], R6 ;  /* 0x02d83006030075a7 */ /* 0x0002a6000802017f */
[----:B--2---:R-:W-:Y:S05]  /*159d0*/  @!P1 NANOSLEEP.SYNCS 0x989680 ;  /* 0x009896800000995d */ /* 0x004fea0003900000 */
[----:B------:R-:W2:Y:S02]  /*159e0*/  @!P1 SYNCS.PHASECHK.TRANS64 P1, [R3+URZ+0x2d830], R6 ;  /* 0x02d83006030095a7 */ /* 0x000ea4000802007f */
[----:B--2---:R-:W-:Y:S05]  /*159f0*/  @!P1 BRA `(.L_x_855) ;  /* 0xfffffffc00ec9947 */ /* 0x004fea000383ffff */
[----:B------:R-:W-:Y:S05]  /*15a00*/  BRA `(.L_x_854) ;  /* 0xfffffebc00c07947 */ /* 0x000fea000383ffff */
.L_x_872:
[----:B-1----:R-:W-:-:S04]  /*15a10*/  IMAD.U32 R14, RZ, RZ, UR4 ;  /* 0x00000004ff0e7e24 */ /* 0x002fc8000f8e00ff */
[----:B------:R1:W2:Y:S03]  /*15a20*/  SYNCS.PHASECHK.TRANS64.TRYWAIT P1, [R14+URZ+0x2d830], R13 ;  /* 0x02d8300d0e0075a7 */ /* 0x0002a6000802017f */
[----:B--2---:R-:W-:Y:S05]  /*15a30*/  @!P1 NANOSLEEP.SYNCS 0x989680 ;  /* 0x009896800000995d */ /* 0x004fea0003900000 */
[----:B------:R-:W2:Y:S02]  /*15a40*/  @!P1 SYNCS.PHASECHK.TRANS64 P1, [R14+URZ+0x2d830], R13 ;  /* 0x02d8300d0e0095a7 */ /* 0x000ea4000802007f */
[----:B--2---:R-:W-:Y:S05]  /*15a50*/  @!P1 BRA `(.L_x_872) ;  /* 0xfffffffc00ec9947 */ /* 0x004fea000383ffff */
[----:B------:R-:W-:Y:S05]  /*15a60*/  BRA `(.L_x_869) ;  /* 0xfffffefc00d87947 */ /* 0x000fea000383ffff */
.L_x_876:
[----:B-1----:R-:W-:-:S04]  /*15a70*/  IMAD.U32 R14, RZ, RZ, UR10 ;  /* 0x0000000aff0e7e24 */ /* 0x002fc8000f8e00ff */
[----:B------:R1:W2:Y:S03]  /*15a80*/  SYNCS.PHASECHK.TRANS64.TRYWAIT P1, [R14+URZ+0x2d850], R13 ;  /* 0x02d8500d0e0075a7 */ /* 0x0002a6000802017f */
[----:B--2---:R-:W-:Y:S05]  /*15a90*/  @!P1 NANOSLEEP.SYNCS 0x989680 ;  /* 0x009896800000995d */ /* 0x004fea0003900000 */
[----:B------:R-:W2:Y:S02]  /*15aa0*/  @!P1 SYNCS.PHASECHK.TRANS64 P1, [R14+URZ+0x2d850], R13 ;  /* 0x02d8500d0e0095a7 */ /* 0x000ea4000802007f */
[----:B--2---:R-:W-:Y:S05]  /*15ab0*/  @!P1 BRA `(.L_x_876) ;  /* 0xfffffffc00ec9947 */ /* 0x004fea000383ffff */
[----:B------:R-:W-:Y:S05]  /*15ac0*/  BRA `(.L_x_873) ;  /* 0xffffff00008c7947 */ /* 0x000fea000383ffff */
.L_x_895:
[----:B-1----:R-:W-:-:S04]  /*15ad0*/  IMAD.U32 R14, RZ, RZ, UR4 ;  /* 0x00000004ff0e7e24 */ /* 0x002fc8000f8e00ff */
[----:B------:R1:W2:Y:S03]  /*15ae0*/  SYNCS.PHASECHK.TRANS64.TRYWAIT P1, [R14+URZ+0x2d830], R13 ;  /* 0x02d8300d0e0075a7 */ /* 0x0002a6000802017f */
[----:B--2---:R-:W-:Y:S05]  /*15af0*/  @!P1 NANOSLEEP.SYNCS 0x989680 ;  /* 0x009896800000995d */ /* 0x004fea0003900000 */
[----:B------:R-:W2:Y:S02]  /*15b00*/  @!P1 SYNCS.PHASECHK.TRANS64 P1, [R14+URZ+0x2d830], R13 ;  /* 0x02d8300d0e0095a7 */ /* 0x000ea4000802007f */
[----:B--2---:R-:W-:Y:S05]  /*15b10*/  @!P1 BRA `(.L_x_895) ;  /* 0xfffffffc00ec9947 */ /* 0x004fea000383ffff */
[----:B------:R-:W-:Y:S05]  /*15b20*/  BRA `(.L_x_892) ;  /* 0xffffff3c00087947 */ /* 0x000fea000383ffff */
.L_x_899:
[----:B-1----:R-:W-:-:S04]  /*15b30*/  IMAD.U32 R14, RZ, RZ, UR14 ;  /* 0x0000000eff0e7e24 */ /* 0x002fc8000f8e00ff */
[----:B------:R1:W2:Y:S03]  /*15b40*/  SYNCS.PHASECHK.TRANS64.TRYWAIT P1, [R14+URZ+0x2d850], R13 ;  /* 0x02d8500d0e0075a7 */ /* 0x0002a6000802017f */
[----:B--2---:R-:W-:Y:S05]  /*15b50*/  @!P1 NANOSLEEP.SYNCS 0x989680 ;  /* 0x009896800000995d */ /* 0x004fea0003900000 */
[----:B------:R-:W2:Y:S02]  /*15b60*/  @!P1 SYNCS.PHASECHK.TRANS64 P1, [R14+URZ+0x2d850], R13 ;  /* 0x02d8500d0e0095a7 */ /* 0x000ea4000802007f */
[----:B--2---:R-:W-:Y:S05]  /*15b70*/  @!P1 BRA `(.L_x_899) ;  /* 0xfffffffc00ec9947 */ /* 0x004fea000383ffff */
[----:B------:R-:W-:Y:S05]  /*15b80*/  BRA `(.L_x_896) ;  /* 0xffffff3c00c87947 */ /* 0x000fea000383ffff */
.L_x_907:
[----:B-1----:R-:W-:-:S04]  /*15b90*/  IMAD.U32 R14, RZ, RZ, UR10 ;  /* 0x0000000aff0e7e24 */ /* 0x002fc8000f8e00ff */
[----:B------:R1:W2:Y:S03]  /*15ba0*/  SYNCS.PHASECHK.TRANS64.TRYWAIT P1, [R14+URZ+0x2d830], R13 ;  /* 0x02d8300d0e0075a7 */ /* 0x0002a6000802017f */
[----:B--2---:R-:W-:Y:S05]  /*15bb0*/  @!P1 NANOSLEEP.SYNCS 0x989680 ;  /* 0x009896800000995d */ /* 0x004fea0003900000 */
[----:B------:R-:W2:Y:S02]  /*15bc0*/  @!P1 SYNCS.PHASECHK.TRANS64 P1, [R14+URZ+0x2d830], R13 ;  /* 0x02d8300d0e0095a7 */ /* 0x000ea4000802007f */
[----:B--2---:R-:W-:Y:S05]  /*15bd0*/  @!P1 BRA `(.L_x_907) ;  /* 0xfffffffc00ec9947 */ /* 0x004fea000383ffff */
[----:B------:R-:W-:Y:S05]  /*15be0*/  BRA `(.L_x_904) ;  /* 0xffffff6400a07947 */ /* 0x000fea000383ffff */
.L_x_911:
[----:B-1----:R-:W-:-:S04]  /*15bf0*/  IMAD.U32 R14, RZ, RZ, UR10 ;  /* 0x0000000aff0e7e24 */ /* 0x002fc8000f8e00ff */
[----:B------:R1:W2:Y:S03]  /*15c00*/  SYNCS.PHASECHK.TRANS64.TRYWAIT P1, [R14+URZ+0x2d850], R13 ;  /* 0x02d8500d0e0075a7 */ /* 0x0002a6000802017f */
[----:B--2---:R-:W-:Y:S05]  /*15c10*/  @!P1 NANOSLEEP.SYNCS 0x989680 ;  /* 0x009896800000995d */ /* 0x004fea0003900000 */
[----:B------:R-:W2:Y:S02]  /*15c20*/  @!P1 SYNCS.PHASECHK.TRANS64 P1, [R14+URZ+0x2d850], R13 ;  /* 0x02d8500d0e0095a7 */ /* 0x000ea4000802007f */
[----:B--2---:R-:W-:Y:S05]  /*15c30*/  @!P1 BRA `(.L_x_911) ;  /* 0xfffffffc00ec9947 */ /* 0x004fea000383ffff */
[----:B------:R-:W-:Y:S05]  /*15c40*/  BRA `(.L_x_908) ;  /* 0xffffff6800407947 */ /* 0x000fea000383ffff */
.L_x_926:
[----:B-1----:R-:W-:-:S04]  /*15c50*/  IMAD.U32 R5, RZ, RZ, UR6 ;  /* 0x00000006ff057e24 */ /* 0x002fc8000f8e00ff */
[----:B------:R1:W3:Y:S03]  /*15c60*/  SYNCS.PHASECHK.TRANS64.TRYWAIT P1, [R5+URZ+0x2d850], R0 ;  /* 0x02d85000050075a7 */ /* 0x0002e6000802017f */
[----:B---3--:R-:W-:Y:S05]  /*15c70*/  @!P1 NANOSLEEP.SYNCS 0x989680 ;  /* 0x009896800000995d */ /* 0x008fea0003900000 */
[----:B------:R-:W3:Y:S02]  /*15c80*/  @!P1 SYNCS.PHASECHK.TRANS64 P1, [R5+URZ+0x2d850], R0 ;  /* 0x02d85000050095a7 */ /* 0x000ee4000802007f */
[----:B---3--:R-:W-:Y:S05]  /*15c90*/  @!P1 BRA `(.L_x_926) ;  /* 0xfffffffc00ec9947 */ /* 0x008fea000383ffff */
[----:B------:R-:W-:Y:S05]  /*15ca0*/  BRA `(.L_x_925) ;  /* 0xffffff9c00b47947 */ /* 0x000fea000383ffff */
.L_x_944:
[----:B------:R-:W-:Y:S02]  /*15cb0*/  IMAD.MOV.U32 R13, RZ, RZ, R18 ;  /* 0x000000ffff0d7224 */ /* 0x000fe400078e0012 */
[----:B------:R-:W-:Y:S02]  /*15cc0*/  IMAD.MOV.U32 R12, RZ, RZ, RZ ;  /* 0x000000ffff0c7224 */ /* 0x000fe400078e00ff */
[----:B------:R-:W-:Y:S02]  /*15cd0*/  IMAD.MOV.U32 R11, RZ, RZ, 0x1f ;  /* 0x0000001fff0b7424 */ /* 0x000fe400078e00ff */
[----:B------:R-:W-:-:S07]  /*15ce0*/  IMAD.MOV.U32 R15, RZ, RZ, -0x1 ;  /* 0xffffffffff0f7424 */ /* 0x000fce00078e00ff */
[----:B-----5:R-:W-:Y:S05]  /*15cf0*/  WARPSYNC.COLLECTIVE R15, `(.L_x_985) ;  /* 0x000000000f087348 */ /* 0x020fea0003c00000 */
[----:B------:R0:W1:Y:S02]  /*15d00*/  SHFL.IDX P6, R14, R13, R12, R11 ;  /* 0x0000000c0d0e7389 */ /* 0x00006400000c000b */
[----:B01---5:R-:W-:Y:S01]  /*15d10*/  ENDCOLLECTIVE ;  /* 0x000000000000791b */ /* 0x023fe20003800000 */
.L_x_985:
[----:B------:R-:W-:Y:S05]  /*15d20*/  BRA `(.L_x_986) ;  /* 0xffffffcc00dc7947 */ /* 0x000fea000383ffff */
.L_x_946:
[----:B0-----:R-:W-:-:S04]  /*15d30*/  IMAD.U32 R3, RZ, RZ, UR47 ;  /* 0x0000002fff037e24 */ /* 0x001fc8000f8e00ff */
[----:B------:R0:W1:Y:S03]  /*15d40*/  SYNCS.PHASECHK.TRANS64.TRYWAIT P0, [R3+URZ+0x2d840], R10 ;  /* 0x02d8400a030075a7 */ /* 0x000066000800017f */
[----:B-1----:R-:W-:Y:S05]  /*15d50*/  @!P0 NANOSLEEP.SYNCS 0x989680 ;  /* 0x009896800000895d */ /* 0x002fea0003900000 */
[----:B------:R-:W1:Y:S02]  /*15d60*/  @!P0 SYNCS.PHASECHK.TRANS64 P0, [R3+URZ+0x2d840], R10 ;  /* 0x02d8400a030085a7 */ /* 0x000e64000800007f */
[----:B-1----:R-:W-:Y:S05]  /*15d70*/  @!P0 BRA `(.L_x_946) ;  /* 0xfffffffc00ec8947 */ /* 0x002fea000383ffff */
[----:B------:R-:W-:Y:S05]  /*15d80*/  BRA `(.L_x_987) ;  /* 0xffffffd000647947 */ /* 0x000fea000383ffff */
.L_x_947:
        /* <DEDUP_REMOVED lines=8> */
.L_x_989:
[----:B------:R-:W-:Y:S05]  /*15e10*/  BSYNC B0 ;  /* 0x0000000000007941 */ /* 0x000fea0003800000 */
.L_x_988:
[----:B------:R-:W-:Y:S01]  /*15e20*/  IMAD.MOV.U32 R13, RZ, RZ, R0 ;  /* 0x000000ffff0d7224 */ /* 0x000fe200078e0000 */
[----:B------:R-:W0:Y:S01]  /*15e30*/  S2R R21, SR_TID.X ;  /* 0x0000000000157919 */ /* 0x000e220000002100 */
[----:B------:R-:W-:Y:S02]  /*15e40*/  IMAD.MOV.U32 R12, RZ, RZ, RZ ;  /* 0x000000ffff0c7224 */ /* 0x000fe400078e00ff */
[----:B------:R-:W-:Y:S02]  /*15e50*/  IMAD.MOV.U32 R11, RZ, RZ, 0x1c1f ;  /* 0x00001c1fff0b7424 */ /* 0x000fe400078e00ff */
[----:B------:R-:W-:Y:S02]  /*15e60*/  IMAD.MOV.U32 R15, RZ, RZ, -0x1 ;  /* 0xffffffffff0f7424 */ /* 0x000fe400078e00ff */
[----:B------:R-:W-:-:S07]  /*15e70*/  IMAD.MOV.U32 R6, RZ, RZ, R14 ;  /* 0x000000ffff067224 */ /* 0x000fce00078e000e */
[----:B0-----:R-:W-:Y:S05]  /*15e80*/  WARPSYNC.COLLECTIVE R15, `(.L_x_990) ;  /* 0x000000000f087348 */ /* 0x001fea0003c00000 */
[----:B------:R1:W2:Y:S02]  /*15e90*/  SHFL.IDX P6, R14, R13, R12, R11 ;  /* 0x0000000c0d0e7389 */ /* 0x0002a400000c000b */
[----:B012---:R-:W-:Y:S01]  /*15ea0*/  ENDCOLLECTIVE ;  /* 0x000000000000791b */ /* 0x007fe20003800000 */
.L_x_990:
[----:B------:R-:W-:Y:S02]  /*15eb0*/  IMAD.MOV.U32 R7, RZ, RZ, R6 ;  /* 0x000000ffff077224 */ /* 0x000fe400078e0006 */
[----:B------:R-:W-:Y:S02]  /*15ec0*/  IMAD.MOV.U32 R13, RZ, RZ, R9 ;  /* 0x000000ffff0d7224 */ /* 0x000fe400078e0009 */
[----:B------:R-:W-:Y:S02]  /*15ed0*/  IMAD.MOV.U32 R12, RZ, RZ, 0x1 ;  /* 0x00000001ff0c7424 */ /* 0x000fe400078e00ff */
[----:B------:R-:W-:Y:S01]  /*15ee0*/  IMAD.SHL.U32 R27, R21, 0x8, RZ ;  /* 0x00000008151b7824 */ /* 0x000fe200078e00ff */
[----:B------:R-:W-:Y:S01]  /*15ef0*/  @P0 LEA R21, R28, UR47, 0x1 ;  /* 0x0000002f1c150c11 */ /* 0x000fe2000f8e08ff */
[----:B------:R-:W-:-:S07]  /*15f00*/  IMAD.MOV.U32 R6, RZ, RZ, R14 ;  /* 0x000000ffff067224 */ /* 0x000fce00078e000e */
[----:B------:R-:W-:Y:S05]  /*15f10*/  WARPSYNC.COLLECTIVE R15, `(.L_x_991) ;  /* 0x000000000f087348 */ /* 0x000fea0003c00000 */
[----:B------:R0:W1:Y:S02]  /*15f20*/  SHFL.IDX P6, R14, R13, R12, R11 ;  /* 0x0000000c0d0e7389 */ /* 0x00006400000c000b */
[----:B01----:R-:W-:Y:S01]  /*15f30*/  ENDCOLLECTIVE ;  /* 0x000000000000791b */ /* 0x003fe20003800000 */
.L_x_991:
[----:B------:R-:W-:-:S05]  /*15f40*/  LOP3.LUT R27, R27, 0x18, RZ, 0xc0, !PT ;  /* 0x000000181b1b7812 */ /* 0x000fca00078ec0ff */
[----:B------:R-:W-:-:S05]  /*15f50*/  @P0 IMAD.WIDE.U32 R6, R27, 0x2, R6 ;  /* 0x000000021b060825 */ /* 0x000fca00078e0006 */
[----:B------:R-:W-:Y:S01]  /*15f60*/  @!PT LDS RZ, [RZ] ;  /* 0x00000000fffff984 */ /* 0x000fe20000000800 */
[----:B------:R-:W-:Y:S01]  /*15f70*/  @!PT LDS RZ, [RZ] ;  /* 0x00000000fffff984 */ /* 0x000fe20000000800 */
[----:B------:R-:W-:Y:S01]  /*15f80*/  @!PT LDS RZ, [RZ] ;  /* 0x00000000fffff984 */ /* 0x000fe20000000800 */
[----:B------:R0:W-:Y:S01]  /*15f90*/  @P0 LDGSTS.E.BYPASS.LTC128B.128 [R21+0x15400], desc[UR36][R6.64], !P4 ;  /* 0x1540000006150fae */ /* 0x0001e2000e101d64 */
[----:B------:R-:W-:-:S03]  /*15fa0*/  IMAD.MOV.U32 R13, RZ, RZ, R0 ;  /* 0x000000ffff0d7224 */ /* 0x000fc600078e0000 */
[----:B------:R0:W-:Y:S04]  /*15fb0*/  @P0 LDGSTS.E.BYPASS.LTC128B.128 [R21+0x17400], desc[UR36][R6.64+0x40], !P3 ;  /* 0x1740004006150fae */ /* 0x0001e8000d901d64 */
[----:B------:R0:W-:Y:S01]  /*15fc0*/  @P0 LDGSTS.E.BYPASS.LTC128B.128 [R21+0x19400], desc[UR36][R6.64+0x80], !P2 ;  /* 0x1940008006150fae */ /* 0x0001e2000d101d64 */
[----:B------:R-:W-:Y:S01]  /*15fd0*/  ISETP.GE.AND P0, PT, R8, 0x21, PT ;  /* 0x000000210800780c */ /* 0x000fe20003f06270 */
[----:B------:R-:W-:-:S12]  /*15fe0*/  IMAD.MOV.U32 R4, RZ, RZ, R14 ;  /* 0x000000ffff047224 */ /* 0x000fd800078e000e */
[----:B0-----:R-:W-:Y:S05]  /*15ff0*/  WARPSYNC.COLLECTIVE R15, `(.L_x_992) ;  /* 0x000000000f087348 */ /* 0x001fea0003c00000 */
[----:B------:R1:W2:Y:S02]  /*16000*/  SHFL.IDX P6, R14, R13, R12, R11 ;  /* 0x0000000c0d0e7389 */ /* 0x0002a400000c000b */
[----:B012---:R-:W-:Y:S01]  /*16010*/  ENDCOLLECTIVE ;  /* 0x000000000000791b */ /* 0x007fe20003800000 */
.L_x_992:
[----:B------:R-:W-:Y:S01]  /*16020*/  @P0 LEA R25, R28, UR47, 0x1 ;  /* 0x0000002f1c190c11 */ /* 0x000fe2000f8e08ff */
[----:B------:R-:W-:Y:S02]  /*16030*/  IMAD.MOV.U32 R13, RZ, RZ, R9 ;  /* 0x000000ffff0d7224 */ /* 0x000fe400078e0009 */
[----:B------:R-:W-:Y:S02]  /*16040*/  IMAD.MOV.U32 R12, RZ, RZ, 0x2 ;  /* 0x00000002ff0c7424 */ /* 0x000fe400078e00ff */
[----:B------:R-:W-:-:S07]  /*16050*/  IMAD.MOV.U32 R5, RZ, RZ, R14 ;  /* 0x000000ffff057224 */ /* 0x000fce00078e000e */
[----:B------:R-:W-:Y:S05]  /*16060*/  WARPSYNC.COLLECTIVE R15, `(.L_x_993) ;  /* 0x000000000f087348 */ /* 0x000fea0003c00000 */
[----:B------:R0:W1:Y:S02]  /*16070*/  SHFL.IDX P6, R14, R13, R12, R11 ;  /* 0x0000000c0d0e7389 */ /* 0x00006400000c000b */
[----:B01----:R-:W-:Y:S01]  /*16080*/  ENDCOLLECTIVE ;  /* 0x000000000000791b */ /* 0x003fe20003800000 */
.L_x_993:
        /* <DEDUP_REMOVED lines=14> */
.L_x_994:
[----:B------:R-:W-:Y:S01]  /*16170*/  @!PT LDS RZ, [RZ] ;  /* 0x00000000fffff984 */ /* 0x000fe20000000800 */
[----:B------:R-:W-:Y:S01]  /*16180*/  @!PT LDS RZ, [RZ] ;  /* 0x00000000fffff984 */ /* 0x000fe20000000800 */
[----:B------:R-:W-:Y:S01]  /*16190*/  @!PT LDS RZ, [RZ] ;  /* 0x00000000fffff984 */ /* 0x000fe20000000800 */
[----:B------:R0:W-:Y:S01]  /*161a0*/  @P0 LDGSTS.E.BYPASS.LTC128B.128 [R25+0x19c00], desc[UR36][R4.64+0x80], !P2 ;  /* 0x19c0008004190fae */ /* 0x0001e2000d101d64 */
[----:B------:R-:W-:Y:S01]  /*161b0*/  ISETP.GE.AND P0, PT, R8, 0x41, PT ;  /* 0x000000410800780c */ /* 0x000fe20003f06270 */
[----:B------:R-:W-:Y:S02]  /*161c0*/  IMAD.MOV.U32 R13, RZ, RZ, R9 ;  /* 0x000000ffff0d7224 */ /* 0x000fe400078e0009 */
[----:B------:R-:W-:Y:S02]  /*161d0*/  IMAD.MOV.U32 R12, RZ, RZ, 0x3 ;  /* 0x00000003ff0c7424 */ /* 0x000fe400078e00ff */
[----:B------:R-:W-:-:S08]  /*161e0*/  IMAD.MOV.U32 R3, RZ, RZ, R14 ;  /* 0x000000ffff037224 */ /* 0x000fd000078e000e */
[----:B0-----:R-:W-:Y:S05]  /*161f0*/  WARPSYNC.COLLECTIVE R15, `(.L_x_995) ;  /* 0x000000000f087348 */ /* 0x001fea0003c00000 */
[----:B------:R1:W2:Y:S02]  /*16200*/  SHFL.IDX P6, R14, R13, R12, R11 ;  /* 0x0000000c0d0e7389 */ /* 0x0002a400000c000b */
[----:B012---:R-:W-:Y:S01]  /*16210*/  ENDCOLLECTIVE ;  /* 0x000000000000791b */ /* 0x007fe20003800000 */
.L_x_995:
[----:B------:R-:W-:-:S04]  /*16220*/  LOP3.LUT R3, R3, R2, RZ, 0x3c, !PT ;  /* 0x0000000203037212 */ /* 0x000fc800078e3cff */
[----:B------:R-:W-:-:S04]  /*16230*/  LOP3.LUT R2, R3, R2, RZ, 0x3c, !PT ;  /* 0x0000000203027212 */ /* 0x000fc800078e3cff */
[----:B------:R-:W-:Y:S01]  /*16240*/  LOP3.LUT R3, R3, R2, RZ, 0x3c, !PT ;  /* 0x0000000203037212 */ /* 0x000fe200078e3cff */
[----:B------:R-:W-:Y:S02]  /*16250*/  IMAD.MOV.U32 R13, RZ, RZ, R0 ;  /* 0x000000ffff0d7224 */ /* 0x000fe400078e0000 */
[----:B------:R-:W-:Y:S01]  /*16260*/  @P0 IMAD.WIDE.U32 R2, R27, 0x2, R2 ;  /* 0x000000021b020825 */ /* 0x000fe200078e0002 */
[----:B------:R-:W-:-:S05]  /*16270*/  @P0 LEA R27, R28, UR47, 0x1 ;  /* 0x0000002f1c1b0c11 */ /* 0x000fca000f8e08ff */
[----:B------:R-:W-:Y:S01]  /*16280*/  @!PT LDS RZ, [RZ] ;  /* 0x00000000fffff984 */ /* 0x000fe20000000800 */
[----:B------:R-:W-:Y:S01]  /*16290*/  @!PT LDS RZ, [RZ] ;  /* 0x00000000fffff984 */ /* 0x000fe20000000800 */
[----:B------:R-:W-:Y:S01]  /*162a0*/  @!PT LDS RZ, [RZ] ;  /* 0x00000000fffff984 */ /* 0x000fe20000000800 */
[----:B------:R0:W-:Y:S01]  /*162b0*/  @P0 LDGSTS.E.BYPASS.LTC128B.128 [R27+0x16400], desc[UR36][R2.64], !P4 ;  /* 0x16400000021b0fae */ /* 0x0001e2000e101d64 */
[----:B------:R-:W-:-:S03]  /*162c0*/  IMAD.MOV.U32 R9, RZ, RZ, R14 ;  /* 0x000000ffff097224 */ /* 0x000fc600078e000e */
[----:B------:R0:W-:Y:S04]  /*162d0*/  @P0 LDGSTS.E.BYPASS.LTC128B.128 [R27+0x18400], desc[UR36][R2.64+0x40], !P3 ;  /* 0x18400040021b0fae */ /* 0x0001e8000d901d64 */
[----:B------:R0:W-:Y:S02]  /*162e0*/  @P0 LDGSTS.E.BYPASS.LTC128B.128 [R27+0x1a400], desc[UR36][R2.64+0x80], !P2 ;  /* 0x1a400080021b0fae */ /* 0x0001e4000d101d64 */
[----:B0-----:R-:W-:Y:S05]  /*162f0*/  WARPSYNC.COLLECTIVE R15, `(.L_x_996) ;  /* 0x000000000f087348 */ /* 0x001fea0003c00000 */
[----:B------:R1:W2:Y:S02]  /*16300*/  SHFL.IDX P6, R14, R13, R12, R11 ;  /* 0x0000000c0d0e7389 */ /* 0x0002a400000c000b */
[----:B012---:R-:W-:Y:S01]  /*16310*/  ENDCOLLECTIVE ;  /* 0x000000000000791b */ /* 0x007fe20003800000 */
.L_x_996:
[----:B------:R-:W-:Y:S05]  /*16320*/  BRA `(.L_x_997) ;  /* 0xffffffd0002c7947 */ /* 0x000fea000383ffff */
.L_x_950:
[----:B------:R-:W-:Y:S02]  /*16330*/  IMAD.MOV.U32 R13, RZ, RZ, R9 ;  /* 0x000000ffff0d7224 */ /* 0x000fe400078e0009 */
[----:B------:R-:W-:Y:S02]  /*16340*/  IMAD.MOV.U32 R12, RZ, RZ, RZ ;  /* 0x000000ffff0c7224 */ /* 0x000fe400078e00ff */
[----:B------:R-:W-:Y:S02]  /*16350*/  IMAD.MOV.U32 R11, RZ, RZ, 0x1c1f ;  /* 0x00001c1fff0b7424 */ /* 0x000fe400078e00ff */
[----:B------:R-:W-:Y:S02]  /*16360*/  IMAD.MOV.U32 R15, RZ, RZ, -0x1 ;  /* 0xffffffffff0f7424 */ /* 0x000fe400078e00ff */
[----:B------:R-:W-:Y:S02]  /*16370*/  VIADD R6, R21, UR42 ;  /* 0x0000002a15067c36 */ /* 0x000fe40008000000 */
[----:B------:R-:W-:-:S07]  /*16380*/  IMAD.MOV.U32 R24, RZ, RZ, 0x1 ;  /* 0x00000001ff187424 */ /* 0x000fce00078e00ff */
[----:B------:R-:W-:Y:S05]  /*16390*/  WARPSYNC.COLLECTIVE R15, `(.L_x_998) ;  /* 0x000000000f087348 */ /* 0x000fea0003c00000 */
[----:B------:R0:W1:Y:S02]  /*163a0*/  SHFL.IDX P6, R14, R13, R12, R11 ;  /* 0x0000000c0d0e7389 */ /* 0x00006400000c000b */
[----:B01----:R-:W-:Y:S01]  /*163b0*/  ENDCOLLECTIVE ;  /* 0x000000000000791b */ /* 0x003fe20003800000 */
.L_x_998:
[----:B------:R-:W-:Y:S02]  /*163c0*/  VIADD R5, R6, 0x20 ;  /* 0x0000002006057836 */ /* 0x000fe40000000000 */
[----:B------:R-:W-:Y:S02]  /*163d0*/  IMAD.MOV.U32 R13, RZ, RZ, R7 ;  /* 0x000000ffff0d7224 */ /* 0x000fe400078e0007 */
[----:B------:R-:W-:-:S07]  /*163e0*/  IMAD.MOV.U32 R2, RZ, RZ, R14 ;  /* 0x000000ffff027224 */ /* 0x000fce00078e000e */
[----:B------:R-:W-:Y:S05]  /*163f0*/  WARPSYNC.COLLECTIVE R15, `(.L_x_999) ;  /* 0x000000000f087348 */ /* 0x000fea0003c00000 */
[----:B------:R0:W1:Y:S02]  /*16400*/  SHFL.IDX P6, R14, R13, R12, R11 ;  /* 0x0000000c0d0e7389 */ /* 0x00006400000c000b */
[----:B01----:R-:W-:Y:S01]  /*16410*/  ENDCOLLECTIVE ;  /* 0x000000000000791b */ /* 0x003fe20003800000 */
.L_x_999:
[----:B------:R-:W-:Y:S01]  /*16420*/  ULDC UR4, c[0x0][0x288] ;  /* 0x0000a20000047ab9 */ /* 0x000fe20000000800 */
[----:B------:R-:W-:Y:S02]  /*16430*/  IMAD.MOV.U32 R3, RZ, RZ, R2 ;  /* 0x000000ffff037224 */ /* 0x000fe400078e0002 */
[----:B------:R-:W-:-:S05]  /*16440*/  IMAD R0, R20, UR4, RZ ;  /* 0x0000000414007c24 */ /* 0x000fca000f8e02ff */
[----:B------:R-:W-:Y:S01]  /*16450*/  ISETP.GE.AND P2, PT, R6, R0, PT ;  /* 0x000000000600720c */ /* 0x000fe20003f46270 */
[----:B------:R-:W-:Y:S02]  /*16460*/  IMAD.MOV.U32 R13, RZ, RZ, R9 ;  /* 0x000000ffff0d7224 */ /* 0x000fe400078e0009 */
[----:B------:R-:W-:-:S10]  /*16470*/  IMAD.MOV.U32 R12, RZ, RZ, 0x1 ;  /* 0x00000001ff0c7424 */ /* 0x000fd400078e00ff */
[----:B------:R-:W-:Y:S01]  /*16480*/  @!P2 LEA R21, R28, UR47, 0x1 ;  /* 0x0000002f1c15ac11 */ /* 0x000fe2000f8e08ff */
[----:B------:R-:W-:-:S07]  /*16490*/  IMAD.MOV.U32 R2, RZ, RZ, R14 ;  /* 0x000000ffff027224 */ /* 0x000fce00078e000e */
[----:B------:R-:W-:Y:S05]  /*164a0*/  WARPSYNC.COLLECTIVE R15, `(.L_x_1000) ;  /* 0x000000000f087348 */ /* 0x000fea0003c00000 */
[----:B------:R0:W1:Y:S02]  /*164b0*/  SHFL.IDX P6, R14, R13, R12, R11 ;  /* 0x0000000c0d0e7389 */ /* 0x00006400000c000b */
[----:B01----:R-:W-:Y:S01]  /*164c0*/  ENDCOLLECTIVE ;  /* 0x000000000000791b */ /* 0x003fe20003800000 */
.L_x_1000:
        /* <DEDUP_REMOVED lines=13> */
.L_x_1001:
[----:B------:R-:W-:Y:S02]  /*165a0*/  VIADD R3, R6, 0x40 ;  /* 0x0000004006037836 */ /* 0x000fe40000000000 */
[----:B------:R-:W-:Y:S01]  /*165b0*/  IMAD.MOV.U32 R5, RZ, RZ, R4 ;  /* 0x000000ffff057224 */ /* 0x000fe200078e0004 */
[----:B------:R-:W-:Y:S01]  /*165c0*/  @!P2 LEA R25, R28, UR47, 0x1 ;  /* 0x0000002f1c19ac11 */ /* 0x000fe2000f8e08ff */
[----:B------:R-:W-:Y:S02]  /*165d0*/  IMAD.MOV.U32 R13, RZ, RZ, R9 ;  /* 0x000000ffff0d7224 */ /* 0x000fe400078e0009 */
[----:B------:R-:W-:Y:S02]  /*165e0*/  IMAD.MOV.U32 R12, RZ, RZ, 0x2 ;  /* 0x00000002ff0c7424 */ /* 0x000fe400078e00ff */
[----:B------:R-:W-:-:S07]  /*165f0*/  IMAD.MOV.U32 R4, RZ, RZ, R14 ;  /* 0x000000ffff047224 */ /* 0x000fce00078e000e */
[----:B------:R-:W-:Y:S05]  /*16600*/  WARPSYNC.COLLECTIVE R15, `(.L_x_1002) ;  /* 0x000000000f087348 */ /* 0x000fea0003c00000 */
[----:B------:R0:W1:Y:S02]  /*16610*/  SHFL.IDX P6, R14, R13, R12, R11 ;  /* 0x0000000c0d0e7389 */ /* 0x00006400000c000b */
[----:B01----:R-:W-:Y:S01]  /*16620*/  ENDCOLLECTIVE ;  /* 0x000000000000791b */ /* 0x003fe20003800000 */
.L_x_1002:
        /* <DEDUP_REMOVED lines=13> */
.L_x_1003:
        /* <DEDUP_REMOVED lines=8> */
.L_x_1004:
        /* <DEDUP_REMOVED lines=8> */
[----:B------:R-:W-:-:S07]  /*16800*/  IMAD.MOV.U32 R5, RZ, RZ, R14 ;  /* 0x000000ffff057224 */ /* 0x000fce00078e000e */
[----:B0-----:R-:W-:Y:S05]  /*16810*/  WARPSYNC.COLLECTIVE R15, `(.L_x_1005) ;  /* 0x000000000f087348 */ /* 0x001fea0003c00000 */
[----:B------:R1:W2:Y:S02]  /*16820*/  SHFL.IDX P6, R14, R13, R12, R11 ;  /* 0x0000000c0d0e7389 */ /* 0x0002a400000c000b */
[----:B012---:R-:W-:Y:S01]  /*16830*/  ENDCOLLECTIVE ;  /* 0x000000000000791b */ /* 0x007fe20003800000 */
.L_x_1005:
[----:B------:R-:W-:-:S05]  /*16840*/  VIADD R3, R6, 0x60 ;  /* 0x0000006006037836 */ /* 0x000fca0000000000 */
[----:B------:R-:W-:Y:S01]  /*16850*/  ISETP.GE.AND P2, PT, R3, R0, PT ;  /* 0x000000000300720c */ /* 0x000fe20003f46270 */
[----:B------:R-:W-:Y:S02]  /*16860*/  VIADD R3, R6, 0x80 ;  /* 0x0000008006037836 */ /* 0x000fe40000000000 */
[----:B------:R-:W-:Y:S02]  /*16870*/  IMAD.MOV.U32 R13, RZ, RZ, R8 ;  /* 0x000000ffff0d7224 */ /* 0x000fe400078e0008 */
[----:B------:R-:W-:-:S08]  /*16880*/  IMAD.MOV.U32 R12, RZ, RZ, RZ ;  /* 0x000000ffff0c7224 */ /* 0x000fd000078e00ff */
[----:B------:R-:W-:Y:S01]  /*16890*/  @!P2 LEA R25, R28, UR47, 0x1 ;  /* 0x0000002f1c19ac11 */ /* 0x000fe2000f8e08ff */
[----:B------:R-:W-:-:S07]  /*168a0*/  IMAD.MOV.U32 R4, RZ, RZ, R14 ;  /* 0x000000ffff047224 */ /* 0x000fce00078e000e */
[----:B------:R-:W-:Y:S05]  /*168b0*/  WARPSYNC.COLLECTIVE R15, `(.L_x_1006) ;  /* 0x000000000f087348 */ /* 0x000fea0003c00000 */
[----:B------:R0:W1:Y:S02]  /*168c0*/  SHFL.IDX P6, R14, R13, R12, R11 ;  /* 0x0000000c0d0e7389 */ /* 0x00006400000c000b */
[----:B01----:R-:W-:Y:S01]  /*168d0*/  ENDCOLLECTIVE ;  /* 0x000000000000791b */ /* 0x003fe20003800000 */
.L_x_1006:
        /* <DEDUP_REMOVED lines=13> */
.L_x_1007:
[----:B------:R-:W-:Y:S01]  /*169b0*/  @!P2 LEA R7, R28, UR47, 0x1 ;  /* 0x0000002f1c07ac11 */ /* 0x000fe2000f8e08ff */
[----:B------:R-:W-:Y:S02]  /*169c0*/  IMAD.MOV.U32 R13, RZ, RZ, R8 ;  /* 0x000000ffff0d7224 */ /* 0x000fe400078e0008 */
[----:B------:R-:W-:Y:S02]  /*169d0*/  IMAD.MOV.U32 R12, RZ, RZ, 0x1 ;  /* 0x00000001ff0c7424 */ /* 0x000fe400078e00ff */
[----:B------:R-:W-:-:S07]  /*169e0*/  IMAD.MOV.U32 R2, RZ, RZ, R14 ;  /* 0x000000ffff027224 */ /* 0x000fce00078e000e */
[----:B------:R-:W-:Y:S05]  /*169f0*/  WARPSYNC.COLLECTIVE R15, `(.L_x_1008) ;  /* 0x000000000f087348 */ /* 0x000fea0003c00000 */
[----:B------:R0:W1:Y:S02]  /*16a00*/  SHFL.IDX P6, R14, R13, R12, R11 ;  /* 0x0000000c0d0e7389 */ /* 0x00006400000c000b */
[----:B01----:R-:W-:Y:S01]  /*16a10*/  ENDCOLLECTIVE ;  /* 0x000000000000791b */ /* 0x003fe20003800000 */
.L_x_1008:
        /* <DEDUP_REMOVED lines=12> */
.L_x_1009:
[----:B------:R-:W-:Y:S05]  /*16ae0*/  BRA `(.L_x_1010) ;  /* 0xffffffd400147947 */ /* 0x000fea000383ffff */
.L_x_953:
[----:B0-----:R-:W-:-:S04]  /*16af0*/  IMAD.U32 R3, RZ, RZ, UR47 ;  /* 0x0000002fff037e24 */ /* 0x001fc8000f8e00ff */
[----:B------:R0:W1:Y:S03]  /*16b00*/  SYNCS.PHASECHK.TRANS64.TRYWAIT P1, [R3+URZ+0x2d820], R0 ;  /* 0x02d82000030075a7 */ /* 0x000066000802017f */
[----:B-1----:R-:W-:Y:S05]  /*16b10*/  @!P1 NANOSLEEP.SYNCS 0x989680 ;  /* 0x009896800000995d */ /* 0x002fea0003900000 */
[----:B------:R-:W1:Y:S02]  /*16b20*/  @!P1 SYNCS.PHASECHK.TRANS64 P1, [R3+URZ+0x2d820], R0 ;  /* 0x02d82000030095a7 */ /* 0x000e64000802007f */
[----:B-1----:R-:W-:Y:S05]  /*16b30*/  @!P1 BRA `(.L_x_953) ;  /* 0xfffffffc00ec9947 */ /* 0x002fea000383ffff */
[----:B------:R-:W-:Y:S05]  /*16b40*/  BRA `(.L_x_1011) ;  /* 0xffffffd400647947 */ /* 0x000fea000383ffff */
.L_x_957:
[----:B0-----:R0:W1:Y:S02]  /*16b50*/  SYNCS.PHASECHK.TRANS64.TRYWAIT P0, [R7+URZ+0x2d840], R2 ;  /* 0x02d84002070075a7 */ /* 0x001064000800017f */
[----:B-1----:R-:W-:Y:S05]  /*16b60*/  @!P0 NANOSLEEP.SYNCS 0x989680 ;  /* 0x009896800000895d */ /* 0x002fea0003900000 */
[----:B------:R-:W1:Y:S02]  /*16b70*/  @!P0 SYNCS.PHASECHK.TRANS64 P0, [R7+URZ+0x2d840], R2 ;  /* 0x02d84002070085a7 */ /* 0x000e64000800007f */
[----:B-1----:R-:W-:Y:S05]  /*16b80*/  @!P0 BRA `(.L_x_957) ;  /* 0xfffffffc00f08947 */ /* 0x002fea000383ffff */
[----:B------:R-:W-:Y:S05]  /*16b90*/  BRA `(.L_x_1012) ;  /* 0xffffffd8005c7947 */ /* 0x000fea000383ffff */
.L_x_958:
        /* <DEDUP_REMOVED lines=8> */
.L_x_1014:
[----:B------:R-:W-:Y:S05]  /*16c20*/  BSYNC B1 ;  /* 0x0000000000017941 */ /* 0x000fea0003800000 */
.L_x_1013:
[----:B------:R-:W0:Y:S01]  /*16c30*/  S2R R27, SR_TID.X ;  /* 0x00000000001b7919 */ /* 0x000e220000002100 */
[----:B------:R-:W-:Y:S01]  /*16c40*/  IMAD.MOV.U32 R13, RZ, RZ, R8 ;  /* 0x000000ffff0d7224 */ /* 0x000fe200078e0008 */
[----:B------:R-:W-:Y:S01]  /*16c50*/  LOP3.LUT R16, R16, 0xf7ffffff, RZ, 0xc0, !PT ;  /* 0xf7ffffff10107812 */ /* 0x000fe200078ec0ff */
[----:B------:R-:W-:Y:S01]  /*16c60*/  IMAD.MOV.U32 R12, RZ, RZ, RZ ;  /* 0x000000ffff0c7224 */ /* 0x000fe200078e00ff */
[----:B------:R-:W-:Y:S01]  /*16c70*/  LEA R9, R9, UR47, 0x1 ;  /* 0x0000002f09097c11 */ /* 0x000fe2000f8e08ff */
[----:B------:R-:W-:Y:S01]  /*16c80*/  IMAD.MOV.U32 R11, RZ, RZ, 0x1c1f ;  /* 0x00001c1fff0b7424 */ /* 0x000fe200078e00ff */
[----:B------:R-:W-:Y:S01]  /*16c90*/  @P1 LOP3.LUT R16, R16, 0x8000000, RZ, 0xfc, !PT ;  /* 0x0800000010101812 */ /* 0x000fe200078efcff */
[----:B------:R-:W-:Y:S02]  /*16ca0*/  IMAD.MOV.U32 R15, RZ, RZ, -0x1 ;  /* 0xffffffffff0f7424 */ /* 0x000fe400078e00ff */
[----:B------:R-:W-:Y:S01]  /*16cb0*/  IMAD.MOV.U32 R3, RZ, RZ, R14 ;  /* 0x000000ffff037224 */ /* 0x000fe200078e000e */
[----:B------:R-:W-:-:S13]  /*16cc0*/  LOP3.LUT P1, RZ, R16, 0x4, RZ, 0xc0, !PT ;  /* 0x0000000410ff7812 */ /* 0x000fda000782c0ff */
[----:B0-----:R-:W-:Y:S05]  /*16cd0*/  WARPSYNC.COLLECTIVE R15, `(.L_x_1015) ;  /* 0x000000000f087348 */ /* 0x001fea0003c00000 */
[----:B------:R1:W2:Y:S02]  /*16ce0*/  SHFL.IDX P6, R14, R13, R12, R11 ;  /* 0x0000000c0d0e7389 */ /* 0x0002a400000c000b */
[----:B012---:R-:W-:Y:S01]  /*16cf0*/  ENDCOLLECTIVE ;  /* 0x000000000000791b */ /* 0x007fe20003800000 */
.L_x_1015:
        /* <DEDUP_REMOVED lines=8> */
.L_x_1016:
        /* <DEDUP_REMOVED lines=14> */
.L_x_1017:
[----:B------:R-:W-:Y:S02]  /*16e60*/  IMAD.MOV.U32 R13, RZ, RZ, R19 ;  /* 0x000000ffff0d7224 */ /* 0x000fe400078e0013 */
[----:B------:R-:W-:Y:S02]  /*16e70*/  IMAD.MOV.U32 R12, RZ, RZ, 0x2 ;  /* 0x00000002ff0c7424 */ /* 0x000fe400078e00ff */
[----:B------:R-:W-:-:S07]  /*16e80*/  IMAD.MOV.U32 R2, RZ, RZ, R14 ;  /* 0x000000ffff027224 */ /* 0x000fce00078e000e */
[----:B------:R-:W-:Y:S05]  /*16e90*/  WARPSYNC.COLLECTIVE R15, `(.L_x_1018) ;  /* 0x000000000f087348 */ /* 0x000fea0003c00000 */
[----:B------:R0:W1:Y:S02]  /*16ea0*/  SHFL.IDX P6, R14, R13, R12, R11 ;  /* 0x0000000c0d0e7389 */ /* 0x00006400000c000b */
[----:B01----:R-:W-:Y:S01]  /*16eb0*/  ENDCOLLECTIVE ;  /* 0x000000000000791b */ /* 0x003fe20003800000 */
.L_x_1018:
        /* <DEDUP_REMOVED lines=13> */
.L_x_1019:
[----:B------:R-:W-:Y:S02]  /*16f90*/  IMAD.MOV.U32 R13, RZ, RZ, R19 ;  /* 0x000000ffff0d7224 */ /* 0x000fe400078e0013 */
[----:B------:R-:W-:Y:S02]  /*16fa0*/  IMAD.MOV.U32 R12, RZ, RZ, 0x3 ;  /* 0x00000003ff0c7424 */ /* 0x000fe400078e00ff */
[----:B------:R-:W-:-:S07]  /*16fb0*/  IMAD.MOV.U32 R2, RZ, RZ, R14 ;  /* 0x000000ffff027224 */ /* 0x000fce00078e000e */
[----:B------:R-:W-:Y:S05]  /*16fc0*/  WARPSYNC.COLLECTIVE R15, `(.L_x_1020) ;  /* 0x000000000f087348 */ /* 0x000fea0003c00000 */
[----:B------:R0:W1:Y:S02]  /*16fd0*/  SHFL.IDX P6, R14, R13, R12, R11 ;  /* 0x0000000c0d0e7389 */ /* 0x00006400000c000b */
[----:B01----:R-:W-:Y:S01]  /*16fe0*/  ENDCOLLECTIVE ;  /* 0x000000000000791b */ /* 0x003fe20003800000 */
.L_x_1020:
        /* <DEDUP_REMOVED lines=14> */
.L_x_1021:
[----:B------:R-:W-:Y:S01]  /*170d0*/  IMAD.MOV.U32 R2, RZ, RZ, R14 ;  /* 0x000000ffff027224 */ /* 0x000fe200078e000e */
[----:B------:R-:W-:Y:S06]  /*170e0*/  BRA `(.L_x_1022) ;  /* 0xffffffd400f47947 */ /* 0x000fec000383ffff */
.L_x_963:
[----:B-1----:R1:W2:Y:S02]  /*170f0*/  SYNCS.PHASECHK.TRANS64.TRYWAIT P0, [R7+URZ+0x2d860], R2 ;  /* 0x02d86002070075a7 */ /* 0x0022a4000800017f */
[----:B--2---:R-:W-:Y:S05]  /*17100*/  @!P0 NANOSLEEP.SYNCS 0x989680 ;  /* 0x009896800000895d */ /* 0x004fea0003900000 */
[----:B------:R-:W2:Y:S02]  /*17110*/  @!P0 SYNCS.PHASECHK.TRANS64 P0, [R7+URZ+0x2d860], R2 ;  /* 0x02d86002070085a7 */ /* 0x000ea4000800007f */
[----:B--2---:R-:W-:Y:S05]  /*17120*/  @!P0 BRA `(.L_x_963) ;  /* 0xfffffffc00f08947 */ /* 0x004fea000383ffff */
[----:B------:R-:W-:Y:S05]  /*17130*/  BRA `(.L_x_1023) ;  /* 0xffffffd800547947 */ /* 0x000fea000383ffff */
.L_x_964:
        /* <DEDUP_REMOVED lines=8> */
.L_x_1025:
[----:B------:R-:W-:Y:S05]  /*171c0*/  BSYNC B1 ;  /* 0x0000000000017941 */ /* 0x000fea0003800000 */
.L_x_1024:
[----:B------:R-:W-:Y:S01]  /*171d0*/  IMAD.MOV.U32 R13, RZ, RZ, R17 ;  /* 0x000000ffff0d7224 */ /* 0x000fe200078e0011 */
[----:B------:R-:W-:Y:S01]  /*171e0*/  LEA R8, R8, UR47, 0x1 ;  /* 0x0000002f08087c11 */ /* 0x000fe2000f8e08ff */
[----:B------:R-:W-:Y:S02]  /*171f0*/  IMAD.MOV.U32 R12, RZ, RZ, RZ ;  /* 0x000000ffff0c7224 */ /* 0x000fe400078e00ff */
[----:B------:R-:W-:Y:S02]  /*17200*/  IMAD.MOV.U32 R11, RZ, RZ, 0x1c1f ;  /* 0x00001c1fff0b7424 */ /* 0x000fe400078e00ff */
[----:B------:R-:W-:Y:S02]  /*17210*/  IMAD.MOV.U32 R15, RZ, RZ, -0x1 ;  /* 0xffffffffff0f7424 */ /* 0x000fe400078e00ff */
[----:B------:R-:W-:-:S07]  /*17220*/  IMAD.MOV.U32 R3, RZ, RZ, R14 ;  /* 0x000000ffff037224 */ /* 0x000fce00078e000e */
[----:B------:R-:W-:Y:S05]  /*17230*/  WARPSYNC.COLLECTIVE R15, `(.L_x_1026) ;  /* 0x000000000f087348 */ /* 0x000fea0003c00000 */
[----:B------:R0:W1:Y:S02]  /*17240*/  SHFL.IDX P6, R14, R13, R12, R11 ;  /* 0x0000000c0d0e7389 */ /* 0x00006400000c000b */
[----:B01----:R-:W-:Y:S01]  /*17250*/  ENDCOLLECTIVE ;  /* 0x000000000000791b */ /* 0x003fe20003800000 */
.L_x_1026:
[----:B------:R-:W-:Y:S02]  /*17260*/  IMAD.MOV.U32 R13, RZ, RZ, R18 ;  /* 0x000000ffff0d7224 */ /* 0x000fe400078e0012 */
[----:B------:R-:W-:Y:S01]  /*17270*/  IMAD.MOV.U32 R12, RZ, RZ, 0x1 ;  /* 0x00000001ff0c7424 */ /* 0x000fe200078e00ff */
[----:B------:R-:W-:-:S13]  /*17280*/  IADD3 R2, P0, R14, R4, RZ ;  /* 0x000000040e027210 */ /* 0x000fda0007f1e0ff */
[----:B------:R-:W-:Y:S05]  /*17290*/  WARPSYNC.COLLECTIVE R15, `(.L_x_1027) ;  /* 0x000000000f087348 */ /* 0x000fea0003c00000 */
[----:B------:R0:W1:Y:S02]  /*172a0*/  SHFL.IDX P6, R14, R13, R12, R11 ;  /* 0x0000000c0d0e7389 */ /* 0x00006400000c000b */
[----:B01----:R-:W-:Y:S01]  /*172b0*/  ENDCOLLECTIVE ;  /* 0x000000000000791b */ /* 0x003fe20003800000 */
.L_x_1027:
        /* <DEDUP_REMOVED lines=15> */
.L_x_1028:
[----:B------:R-:W-:Y:S02]  /*173b0*/  IMAD.MOV.U32 R13, RZ, RZ, R18 ;  /* 0x000000ffff0d7224 */ /* 0x000fe400078e0012 */
[----:B------:R-:W-:Y:S01]  /*173c0*/  IMAD.MOV.U32 R12, RZ, RZ, 0x2 ;  /* 0x00000002ff0c7424 */ /* 0x000fe200078e00ff */
[----:B------:R-:W-:-:S13]  /*173d0*/  IADD3 R2, P0, R14, R4, RZ ;  /* 0x000000040e027210 */ /* 0x000fda0007f1e0ff */
[----:B------:R-:W-:Y:S05]  /*173e0*/  WARPSYNC.COLLECTIVE R15, `(.L_x_1029) ;  /* 0x000000000f087348 */ /* 0x000fea0003c00000 */
[----:B------:R0:W1:Y:S02]  /*173f0*/  SHFL.IDX P6, R14, R13, R12, R11 ;  /* 0x0000000c0d0e7389 */ /* 0x00006400000c000b */
[----:B01----:R-:W-:Y:S01]  /*17400*/  ENDCOLLECTIVE ;  /* 0x000000000000791b */ /* 0x003fe20003800000 */
.L_x_1029:
        /* <DEDUP_REMOVED lines=15> */
.L_x_1030:
[----:B------:R-:W-:Y:S02]  /*17500*/  IMAD.MOV.U32 R13, RZ, RZ, R18 ;  /* 0x000000ffff0d7224 */ /* 0x000fe400078e0012 */
[----:B------:R-:W-:Y:S01]  /*17510*/  IMAD.MOV.U32 R12, RZ, RZ, 0x3 ;  /* 0x00000003ff0c7424 */ /* 0x000fe200078e00ff */
[----:B------:R-:W-:-:S13]  /*17520*/  IADD3 R2, P0, R14, R4, RZ ;  /* 0x000000040e027210 */ /* 0x000fda0007f1e0ff */
[----:B------:R-:W-:Y:S05]  /*17530*/  WARPSYNC.COLLECTIVE R15, `(.L_x_1031) ;  /* 0x000000000f087348 */ /* 0x000fea0003c00000 */
[----:B------:R0:W1:Y:S02]  /*17540*/  SHFL.IDX P6, R14, R13, R12, R11 ;  /* 0x0000000c0d0e7389 */ /* 0x00006400000c000b */
[----:B01----:R-:W-:Y:S01]  /*17550*/  ENDCOLLECTIVE ;  /* 0x000000000000791b */ /* 0x003fe20003800000 */
.L_x_1031:
        /* <DEDUP_REMOVED lines=12> */
.L_x_1032:
[----:B------:R-:W-:Y:S01]  /*17620*/  @!PT LDS RZ, [RZ] ;  /* 0x00000000fffff984 */ /* 0x000fe20000000800 */
[----:B------:R-:W-:Y:S01]  /*17630*/  @!PT LDS RZ, [RZ] ;  /* 0x00000000fffff984 */ /* 0x000fe20000000800 */
[----:B------:R-:W-:Y:S01]  /*17640*/  @!PT LDS RZ, [RZ] ;  /* 0x00000000fffff984 */ /* 0x000fe20000000800 */
[----:B------:R0:W-:Y:S01]  /*17650*/  LDGSTS.E.BYPASS.LTC128B.128 [R8+0x3400], desc[UR36][R2.64+0x40], !P0 ;  /* 0x0340004002087fae */ /* 0x0001e2000c101d64 */
[----:B------:R-:W-:-:S13]  /*17660*/  ISETP.LT.OR P0, PT, R0, 0x41, P1 ;  /* 0x000000410000780c */ /* 0x000fda0000f01670 */
[----:B------:R0:W-:Y:S01]  /*17670*/  LDGSTS.E.BYPASS.LTC128B.128 [R8+0x5400], desc[UR36][R2.64+0x80], !P0 ;  /* 0x0540008002087fae */ /* 0x0001e2000c101d64 */
[----:B------:R-:W-:Y:S05]  /*17680*/  BRA `(.L_x_1033) ;  /* 0xffffffd400947947 */ /* 0x000fea000383ffff */
.L_x_970:
[----:B0-----:R0:W1:Y:S02]  /*17690*/  SYNCS.PHASECHK.TRANS64.TRYWAIT P0, [R0+URZ+0x2d860], R3 ;  /* 0x02d86003000075a7 */ /* 0x001064000800017f */
[----:B-1----:R-:W-:Y:S05]  /*176a0*/  @!P0 NANOSLEEP.SYNCS 0x989680 ;  /* 0x009896800000895d */ /* 0x002fea0003900000 */
[----:B------:R-:W1:Y:S02]  /*176b0*/  @!P0 SYNCS.PHASECHK.TRANS64 P0, [R0+URZ+0x2d860], R3 ;  /* 0x02d86003000085a7 */ /* 0x000e64000800007f */
[----:B-1----:R-:W-:Y:S05]  /*176c0*/  @!P0 BRA `(.L_x_970) ;  /* 0xfffffffc00f08947 */ /* 0x002fea000383ffff */
[----:B------:R-:W-:Y:S05]  /*176d0*/  BRA `(.L_x_1034) ;  /* 0xffffffd800907947 */ /* 0x000fea000383ffff */
.L_x_971:
        /* <DEDUP_REMOVED lines=8> */
.L_x_1036:
[----:B------:R-:W-:Y:S05]  /*17760*/  BSYNC B0 ;  /* 0x0000000000007941 */ /* 0x000fea0003800000 */
.L_x_1035:
[----:B------:R-:W0:Y:S01]  /*17770*/  S2R R2, SR_TID.X ;  /* 0x0000000000027919 */ /* 0x000e220000002100 */
[----:B------:R-:W-:Y:S01]  /*17780*/  IMAD.MOV.U32 R13, RZ, RZ, R17 ;  /* 0x000000ffff0d7224 */ /* 0x000fe200078e0011 */
[----:B------:R-:W-:Y:S01]  /*17790*/  LEA R4, R4, UR47, 0x1 ;  /* 0x0000002f04047c11 */ /* 0x000fe2000f8e08ff */
[----:B------:R-:W-:Y:S02]  /*177a0*/  IMAD.MOV.U32 R12, RZ, RZ, RZ ;  /* 0x000000ffff0c7224 */ /* 0x000fe400078e00ff */
[----:B------:R-:W-:Y:S02]  /*177b0*/  IMAD.MOV.U32 R11, RZ, RZ, 0x1c1f ;  /* 0x00001c1fff0b7424 */ /* 0x000fe400078e00ff */
[----:B------:R-:W-:Y:S02]  /*177c0*/  IMAD.MOV.U32 R15, RZ, RZ, -0x1 ;  /* 0xffffffffff0f7424 */ /* 0x000fe400078e00ff */
[----:B------:R-:W-:-:S07]  /*177d0*/  IMAD.MOV.U32 R3, RZ, RZ, R14 ;  /* 0x000000ffff037224 */ /* 0x000fce00078e000e */
[----:B0-----:R-:W-:Y:S05]  /*177e0*/  WARPSYNC.COLLECTIVE R15, `(.L_x_1037) ;  /* 0x000000000f087348 */ /* 0x001fea0003c00000 */
[----:B------:R1:W2:Y:S02]  /*177f0*/  SHFL.IDX P6, R14, R13, R12, R11 ;  /* 0x0000000c0d0e7389 */ /* 0x0002a400000c000b */
[----:B012---:R-:W-:Y:S01]  /*17800*/  ENDCOLLECTIVE ;  /* 0x000000000000791b */ /* 0x007fe20003800000 */
.L_x_1037:
[----:B------:R-:W-:Y:S02]  /*17810*/  ULDC UR4, c[0x0][0x2f4] ;  /* 0x0000bd0000047ab9 */ /* 0x000fe40000000800 */
[----:B------:R-:W-:-:S04]  /*17820*/  ISETP.GE.AND P2, PT, R9, UR4, PT ;  /* 0x0000000409007c0c */ /* 0x000fc8000bf46270 */
[----:B------:R-:W-:Y:S01]  /*17830*/  ISETP.LT.OR P3, PT, R5, 0x1, P2 ;  /* 0x000000010500780c */ /* 0x000fe20001761670 */
[----:B------:R-:W-:Y:S02]  /*17840*/  IMAD.MOV.U32 R13, RZ, RZ, R18 ;  /* 0x000000ffff0d7224 */ /* 0x000fe400078e0012 */
        /* <DEDUP_REMOVED lines=11> */
.L_x_1038:
[----:B------:R-:W-:Y:S01]  /*17900*/  ISETP.LT.OR P4, PT, R5, 0x1, P1 ;  /* 0x000000010500780c */ /* 0x000fe20000f81670 */
[----:B------:R-:W-:Y:S01]  /*17910*/  IMAD.WIDE.U32 R2, R9, 0x2, R2 ;  /* 0x0000000209027825 */ /* 0x000fe200078e0002 */
[----:B------:R-:W-:-:S04]  /*17920*/  ISETP.LT.OR P5, PT, R5, 0x1, P0 ;  /* 0x000000010500780c */ /* 0x000fc800007a1670 */
[----:B------:R-:W-:Y:S01]  /*17930*/  @!PT LDS RZ, [RZ] ;  /* 0x00000000fffff984 */ /* 0x000fe20000000800 */
[----:B------:R-:W-:Y:S01]  /*17940*/  @!PT LDS RZ, [RZ] ;  /* 0x00000000fffff984 */ /* 0x000fe20000000800 */
[----:B------:R-:W-:Y:S01]  /*17950*/  @!PT LDS RZ, [RZ] ;  /* 0x00000000fffff984 */ /* 0x000fe20000000800 */
[----:B------:R0:W-:Y:S01]  /*17960*/  LDGSTS.E.BYPASS.LTC128B.128 [R4+0x400], desc[UR36][R2.64], !P3 ;  /* 0x0040000002047fae */ /* 0x0001e2000d901d64 */
[----:B------:R-:W-:Y:S01]  /*17970*/  ISETP.LT.OR P3, PT, R5, 0x21, P2 ;  /* 0x000000210500780c */ /* 0x000fe20001761670 */
[----:B------:R-:W-:-:S05]  /*17980*/  IMAD.MOV.U32 R13, RZ, RZ, R17 ;  /* 0x000000ffff0d7224 */ /* 0x000fca00078e0011 */
        /* <DEDUP_REMOVED lines=8> */
.L_x_1039:
[----:B------:R-:W-:Y:S02]  /*17a10*/  IMAD.MOV.U32 R3, RZ, RZ, R6 ;  /* 0x000000ffff037224 */ /* 0x000fe400078e0006 */
[----:B------:R-:W-:Y:S02]  /*17a20*/  IMAD.MOV.U32 R6, RZ, RZ, RZ ;  /* 0x000000ffff067224 */ /* 0x000fe400078e00ff */
[----:B------:R-:W-:Y:S02]  /*17a30*/  IMAD.MOV.U32 R13, RZ, RZ, R18 ;  /* 0x000000ffff0d7224 */ /* 0x000fe400078e0012 */
[----:B------:R-:W-:Y:S02]  /*17a40*/  IMAD.MOV.U32 R12, RZ, RZ, 0x2 ;  /* 0x00000002ff0c7424 */ /* 0x000fe400078e00ff */
[----:B------:R-:W-:-:S07]  /*17a50*/  IMAD.MOV.U32 R2, RZ, RZ, R14 ;  /* 0x000000ffff027224 */ /* 0x000fce00078e000e */
[----:B------:R-:W-:Y:S05]  /*17a60*/  WARPSYNC.COLLECTIVE R15, `(.L_x_1040) ;  /* 0x000000000f087348 */ /* 0x000fea0003c00000 */
[----:B------:R0:W1:Y:S02]  /*17a70*/  SHFL.IDX P6, R14, R13, R12, R11 ;  /* 0x0000000c0d0e7389 */ /* 0x00006400000c000b */
[----:B01----:R-:W-:Y:S01]  /*17a80*/  ENDCOLLECTIVE ;  /* 0x000000000000791b */ /* 0x003fe20003800000 */
.L_x_1040:
[----:B------:R-:W-:-:S05]  /*17a90*/  IMAD.WIDE.U32 R2, R9, 0x2, R2 ;  /* 0x0000000209027825 */ /* 0x000fca00078e0002 */
[----:B------:R-:W-:Y:S01]  /*17aa0*/  @!PT LDS RZ, [RZ] ;  /* 0x00000000fffff984 */ /* 0x000fe20000000800 */
[----:B------:R-:W-:Y:S01]  /*17ab0*/  @!PT LDS RZ, [RZ] ;  /* 0x00000000fffff984 */ /* 0x000fe20000000800 */
[----:B------:R-:W-:Y:S01]  /*17ac0*/  @!PT LDS RZ, [RZ] ;  /* 0x00000000fffff984 */ /* 0x000fe20000000800 */
[----:B------:R0:W-:Y:S01]  /*17ad0*/  LDGSTS.E.BYPASS.LTC128B.128 [R4+0xc00], desc[UR36][R2.64], !P3 ;  /* 0x00c0000002047fae */ /* 0x0001e2000d901d64 */
[----:B------:R-:W-:-:S03]  /*17ae0*/  ISETP.LT.OR P3, PT, R5, 0x41, P2 ;  /* 0x000000410500780c */ /* 0x000fc60001761670 */
[----:B------:R0:W-:Y:S01]  /*17af0*/  LDGSTS.E.BYPASS.LTC128B.128 [R4+0x2c00], desc[UR36][R2.64+0x40], !P4 ;  /* 0x02c0004002047fae */ /* 0x0001e2000e101d64 */
[C---:B------:R-:W-:Y:S01]  /*17b00*/  ISETP.LT.OR P4, PT, R5.reuse, 0x41, P1 ;  /* 0x000000410500780c */ /* 0x040fe20000f81670 */
[----:B------:R-:W-:Y:S02]  /*17b10*/  IMAD.MOV.U32 R13, RZ, RZ, R17 ;  /* 0x000000ffff0d7224 */ /* 0x000fe400078e0011 */
[----:B------:R0:W-:Y:S01]  /*17b20*/  LDGSTS.E.BYPASS.LTC128B.128 [R4+0x4c00], desc[UR36][R2.64+0x80], !P5 ;  /* 0x04c0008002047fae */ /* 0x0001e2000e901d64 */
[----:B------:R-:W-:Y:S01]  /*17b30*/  ISETP.LT.OR P5, PT, R5, 0x41, P0 ;  /* 0x000000410500780c */ /* 0x000fe200007a1670 */
[----:B------:R-:W-:-:S12]  /*17b40*/  IMAD.MOV.U32 R7, RZ, RZ, R14 ;  /* 0x000000ffff077224 */ /* 0x000fd800078e000e */
[----:B0-----:R-:W-:Y:S05]  /*17b50*/  WARPSYNC.COLLECTIVE R15, `(.L_x_1041) ;  /* 0x000000000f087348 */ /* 0x001fea0003c00000 */
[----:B------:R1:W2:Y:S02]  /*17b60*/  SHFL.IDX P6, R14, R13, R12, R11 ;  /* 0x0000000c0d0e7389 */ /* 0x0002a400000c000b */
[----:B012---:R-:W-:Y:S01]  /*17b70*/  ENDCOLLECTIVE ;  /* 0x000000000000791b */ /* 0x007fe20003800000 */
.L_x_1041:
[----:B------:R-:W-:Y:S02]  /*17b80*/  IMAD.MOV.U32 R3, RZ, RZ, R7 ;  /* 0x000000ffff037224 */ /* 0x000fe400078e0007 */
[----:B------:R-:W-:Y:S02]  /*17b90*/  IMAD.MOV.U32 R13, RZ, RZ, R18 ;  /* 0x000000ffff0d7224 */ /* 0x000fe400078e0012 */
[----:B------:R-:W-:Y:S02]  /*17ba0*/  IMAD.MOV.U32 R12, RZ, RZ, 0x3 ;  /* 0x00000003ff0c7424 */ /* 0x000fe400078e00ff */
[----:B------:R-:W-:-:S07]  /*17bb0*/  IMAD.MOV.U32 R8, RZ, RZ, R14 ;  /* 0x000000ffff087224 */ /* 0x000fce00078e000e */
[----:B------:R-:W-:Y:S05]  /*17bc0*/  WARPSYNC.COLLECTIVE R15, `(.L_x_1042) ;  /* 0x000000000f087348 */ /* 0x000fea0003c00000 */
[----:B------:R0:W1:Y:S02]  /*17bd0*/  SHFL.IDX P6, R14, R13, R12, R11 ;  /* 0x0000000c0d0e7389 */ /* 0x00006400000c000b */
[----:B01----:R-:W-:Y:S01]  /*17be0*/  ENDCOLLECTIVE ;  /* 0x000000000000791b */ /* 0x003fe20003800000 */
.L_x_1042:
        /* <DEDUP_REMOVED lines=13> */
.L_x_1043:
[----:B------:R-:W-:Y:S05]  /*17cc0*/  BRA `(.L_x_1044) ;  /* 0xffffffd400d87947 */ /* 0x000fea000383ffff */
.L_x_974:
[----:B0-----:R0:W1:Y:S02]  /*17cd0*/  SYNCS.PHASECHK.TRANS64.TRYWAIT P0, [R7+URZ+0x2d820], R6 ;  /* 0x02d82006070075a7 */ /* 0x001064000800017f */
[----:B-1----:R-:W-:Y:S05]  /*17ce0*/  @!P0 NANOSLEEP.SYNCS 0x989680 ;  /* 0x009896800000895d */ /* 0x002fea0003900000 */
[----:B------:R-:W1:Y:S02]  /*17cf0*/  @!P0 SYNCS.PHASECHK.TRANS64 P0, [R7+URZ+0x2d820], R6 ;  /* 0x02d82006070085a7 */ /* 0x000e64000800007f */
[----:B-1----:R-:W-:Y:S05]  /*17d00*/  @!P0 BRA `(.L_x_974) ;  /* 0xfffffffc00f08947 */ /* 0x002fea000383ffff */
[----:B------:R-:W-:Y:S05]  /*17d10*/  BRA `(.L_x_1045) ;  /* 0xffffffd800547947 */ /* 0x000fea000383ffff */
.L_x_975:
        /* <DEDUP_REMOVED lines=8> */
[----:B0----5:R-:W-:Y:S05]  /*17da0*/  WARPSYNC.COLLECTIVE R15, `(.L_x_1047) ;  /* 0x000000000f087348 */ /* 0x021fea0003c00000 */
[----:B------:R1:W2:Y:S02]  /*17db0*/  SHFL.IDX P6, R14, R13, R12, R11 ;  /* 0x0000000c0d0e7389 */ /* 0x0002a400000c000b */
[----:B012--5:R-:W-:Y:S01]  /*17dc0*/  ENDCOLLECTIVE ;  /* 0x000000000000791b */ /* 0x027fe20003800000 */
.L_x_1047:
[----:B------:R-:W-:Y:S05]  /*17dd0*/  BSYNC B0 ;  /* 0x0000000000007941 */ /* 0x000fea0003800000 */
.L_x_1046:
[----:B------:R-:W-:Y:S05]  /*17de0*/  BRA `(.L_x_1048) ;  /* 0xffffffd800387947 */ /* 0x000fea000383ffff */
.L_x_976:
[----:B------:R-:W-:Y:S01]  /*17df0*/  BSSY B0, `(.L_x_1049) ;  /* 0x0000006000007945 */ /* 0x000fe20003800000 */
[----:B------:R-:W-:-:S07]  /*17e00*/  IMAD.MOV.U32 R15, RZ, RZ, -0x1 ;  /* 0xffffffffff0f7424 */ /* 0x000fce00078e00ff */
[----:B01---5:R-:W-:Y:S05]  /*17e10*/  WARPSYNC.COLLECTIVE R15, `(.L_x_1050) ;  /* 0x000000000f0c7348 */ /* 0x023fea0003c00000 */
[----:B------:R-:W-:Y:S02]  /*17e20*/  ELECT P6, UR62, PT ;  /* 0x00000000003e782f */ /* 0x000fe400038c0000 */
[----:B------:R-:W-:Y:S01]  /*17e30*/  MOV R14, UR62 ;  /* 0x0000003e000e7c02 */ /* 0x000fe20008000f00 */
[----:B01---5:R-:W-:Y:S10]  /*17e40*/  ENDCOLLECTIVE ;  /* 0x000000000000791b */ /* 0x023ff40003800000 */
.L_x_1050:
[----:B------:R-:W-:Y:S05]  /*17e50*/  BSYNC B0 ;  /* 0x0000000000007941 */ /* 0x000fea0003800000 */
.L_x_1049:
[----:B------:R-:W-:Y:S05]  /*17e60*/  BRA `(.L_x_1051) ;  /* 0xffffffd8002c7947 */ /* 0x000fea000383ffff */
.L_x_978:
[----:B-1----:R1:W2:Y:S02]  /*17e70*/  SYNCS.PHASECHK.TRANS64.TRYWAIT P1, [R5+URZ+0x2d840], R4 ;  /* 0x02d84004050075a7 */ /* 0x0022a4000802017f */
[----:B--2---:R-:W-:Y:S05]  /*17e80*/  @!P1 NANOSLEEP.SYNCS 0x989680 ;  /* 0x009896800000995d */ /* 0x004fea0003900000 */
[----:B------:R-:W2:Y:S02]  /*17e90*/  @!P1 SYNCS.PHASECHK.TRANS64 P1, [R5+URZ+0x2d840], R4 ;  /* 0x02d84004050095a7 */ /* 0x000ea4000802007f */
[----:B--2---:R-:W-:Y:S05]  /*17ea0*/  @!P1 BRA `(.L_x_978) ;  /* 0xfffffffc00f09947 */ /* 0x004fea000383ffff */
[----:B------:R-:W-:Y:S05]  /*17eb0*/  BRA `(.L_x_1052) ;  /* 0xffffffd800547947 */ /* 0x000fea000383ffff */
.L_x_980:
[----:B--2---:R2:W3:Y:S02]  /*17ec0*/  SYNCS.PHASECHK.TRANS64.TRYWAIT P1, [R3+URZ+0x2d840], R0 ;  /* 0x02d84000030075a7 */ /* 0x0044e4000802017f */
[----:B---3--:R-:W-:Y:S05]  /*17ed0*/  @!P1 NANOSLEEP.SYNCS 0x989680 ;  /* 0x009896800000995d */ /* 0x008fea0003900000 */
[----:B------:R-:W3:Y:S02]  /*17ee0*/  @!P1 SYNCS.PHASECHK.TRANS64 P1, [R3+URZ+0x2d840], R0 ;  /* 0x02d84000030095a7 */ /* 0x000ee4000802007f */
[----:B---3--:R-:W-:Y:S05]  /*17ef0*/  @!P1 BRA `(.L_x_980) ;  /* 0xfffffffc00f09947 */ /* 0x008fea000383ffff */
[----:B------:R-:W-:Y:S05]  /*17f00*/  BRA `(.L_x_1053) ;  /* 0xffffffd800607947 */ /* 0x000fea000383ffff */
.L_x_982:
[----:B---3--:R3:W4:Y:S02]  /*17f10*/  SYNCS.PHASECHK.TRANS64.TRYWAIT P1, [R5+URZ+0x2d860], R4 ;  /* 0x02d86004050075a7 */ /* 0x008724000802017f */
[----:B----4-:R-:W-:Y:S05]  /*17f20*/  @!P1 NANOSLEEP.SYNCS 0x989680 ;  /* 0x009896800000995d */ /* 0x010fea0003900000 */
[----:B------:R-:W4:Y:S02]  /*17f30*/  @!P1 SYNCS.PHASECHK.TRANS64 P1, [R5+URZ+0x2d860], R4 ;  /* 0x02d86004050095a7 */ /* 0x000f24000802007f */
[----:B----4-:R-:W-:Y:S05]  /*17f40*/  @!P1 BRA `(.L_x_982) ;  /* 0xfffffffc00f09947 */ /* 0x010fea000383ffff */
[----:B------:R-:W-:Y:S05]  /*17f50*/  BRA `(.L_x_1054) ;  /* 0xffffffd8005c7947 */ /* 0x000fea000383ffff */
.L_x_1055:
        /* <DEDUP_REMOVED lines=10> */
.L_x_2783:


//--------------------- .text._ZN7cutlass13device_kernelIN5flash11enable_sm90INS1_16FlashAttnFwdSm90INS1_25CollectiveMainloopFwdSm90ILi2EN4cute5tupleIJNS5_1CILi1EEES8_S8_EEENS6_IJNS7_ILi192EEENS7_ILi128EEENS7_ILi96EEEEEELi96ENS_10bfloat16_tEfNS_4arch4Sm90ELb0ELb1ELb1ELb1ELb1ELb0ELb0ELb0ELb1ELb1ELb1ELb0EEENS1_21CollectiveEpilogueFwdINS6_IJSA_SC_SB_EEES9_SE_SG_Li384ELb1ELb1ELb1ELb0EEENS1_36VarlenDynamicPersistentTileSchedulerILi192ELi128ELi384ELi128ELb1ELb1ELb1ELb1ELb0ELb1EEEEEEEEEvNT_6ParamsE --------------------------
	.section	.text._ZN7cutlass13device_kernelIN5flash11enable_sm90INS1_16FlashAttnFwdSm90INS1_25CollectiveMainloopFwdSm90ILi2EN4cute5tupleIJNS5_1CILi1EEES8_S8_EEENS6_IJNS7_ILi192EEENS7_ILi128EEENS7_ILi96EEEEEELi96ENS_10bfloat16_tEfNS_4arch4Sm90ELb0ELb1ELb1ELb1ELb1ELb0ELb0ELb0ELb1ELb1ELb1ELb0EEENS1_21CollectiveEpilogueFwdINS6_IJSA_SC_SB_EEES9_SE_SG_Li384ELb1ELb1ELb1ELb0EEENS1_36VarlenDynamicPersistentTileSchedulerILi192ELi128ELi384ELi128ELb1ELb1ELb1ELb1ELb0ELb1EEEEEEEEEvNT_6ParamsE,"ax",@progbits
	.align	128
.text._ZN7cutlass13device_kernelIN5flash11enable_sm90INS1_16FlashAttnFwdSm90INS1_25CollectiveMainloopFwdSm90ILi2EN4cute5tupleIJNS5_1CILi1EEES8_S8_EEENS6_IJNS7_ILi192EEENS7_ILi128EEENS7_ILi96EEEEEELi96ENS_10bfloat16_tEfNS_4arch4Sm90ELb0ELb1ELb1ELb1ELb1ELb0ELb0ELb0ELb1ELb1ELb1ELb0EEENS1_21CollectiveEpilogueFwdINS6_IJSA_SC_SB_EEES9_SE_SG_Li384ELb1ELb1ELb1ELb0EEENS1_36VarlenDynamicPersistentTileSchedulerILi192ELi128ELi384ELi128ELb1ELb1ELb1ELb1ELb0ELb1EEEEEEEEEvNT_6ParamsE:
        .type           _ZN7cutlass13device_kernelIN5flash11enable_sm90INS1_16FlashAttnFwdSm90INS1_25CollectiveMainloopFwdSm90ILi2EN4cute5tupleIJNS5_1CILi1EEES8_S8_EEENS6_IJNS7_ILi192EEENS7_ILi128EEENS7_ILi96EEEEEELi96ENS_10bfloat16_tEfNS_4arch4Sm90ELb0ELb1ELb1ELb1ELb1ELb0ELb0ELb0ELb1ELb1ELb1ELb0EEENS1_21CollectiveEpilogueFwdINS6_IJSA_SC_SB_EEES9_SE_SG_Li384ELb1ELb1ELb1ELb0EEENS1_36VarlenDynamicPersistentTileSchedulerILi192ELi128ELi384ELi128ELb1ELb1ELb1ELb1ELb0ELb1EEEEEEEEEvNT_6ParamsE,@function
        .size           _ZN7cutlass13device_kernelIN5flash11enable_sm90INS1_16FlashAttnFwdSm90INS1_25CollectiveMainloopFwdSm90ILi2EN4cute5tupleIJNS5_1CILi1EEES8_S8_EEENS6_IJNS7_ILi192EEENS7_ILi128EEENS7_ILi96EEEEEELi96ENS_10bfloat16_tEfNS_4arch4Sm90ELb0ELb1ELb1ELb1ELb1ELb0ELb0ELb0ELb1ELb1ELb1ELb0EEENS1_21CollectiveEpilogueFwdINS6_IJSA_SC_SB_EEES9_SE_SG_Li384ELb1ELb1ELb1ELb0EEENS1_36VarlenDynamicPersistentTileSchedulerILi192ELi128ELi384ELi128ELb1ELb1ELb1ELb1ELb0ELb1EEEEEEEEEvNT_6ParamsE,(.L_x_2784 - _ZN7cutlass13device_kernelIN5flash11enable_sm90INS1_16FlashAttnFwdSm90INS1_25CollectiveMainloopFwdSm90ILi2EN4cute5tupleIJNS5_1CILi1EEES8_S8_EEENS6_IJNS7_ILi192EEENS7_ILi128EEENS7_ILi96EEEEEELi96ENS_10bfloat16_tEfNS_4arch4Sm90ELb0ELb1ELb1ELb1ELb1ELb0ELb0ELb0ELb1ELb1ELb1ELb0EEENS1_21CollectiveEpilogueFwdINS6_IJSA_SC_SB_EEES9_SE_SG_Li384ELb1ELb1ELb1ELb0EEENS1_36VarlenDynamicPersistentTileSchedulerILi192ELi128ELi384ELi128ELb1ELb1ELb1ELb1ELb0ELb1EEEEEEEEEvNT_6ParamsE)
        .other          _ZN7cutlass13device_kernelIN5flash11enable_sm90INS1_16FlashAttnFwdSm90INS1_25CollectiveMainloopFwdSm90ILi2EN4cute5tupleIJNS5_1CILi1EEES8_S8_EEENS6_IJNS7_ILi192EEENS7_ILi128EEENS7_ILi96EEEEEELi96ENS_10bfloat16_tEfNS_4arch4Sm90ELb0ELb1ELb1ELb1ELb1ELb0ELb0ELb0ELb1ELb1ELb1ELb0EEENS1_21CollectiveEpilogueFwdINS6_IJSA_SC_SB_EEES9_SE_SG_Li384ELb1ELb1ELb1ELb0EEENS1_36VarlenDynamicPersistentTileSchedulerILi192ELi128ELi384ELi128ELb1ELb1ELb1ELb1ELb0ELb1EEEEEEEEEvNT_6ParamsE,@"STO_CUDA_ENTRY STV_DEFAULT"
_ZN7cutlass13device_kernelIN5flash11enable_sm90INS1_16FlashAttnFwdSm90INS1_25CollectiveMainloopFwdSm90ILi2EN4cute5tupleIJNS5_1CILi1EEES8_S8_EEENS6_IJNS7_ILi192EEENS7_ILi128EEENS7_ILi96EEEEEELi96ENS_10bfloat16_tEfNS_4arch4Sm90ELb0ELb1ELb1ELb1ELb1ELb0ELb0ELb0ELb1ELb1ELb1ELb0EEENS1_21CollectiveEpilogueFwdINS6_IJSA_SC_SB_EEES9_SE_SG_Li384ELb1ELb1ELb1ELb0EEENS1_36VarlenDynamicPersistentTileSchedulerILi192ELi128ELi384ELi128ELb1ELb1ELb1ELb1ELb0ELb1EEEEEEEEEvNT_6ParamsE:
        /* <DEDUP_REMOVED lines=45> */
.L_x_1056:
        /* <DEDUP_REMOVED lines=22> */
.L_x_1057:
        /* <DEDUP_REMOVED lines=18> */
.L_x_1058:
        /* <DEDUP_REMOVED lines=22> */
.L_x_1059:
        /* <DEDUP_REMOVED lines=23> */
.L_x_1060:
[----:B------:R-:W-:Y:S01]  /*0820*/  UISETP.NE.AND UP0, UPT, UR9, URZ, UPT ;  /* 0x0000003f0900728c */ /* 0x000fe2000bf05270 */
[----:B------:R-:W-:Y:S01]  /*0830*/  NOP ;  /* 0x0000000000007918 */ /* 0x000fe20000000000 */
[----:B------:R-:W-:Y:S01]  /*0840*/  UMOV UR44, 0x1 ;  /* 0x00000001002c7882 */ /* 0x000fe20000000000 */
[----:B------:R-:W-:Y:S01]  /*0850*/  ULDC.64 UR56, c[0x0][0x208] ;  /* 0x0000820000387ab9 */ /* 0x000fe20000000a00 */
[----:B------:R-:W-:Y:S01]  /*0860*/  USEL UR44, UR44, 0x2, !UP0 ;  /* 0x000000022c2c7887 */ /* 0x000fe2000c000000 */
[----:B01234-:R-:W-:Y:S01]  /*0870*/  BAR.SYNC.DEFER_BLOCKING 0x0 ;  /* 0x0000000000007b1d */ /* 0x01ffe20000010000 */
[----:B------:R-:W-:-:S13]  /*0880*/  PLOP3.LUT P0, PT, PT, PT, UP0, 0x80, 0x0 ;  /* 0x000000000000781c */ /* 0x000fda0003f0f008 */
[----:B------:R-:W-:Y:S05]  /*0890*/  @!P0 BRA `(.L_x_1061) ;  /* 0x0000012c00048947 */ /* 0x000fea0003800000 */
.L_x_1062:
        /* <DEDUP_REMOVED lines=18> */
[----:B------:R-:W-:Y:S01]  /*09c0*/  VIADD R13, R2, 0xffffff80 ;  /* 0xffffff80020d7836 */ /* 0x000fe20000000000 */
[----:B------:R-:W-:Y:S01]  /*09d0*/  R2UR UR6, R9 ;  /* 0x00000000090672ca */ /* 0x000fe200000e0000 */
[----:B------:R-:W-:Y:S01]  /*09e0*/  IMAD.MOV.U32 R19, RZ, RZ, 0x40 ;  /* 0x00000040ff137424 */ /* 0x000fe200078e00ff */
[----:B------:R-:W-:Y:S01]  /*09f0*/  R2UR UR5, R10 ;  /* 0x000000000a0572ca */ /* 0x000fe200000e0000 */
[----:B------:R-:W-:Y:S01]  /*0a00*/  ULOP3.LUT UR52, UR44, 0x1, URZ, 0xfc, !UPT ;  /* 0x000000012c347892 */ /* 0x000fe2000f8efc3f */
[----:B------:R-:W-:Y:S01]  /*0a10*/  SHF.R.S32.HI R0, RZ, 0x1f, R13 ;  /* 0x0000001fff007819 */ /* 0x000fe2000001140d */
[----:B------:R-:W-:Y:S01]  /*0a20*/  UMOV UR51, URZ ;  /* 0x0000003f00337c82 */ /* 0x000fe20008000000 */
[----:B------:R-:W-:Y:S01]  /*0a30*/  R2UR UR7, R11 ;  /* 0x000000000b0772ca */ /* 0x000fe200000e0000 */
[----:B------:R-:W-:Y:S01]  /*0a40*/  UMOV UR50, URZ ;  /* 0x0000003f00327c82 */ /* 0x000fe20008000000 */
[CC--:B------:R-:W-:Y:S01]  /*0a50*/  LEA.HI R3, R0.reuse, R13.reuse, RZ, 0x4 ;  /* 0x0000000d00037211 */ /* 0x0c0fe200078f20ff */
[----:B------:R-:W-:Y:S01]  /*0a60*/  UMOV UR49, URZ ;  /* 0x0000003f00317c82 */ /* 0x000fe20008000000 */
[----:B------:R-:W-:-:S02]  /*0a70*/  LEA.HI R2, R0, R13, RZ, 0x7 ;  /* 0x0000000d00027211 */ /* 0x000fc400078f38ff */
[----:B------:R-:W-:Y:S02]  /*0a80*/  LOP3.LUT R4, R3, 0xfffffff0, RZ, 0xc0, !PT ;  /* 0xfffffff003047812 */ /* 0x000fe400078ec0ff */
[----:B------:R-:W-:Y:S02]  /*0a90*/  SHF.R.S32.HI R6, RZ, 0x4, R3 ;  /* 0x00000004ff067819 */ /* 0x000fe40000011403 */
[----:B------:R-:W-:Y:S01]  /*0aa0*/  LOP3.LUT R153, R2, 0xffffff80, RZ, 0xc0, !PT ;  /* 0xffffff8002997812 */ /* 0x000fe200078ec0ff */
[----:B------:R-:W-:Y:S01]  /*0ab0*/  IMAD.IADD R4, R13, 0x1, -R4 ;  /* 0x000000010d047824 */ /* 0x000fe200078e0a04 */
[----:B------:R-:W-:Y:S02]  /*0ac0*/  LEA.HI R3, R3, R6, RZ, 0x1 ;  /* 0x0000000603037211 */ /* 0x000fe400078f08ff */
[----:B------:R-:W-:Y:S01]  /*0ad0*/  LEA.HI R7, R0, R13, RZ, 0x5 ;  /* 0x0000000d00077211 */ /* 0x000fe200078f28ff */
[----:B------:R-:W-:Y:S01]  /*0ae0*/  IMAD.IADD R153, R13, 0x1, -R153 ;  /* 0x000000010d997824 */ /* 0x000fe200078e0a99 */
[----:B------:R-:W-:-:S02]  /*0af0*/  LOP3.LUT R5, R3, 0x1ffffffe, RZ, 0xc0, !PT ;  /* 0x1ffffffe03057812 */ /* 0x000fc400078ec0ff */
[----:B------:R-:W-:Y:S02]  /*0b00*/  SHF.R.S32.HI R3, RZ, 0x1f, R4 ;  /* 0x0000001fff037819 */ /* 0x000fe40000011404 */
[----:B------:R-:W-:Y:S01]  /*0b10*/  SHF.R.S32.HI R8, RZ, 0x1f, R153 ;  /* 0x0000001fff087819 */ /* 0x000fe20000011499 */
[----:B------:R-:W-:Y:S01]  /*0b20*/  IMAD.IADD R5, R6, 0x1, -R5 ;  /* 0x0000000106057824 */ /* 0x000fe200078e0a05 */
[----:B------:R-:W-:Y:S02]  /*0b30*/  LEA.HI R3, R3, R4, RZ, 0x3 ;  /* 0x0000000403037211 */ /* 0x000fe400078f18ff */
[----:B------:R-:W-:Y:S01]  /*0b40*/  LEA.HI R9, R8, R153, RZ, 0x2 ;  /* 0x0000009908097211 */ /* 0x000fe200078f10ff */
[----:B------:R-:W-:Y:S01]  /*0b50*/  IMAD.SHL.U32 R5, R5, 0x8, RZ ;  /* 0x0000000805057824 */ /* 0x000fe200078e00ff */
[----:B------:R-:W-:Y:S01]  /*0b60*/  SHF.R.S32.HI R7, RZ, 0x5, R7 ;  /* 0x00000005ff077819 */ /* 0x000fe20000011407 */
[----:B------:R-:W-:Y:S01]  /*0b70*/  IMAD.SHL.U32 R6, R3, 0x40, RZ ;  /* 0x0000004003067824 */ /* 0x000fe200078e00ff */
[----:B------:R-:W-:-:S02]  /*0b80*/  SHF.R.S32.HI R10, RZ, 0x2, R9 ;  /* 0x00000002ff0a7819 */ /* 0x000fc40000011409 */
[----:B------:R-:W-:Y:S01]  /*0b90*/  SHF.R.S32.HI R11, RZ, 0x1f, R9 ;  /* 0x0000001fff0b7819 */ /* 0x000fe20000011409 */
[----:B------:R-:W-:Y:S01]  /*0ba0*/  IMAD R12, R7, 0x10, R4 ;  /* 0x00000010070c7824 */ /* 0x000fe200078e0204 */
[----:B------:R-:W-:Y:S02]  /*0bb0*/  LOP3.LUT R3, R3, 0xfffffff8, RZ, 0xc0, !PT ;  /* 0xfffffff803037812 */ /* 0x000fe400078ec0ff */
[----:B------:R-:W-:Y:S02]  /*0bc0*/  SHF.R.S32.HI R14, RZ, 0x7, R2 ;  /* 0x00000007ff0e7819 */ /* 0x000fe40000011402 */
[----:B------:R-:W-:Y:S01]  /*0bd0*/  LEA.HI R11, R11, R10, RZ, 0x3 ;  /* 0x0000000a0b0b7211 */ /* 0x000fe200078f18ff */
[----:B------:R-:W-:Y:S01]  /*0be0*/  IMAD.IADD R3, R4, 0x1, -R3 ;  /* 0x0000000104037824 */ /* 0x000fe200078e0a03 */
[----:B------:R-:W-:Y:S01]  /*0bf0*/  LEA.HI R8, R8, R153, RZ, 0x5 ;  /* 0x0000009908087211 */ /* 0x000fe200078f28ff */
[----:B------:R-:W-:Y:S01]  /*0c00*/  IMAD.HI R4, R14, 0x55555556, RZ ;  /* 0x555555560e047827 */ /* 0x000fe200078e02ff */
[----:B------:R-:W-:-:S02]  /*0c10*/  LOP3.LUT R11, R11, 0xfffffff8, RZ, 0xc0, !PT ;  /* 0xfffffff80b0b7812 */ /* 0x000fc400078ec0ff */
[----:B------:R-:W-:Y:S01]  /*0c20*/  LOP3.LUT R6, R6, 0x7ffffe00, RZ, 0xc0, !PT ;  /* 0x7ffffe0006067812 */ /* 0x000fe200078ec0ff */
[----:B------:R-:W-:Y:S01]  /*0c30*/  IMAD.SHL.U32 R2, R3, 0x40, RZ ;  /* 0x0000004003027824 */ /* 0x000fe200078e00ff */
[----:B------:R-:W-:Y:S01]  /*0c40*/  LEA.HI R4, R4, R4, RZ, 0x1 ;  /* 0x0000000404047211 */ /* 0x000fe200078f08ff */
[----:B------:R-:W-:Y:S01]  /*0c50*/  IMAD.IADD R11, R10, 0x1, -R11 ;  /* 0x000000010a0b7824 */ /* 0x000fe200078e0a0b */
[----:B------:R-:W-:Y:S01]  /*0c60*/  SHF.R.S32.HI R8, RZ, 0x5, R8 ;  /* 0x00000005ff087819 */ /* 0x000fe20000011408 */
[----:B------:R-:W-:Y:S01]  /*0c70*/  IMAD R6, R7, 0x400, R6 ;  /* 0x0000040007067824 */ /* 0x000fe200078e0206 */
[----:B------:R-:W-:Y:S01]  /*0c80*/  LOP3.LUT R2, R2, 0x1c0, RZ, 0xc0, !PT ;  /* 0x000001c002027812 */ /* 0x000fe200078ec0ff */
[--C-:B------:R-:W-:Y:S01]  /*0c90*/  IMAD.U32 R7, R12, 0x20, R5.reuse ;  /* 0x000000200c077824 */ /* 0x100fe200078e0005 */
[----:B------:R-:W-:Y:S01]  /*0ca0*/  LEA.HI R0, R0, R13, RZ, 0x2 ;  /* 0x0000000d00007211 */ /* 0x000fe200078f10ff */
[----:B------:R-:W-:Y:S01]  /*0cb0*/  IMAD R4, R4, -0x3, R14 ;  /* 0xfffffffd04047824 */ /* 0x000fe200078e020e */
[----:B------:R-:W-:Y:S01]  /*0cc0*/  LOP3.LUT R5, R2, 0x8, R5, 0xf8, !PT ;  /* 0x0000000802057812 */ /* 0x000fe200078ef805 */
[----:B------:R-:W-:Y:S01]  /*0cd0*/  IMAD R11, R8, 0x10, R11 ;  /* 0x00000010080b7824 */ /* 0x000fe200078e020b */
[----:B------:R-:W-:Y:S01]  /*0ce0*/  SHF.R.U32.HI R2, RZ, 0x3, R2 ;  /* 0x00000003ff027819 */ /* 0x000fe20000011602 */
[----:B------:R0:W-:Y:S01]  /*0cf0*/  STL [R1+0x14], R7 ;  /* 0x0000140701007387 */ /* 0x0001e20000100800 */
[----:B------:R-:W-:-:S02]  /*0d00*/  LOP3.LUT R151, R0, 0xfffffffc, RZ, 0xc0, !PT ;  /* 0xfffffffc00977812 */ /* 0x000fc400078ec0ff */
[----:B------:R-:W-:Y:S02]  /*0d10*/  LOP3.LUT R5, R5, R2, RZ, 0x3c, !PT ;  /* 0x0000000205057212 */ /* 0x000fe400078e3cff */
[----:B------:R-:W-:Y:S01]  /*0d20*/  R2P PR, R3, 0x6 ;  /* 0x0000000603007804 */ /* 0x000fe20000000000 */
[----:B------:R-:W-:Y:S01]  /*0d30*/  IMAD.IADD R151, R13, 0x1, -R151 ;  /* 0x000000010d977824 */ /* 0x000fe200078e0a97 */
[----:B------:R-:W-:Y:S01]  /*0d40*/  SHF.R.S32.HI R152, RZ, 0x2, R0 ;  /* 0x00000002ff987819 */ /* 0x000fe20000011400 */
[----:B------:R-:W-:Y:S02]  /*0d50*/  IMAD.IADD R5, R6, 0x1, R5 ;  /* 0x0000000106057824 */ /* 0x000fe400078e0205 */
[----:B0-----:R-:W-:Y:S01]  /*0d60*/  IMAD R7, R4, 0x40, R11 ;  /* 0x0000004004077824 */ /* 0x001fe200078e020b */
[----:B------:R-:W-:Y:S01]  /*0d70*/  LOP3.LUT R4, R9, 0x7ffffffc, RZ, 0xc0, !PT ;  /* 0x7ffffffc09047812 */ /* 0x000fe200078ec0ff */
[C---:B------:R-:W-:Y:S01]  /*0d80*/  IMAD.SHL.U32 R138, R151.reuse, 0x8, RZ ;  /* 0x00000008978a7824 */ /* 0x040fe200078e00ff */
[----:B------:R-:W-:-:S02]  /*0d90*/  LEA.HI R2, R151, R151, RZ, 0x1 ;  /* 0x0000009797027211 */ /* 0x000fc400078f08ff */
[----:B------:R0:W-:Y:S01]  /*0da0*/  STL [R1+0x10], R7 ;  /* 0x0000100701007387 */ /* 0x0001e20000100800 */
[----:B------:R-:W-:Y:S01]  /*0db0*/  IMAD.IADD R4, R153, 0x1, -R4 ;  /* 0x0000000199047824 */ /* 0x000fe200078e0a04 */
[----:B------:R-:W-:Y:S01]  /*0dc0*/  LEA R18, R5, UR41, 0x1 ;  /* 0x0000002905127c11 */ /* 0x000fe2000f8e08ff */
[----:B------:R-:W-:Y:S01]  /*0dd0*/  VIADD R139, R138, 0x20 ;  /* 0x000000208a8b7836 */ /* 0x000fe20000000000 */
[----:B------:R-:W-:Y:S01]  /*0de0*/  LOP3.LUT R2, R2, 0x1ffffffe, RZ, 0xc0, !PT ;  /* 0x1ffffffe02027812 */ /* 0x000fe200078ec0ff */
[----:B------:R-:W-:Y:S01]  /*0df0*/  IMAD.SHL.U32 R17, R4, 0x2, RZ ;  /* 0x0000000204117824 */ /* 0x000fe200078e00ff */
[----:B------:R-:W-:Y:S01]  /*0e00*/  SEL R19, R19, 0xffffffc0, !P2 ;  /* 0xffffffc013137807 */ /* 0x000fe20005000000 */
[----:B------:R-:W-:Y:S01]  /*0e10*/  VIADD R22, R18, 0x21800 ;  /* 0x0002180012167836 */ /* 0x000fe20000000000 */
[----:B------:R-:W-:Y:S01]  /*0e20*/  SHF.R.S32.HI R3, RZ, 0x1f, R139 ;  /* 0x0000001fff037819 */ /* 0x000fe2000001148b */
[----:B------:R-:W-:Y:S02]  /*0e30*/  VIADD R141, R138, 0x40 ;  /* 0x000000408a8d7836 */ /* 0x000fe40000000000 */
[----:B------:R-:W-:-:S02]  /*0e40*/  VIADD R150, R17, 0x18 ;  /* 0x0000001811967836 */ /* 0x000fc40000000000 */
[C---:B------:R-:W-:Y:S01]  /*0e50*/  VIADD R149, R17.reuse, 0x20 ;  /* 0x0000002011957836 */ /* 0x040fe20000000000 */
[----:B------:R-:W-:Y:S01]  /*0e60*/  SHF.R.S32.HI R0, RZ, 0x1f, R141 ;  /* 0x0000001fff007819 */ /* 0x000fe2000001148d */
        /* <DEDUP_REMOVED lines=12> */
[----:B------:R-:W-:Y:S01]  /*0f30*/  VIADD R142, R17, 0x58 ;  /* 0x00000058118e7836 */ /* 0x000fe20000000000 */
[----:B------:R-:W-:Y:S01]  /*0f40*/  SHF.R.S32.HI R156, RZ, 0x1f, R144 ;  /* 0x0000001fff9c7819 */ /* 0x000fe20000011490 */
[----:B------:R-:W-:Y:S01]  /*0f50*/  VIADD R23, R18, 0x21820 ;  /* 0x0002182012177836 */ /* 0x000fe20000000000 */
[----:B------:R-:W-:Y:S01]  /*0f60*/  SHF.R.S32.HI R155, RZ, 0x1f, R143 ;  /* 0x0000001fff9b7819 */ /* 0x000fe2000001148f */
[----:B------:R-:W-:Y:S01]  /*0f70*/  IMAD.IADD R2, R151, 0x1, -R2 ;  /* 0x0000000197027824 */ /* 0x000fe200078e0a02 */
[----:B------:R-:W-:Y:S01]  /*0f80*/  SHF.R.S32.HI R154, RZ, 0x1f, R142 ;  /* 0x0000001fff9a7819 */ /* 0x000fe2000001148e */
[----:B------:R-:W-:-:S02]  /*0f90*/  @P1 VIADD R23, R22, 0xffffffe0 ;  /* 0xffffffe016171836 */ /* 0x000fc40000000000 */
[----:B------:R-:W-:Y:S02]  /*0fa0*/  IMAD.IADD R22, R22, 0x1, R19 ;  /* 0x0000000116167824 */ /* 0x000fe400078e0213 */
[----:B------:R-:W-:Y:S02]  /*0fb0*/  VIADD R140, R17, 0x10 ;  /* 0x00000010118c7836 */ /* 0x000fe40000000000 */
[----:B------:R-:W-:Y:S02]  /*0fc0*/  IMAD R137, R2, 0x8, R7 ;  /* 0x0000000802897824 */ /* 0x000fe400078e0207 */
[----:B------:R-:W-:Y:S02]  /*0fd0*/  IMAD.IADD R19, R19, 0x1, R23 ;  /* 0x0000000113137824 */ /* 0x000fe400078e0217 */
[----:B0-----:R-:W-:-:S07]  /*0fe0*/  VIADD R136, R23, 0x6000 ;  /* 0x0000600017887836 */ /* 0x001fce0000000000 */
.L_x_1166:
[----:B------:R-:W-:Y:S01]  /*0ff0*/  ULDC.64 UR8, c[0x0][0xa28] ;  /* 0x00028a0000087ab9 */ /* 0x000fe20000000a00 */
[----:B------:R-:W-:Y:S01]  /*1000*/  ULDC UR4, c[0x0][0x424] ;  /* 0x0001090000047ab9 */ /* 0x000fe20000000800 */
[----:B------:R-:W-:-:S04]  /*1010*/  UISETP.NE.U32.AND UP0, UPT, UR8, URZ, UPT ;  /* 0x0000003f0800728c */ /* 0x000fc8000bf05070 */
[----:B------:R-:W-:-:S03]  /*1020*/  UISETP.NE.AND.EX UP0, UPT, UR9, URZ, UPT, UP0 ;  /* 0x0000003f0900728c */ /* 0x000fc6000bf05300 */
[----:B------:R-:W-:Y:S02]  /*1030*/  ULDC.64 UR8, c[0x0][0xa18] ;  /* 0x0002860000087ab9 */ /* 0x000fe40000000a00 */
[----:B------:R-:W-:Y:S01]  /*1040*/  UISETP.NE.U32.AND UP1, UPT, UR8, URZ, UPT ;  /* 0x0000003f0800728c */ /* 0x000fe2000bf25070 */
[----:B------:R-:W-:-:S03]  /*1050*/  PLOP3.LUT P0, PT, PT, PT, UP0, 0x80, 0x0 ;  /* 0x000000000000781c */ /* 0x000fc60003f0f008 */
[----:B------:R-:W-:-:S03]  /*1060*/  UISETP.NE.AND.EX UP1, UPT, UR9, URZ, UPT, UP1 ;  /* 0x0000003f0900728c */ /* 0x000fc6000bf25310 */
[----:B------:R-:W-:Y:S02]  /*1070*/  @UP0 ULDC.64 UR8, c[0x0][0xa28] ;  /* 0x00028a0000080ab9 */ /* 0x000fe40000000a00 */
[----:B------:R-:W-:Y:S01]  /*1080*/  @UP0 UIMAD.WIDE UR8, UR7, 0x4, UR8 ;  /* 0x00000004070808a5 */ /* 0x000fe2000f8e0208 */
[----:B------:R-:W-:-:S05]  /*1090*/  PLOP3.LUT P2, PT, PT, PT, UP1, 0x80, 0x0 ;  /* 0x000000000000781c */ /* 0x000fca0003f4f018 */
[----:B01-3--:R-:W-:Y:S02]  /*10a0*/  IMAD.U32 R2, RZ, RZ, UR8 ;  /* 0x00000008ff027e24 */ /* 0x00bfe4000f8e00ff */
[----:B----4-:R-:W-:Y:S01]  /*10b0*/  IMAD.U32 R3, RZ, RZ, UR9 ;  /* 0x00000009ff037e24 */ /* 0x010fe2000f8e00ff */
[----:B------:R-:W-:Y:S02]  /*10c0*/  @UP1 ULDC.64 UR8, c[0x0][0xa18] ;  /* 0x0002860000081ab9 */ /* 0x000fe40000000a00 */
[----:B------:R-:W-:Y:S02]  /*10d0*/  @UP1 UIMAD.WIDE UR8, UR7, 0x4, UR8 ;  /* 0x00000004070818a5 */ /* 0x000fe4000f8e0208 */
[----:B--2---:R-:W2:Y:S04]  /*10e0*/  @P0 LDG.E R2, desc[UR56][R2.64] ;  /* 0x0000003802020981 */ /* 0x004ea8000c1e1900 */
[----:B------:R-:W-:-:S02]  /*10f0*/  IMAD.U32 R4, RZ, RZ, UR8 ;  /* 0x00000008ff047e24 */ /* 0x000fc4000f8e00ff */
[----:B------:R-:W-:Y:S01]  /*1100*/  IMAD.U32 R5, RZ, RZ, UR9 ;  /* 0x00000009ff057e24 */ /* 0x000fe2000f8e00ff */
[----:B------:R-:W-:-:S04]  /*1110*/  ULDC.64 UR8, c[0x0][0x418] ;  /* 0x0001060000087ab9 */ /* 0x000fc80000000a00 */
[----:B------:R-:W3:Y:S01]  /*1120*/  @P2 LDG.E R4, desc[UR56][R4.64] ;  /* 0x0000003804042981 */ /* 0x000ee2000c1e1900 */
[----:B------:R-:W-:Y:S01]  /*1130*/  UISETP.NE.U32.AND UP0, UPT, UR8, URZ, UPT ;  /* 0x0000003f0800728c */ /* 0x000fe2000bf05070 */
[----:B------:R-:W-:Y:S01]  /*1140*/  UMOV UR38, URZ ;  /* 0x0000003f00267c82 */ /* 0x000fe20008000000 */
[----:B------:R-:W-:Y:S02]  /*1150*/  ULOP3.LUT UR40, UR5, 0xffff, URZ, 0xc0, !UPT ;  /* 0x0000ffff05287892 */ /* 0x000fe4000f8ec03f */
[----:B------:R-:W-:-:S03]  /*1160*/  UISETP.NE.AND.EX UP0, UPT, UR9, URZ, UPT, UP0 ;  /* 0x0000003f0900728c */ /* 0x000fc6000bf05300 */
[----:B------:R-:W-:Y:S01]  /*1170*/  ULDC.64 UR8, c[0x0][0xa20] ;  /* 0x0002880000087ab9 */ /* 0x000fe20000000a00 */
[----:B------:R-:W-:Y:S01]  /*1180*/  USEL UR4, UR4, 0x1, UP0 ;  /* 0x0000000104047887 */ /* 0x000fe20008000000 */
[----:B------:R-:W-:Y:S01]  /*1190*/  ISETP.NE.U32.AND P1, PT, RZ, UR8, PT ;  /* 0x00000008ff007c0c */ /* 0x000fe2000bf25070 */
[----:B------:R-:W-:Y:S02]  /*11a0*/  ULDC UR8, c[0x0][0x2f0] ;  /* 0x0000bc0000087ab9 */ /* 0x000fe40000000800 */
[----:B------:R-:W-:Y:S01]  /*11b0*/  UIMAD UR4, UR4, UR8, URZ ;  /* 0x00000008040472a4 */ /* 0x000fe2000f8e023f */
[----:B------:R-:W-:Y:S02]  /*11c0*/  ISETP.NE.AND.EX P1, PT, RZ, UR9, PT, P1 ;  /* 0x00000009ff007c0c */ /* 0x000fe4000bf25310 */
[----:B--2---:R-:W-:Y:S02]  /*11d0*/  @P0 R2UR UR38, R2 ;  /* 0x00000000022602ca */ /* 0x004fe400000e0000 */
[----:B---3--:R-:W-:Y:S01]  /*11e0*/  @P2 R2UR UR48, R4 ;  /* 0x00000000043022ca */ /* 0x008fe200000e0000 */
[----:B-----5:R-:W-:-:S14]  /*11f0*/  @P2 BRA `(.L_x_1063) ;  /* 0x0000000000382947 */ /* 0x020fdc0003800000 */
[----:B------:R-:W-:Y:S01]  /*1200*/  ULDC.64 UR8, c[0x0][0xa00] ;  /* 0x0002800000087ab9 */ /* 0x000fe20000000a00 */
[----:B------:R-:W-:Y:S01]  /*1210*/  ULDC UR48, c[0x0][0x288] ;  /* 0x0000a20000307ab9 */ /* 0x000fe20000000800 */
[----:B------:R-:W-:-:S04]  /*1220*/  ISETP.NE.U32.AND P0, PT, RZ, UR8, PT ;  /* 0x00000008ff007c0c */ /* 0x000fc8000bf05070 */
[----:B------:R-:W-:-:S13]  /*1230*/  ISETP.NE.AND.EX P0, PT, RZ, UR9, PT, P0 ;  /* 0x00000009ff007c0c */ /* 0x000fda000bf05300 */
[----:B------:R-:W-:Y:S05]  /*1240*/  @!P0 BRA `(.L_x_1063) ;  /* 0x0000000000248947 */ /* 0x000fea0003800000 */
[----:B------:R-:W-:Y:S02]  /*1250*/  ULDC.64 UR8, c[0x0][0xa00] ;  /* 0x0002800000087ab9 */ /* 0x000fe40000000a00 */
[----:B------:R-:W-:-:S06]  /*1260*/  UIMAD.WIDE UR8, UR7, 0x4, UR8 ;  /* 0x00000004070878a5 */ /* 0x000fcc000f8e0208 */
[----:B------:R-:W-:Y:S02]  /*1270*/  IMAD.U32 R2, RZ, RZ, UR8 ;  /* 0x00000008ff027e24 */ /* 0x000fe4000f8e00ff */
[----:B------:R-:W-:-:S05]  /*1280*/  IMAD.U32 R3, RZ, RZ, UR9 ;  /* 0x00000009ff037e24 */ /* 0x000fca000f8e00ff */
[----:B------:R-:W2:Y:S04]  /*1290*/  LDG.E R4, desc[UR56][R2.64] ;  /* 0x0000003802047981 */ /* 0x000ea8000c1e1900 */
[----:B------:R-:W3:Y:S01]  /*12a0*/  LDG.E R0, desc[UR56][R2.64+0x4] ;  /* 0x0000043802007981 */ /* 0x000ee2000c1e1900 */
[----:B--2---:R-:W-:Y:S02]  /*12b0*/  R2UR UR48, R4 ;  /* 0x00000000043072ca */ /* 0x004fe400000e0000 */
[----:B---3--:R-:W-:-:S13]  /*12c0*/  R2UR UR8, R0 ;  /* 0x00000000000872ca */ /* 0x008fda00000e0000 */
[----:B------:R-:W-:-:S12]  /*12d0*/  UIADD3 UR48, -UR48, UR8, URZ ;  /* 0x0000000830307290 */ /* 0x000fd8000fffe13f */
.L_x_1063:
[----:B------:R-:W-:Y:S01]  /*12e0*/  UMOV UR43, UR7 ;  /* 0x00000007002b7c82 */ /* 0x000fe20008000000 */
[----:B------:R-:W-:Y:S05]  /*12f0*/  @!P1 BRA `(.L_x_1064) ;  /* 0x00000000001c9947 */ /* 0x000fea0003800000 */
[----:B------:R-:W-:Y:S02]  /*1300*/  ULDC.64 UR8, c[0x0][0xa20] ;  /* 0x0002880000087ab9 */ /* 0x000fe40000000a00 */
[----:B------:R-:W-:-:S06]  /*1310*/  UIMAD.WIDE UR8, UR7, 0x4, UR8 ;  /* 0x00000004070878a5 */ /* 0x000fcc000f8e0208 */
[----:B------:R-:W-:Y:S02]  /*1320*/  IMAD.U32 R2, RZ, RZ, UR8 ;  /* 0x00000008ff027e24 */ /* 0x000fe4000f8e00ff */
[----:B------:R-:W-:-:S05]  /*1330*/  IMAD.U32 R3, RZ, RZ, UR9 ;  /* 0x00000009ff037e24 */ /* 0x000fca000f8e00ff */
[----:B------:R-:W2:Y:S02]  /*1340*/  LDG.E R2, desc[UR56][R2.64] ;  /* 0x0000003802027981 */ /* 0x000ea4000c1e1900 */
[----:B--2---:R-:W-:Y:S01]  /*1350*/  R2UR UR4, R2 ;  /* 0x00000000020472ca */ /* 0x004fe200000e0000 */
[----:B------:R-:W-:-:S14]  /*1360*/  BRA `(.L_x_1065) ;  /* 0x0000000000347947 */ /* 0x000fdc0003800000 */
.L_x_1064:
[----:B------:R-:W-:Y:S02]  /*1370*/  ULDC.64 UR8, c[0x0][0xa08] ;  /* 0x0002820000087ab9 */ /* 0x000fe40000000a00 */
        /* <DEDUP_REMOVED lines=12> */
.L_x_1065:
[----:B------:R-:W-:Y:S01]  /*1440*/  ULDC UR7, c[0x0][0x448] ;  /* 0x0001120000077ab9 */ /* 0x000fe20000000800 */
[----:B------:R-:W-:Y:S02]  /*1450*/  UIMAD UR39, UR6, 0xc0, URZ ;  /* 0x000000c0062778a4 */ /* 0x000fe4000f8e023f */
[----:B------:R-:W-:Y:S02]  /*1460*/  UISETP.NE.AND UP0, UPT, UR7, 0x1, UPT ;  /* 0x000000010700788c */ /* 0x000fe4000bf05270 */
[----:B------:R-:W-:Y:S01]  /*1470*/  UIADD3 UR10, UR39, 0xbf, URZ ;  /* 0x000000bf270a7890 */ /* 0x000fe2000fffe03f */
[----:B------:R-:W-:Y:S01]  /*1480*/  ULDC.64 UR6, c[0x0][0x9e0] ;  /* 0x0002780000067ab9 */ /* 0x000fe20000000a00 */
[----:B------:R-:W-:Y:S02]  /*1490*/  UP2UR UR54, UPR, URZ, 0x1 ;  /* 0x000000013f367883 */ /* 0x000fe40008000000 */
[----:B------:R-:W-:-:S05]  /*14a0*/  UIADD3 UR38, -UR38, UR4, URZ ;  /* 0x0000000426267290 */ /* 0x000fca000fffe13f */
[----:B------:R-:W-:Y:S01]  /*14b0*/  @UP0 ULDC UR8, c[0x0][0x44c] ;  /* 0x0001130000080ab9 */ /* 0x000fe20000000800 */
[----:B------:R-:W-:Y:S01]  /*14c0*/  @UP0 ULDC UR11, c[0x0][0x450] ;  /* 0x00011400000b0ab9 */ /* 0x000fe20000000800 */
[----:B------:R-:W-:Y:S02]  /*14d0*/  UIMAD.WIDE.U32 UR8, UR10, UR8, URZ ;  /* 0x000000080a0872a5 */ /* 0x000fe4000f8e003f */
[----:B------:R-:W-:Y:S02]  /*14e0*/  UIADD3 UR4, UR38, 0x1, -UR48 ;  /* 0x0000000126047890 */ /* 0x000fe4000fffe830 */
[----:B------:R-:W-:Y:S02]  /*14f0*/  @UP0 USHF.R.U32.HI UR10, URZ, UR11, UR9 ;  /* 0x0000000b3f0a0299 */ /* 0x000fe40008011609 */
[----:B------:R-:W-:Y:S02]  /*1500*/  UISETP.GE.AND UP0, UPT, UR7, 0x1, UPT ;  /* 0x000000010700788c */ /* 0x000fe4000bf06270 */
[----:B------:R-:W-:-:S02]  /*1510*/  UIADD3 UR10, UR4, UR10, URZ ;  /* 0x0000000a040a7290 */ /* 0x000fc4000fffe03f */
[----:B------:R-:W-:Y:S02]  /*1520*/  UP2UR UR53, UPR, URZ, 0x1 ;  /* 0x000000013f357883 */ /* 0x000fe40008000000 */
[----:B------:R-:W-:Y:S01]  /*1530*/  PLOP3.LUT P0, PT, PT, PT, UP0, 0x40, 0x0 ;  /* 0x000000000000781c */ /* 0x000fe20003f0e808 */
[----:B------:R-:W-:-:S12]  /*1540*/  UIADD3 UR6, UR10, UR6, URZ ;  /* 0x000000060a067290 */ /* 0x000fd8000fffe03f */
[----:B------:R-:W-:Y:S05]  /*1550*/  @P0 BRA `(.L_x_1066) ;  /* 0x0000000000440947 */ /* 0x000fea0003800000 */
        /* <DEDUP_REMOVED lines=10> */
.L_x_1067:
[----:B------:R-:W-:-:S11]  /*1600*/  UISETP.NE.AND UP0, UPT, UR7, 0x1, UPT ;  /* 0x000000010700788c */ /* 0x000fd6000bf05270 */
[----:B------:R-:W-:Y:S02]  /*1610*/  @UP0 ULDC.64 UR10, c[0x0][0x9e8] ;  /* 0x00027a00000a0ab9 */ /* 0x000fe40000000a00 */
[----:B------:R-:W-:-:S04]  /*1620*/  UIMAD.WIDE.U32 UR8, UR4, UR10, URZ ;  /* 0x0000000a040872a5 */ /* 0x000fc8000f8e003f */
[----:B------:R-:W-:-:S12]  /*1630*/  @UP0 USHF.R.U32.HI UR4, URZ, UR11, UR9 ;  /* 0x0000000b3f040299 */ /* 0x000fd80008011609 */
.L_x_1068:
[----:B------:R-:W-:-:S04]  /*1640*/  UIMAD UR4, UR4, UR7, UR7 ;  /* 0x00000007040472a4 */ /* 0x000fc8000f8e0207 */
[----:B------:R-:W-:-:S04]  /*1650*/  UISETP.LT.AND UP0, UPT, UR6, UR4, UPT ;  /* 0x000000040600728c */ /* 0x000fc8000bf01270 */
[----:B------:R-:W-:-:S12]  /*1660*/  USEL UR6, UR6, UR4, UP0 ;  /* 0x0000000406067287 */ /* 0x000fd80008000000 */
.L_x_1066:
[----:B------:R-:W-:Y:S02]  /*1670*/  UISETP.NE.AND UP0, UPT, UR54, URZ, UPT ;  /* 0x0000003f3600728c */ /* 0x000fe4000bf05270 */
[----:B------:R-:W-:Y:S02]  /*1680*/  UIADD3 UR4, UR38, 0x7f, URZ ;  /* 0x0000007f26047890 */ /* 0x000fe4000fffe03f */
[----:B------:R-:W-:Y:S02]  /*1690*/  UIADD3 UR10, UR6, 0x7f, URZ ;  /* 0x0000007f060a7890 */ /* 0x000fe4000fffe03f */
[----:B------:R-:W-:Y:S02]  /*16a0*/  UISETP.GE.AND UP1, UPT, UR7, 0x1, UPT ;  /* 0x000000010700788c */ /* 0x000fe4000bf26270 */
[----:B------:R-:W-:Y:S02]  /*16b0*/  USHF.R.S32.HI UR6, URZ, 0x1f, UR4 ;  /* 0x0000001f3f067899 */ /* 0x000fe40008011404 */
[----:B------:R-:W-:Y:S01]  /*16c0*/  USHF.R.S32.HI UR11, URZ, 0x1f, UR10 ;  /* 0x0000001f3f0b7899 */ /* 0x000fe2000801140a */
[----:B------:R-:W-:Y:S01]  /*16d0*/  @UP0 ULDC UR8, c[0x0][0x44c] ;  /* 0x0001130000080ab9 */ /* 0x000fe20000000800 */
[----:B------:R-:W-:Y:S01]  /*16e0*/  ULEA.HI UR6, UR6, UR4, URZ, 0x7 ;  /* 0x0000000406067291 */ /* 0x000fe2000f8f383f */
[----:B------:R-:W-:Y:S01]  /*16f0*/  PLOP3.LUT P0, PT, PT, PT, UP1, 0x40, 0x0 ;  /* 0x000000000000781c */ /* 0x000fe20003f0e818 */
[----:B------:R-:W-:-:S02]  /*1700*/  UIMAD.WIDE.U32 UR8, UR39, UR8, URZ ;  /* 0x00000008270872a5 */ /* 0x000fc4000f8e003f */
[----:B------:R-:W-:Y:S01]  /*1710*/  ULEA.HI UR11, UR11, UR10, URZ, 0x7 ;  /* 0x0000000a0b0b7291 */ /* 0x000fe2000f8f383f */
[----:B------:R-:W-:Y:S01]  /*1720*/  @UP0 ULDC UR13, c[0x0][0x450] ;  /* 0x00011400000d0ab9 */ /* 0x000fe20000000800 */
[----:B------:R-:W-:Y:S01]  /*1730*/  UMOV UR12, UR39 ;  /* 0x00000027000c7c82 */ /* 0x000fe20008000000 */
[----:B------:R-:W-:Y:S02]  /*1740*/  UIADD3 UR58, UR38, -UR48, URZ ;  /* 0x80000030263a7290 */ /* 0x000fe4000fffe03f */
[----:B------:R-:W-:Y:S02]  /*1750*/  USHF.R.S32.HI UR6, URZ, 0x7, UR6 ;  /* 0x000000073f067899 */ /* 0x000fe40008011406 */
[----:B------:R-:W-:Y:S02]  /*1760*/  USHF.R.S32.HI UR11, URZ, 0x7, UR11 ;  /* 0x000000073f0b7899 */ /* 0x000fe4000801140b */
[----:B------:R-:W-:Y:S02]  /*1770*/  @UP0 USHF.R.U32.HI UR12, URZ, UR13, UR9 ;  /* 0x0000000d3f0c0299 */ /* 0x000fe40008011609 */
[----:B------:R-:W-:-:S02]  /*1780*/  UISETP.LT.AND UP0, UPT, UR6, UR11, UPT ;  /* 0x0000000b0600728c */ /* 0x000fc4000bf01270 */
[----:B------:R-:W-:Y:S01]  /*1790*/  UIADD3 UR4, UR58, UR12, URZ ;  /* 0x0000000c3a047290 */ /* 0x000fe2000fffe03f */
[----:B------:R-:W-:Y:S01]  /*17a0*/  ULDC UR10, c[0x0][0x9dc] ;  /* 0x00027700000a7ab9 */ /* 0x000fe20000000800 */
[----:B------:R-:W-:Y:S02]  /*17b0*/  USEL UR6, UR6, UR11, UP0 ;  /* 0x0000000b06067287 */ /* 0x000fe40008000000 */
[----:B------:R-:W-:Y:S01]  /*17c0*/  UIADD3 UR10, UR4, -UR10, URZ ;  /* 0x8000000a040a7290 */ /* 0x000fe2000fffe03f */
[----:B------:R-:W-:Y:S11]  /*17d0*/  @P0 BRA `(.L_x_1069) ;  /* 0x0000000000440947 */ /* 0x000ff60003800000 */
        /* <DEDUP_REMOVED lines=10> */
.L_x_1070:
[----:B------:R-:W-:-:S11]  /*1880*/  UISETP.NE.AND UP0, UPT, UR7, 0x1, UPT ;  /* 0x000000010700788c */ /* 0x000fd6000bf05270 */
[----:B------:R-:W-:Y:S02]  /*1890*/  @UP0 ULDC.64 UR12, c[0x0][0x9e8] ;  /* 0x00027a00000c0ab9 */ /* 0x000fe40000000a00 */
[----:B------:R-:W-:-:S04]  /*18a0*/  UIMAD.WIDE.U32 UR8, UR4, UR12, URZ ;  /* 0x0000000c040872a5 */ /* 0x000fc8000f8e003f */
[----:B------:R-:W-:-:S12]  /*18b0*/  @UP0 USHF.R.U32.HI UR4, URZ, UR13, UR9 ;  /* 0x0000000d3f040299 */ /* 0x000fd80008011609 */
.L_x_1071:
[----:B------:R-:W-:-:S04]  /*18c0*/  UIMAD UR4, UR4, UR7, URZ ;  /* 0x00000007040472a4 */ /* 0x000fc8000f8e023f */
[----:B------:R-:W-:-:S04]  /*18d0*/  UISETP.LT.AND UP0, UPT, UR10, UR4, UPT ;  /* 0x000000040a00728c */ /* 0x000fc8000bf01270 */
[----:B------:R-:W-:-:S12]  /*18e0*/  USEL UR10, UR10, UR4, !UP0 ;  /* 0x000000040a0a7287 */ /* 0x000fd8000c000000 */
.L_x_1069:
[----:B------:R-:W-:-:S04]  /*18f0*/  USHF.R.S32.HI UR4, URZ, 0x1f, UR10 ;  /* 0x0000001f3f047899 */ /* 0x000fc8000801140a */
[----:B------:R-:W-:-:S04]  /*1900*/  ULEA.HI UR4, UR4, UR10, URZ, 0x7 ;  /* 0x0000000a04047291 */ /* 0x000fc8000f8f383f */
[----:B------:R-:W-:Y:S02]  /*1910*/  USHF.R.S32.HI UR7, URZ, 0x7, UR4 ;  /* 0x000000073f077899 */ /* 0x000fe40008011404 */
[----:B------:R-:W-:Y:S02]  /*1920*/  ULOP3.LUT UR4, UR5, 0xff000000, URZ, 0xc0, !UPT ;  /* 0xff00000005047892 */ /* 0x000fe4000f8ec03f */
[----:B------:R-:W-:Y:S02]  /*1930*/  UISETP.LT.AND UP0, UPT, URZ, UR7, UPT ;  /* 0x000000073f00728c */ /* 0x000fe4000bf01270 */
[----:B------:R-:W-:Y:S02]  /*1940*/  ULOP3.LUT UR5, UR5, 0xff0000, URZ, 0xc0, !UPT ;  /* 0x00ff000005057892 */ /* 0x000fe4000f8ec03f */
[----:B------:R-:W-:Y:S02]  /*1950*/  USEL UR36, URZ, UR7, !UP0 ;  /* 0x000000073f247287 */ /* 0x000fe4000c000000 */
[----:B------:R-:W-:-:S02]  /*1960*/  USHF.R.U32.HI UR4, URZ, 0x8, UR4 ;  /* 0x000000083f047899 */ /* 0x000fc40008011604 */
[----:B------:R-:W-:Y:S02]  /*1970*/  UISETP.GT.AND UP0, UPT, UR6, UR36, UPT ;  /* 0x000000240600728c */ /* 0x000fe4000bf04270 */
[----:B------:R-:W-:-:S03]  /*1980*/  ULEA.HI UR5, UR5, UR4, URZ, 0x10 ;  /* 0x0000000405057291 */ /* 0x000fc6000f8f803f */
[----:B------:R-:W-:Y:S01]  /*1990*/  UMOV UR4, URZ ;  /* 0x0000003f00047c82 */ /* 0x000fe20008000000 */
[----:B------:R-:W-:Y:S01]  /*19a0*/  PLOP3.LUT P0, PT, PT, PT, UP0, 0x80, 0x0 ;  /* 0x000000000000781c */ /* 0x000fe20003f0f008 */
[----:B------:R-:W-:Y:S02]  /*19b0*/  ULOP3.LUT UR37, UR5, 0xff, URZ, 0xc0, !UPT ;  /* 0x000000ff05257892 */ /* 0x000fe4000f8ec03f */
[----:B------:R-:W-:-:S10]  /*19c0*/  USHF.R.U32.HI UR47, URZ, 0x10, UR5 ;  /* 0x000000103f2f7899 */ /* 0x000fd40008011605 */
[----:B------:R-:W-:Y:S05]  /*19d0*/  @!P0 BRA `(.L_x_1072) ;  /* 0x0000000000948947 */ /* 0x000fea0003800000 */
[----:B------:R-:W-:Y:S01]  /*19e0*/  UISETP.NE.AND UP0, UPT, UR47, URZ, UPT ;  /* 0x0000003f2f00728c */ /* 0x000fe2000bf05270 */
[----:B------:R-:W-:-:S03]  /*19f0*/  ULDC UR4, c[0x0][0x9f0] ;  /* 0x00027c0000047ab9 */ /* 0x000fc60000000800 */
[----:B------:R-:W-:-:S04]  /*1a00*/  USEL UR10, UR47, UR4, UP0 ;  /* 0x000000042f0a7287 */ /* 0x000fc80008000000 */
[----:B------:R-:W-:Y:S02]  /*1a10*/  UIADD3 UR4, UR10, -0x1, UR6 ;  /* 0xffffffff0a047890 */ /* 0x000fe4000fffe006 */
[----:B------:R-:W-:Y:S02]  /*1a20*/  IMAD.U32 R3, RZ, RZ, UR10 ;  /* 0x0000000aff037e24 */ /* 0x000fe4000f8e00ff */
[----:B------:R-:W-:-:S03]  /*1a30*/  UIADD3 UR7, -UR36, UR4, URZ ;  /* 0x0000000424077290 */ /* 0x000fc6000fffe13f */
[-C--:B------:R-:W-:Y:S01]  /*1a40*/  IABS R0, R3.reuse ;  /* 0x0000000300007213 */ /* 0x080fe20000000000 */
[----:B------:R-:W-:Y:S01]  /*1a50*/  UMOV UR4, URZ ;  /* 0x0000003f00047c82 */ /* 0x000fe20008000000 */
[----:B------:R-:W-:Y:S01]  /*1a60*/  IABS R5, R3 ;  /* 0x0000000300057213 */ /* 0x000fe20000000000 */
[----:B------:R-:W-:Y:S01]  /*1a70*/  IMAD.U32 R4, RZ, RZ, UR7 ;  /* 0x00000007ff047e24 */ /* 0x000fe2000f8e00ff */
[----:B------:R-:W-:Y:S01]  /*1a80*/  R2UR UR11, R0 ;  /* 0x00000000000b72ca */ /* 0x000fe200000e0000 */
[----:B------:R-:W-:-:S03]  /*1a90*/  ULOP3.LUT UR7, UR7, UR10, URZ, 0x3c, !UPT ;  /* 0x0000000a07077292 */ /* 0x000fc6000f8e3c3f */
[----:B------:R-:W-:-:S05]  /*1aa0*/  IABS R4, R4 ;  /* 0x0000000400047213 */ /* 0x000fca0000000000 */
[----:B------:R-:W-:-:S04]  /*1ab0*/  IMAD.MOV.U32 R3, RZ, RZ, R4 ;  /* 0x000000ffff037224 */ /* 0x000fc800078e0004 */
[----:B------:R-:W0:Y:S01]  /*1ac0*/  I2F.RP R0, UR11 ;  /* 0x0000000b00007d06 */ /* 0x000e220008209400 */
[----:B------:R-:W-:-:S07]  /*1ad0*/  R2UR UR9, R3 ;  /* 0x00000000030972ca */ /* 0x000fce00000e0000 */
[----:B0-----:R-:W0:Y:S02]  /*1ae0*/  MUFU.RCP R0, R0 ;  /* 0x0000000000007308 */ /* 0x001e240000001000 */
[----:B0-----:R-:W-:Y:S02]  /*1af0*/  VIADD R2, R0, 0xffffffe ;  /* 0x0ffffffe00027836 */ /* 0x001fe40000000000 */
        /* <DEDUP_REMOVED lines=19> */
.L_x_1072:
[----:B------:R-:W-:Y:S01]  /*1c30*/  UIMAD UR36, UR37, UR4, UR36 ;  /* 0x00000004252472a4 */ /* 0x000fe2000f8e0224 */
[----:B------:R-:W-:Y:S01]  /*1c40*/  IMAD.U32 R88, RZ, RZ, UR6 ;  /* 0x00000006ff587e24 */ /* 0x000fe2000f8e00ff */
[----:B------:R-:W-:Y:S01]  /*1c50*/  PLOP3.LUT P0, PT, PT, PT, PT, 0x80, 0x0 ;  /* 0x000000000000781c */ /* 0x000fe20003f0f070 */
[----:B------:R-:W-:Y:S01]  /*1c60*/  IMAD.U32 R3, RZ, RZ, UR4 ;  /* 0x00000004ff037e24 */ /* 0x000fe2000f8e00ff */
[----:B------:R-:W-:Y:S01]  /*1c70*/  CS2R R134, SRZ ;  /* 0x0000000000867805 */ /* 0x000fe2000001ff00 */
[----:B------:R-:W-:Y:S01]  /*1c80*/  IMAD.MOV.U32 R2, RZ, RZ, RZ ;  /* 0x000000ffff027224 */ /* 0x000fe200078e00ff */
[----:B------:R-:W-:Y:S01]  /*1c90*/  CS2R R132, SRZ ;  /* 0x0000000000847805 */ /* 0x000fe2000001ff00 */
[----:B------:R-:W-:Y:S01]  /*1ca0*/  IMAD.MOV.U32 R0, RZ, RZ, RZ ;  /* 0x000000ffff007224 */ /* 0x000fe200078e00ff */
[----:B------:R-:W-:Y:S02]  /*1cb0*/  VIADDMNMX R88, R3, UR36, R88, PT ;  /* 0x0000002403587c46 */ /* 0x000fe4000b800158 */
[----:B------:R-:W-:-:S02]  /*1cc0*/  CS2R R130, SRZ ;  /* 0x0000000000827805 */ /* 0x000fc4000001ff00 */
[----:B------:R-:W-:Y:S02]  /*1cd0*/  CS2R R128, SRZ ;  /* 0x0000000000807805 */ /* 0x000fe4000001ff00 */
[----:B------:R-:W-:Y:S02]  /*1ce0*/  CS2R R126, SRZ ;  /* 0x00000000007e7805 */ /* 0x000fe4000001ff00 */
[----:B------:R-:W-:Y:S02]  /*1cf0*/  ISETP.GT.AND P1, PT, R88, UR36, PT ;  /* 0x0000002458007c0c */ /* 0x000fe4000bf24270 */
        /* <DEDUP_REMOVED lines=20> */
[----:B------:R-:W0:Y:S02]  /*1e40*/  S2R R4, SR_TID.X ;  /* 0x0000000000047919 */ /* 0x000e240000002100 */
[----:B0-----:R-:W-:-:S05]  /*1e50*/  VIADD R5, R4, 0xffffff80 ;  /* 0xffffff8004057836 */ /* 0x001fca0000000000 */
[----:B------:R-:W-:-:S04]  /*1e60*/  SHF.R.S32.HI R4, RZ, 0x1f, R5 ;  /* 0x0000001fff047819 */ /* 0x000fc80000011405 */
[----:B------:R-:W-:-:S04]  /*1e70*/  LEA.HI R4, R4, R5, RZ, 0x7 ;  /* 0x0000000504047211 */ /* 0x000fc800078f38ff */
[----:B------:R-:W-:-:S05]  /*1e80*/  SHF.R.S32.HI R4, RZ, 0x7, R4 ;  /* 0x00000007ff047819 */ /* 0x000fca0000011404 */
[----:B------:R-:W0:Y:S02]  /*1e90*/  SHFL.IDX PT, R0, R4, RZ, 0x1f ;  /* 0x00001fff04007589 */ /* 0x000e2400000e0000 */
[----:B0-----:R-:W-:-:S13]  /*1ea0*/  R2UR UR46, R0 ;  /* 0x00000000002e72ca */ /* 0x001fda00000e0000 */
[----:B------:R-:W-:-:S04]  /*1eb0*/  UIMAD.WIDE UR4, UR46, 0x55555556, URZ ;  /* 0x555555562e0478a5 */ /* 0x000fc8000f8e023f */
[----:B------:R-:W-:Y:S02]  /*1ec0*/  ULEA.HI UR55, UR5, UR5, URZ, 0x1 ;  /* 0x0000000505377291 */ /* 0x000fe4000f8f083f */
[----:B------:R-:W-:Y:S02]  /*1ed0*/  UIADD3 UR5, UR41, 0x21800, URZ ;  /* 0x0002180029057890 */ /* 0x000fe4000fffe03f */
[----:B------:R-:W-:Y:S02]  /*1ee0*/  UIMAD UR55, UR55, -0x3, UR46 ;  /* 0xfffffffd373778a4 */ /* 0x000fe4000f8e022e */
[----:B------:R-:W-:Y:S02]  /*1ef0*/  ULOP3.LUT UP0, URZ, UR5, 0x3ff, URZ, 0xc0, !UPT ;  /* 0x000003ff053f7892 */ /* 0x000fe4000f80c03f */
[----:B------:R-:W-:Y:S02]  /*1f00*/  ULEA UR4, UR55, UR41, 0xc ;  /* 0x0000002937047291 */ /* 0x000fe4000f8e603f */
[----:B------:R-:W-:-:S02]  /*1f10*/  ULEA UR5, UR55, UR5, 0xd ;  /* 0x0000000537057291 */ /* 0x000fc4000f8e683f */
[----:B------:R-:W-:Y:S01]  /*1f20*/  PLOP3.LUT P0, PT, PT, PT, UP0, 0x80, 0x0 ;  /* 0x000000000000781c */ /* 0x000fe20003f0f008 */
[----:B------:R-:W-:Y:S02]  /*1f30*/  UIADD3 UR4, UR4, 0xc400, URZ ;  /* 0x0000c40004047890 */ /* 0x000fe4000fffe03f */
[----:B------:R-:W-:Y:S02]  /*1f40*/  USHF.R.U32.HI UR5, URZ, 0x4, UR5 ;  /* 0x000000043f057899 */ /* 0x000fe40008011605 */
[----:B------:R-:W-:Y:S02]  /*1f50*/  USHF.R.U32.HI UR4, URZ, 0x4, UR4 ;  /* 0x000000043f047899 */ /* 0x000fe40008011604 */
[----:B------:R-:W-:Y:S02]  /*1f60*/  ULOP3.LUT UR45, UR5, 0x3fff, URZ, 0xc0, !UPT ;  /* 0x00003fff052d7892 */ /* 0x000fe4000f8ec03f */
[----:B------:R-:W-:-:S04]  /*1f70*/  ULOP3.LUT UR59, UR4, 0x3fff, URZ, 0xc0, !UPT ;  /* 0x00003fff043b7892 */ /* 0x000fc8000f8ec03f */
[----:B------:R-:W-:Y:S08]  /*1f80*/  @!P0 BRA `(.L_x_1074) ;  /* 0x0000000000408947 */ /* 0x000ff00003800000 */
        /* <DEDUP_REMOVED lines=16> */
.L_x_1074:
[----:B------:R-:W-:Y:S01]  /*2090*/  ULEA.HI UR4, UR51, UR51, URZ, 0x1 ;  /* 0x0000003333047291 */ /* 0x000fe2000f8f083f */
[----:B------:R-:W-:-:S03]  /*20a0*/  IMAD.U32 R2, RZ, RZ, UR52 ;  /* 0x00000034ff027e24 */ /* 0x000fc6000f8e00ff */
[----:B------:R-:W-:Y:S02]  /*20b0*/  ULOP3.LUT UR4, UR4, 0xfffffffe, URZ, 0xc0, !UPT ;  /* 0xfffffffe04047892 */ /* 0x000fe4000f8ec03f */
[----:B------:R-:W-:Y:S02]  /*20c0*/  ISETP.NE.AND P0, PT, R2, 0x3, PT ;  /* 0x000000030200780c */ /* 0x000fe40003f05270 */
[----:B------:R-:W-:-:S06]  /*20d0*/  UIADD3 UR4, UR51, -UR4, URZ ;  /* 0x8000000433047290 */ /* 0x000fcc000fffe03f */
[----:B------:R-:W-:-:S05]  /*20e0*/  IMAD.U32 R0, RZ, RZ, UR4 ;  /* 0x00000004ff007e24 */ /* 0x000fca000f8e00ff */
[----:B------:R-:W-:-:S04]  /*20f0*/  SHF.L.U32 R0, R0, 0x1f, RZ ;  /* 0x0000001f00007819 */ /* 0x000fc800000006ff */
[----:B------:R-:W0:Y:S02]  /*2100*/  SYNCS.PHASECHK.TRANS64.TRYWAIT P1, [UR41+0x2d800], R0 ;  /* 0x02d80000ff0075a7 */ /* 0x000e240008020169 */
[----:B0-----:R-:W-:Y:S05]  /*2110*/  @!P1 BRA `(.L_x_1075) ;  /* 0x0000017800149947 */ /* 0x001fea0003800000 */
.L_x_1261:
[----:B------:R-:W-:Y:S05]  /*2120*/  @!P0 BRA `(.L_x_1076) ;  /* 0x0000000000048947 */ /* 0x000fea0003800000 */
[----:B------:R-:W-:Y:S01]  /*2130*/  BPT.TRAP 0x1 ;  /* 0x000000040000795c */ /* 0x000fe20000300000 */
.L_x_1076:
[----:B------:R-:W-:Y:S02]  /*2140*/  IMAD.U32 R2, RZ, RZ, UR49 ;  /* 0x00000031ff027e24 */ /* 0x000fe4000f8e00ff */
[----:B0-----:R-:W-:-:S03]  /*2150*/  IMAD.U32 R3, RZ, RZ, UR50 ;  /* 0x00000032ff037e24 */ /* 0x001fc6000f8e00ff */
[----:B------:R-:W-:Y:S02]  /*2160*/  LEA R2, R2, UR41, 0x3 ;  /* 0x0000002902027c11 */ /* 0x000fe4000f8e18ff */
[----:B------:R-:W-:-:S04]  /*2170*/  SHF.L.U32 R3, R3, 0x1f, RZ ;  /* 0x0000001f03037819 */ /* 0x000fc800000006ff */
[----:B------:R0:W1:Y:S01]  /*2180*/  SYNCS.PHASECHK.TRANS64.TRYWAIT P1, [R2+URZ+0x2d830], R3 ;  /* 0x02d83003020075a7 */ /* 0x000062000802017f */
[----:B------:R-:W-:Y:S05]  /*2190*/  @!P0 BRA `(.L_x_1077) ;  /* 0x0000000000048947 */ /* 0x000fea0003800000 */
[----:B------:R-:W-:Y:S01]  /*21a0*/  BPT.TRAP 0x1 ;  /* 0x000000040000795c */ /* 0x000fe20000300000 */
.L_x_1077:
[----:B-1----:R-:W-:Y:S05]  /*21b0*/  @P1 BRA `(.L_x_1078) ;  /* 0x0000000000081947 */ /* 0x002fea0003800000 */
[----:B------:R-:W1:Y:S02]  /*21c0*/  SYNCS.PHASECHK.TRANS64.TRYWAIT P1, [R2+URZ+0x2d830], R3 ;  /* 0x02d83003020075a7 */ /* 0x000e64000802017f */
[----:B-1----:R-:W-:Y:S05]  /*21d0*/  @!P1 BRA `(.L_x_1079) ;  /* 0x0000017400fc9947 */ /* 0x002fea0003800000 */
.L_x_1078:
[----:B------:R-:W-:Y:S05]  /*21e0*/  WARPSYNC.ALL ;  /* 0x0000000000007948 */ /* 0x000fea0003800000 */
[----:B------:R-:W-:Y:S01]  /*21f0*/  UIADD3 UR4, UR41, 0x15400, URZ ;  /* 0x0001540029047890 */ /* 0x000fe2000fffe03f */
[----:B------:R-:W-:Y:S01]  /*2200*/  WARPGROUP.ARRIVE ;  /* 0x00000000000079c5 */ /* 0x000fe20000000000 */
[----:B------:R-:W-:Y:S01]  /*2210*/  UMOV UR5, 0x80000020 ;  /* 0x8000002000057882 */ /* 0x000fe20000000000 */
[----:B------:R-:W-:Y:S01]  /*2220*/  UMOV UR7, 0x80000020 ;  /* 0x8000002000077882 */ /* 0x000fe20000000000 */
[----:B------:R-:W-:Y:S01]  /*2230*/  USHF.R.U32.HI UR4, URZ, 0x4, UR4 ;  /* 0x000000043f047899 */ /* 0x000fe20008011604 */
[----:B------:R-:W-:Y:S01]  /*2240*/  UMOV UR9, 0x80000020 ;  /* 0x8000002000097882 */ /* 0x000fe20000000000 */
[----:B------:R-:W-:-:S02]  /*2250*/  UMOV UR11, 0x80000020 ;  /* 0x80000020000b7882 */ /* 0x000fc40000000000 */
[----:B------:R-:W-:Y:S01]  /*2260*/  ULOP3.LUT UR4, UR4, 0x3fff, URZ, 0xc0, !UPT ;  /* 0x00003fff04047892 */ /* 0x000fe2000f8ec03f */
[----:B------:R-:W-:Y:S01]  /*2270*/  UMOV UR13, 0x80000020 ;  /* 0x80000020000d7882 */ /* 0x000fe20000000000 */
[----:B------:R-:W-:Y:S02]  /*2280*/  UMOV UR15, 0x80000020 ;  /* 0x80000020000f7882 */ /* 0x000fe40000000000 */
[----:B------:R-:W-:Y:S02]  /*2290*/  ULOP3.LUT UR32, UR4, 0x10000, URZ, 0xfc, !UPT ;  /* 0x0001000004207892 */ /* 0x000fe4000f8efc3f */
[----:B------:R-:W-:Y:S02]  /*22a0*/  ULOP3.LUT UR4, UR59, 0x10000, URZ, 0xfc, !UPT ;  /* 0x000100003b047892 */ /* 0x000fe4000f8efc3f */
[----:B------:R-:W-:Y:S02]  /*22b0*/  UIMAD UR6, UR49, 0x600, UR32 ;  /* 0x00000600310678a4 */ /* 0x000fe4000f8e0220 */
[----:B------:R-:W-:-:S02]  /*22c0*/  UIADD3 UR8, UR4, 0x2, URZ ;  /* 0x0000000204087890 */ /* 0x000fc4000fffe03f */
[----:B------:R-:W-:Y:S02]  /*22d0*/  UIADD3 UR10, UR6, 0x2, URZ ;  /* 0x00000002060a7890 */ /* 0x000fe4000fffe03f */
[----:B------:R-:W-:Y:S02]  /*22e0*/  UIADD3 UR12, UR4, 0x300, URZ ;  /* 0x00000300040c7890 */ /* 0x000fe4000fffe03f */
[----:B------:R-:W-:Y:S02]  /*22f0*/  UIADD3 UR14, UR6, 0x200, URZ ;  /* 0x00000200060e7890 */ /* 0x000fe4000fffe03f */
[----:B------:R-:W-:Y:S01]  /*2300*/  HGMMA.64x128x16.F32.BF16 R24, gdesc[UR4], RZ, !UPT, gsb0 ;  /* 0x01e00000041879f0 */ /* 0x000fe2000c0018ff */
        /* <DEDUP_REMOVED lines=30> */
.L_x_1080:
[----:B------:R-:W-:Y:S01]  /*24f0*/  UISETP.NE.AND UP1, UPT, UR54, URZ, UPT ;  /* 0x0000003f3600728c */ /* 0x000fe2000bf25270 */
[----:B------:R-:W-:Y:S01]  /*2500*/  R2UR UR6, R2 ;  /* 0x00000000020672ca */ /* 0x000fe200000e0000 */
[----:B------:R-:W-:Y:S01]  /*2510*/  ULDC UR7, c[0x0][0x9d8] ;  /* 0x0002760000077ab9 */ /* 0x000fe20000000800 */
[----:B01----:R-:W-:Y:S02]  /*2520*/  IMAD.MOV.U32 R3, RZ, RZ, -0x80 ;  /* 0xffffff80ff037424 */ /* 0x003fe400078e00ff */
[----:B------:R-:W-:Y:S01]  /*2530*/  FMUL.FTZ R8, R35, UR7 ;  /* 0x0000000723087c20 */ /* 0x000fe20008410000 */
[----:B------:R-:W-:Y:S01]  /*2540*/  FMUL.FTZ R35, R75, UR7 ;  /* 0x000000074b237c20 */ /* 0x000fe20008410000 */
[----:B------:R-:W-:Y:S01]  /*2550*/  PLOP3.LUT P1, PT, PT, PT, UP1, 0x80, 0x0 ;  /* 0x000000000000781c */ /* 0x000fe20003f2f018 */
[----:B------:R-:W-:Y:S01]  /*2560*/  VIADD R75, R137, UR39 ;  /* 0x00000027894b7c36 */ /* 0x000fe20008000000 */
[----:B------:R-:W-:Y:S01]  /*2570*/  PLOP3.LUT P2, PT, PT, PT, UP1, 0x80, 0x0 ;  /* 0x000000000000781c */ /* 0x000fe20003f4f018 */
[----:B------:R-:W-:Y:S01]  /*2580*/  FMUL.FTZ R7, R24, UR7 ;  /* 0x0000000718077c20 */ /* 0x000fe20008410000 */
[----:B------:R-:W-:Y:S01]  /*2590*/  FMUL.FTZ R24, R54, UR7 ;  /* 0x0000000736187c20 */ /* 0x000fe20008410000 */
[----:B------:R-:W-:Y:S01]  /*25a0*/  @UP1 ULDC UR10, c[0x0][0x44c] ;  /* 0x00011300000a1ab9 */ /* 0x000fe20000000800 */
[----:B------:R-:W-:Y:S01]  /*25b0*/  FMUL.FTZ R93, R32, UR7 ;  /* 0x00000007205d7c20 */ /* 0x000fe20008410000 */
[----:B------:R-:W-:Y:S01]  /*25c0*/  FMUL.FTZ R5, R31, UR7 ;  /* 0x000000071f057c20 */ /* 0x000fe20008410000 */
[----:B------:R-:W-:Y:S01]  /*25d0*/  UIADD3 UR6, UR6, 0x2d840, URZ ;  /* 0x0002d84006067890 */ /* 0x000fe2000fffe03f */
[----:B------:R-:W-:Y:S01]  /*25e0*/  FMUL.FTZ R32, R70, UR7 ;  /* 0x0000000746207c20 */ /* 0x000fe20008410000 */
[----:B------:R-:W-:Y:S01]  /*25f0*/  UISETP.NE.AND UP0, UPT, UR53, URZ, UPT ;  /* 0x0000003f3500728c */ /* 0x000fe2000bf05270 */
        /* <DEDUP_REMOVED lines=17> */
[----:B------:R-:W-:Y:S01]  /*2710*/  UPRMT UR6, UR42, 0x654, UR6 ;  /* 0x000006542a067896 */ /* 0x000fe20008000006 */
        /* <DEDUP_REMOVED lines=21> */
[----:B------:R-:W-:-:S02]  /*2870*/  IMAD R80, R88, R3, 0x80 ;  /* 0x0000008058507424 */ /* 0x000fc400078e0203 */
        /* <DEDUP_REMOVED lines=23> */
[----:B------:R-:W-:Y:S01]  /*29f0*/  IMAD.U32 R3, RZ, RZ, UR48 ;  /* 0x00000030ff037e24 */ /* 0x000fe2000f8e00ff */
[----:B------:R-:W-:Y:S01]  /*2a00*/  PLOP3.LUT P1, PT, PT, PT, UP0, 0x40, 0x0 ;  /* 0x000000000000781c */ /* 0x000fe20003f2e808 */
[----:B------:R-:W1:Y:S01]  /*2a10*/  MUFU.TANH R7, R7 ;  /* 0x0000000700077308 */ /* 0x000e620000002400 */
[----:B------:R-:W-:Y:S01]  /*2a20*/  IADD3 R2, -R17, 0x1, R80 ;  /* 0x0000000111027810 */ /* 0x000fe20007ffe150 */
[----:B------:R-:W-:Y:S01]  /*2a30*/  ULDC UR35, c[0x0][0x9dc] ;  /* 0x0002770000237ab9 */ /* 0x000fe20000000800 */
[----:B------:R-:W-:Y:S01]  /*2a40*/  SYNCS.ARRIVE.TRANS64.RED.A1T0 RZ, [UR6], RZ ;  /* 0x000000ffffff79a7 */ /* 0x000fe20008100406 */
[----:B------:R-:W-:Y:S01]  /*2a50*/  ULOP3.LUT UR6, URZ, UR35, URZ, 0x33, !UPT ;  /* 0x000000233f067292 */ /* 0x000fe2000f8e333f */
[----:B------:R-:W-:Y:S01]  /*2a60*/  IADD3 R2, -R3, UR38, R2 ;  /* 0x0000002603027c10 */ /* 0x000fe2000fffe102 */
[----:B------:R-:W-:Y:S01]  /*2a70*/  ULDC UR14, c[0x0][0x9e0] ;  /* 0x00027800000e7ab9 */ /* 0x000fe20000000800 */
[----:B------:R-:W-:Y:S01]  /*2a80*/  IADD3 R79, -R17, UR38, R80 ;  /* 0x00000026114f7c10 */ /* 0x000fe2000fffe150 */
[----:B------:R-:W2:Y:S01]  /*2a90*/  MUFU.TANH R89, R89 ;  /* 0x0000005900597308 */ /* 0x000ea20000002400 */
[----:B------:R-:W-:Y:S01]  /*2aa0*/  LEA R77, R88, 0xffffff80, 0x7 ;  /* 0xffffff80584d7811 */ /* 0x000fe200078e38ff */
[----:B------:R-:W-:-:S02]  /*2ab0*/  VIADD R82, R2, UR14 ;  /* 0x0000000e02527c36 */ /* 0x000fc40008000000 */
[----:B------:R-:W-:-:S03]  /*2ac0*/  VIADD R81, R2, UR6 ;  /* 0x0000000602517c36 */ /* 0x000fc60008000000 */
[----:B0-----:R-:W-:Y:S01]  /*2ad0*/  VIADDMNMX R83, R54, R82, R79, PT ;  /* 0x0000005236537246 */ /* 0x001fe2000380014f */
[----:B------:R-:W0:Y:S01]  /*2ae0*/  MUFU.TANH R0, R0 ;  /* 0x0000000000007308 */ /* 0x000e220000002400 */
[----:B------:R-:W-:-:S07]  /*2af0*/  IMAD.IADD R84, R81, 0x1, R54 ;  /* 0x0000000151547824 */ /* 0x000fce00078e0236 */
[----:B------:R-:W3:Y:S08]  /*2b00*/  MUFU.TANH R4, R4 ;  /* 0x0000000400047308 */ /* 0x000ef00000002400 */
        /* <DEDUP_REMOVED lines=61> */
[----:B------:R-:W-:Y:S01]  /*2ee0*/  IMAD.U32 R53, RZ, RZ, UR48 ;  /* 0x00000030ff357e24 */ /* 0x000fe2000f8e00ff */
[----:B------:R-:W-:Y:S04]  /*2ef0*/  BSSY B0, `(.L_x_1082) ;  /* 0x0000013000007945 */ /* 0x000fe80003800000 */
[----:B------:R-:W-:-:S04]  /*2f00*/  IADD3 R53, -R53, UR38, R54 ;  /* 0x0000002635357c10 */ /* 0x000fc8000fffe136 */
        /* <DEDUP_REMOVED lines=11> */
.L_x_1083:
[----:B------:R-:W-:Y:S02]  /*2fc0*/  ULDC UR6, c[0x0][0x9e4] ;  /* 0x0002790000067ab9 */ /* 0x000fe40000000800 */
[----:B------:R-:W-:-:S05]  /*2fd0*/  IMAD.U32 R54, RZ, RZ, UR6 ;  /* 0x00000006ff367e24 */ /* 0x000fca000f8e00ff */
[----:B------:R-:W-:-:S13]  /*2fe0*/  ISETP.NE.AND P1, PT, R54, 0x1, PT ;  /* 0x000000013600780c */ /* 0x000fda0003f25270 */
[----:B------:R-:W1:Y:S02]  /*2ff0*/  @P1 LDC.64 R2, c[0x0][0x9e8] ;  /* 0x00027a00ff021b82 */ /* 0x000e640000000a00 */
[----:B-1----:R-:W-:-:S05]  /*3000*/  @P1 IMAD.HI.U32 R2, R53, R2, RZ ;  /* 0x0000000235021227 */ /* 0x002fca00078e00ff */
[----:B------:R-:W-:-:S07]  /*3010*/  @P1 SHF.R.U32.HI R53, RZ, R3, R2 ;  /* 0x00000003ff351219 */ /* 0x000fce0000011602 */
.L_x_1084:
[----:B------:R-:W-:Y:S05]  /*3020*/  BSYNC B0 ;  /* 0x0000000000007941 */ /* 0x000fea0003800000 */
.L_x_1082:
[----:B------:R-:W-:-:S04]  /*3030*/  IMAD R2, R53, R54, -R77 ;  /* 0x0000003635027224 */ /* 0x000fc800078e0a4d */
[----:B------:R-:W-:-:S05]  /*3040*/  IMAD.IADD R2, R2, 0x1, -R17 ;  /* 0x0000000102027824 */ /* 0x000fca00078e0a11 */
[----:B------:R-:W-:Y:S02]  /*3050*/  VIADDMNMX R83, R2, R54, R83, PT ;  /* 0x0000003602537246 */ /* 0x000fe40003800153 */
[----:B------:R-:W-:-:S07]  /*3060*/  VIMNMX R84, R84, R2, !PT ;  /* 0x0000000254547248 */ /* 0x000fce0007fe0100 */
.L_x_1081:
        /* <DEDUP_REMOVED lines=138> */
[----:B------:R-:W-:Y:S02]  /*3910*/  ISETP.GT.AND P3, PT, R84, 0x60, !P4 ;  /* 0x000000605400780c */ /* 0x000fe40006764270 */
[----:B-1----:R-:W-:-:S02]  /*3920*/  VIADDMNMX R67, R2, R82, R79, PT ;  /* 0x0000005202437246 */ /* 0x002fc4000380014f */
        /* <DEDUP_REMOVED lines=30> */
[----:B------:R-:W-:-:S04]  /*3b10*/  ISETP.GE.AND P5, PT, R80, 0x79, PT ;  /* 0x000000795000780c */ /* 0x000fc80003fa6270 */
[----:B------:R-:W-:-:S04]  /*3b20*/  ISETP.GT.AND P6, PT, R84, 0x78, !P5 ;  /* 0x000000785400780c */ /* 0x000fc80006fc4270 */
[----:B------:R-:W-:-:S04]  /*3b30*/  ISETP.LT.OR P6, PT, R83, 0x79, P6 ;  /* 0x000000795300780c */ /* 0x000fc800037c1670 */
[----:B------:R-:W-:Y:S01]  /*3b40*/  FSEL R42, R76, -INF , !P6 ;  /* 0xff8000004c2a7808 */ /* 0x000fe20007000000 */
[----:B------:R-:W-:Y:S01]  /*3b50*/  IMAD.IADD R76, R81, 0x1, R2 ;  /* 0x00000001514c7824 */ /* 0x000fe200078e0202 */
        /* <DEDUP_REMOVED lines=9> */
[----:B------:R-:W-:-:S04]  /*3bf0*/  ISETP.LT.OR P6, PT, R83, 0x7a, P6 ;  /* 0x0000007a5300780c */ /* 0x000fc800037c1670 */
[----:B------:R-:W-:Y:S02]  /*3c00*/  FSEL R7, R78, -INF , !P6 ;  /* 0xff8000004e077808 */ /* 0x000fe40007000000 */
[----:B------:R-:W-:-:S13]  /*3c10*/  PLOP3.LUT P6, PT, PT, PT, UP0, 0x40, 0x0 ;  /* 0x000000000000781c */ /* 0x000fda0003fce808 */
[----:B------:R-:W-:Y:S05]  /*3c20*/  @P6 BRA `(.L_x_1085) ;  /* 0x0000000000646947 */ /* 0x000fea0003800000 */
        /* <DEDUP_REMOVED lines=14> */
.L_x_1087:
[----:B------:R-:W-:Y:S02]  /*3d10*/  ULDC UR6, c[0x0][0x9e4] ;  /* 0x0002790000067ab9 */ /* 0x000fe40000000800 */
[----:B------:R-:W-:-:S05]  /*3d20*/  IMAD.U32 R70, RZ, RZ, UR6 ;  /* 0x00000006ff467e24 */ /* 0x000fca000f8e00ff */
[----:B------:R-:W-:-:S13]  /*3d30*/  ISETP.NE.AND P6, PT, R70, 0x1, PT ;  /* 0x000000014600780c */ /* 0x000fda0003fc5270 */
[----:B------:R-:W0:Y:S02]  /*3d40*/  @P6 LDC.64 R2, c[0x0][0x9e8] ;  /* 0x00027a00ff026b82 */ /* 0x000e240000000a00 */
[----:B0-----:R-:W-:-:S05]  /*3d50*/  @P6 IMAD.HI.U32 R2, R69, R2, RZ ;  /* 0x0000000245026227 */ /* 0x001fca00078e00ff */
[----:B------:R-:W-:-:S07]  /*3d60*/  @P6 SHF.R.U32.HI R69, RZ, R3, R2 ;  /* 0x00000003ff456219 */ /* 0x000fce0000011602 */
.L_x_1088:
[----:B------:R-:W-:Y:S05]  /*3d70*/  BSYNC B0 ;  /* 0x0000000000007941 */ /* 0x000fea0003800000 */
.L_x_1086:
[----:B------:R-:W-:-:S04]  /*3d80*/  IMAD R2, R69, R70, -R77 ;  /* 0x0000004645027224 */ /* 0x000fc800078e0a4d */
[----:B------:R-:W-:-:S05]  /*3d90*/  IMAD.IADD R2, R2, 0x1, -R17 ;  /* 0x0000000102027824 */ /* 0x000fca00078e0a11 */
[----:B------:R-:W-:Y:S02]  /*3da0*/  VIADDMNMX R67, R2, R70, R67, PT ;  /* 0x0000004602437246 */ /* 0x000fe40003800143 */
[----:B------:R-:W-:-:S07]  /*3db0*/  VIMNMX R76, R76, R2, !PT ;  /* 0x000000024c4c7248 */ /* 0x000fce0007fe0100 */
.L_x_1085:
[----:B------:R-:W-:Y:S01]  /*3dc0*/  ISETP.GT.AND P1, PT, R76, 0x1, !P1 ;  /* 0x000000014c00780c */ /* 0x000fe20004f24270 */
[----:B------:R-:W-:Y:S01]  /*3dd0*/  ULDC UR33, c[0x0][0x988] ;  /* 0x0002620000217ab9 */ /* 0x000fe20000000800 */
[----:B------:R-:W-:Y:S01]  /*3de0*/  LOP3.LUT P6, RZ, R16, 0x4, RZ, 0xc0, !PT ;  /* 0x0000000410ff7812 */ /* 0x000fe200078cc0ff */
[----:B------:R-:W-:Y:S01]  /*3df0*/  UISETP.NE.AND UP1, UPT, UR54, URZ, UPT ;  /* 0x0000003f3600728c */ /* 0x000fe2000bf25270 */
[----:B------:R-:W-:Y:S01]  /*3e00*/  ISETP.LT.OR P1, PT, R67, 0x2, P1 ;  /* 0x000000024300780c */ /* 0x000fe20000f21670 */
[----:B------:R-:W-:Y:S01]  /*3e10*/  UISETP.NE.AND UP0, UPT, UR53, URZ, UPT ;  /* 0x0000003f3500728c */ /* 0x000fe2000bf05270 */
[----:B------:R-:W-:Y:S01]  /*3e20*/  ISETP.GT.AND P2, PT, R76, 0x8, !P2 ;  /* 0x000000084c00780c */ /* 0x000fe20005744270 */
[----:B------:R-:W-:Y:S01]  /*3e30*/  UMOV UR10, UR39 ;  /* 0x00000027000a7c82 */ /* 0x000fe20008000000 */
[----:B------:R-:W-:Y:S02]  /*3e40*/  FSEL R4, R4, -INF , !P1 ;  /* 0xff80000004047808 */ /* 0x000fe40004800000 */
[----:B------:R-:W-:-:S02]  /*3e50*/  ISETP.GT.AND P1, PT, R76, 0x9, !P6 ;  /* 0x000000094c00780c */ /* 0x000fc40007724270 */
[C---:B------:R-:W-:Y:S02]  /*3e60*/  ISETP.LT.OR P2, PT, R67.reuse, 0x9, P2 ;  /* 0x000000094300780c */ /* 0x040fe40001741670 */
[----:B------:R-:W-:Y:S01]  /*3e70*/  ISETP.LT.OR P1, PT, R67, 0xa, P1 ;  /* 0x0000000a4300780c */ /* 0x000fe20000f21670 */
[----:B------:R-:W-:Y:S01]  /*3e80*/  @UP1 ULDC UR6, c[0x0][0x44c] ;  /* 0x0001130000061ab9 */ /* 0x000fe20000000800 */
[----:B------:R-:W-:Y:S01]  /*3e90*/  FSEL R6, R6, -INF , !P2 ;  /* 0xff80000006067808 */ /* 0x000fe20005000000 */
[----:B------:R-:W-:Y:S01]  /*3ea0*/  UIMAD.WIDE.U32 UR6, UR39, UR6, URZ ;  /* 0x00000006270672a5 */ /* 0x000fe2000f8e003f */
[----:B------:R-:W-:Y:S01]  /*3eb0*/  FSEL R5, R5, -INF , !P1 ;  /* 0xff80000005057808 */ /* 0x000fe20004800000 */
[----:B------:R-:W-:Y:S01]  /*3ec0*/  @UP1 ULDC UR11, c[0x0][0x450] ;  /* 0x00011400000b1ab9 */ /* 0x000fe20000000800 */
[C---:B------:R-:W-:Y:S01]  /*3ed0*/  LOP3.LUT P1, RZ, R16.reuse, 0x8, RZ, 0xc0, !PT ;  /* 0x0000000810ff7812 */ /* 0x040fe2000782c0ff */
[----:B------:R-:W-:Y:S01]  /*3ee0*/  @UP1 USHF.R.U32.HI UR10, URZ, UR11, UR7 ;  /* 0x0000000b3f0a1299 */ /* 0x000fe20008011607 */
[----:B------:R-:W-:-:S02]  /*3ef0*/  LOP3.LUT P2, RZ, R16, 0x40000, RZ, 0xc0, !PT ;  /* 0x0004000010ff7812 */ /* 0x000fc4000784c0ff */
[----:B------:R-:W-:Y:S01]  /*3f00*/  ISETP.GT.AND P1, PT, R76, 0x10, !P1 ;  /* 0x000000104c00780c */ /* 0x000fe20004f24270 */
[----:B------:R-:W-:Y:S01]  /*3f10*/  UIADD3 UR58, UR58, UR10, URZ ;  /* 0x0000000a3a3a7290 */ /* 0x000fe2000fffe03f */
[----:B------:R-:W-:Y:S02]  /*3f20*/  LOP3.LUT P6, RZ, R16, 0x20000, RZ, 0xc0, !PT ;  /* 0x0002000010ff7812 */ /* 0x000fe400078cc0ff */
[----:B------:R-:W-:Y:S01]  /*3f30*/  ISETP.LT.OR P1, PT, R67, 0x11, P1 ;  /* 0x000000114300780c */ /* 0x000fe20000f21670 */
[----:B------:R-:W-:Y:S01]  /*3f40*/  UIADD3 UR14, UR58, UR14, URZ ;  /* 0x0000000e3a0e7290 */ /* 0x000fe2000fffe03f */
[----:B------:R-:W-:Y:S02]  /*3f50*/  ISETP.GT.AND P3, PT, R76, 0x70, !P3 ;  /* 0x000000704c00780c */ /* 0x000fe40005f64270 */
[----:B------:R-:W-:Y:S02]  /*3f60*/  FSEL R9, R9, -INF , !P1 ;  /* 0xff80000009097808 */ /* 0x000fe40004800000 */
[----:B------:R-:W-:-:S02]  /*3f70*/  LOP3.LUT P1, RZ, R16, 0x10, RZ, 0xc0, !PT ;  /* 0x0000001010ff7812 */ /* 0x000fc4000782c0ff */
[C---:B------:R-:W-:Y:S02]  /*3f80*/  ISETP.GT.AND P4, PT, R76.reuse, 0x71, !P4 ;  /* 0x000000714c00780c */ /* 0x040fe40006784270 */
[C---:B------:R-:W-:Y:S02]  /*3f90*/  ISETP.GT.AND P1, PT, R76.reuse, 0x11, !P1 ;  /* 0x000000114c00780c */ /* 0x040fe40004f24270 */
[----:B------:R-:W-:Y:S02]  /*3fa0*/  ISETP.GT.AND P5, PT, R76, 0x78, !P5 ;  /* 0x000000784c00780c */ /* 0x000fe40006fa4270 */
[C---:B------:R-:W-:Y:S02]  /*3fb0*/  ISETP.LT.OR P1, PT, R67.reuse, 0x12, P1 ;  /* 0x000000124300780c */ /* 0x040fe40000f21670 */
[----:B------:R-:W-:Y:S02]  /*3fc0*/  ISETP.LT.OR P3, PT, R67, 0x71, P3 ;  /* 0x000000714300780c */ /* 0x000fe40001f61670 */
[----:B------:R-:W-:-:S02]  /*3fd0*/  FSEL R8, R8, -INF , !P1 ;  /* 0xff80000008087808 */ /* 0x000fc40004800000 */
[----:B------:R-:W-:Y:S02]  /*3fe0*/  LOP3.LUT P1, RZ, R16, 0x2000000, RZ, 0xc0, !PT ;  /* 0x0200000010ff7812 */ /* 0x000fe4000782c0ff */
[C---:B------:R-:W-:Y:S02]  /*3ff0*/  ISETP.LT.OR P4, PT, R67.reuse, 0x72, P4 ;  /* 0x000000724300780c */ /* 0x040fe40002781670 */
[----:B------:R-:W-:Y:S02]  /*4000*/  ISETP.GT.AND P1, PT, R76, 0x18, !P1 ;  /* 0x000000184c00780c */ /* 0x000fe40004f24270 */
[C---:B------:R-:W-:Y:S02]  /*4010*/  ISETP.LT.OR P5, PT, R67.reuse, 0x79, P5 ;  /* 0x000000794300780c */ /* 0x040fe40002fa1670 */
[----:B------:R-:W-:Y:S02]  /*4020*/  ISETP.LT.OR P1, PT, R67, 0x19, P1 ;  /* 0x000000194300780c */ /* 0x000fe40000f21670 */
[----:B------:R-:W-:-:S02]  /*4030*/  FSEL R81, R39, -INF , !P4 ;  /* 0xff80000027517808 */ /* 0x000fc40006000000 */
[----:B------:R-:W-:Y:S02]  /*4040*/  FSEL R11, R11, -INF , !P1 ;  /* 0xff8000000b0b7808 */ /* 0x000fe40004800000 */
[----:B------:R-:W-:-:S04]  /*4050*/  LOP3.LUT P1, RZ, R16, 0x1000000, RZ, 0xc0, !PT ;  /* 0x0100000010ff7812 */ /* 0x000fc8000782c0ff */
[----:B------:R-:W-:-:S04]  /*4060*/  ISETP.GT.AND P1, PT, R76, 0x19, !P1 ;  /* 0x000000194c00780c */ /* 0x000fc80004f24270 */
[----:B------:R-:W-:-:S04]  /*4070*/  ISETP.LT.OR P1, PT, R67, 0x1a, P1 ;  /* 0x0000001a4300780c */ /* 0x000fc80000f21670 */
        /* <DEDUP_REMOVED lines=23> */
[----:B------:R-:W-:-:S04]  /*41f0*/  ISETP.LT.OR P1, PT, R67, 0x32, P1 ;  /* 0x000000324300780c */ /* 0x000fc80000f21670 */
[----:B------:R-:W-:Y:S02]  /*4200*/  FSEL R21, R21, -INF , !P1 ;  /* 0xff80000015157808 */ /* 0x000fe40004800000 */
[----:B------:R-:W-:Y:S02]  /*4210*/  ISETP.GT.AND P1, PT, R76, 0x38, !P6 ;  /* 0x000000384c00780c */ /* 0x000fe40007724270 */
[----:B------:R-:W-:Y:S02]  /*4220*/  LOP3.LUT P6, RZ, R16, 0x40, RZ, 0xc0, !PT ;  /* 0x0000004010ff7812 */ /* 0x000fe400078cc0ff */
[----:B------:R-:W-:-:S04]  /*4230*/  ISETP.LT.OR P1, PT, R67, 0x39, P1 ;  /* 0x000000394300780c */ /* 0x000fc80000f21670 */
[----:B------:R-:W-:Y:S02]  /*4240*/  FSEL R2, R24, -INF , !P1 ;  /* 0xff80000018027808 */ /* 0x000fe40004800000 */
[----:B------:R-:W-:Y:S02]  /*4250*/  LOP3.LUT P1, RZ, R16, 0x10000, RZ, 0xc0, !PT ;  /* 0x0001000010ff7812 */ /* 0x000fe4000782c0ff */
[----:B------:R-:W-:Y:S02]  /*4260*/  FMNMX.FTZ R24, R68, R89, !PT ;  /* 0x0000005944187209 */ /* 0x000fe40007810000 */
[----:B------:R-:W-:-:S04]  /*4270*/  ISETP.GT.AND P1, PT, R76, 0x39, !P1 ;  /* 0x000000394c00780c */ /* 0x000fc80004f24270 */
[----:B------:R-:W-:-:S04]  /*4280*/  ISETP.LT.OR P1, PT, R67, 0x3a, P1 ;  /* 0x0000003a4300780c */ /* 0x000fc80000f21670 */
[----:B------:R-:W-:Y:S02]  /*4290*/  FSEL R3, R25, -INF , !P1 ;  /* 0xff80000019037808 */ /* 0x000fe40004800000 */
[----:B------:R-:W-:Y:S02]  /*42a0*/  FMNMX.FTZ R25, R91, R24, !PT ;  /* 0x000000185b197209 */ /* 0x000fe40007810000 */
[----:B------:R-:W-:Y:S02]  /*42b0*/  LOP3.LUT P1, RZ, R16, 0x8000, RZ, 0xc0, !PT ;  /* 0x0000800010ff7812 */ /* 0x000fe4000782c0ff */
[----:B------:R-:W-:Y:S02]  /*42c0*/  FMNMX.FTZ R24, R90, R25, !PT ;  /* 0x000000195a187209 */ /* 0x000fe40007810000 */
[----:B------:R-:W-:Y:S02]  /*42d0*/  ISETP.GT.AND P1, PT, R76, 0x40, !P1 ;  /* 0x000000404c00780c */ /* 0x000fe40004f24270 */
[----:B------:R-:W-:-:S02]  /*42e0*/  FMNMX.FTZ R25, R93, R24, !PT ;  /* 0x000000185d197209 */ /* 0x000fc40007810000 */
[----:B------:R-:W-:Y:S02]  /*42f0*/  ISETP.LT.OR P1, PT, R67, 0x41, P1 ;  /* 0x000000414300780c */ /* 0x000fe40000f21670 */
[----:B------:R-:W-:Y:S02]  /*4300*/  FMNMX.FTZ R24, R92, R25, !PT ;  /* 0x000000195c187209 */ /* 0x000fe40007810000 */
[----:B------:R-:W-:Y:S02]  /*4310*/  FSEL R26, R26, -INF , !P1 ;  /* 0xff8000001a1a7808 */ /* 0x000fe40004800000 */
[----:B------:R-:W-:Y:S02]  /*4320*/  FMNMX.FTZ R25, R53, R24, !PT ;  /* 0x0000001835197209 */ /* 0x000fe40007810000 */
[----:B------:R-:W-:Y:S02]  /*4330*/  LOP3.LUT P1, RZ, R16, 0x4000, RZ, 0xc0, !PT ;  /* 0x0000400010ff7812 */ /* 0x000fe4000782c0ff */
[----:B------:R-:W-:-:S02]  /*4340*/  FMNMX.FTZ R24, R54, R25, !PT ;  /* 0x0000001936187209 */ /* 0x000fc40007810000 */
[----:B------:R-:W-:Y:S02]  /*4350*/  ISETP.GT.AND P1, PT, R76, 0x41, !P1 ;  /* 0x000000414c00780c */ /* 0x000fe40004f24270 */
[----:B------:R-:W-:Y:S02]  /*4360*/  FMNMX.FTZ R25, R55, R24, !PT ;  /* 0x0000001837197209 */ /* 0x000fe40007810000 */
[----:B------:R-:W-:Y:S02]  /*4370*/  ISETP.LT.OR P1, PT, R67, 0x42, P1 ;  /* 0x000000424300780c */ /* 0x000fe40000f21670 */
[----:B------:R-:W-:Y:S02]  /*4380*/  FMNMX.FTZ R24, R56, R25, !PT ;  /* 0x0000001938187209 */ /* 0x000fe40007810000 */
[----:B------:R-:W-:Y:S02]  /*4390*/  FSEL R27, R27, -INF , !P1 ;  /* 0xff8000001b1b7808 */ /* 0x000fe40004800000 */
[----:B------:R-:W-:-:S02]  /*43a0*/  FMNMX.FTZ R25, R57, R24, !PT ;  /* 0x0000001839197209 */ /* 0x000fc40007810000 */
[----:B------:R-:W-:Y:S02]  /*43b0*/  LOP3.LUT P1, RZ, R16, 0x2000, RZ, 0xc0, !PT ;  /* 0x0000200010ff7812 */ /* 0x000fe4000782c0ff */
[----:B------:R-:W-:Y:S02]  /*43c0*/  FMNMX.FTZ R24, R58, R25, !PT ;  /* 0x000000193a187209 */ /* 0x000fe40007810000 */
[----:B------:R-:W-:Y:S02]  /*43d0*/  ISETP.GT.AND P1, PT, R76, 0x48, !P1 ;  /* 0x000000484c00780c */ /* 0x000fe40004f24270 */
[----:B------:R-:W-:Y:S02]  /*43e0*/  FMNMX.FTZ R25, R59, R24, !PT ;  /* 0x000000183b197209 */ /* 0x000fe40007810000 */
[----:B------:R-:W-:Y:S02]  /*43f0*/  ISETP.LT.OR P1, PT, R67, 0x49, P1 ;  /* 0x000000494300780c */ /* 0x000fe40000f21670 */
[----:B------:R-:W-:-:S02]  /*4400*/  FMNMX.FTZ R24, R60, R25, !PT ;  /* 0x000000193c187209 */ /* 0x000fc40007810000 */
        /* <DEDUP_REMOVED lines=36> */
[----:B------:R-:W-:-:S03]  /*4650*/  ISETP.GT.AND P1, PT, R76, 0x59, !P1 ;  /* 0x000000594c00780c */ /* 0x000fc60004f24270 */
[----:B------:R-:W0:Y:S01]  /*4660*/  SHFL.BFLY PT, R24, R25, 0x2, 0x1f ;  /* 0x0c401f0019187f89 */ /* 0x000e2200000e0000 */
        /* <DEDUP_REMOVED lines=11> */
[----:B0-----:R-:W-:Y:S02]  /*4720*/  FMNMX.FTZ R69, R25, R24, !PT ;  /* 0x0000001819457209 */ /* 0x001fe40007810000 */
[----:B------:R-:W-:-:S02]  /*4730*/  FSEL R35, R35, -INF , !P1 ;  /* 0xff80000023237808 */ /* 0x000fc40004800000 */
[----:B------:R-:W-:Y:S01]  /*4740*/  FSEL R80, R37, -INF , !P2 ;  /* 0xff80000025507808 */ /* 0x000fe20005000000 */
[----:B------:R-:W0:Y:S02]  /*4750*/  SHFL.BFLY PT, R24, R69, 0x1, 0x1f ;  /* 0x0c201f0045187f89 */ /* 0x000e2400000e0000 */
[----:B0-----:R-:W-:-:S04]  /*4760*/  FMNMX.FTZ R24, R69, R24, !PT ;  /* 0x0000001845187209 */ /* 0x001fc80007810000 */
[C---:B------:R-:W-:Y:S01]  /*4770*/  FSETP.NEU.FTZ.AND P1, PT, R24.reuse, -INF , PT ;  /* 0xff8000001800780b */ /* 0x040fe20003f3d000 */
[----:B------:R-:W-:-:S05]  /*4780*/  FMUL.FTZ R78, R24, UR33 ;  /* 0x00000021184e7c20 */ /* 0x000fca0008410000 */
[----:B------:R-:W-:Y:S02]  /*4790*/  FSEL R78, R78, RZ, P1 ;  /* 0x000000ff4e4e7208 */ /* 0x000fe40000800000 */
[----:B------:R-:W-:Y:S02]  /*47a0*/  ISETP.GT.AND P1, PT, R76, RZ, !P6 ;  /* 0x000000ff4c00720c */ /* 0x000fe40007724270 */
[----:B------:R-:W-:Y:S01]  /*47b0*/  LOP3.LUT P6, RZ, R16, 0x1, RZ, 0xc0, !PT ;  /* 0x0000000110ff7812 */ /* 0x000fe200078cc0ff */
[--C-:B------:R-:W-:Y:S01]  /*47c0*/  FFMA.FTZ R75, R54, UR33, -R78.reuse ;  /* 0x00000021364b7c23 */ /* 0x100fe2000801084e */
[----:B------:R-:W-:Y:S01]  /*47d0*/  ISETP.LT.OR P1, PT, R67, 0x1, P1 ;  /* 0x000000014300780c */ /* 0x000fe20000f21670 */
[--C-:B------:R-:W-:Y:S01]  /*47e0*/  FFMA.FTZ R77, R56, UR33, -R78.reuse ;  /* 0x00000021384d7c23 */ /* 0x100fe2000801084e */
[--C-:B------:R-:W-:Y:S01]  /*47f0*/  FFMA.FTZ R56, R57, UR33, -R78.reuse ;  /* 0x0000002139387c23 */ /* 0x100fe2000801084e */
[--C-:B------:R-:W-:Y:S01]  /*4800*/  FFMA.FTZ R57, R58, UR33, -R78.reuse ;  /* 0x000000213a397c23 */ /* 0x100fe2000801084e */
[----:B------:R-:W-:Y:S01]  /*4810*/  FSEL R79, R0, -INF , !P1 ;  /* 0xff800000004f7808 */ /* 0x000fe20004800000 */
[--C-:B------:R-:W-:Y:S01]  /*4820*/  FFMA.FTZ R53, R53, UR33, -R78.reuse ;  /* 0x0000002135357c23 */ /* 0x100fe2000801084e */
[----:B------:R-:W-:Y:S01]  /*4830*/  LOP3.LUT P1, RZ, R16, 0x4000000, RZ, 0xc0, !PT ;  /* 0x0400000010ff7812 */ /* 0x000fe2000782c0ff */
[--C-:B------:R-:W-:Y:S01]  /*4840*/  FFMA.FTZ R0, R68, UR33, -R78.reuse ;  /* 0x0000002144007c23 */ /* 0x100fe2000801084e */
[----:B------:R-:W-:Y:S01]  /*4850*/  FMNMX.FTZ R25, R79, R4, !PT ;  /* 0x000000044f197209 */ /* 0x000fe20007810000 */
[--C-:B------:R-:W-:Y:S01]  /*4860*/  FFMA.FTZ R73, R89, UR33, -R78.reuse ;  /* 0x0000002159497c23 */ /* 0x100fe2000801084e */
[----:B------:R-:W-:Y:S01]  /*4870*/  ISETP.GT.AND P1, PT, R76, 0x68, !P1 ;  /* 0x000000684c00780c */ /* 0x000fe20004f24270 */
[--C-:B------:R-:W-:Y:S01]  /*4880*/  FFMA.FTZ R69, R91, UR33, -R78.reuse ;  /* 0x000000215b457c23 */ /* 0x100fe2000801084e */
[----:B------:R-:W-:Y:S01]  /*4890*/  FMNMX.FTZ R70, R6, R25, !PT ;  /* 0x0000001906467209 */ /* 0x000fe20007810000 */
[----:B------:R-:W-:Y:S01]  /*48a0*/  MUFU.EX2 R0, R0 ;  /* 0x0000000000007308 */ /* 0x000fe20000000800 */
[----:B------:R-:W-:Y:S01]  /*48b0*/  ISETP.LT.OR P1, PT, R67, 0x69, P1 ;  /* 0x000000694300780c */ /* 0x000fe20000f21670 */
[--C-:B------:R-:W-:Y:S01]  /*48c0*/  FFMA.FTZ R72, R90, UR33, -R78.reuse ;  /* 0x000000215a487c23 */ /* 0x100fe2000801084e */
[----:B------:R-:W-:Y:S01]  /*48d0*/  FMNMX.FTZ R70, R5, R70, !PT ;  /* 0x0000004605467209 */ /* 0x000fe20007810000 */
[--C-:B------:R-:W-:Y:S01]  /*48e0*/  FFMA.FTZ R68, R93, UR33, -R78.reuse ;  /* 0x000000215d447c23 */ /* 0x100fe2000801084e */
[----:B------:R-:W-:Y:S01]  /*48f0*/  ISETP.GT.AND P6, PT, R76, 0x79, !P6 ;  /* 0x000000794c00780c */ /* 0x000fe200077c4270 */
[--C-:B------:R-:W-:Y:S01]  /*4900*/  FFMA.FTZ R71, R92, UR33, -R78.reuse ;  /* 0x000000215c477c23 */ /* 0x100fe2000801084e */
[----:B------:R-:W-:Y:S01]  /*4910*/  FMNMX.FTZ R25, R9, R70, !PT ;  /* 0x0000004609197209 */ /* 0x000fe20007810000 */
[----:B------:R-:W0:Y:S01]  /*4920*/  MUFU.EX2 R73, R73 ;  /* 0x0000004900497308 */ /* 0x000e220000000800 */
[----:B------:R-:W-:Y:S01]  /*4930*/  FSEL R76, R36, -INF , !P1 ;  /* 0xff800000244c7808 */ /* 0x000fe20004800000 */
[--C-:B------:R-:W-:Y:S01]  /*4940*/  FFMA.FTZ R39, R7, UR33, -R78.reuse ;  /* 0x0000002107277c23 */ /* 0x100fe2000801084e */
[----:B------:R-:W-:Y:S01]  /*4950*/  FMNMX.FTZ R70, R8, R25, !PT ;  /* 0x0000001908467209 */ /* 0x000fe20007810000 */
[--C-:B------:R-:W-:Y:S01]  /*4960*/  FFMA.FTZ R74, R55, UR33, -R78.reuse ;  /* 0x00000021374a7c23 */ /* 0x100fe2000801084e */
[----:B------:R-:W-:Y:S01]  /*4970*/  ISETP.LT.OR P6, PT, R67, 0x7a, P6 ;  /* 0x0000007a4300780c */ /* 0x000fe200037c1670 */
[--C-:B------:R-:W-:Y:S01]  /*4980*/  FFMA.FTZ R55, R61, UR33, -R78.reuse ;  /* 0x000000213d377c23 */ /* 0x100fe2000801084e */
[----:B------:R-:W-:Y:S01]  /*4990*/  FMNMX.FTZ R25, R11, R70, !PT ;  /* 0x000000460b197209 */ /* 0x000fe20007810000 */
[----:B------:R-:W-:Y:S01]  /*49a0*/  MUFU.EX2 R69, R69 ;  /* 0x0000004500457308 */ /* 0x000fe20000000800 */
[----:B------:R-:W-:Y:S01]  /*49b0*/  FSEL R67, R41, -INF , !P6 ;  /* 0xff80000029437808 */ /* 0x000fe20007000000 */
[--C-:B------:R-:W-:Y:S01]  /*49c0*/  FFMA.FTZ R41, R46, UR33, -R78.reuse ;  /* 0x000000212e297c23 */ /* 0x100fe2000801084e */
[----:B------:R-:W-:Y:S01]  /*49d0*/  FMNMX.FTZ R25, R10, R25, !PT ;  /* 0x000000190a197209 */ /* 0x000fe20007810000 */
[--C-:B------:R-:W-:Y:S01]  /*49e0*/  FFMA.FTZ R61, R65, UR33, -R78.reuse ;  /* 0x00000021413d7c23 */ /* 0x100fe2000801084e */
[--C-:B------:R-:W-:Y:S01]  /*49f0*/  FFMA.FTZ R52, R52, UR33, -R78.reuse ;  /* 0x0000002134347c23 */ /* 0x100fe2000801084e */
[--C-:B------:R-:W-:Y:S01]  /*4a00*/  FFMA.FTZ R51, R51, UR33, -R78.reuse ;  /* 0x0000002133337c23 */ /* 0x100fe2000801084e */
[----:B------:R-:W-:Y:S01]  /*4a10*/  FMNMX.FTZ R54, R12, R25, !PT ;  /* 0x000000190c367209 */ /* 0x000fe20007810000 */
[----:B------:R1:W-:Y:S01]  /*4a20*/  MUFU.EX2 R70, R53 ;  /* 0x0000003500467308 */ /* 0x0003e20000000800 */
[--C-:B------:R-:W-:Y:S01]  /*4a30*/  FFMA.FTZ R49, R49, UR33, -R78.reuse ;  /* 0x0000002131317c23 */ /* 0x100fe2000801084e */
[--C-:B------:R-:W-:Y:S01]  /*4a40*/  FFMA.FTZ R50, R50, UR33, -R78.reuse ;  /* 0x0000002132327c23 */ /* 0x100fe2000801084e */
[----:B------:R-:W-:Y:S01]  /*4a50*/  FMNMX.FTZ R25, R13, R54, !PT ;  /* 0x000000360d197209 */ /* 0x000fe20007810000 */
[--C-:B------:R-:W-:Y:S01]  /*4a60*/  FFMA.FTZ R47, R47, UR33, -R78.reuse ;  /* 0x000000212f2f7c23 */ /* 0x100fe2000801084e */
[--C-:B------:R-:W-:Y:S01]  /*4a70*/  FFMA.FTZ R46, R45, UR33, -R78.reuse ;  /* 0x000000212d2e7c23 */ /* 0x100fe2000801084e */
[--C-:B------:R-:W-:Y:S01]  /*4a80*/  FFMA.FTZ R37, R43, UR33, -R78.reuse ;  /* 0x000000212b257c23 */ /* 0x100fe2000801084e */
[----:B------:R-:W-:Y:S01]  /*4a90*/  FMNMX.FTZ R54, R14, R25, !PT ;  /* 0x000000190e367209 */ /* 0x000fe20007810000 */
[----:B------:R-:W-:Y:S01]  /*4aa0*/  MUFU.EX2 R72, R72 ;  /* 0x0000004800487308 */ /* 0x000fe20000000800 */
[--C-:B-1----:R-:W-:Y:S01]  /*4ab0*/  FFMA.FTZ R53, R59, UR33, -R78.reuse ;  /* 0x000000213b357c23 */ /* 0x102fe2000801084e */
[----:B------:R-:W-:Y:S01]  /*4ac0*/  FFMA.FTZ R59, R63, UR33, -R78 ;  /* 0x000000213f3b7c23 */ /* 0x000fe2000801084e */
[----:B------:R-:W-:-:S02]  /*4ad0*/  FMNMX.FTZ R25, R15, R54, !PT ;  /* 0x000000360f197209 */ /* 0x000fc40007810000 */
[----:B------:R-:W-:Y:S02]  /*4ae0*/  FSEL R63, R38, -INF , !P3 ;  /* 0xff800000263f7808 */ /* 0x000fe40005800000 */
        /* <DEDUP_REMOVED lines=11> */
[----:B------:R-:W-:Y:S01]  /*4ba0*/  FMNMX.FTZ R25, R29, R54, !PT ;  /* 0x000000361d197209 */ /* 0x000fe20007810000 */
[----:B------:R-:W-:-:S03]  /*4bb0*/  FFMA.FTZ R54, R60, UR33, -R78 ;  /* 0x000000213c367c23 */ /* 0x000fc6000801084e */
[----:B------:R-:W-:Y:S01]  /*4bc0*/  FMNMX.FTZ R58, R30, R25, !PT ;  /* 0x000000191e3a7209 */ /* 0x000fe20007810000 */
[----:B------:R-:W-:Y:S03]  /*4bd0*/  MUFU.EX2 R77, R77 ;  /* 0x0000004d004d7308 */ /* 0x000fe60000000800 */
[----:B------:R-:W-:-:S04]  /*4be0*/  FMNMX.FTZ R25, R31, R58, !PT ;  /* 0x0000003a1f197209 */ /* 0x000fc80007810000 */
[----:B------:R-:W-:Y:S01]  /*4bf0*/  FMNMX.FTZ R58, R32, R25, !PT ;  /* 0x00000019203a7209 */ /* 0x000fe20007810000 */
[----:B------:R-:W-:Y:S03]  /*4c00*/  MUFU.EX2 R56, R56 ;  /* 0x0000003800387308 */ /* 0x000fe60000000800 */
[----:B------:R-:W-:Y:S01]  /*4c10*/  FMNMX.FTZ R25, R33, R58, !PT ;  /* 0x0000003a21197209 */ /* 0x000fe20007810000 */
[--C-:B------:R-:W-:Y:S01]  /*4c20*/  FFMA.FTZ R58, R62, UR33, -R78.reuse ;  /* 0x000000213e3a7c23 */ /* 0x100fe2000801084e */
[--C-:B------:R-:W-:Y:S02]  /*4c30*/  FFMA.FTZ R62, R66, UR33, -R78.reuse ;  /* 0x00000021423e7c23 */ /* 0x100fe4000801084e */
[----:B------:R-:W-:Y:S01]  /*4c40*/  FMNMX.FTZ R60, R34, R25, !PT ;  /* 0x00000019223c7209 */ /* 0x000fe20007810000 */
[----:B------:R-:W-:Y:S03]  /*4c50*/  MUFU.EX2 R57, R57 ;  /* 0x0000003900397308 */ /* 0x000fe60000000800 */
[----:B------:R-:W-:Y:S01]  /*4c60*/  FMNMX.FTZ R25, R35, R60, !PT ;  /* 0x0000003c23197209 */ /* 0x000fe20007810000 */
[--C-:B------:R-:W-:Y:S01]  /*4c70*/  FFMA.FTZ R60, R64, UR33, -R78.reuse ;  /* 0x00000021403c7c23 */ /* 0x100fe2000801084e */
[----:B------:R-:W-:Y:S01]  /*4c80*/  FSEL R64, R40, -INF , !P5 ;  /* 0xff80000028407808 */ /* 0x000fe20006800000 */
[----:B------:R-:W-:Y:S01]  /*4c90*/  FFMA.FTZ R40, R48, UR33, -R78 ;  /* 0x0000002130287c23 */ /* 0x000fe2000801084e */
        /* <DEDUP_REMOVED lines=8> */
[----:B------:R-:W-:-:S05]  /*4d20*/  FMNMX.FTZ R36, R67, R36, !PT ;  /* 0x0000002443247209 */ /* 0x000fca0007810000 */
[----:B------:R-:W1:Y:S01]  /*4d30*/  SHFL.BFLY PT, R25, R36, 0x2, 0x1f ;  /* 0x0c401f0024197f89 */ /* 0x000e6200000e0000 */
[----:B------:R-:W-:Y:S08]  /*4d40*/  MUFU.EX2 R58, R58 ;  /* 0x0000003a003a7308 */ /* 0x000ff00000000800 */
[----:B------:R-:W-:Y:S08]  /*4d50*/  MUFU.EX2 R59, R59 ;  /* 0x0000003b003b7308 */ /* 0x000ff00000000800 */
[----:B------:R-:W-:Y:S01]  /*4d60*/  MUFU.EX2 R60, R60 ;  /* 0x0000003c003c7308 */ /* 0x000fe20000000800 */
[----:B-1----:R-:W-:Y:S01]  /*4d70*/  FMNMX.FTZ R38, R36, R25, !PT ;  /* 0x0000001924267209 */ /* 0x002fe20007810000 */
[----:B------:R-:W-:-:S06]  /*4d80*/  FFMA.FTZ R36, R44, UR33, -R78 ;  /* 0x000000212c247c23 */ /* 0x000fcc000801084e */
[----:B------:R-:W-:Y:S01]  /*4d90*/  MUFU.EX2 R61, R61 ;  /* 0x0000003d003d7308 */ /* 0x000fe20000000800 */
[----:B------:R-:W1:Y:S07]  /*4da0*/  SHFL.BFLY PT, R25, R38, 0x1, 0x1f ;  /* 0x0c201f0026197f89 */ /* 0x000e6e00000e0000 */
[----:B------:R-:W-:Y:S08]  /*4db0*/  MUFU.EX2 R62, R62 ;  /* 0x0000003e003e7308 */ /* 0x000ff00000000800 */
[----:B------:R-:W-:Y:S08]  /*4dc0*/  MUFU.EX2 R52, R52 ;  /* 0x0000003400347308 */ /* 0x000ff00000000800 */
[----:B------:R-:W-:Y:S01]  /*4dd0*/  MUFU.EX2 R51, R51 ;  /* 0x0000003300337308 */ /* 0x000fe20000000800 */
[----:B-1----:R-:W-:Y:S01]  /*4de0*/  FMNMX.FTZ R25, R38, R25, !PT ;  /* 0x0000001926197209 */ /* 0x002fe20007810000 */
[----:B------:R-:W-:-:S03]  /*4df0*/  FFMA.FTZ R38, R42, UR33, -R78 ;  /* 0x000000212a267c23 */ /* 0x000fc6000801084e */
        /* <DEDUP_REMOVED lines=21> */
[----:B------:R0:W1:Y:S01]  /*4f50*/  MUFU.EX2 R66, R4 ;  /* 0x0000000400427308 */ /* 0x0000620000000800 */
[--C-:B------:R-:W-:Y:S01]  /*4f60*/  FFMA.FTZ R15, R26, UR33, -R42.reuse ;  /* 0x000000211a0f7c23 */ /* 0x100fe2000801082a */
[--C-:B------:R-:W-:Y:S01]  /*4f70*/  FFMA.FTZ R12, R12, UR33, -R42.reuse ;  /* 0x000000210c0c7c23 */ /* 0x100fe2000801082a */
[--C-:B------:R-:W-:Y:S01]  /*4f80*/  FFMA.FTZ R26, R27, UR33, -R42.reuse ;  /* 0x000000211b1a7c23 */ /* 0x100fe2000801082a */
[--C-:B------:R-:W-:Y:S01]  /*4f90*/  FFMA.FTZ R27, R31, UR33, -R42.reuse ;  /* 0x000000211f1b7c23 */ /* 0x100fe2000801082a */
[--C-:B------:R-:W-:Y:S01]  /*4fa0*/  FFMA.FTZ R14, R14, UR33, -R42.reuse ;  /* 0x000000210e0e7c23 */ /* 0x100fe2000801082a */
[--C-:B------:R-:W-:Y:S01]  /*4fb0*/  FFMA.FTZ R2, R2, UR33, -R42.reuse ;  /* 0x0000002102027c23 */ /* 0x100fe2000801082a */
[--C-:B------:R-:W-:Y:S01]  /*4fc0*/  FFMA.FTZ R3, R3, UR33, -R42.reuse ;  /* 0x0000002103037c23 */ /* 0x100fe2000801082a */
[----:B------:R2:W3:Y:S01]  /*4fd0*/  MUFU.EX2 R7, R6 ;  /* 0x0000000600077308 */ /* 0x0004e20000000800 */
[----:B0-----:R-:W-:Y:S01]  /*4fe0*/  FADD.FTZ R4, R0, R73 ;  /* 0x0000004900047221 */ /* 0x001fe20000010000 */
[--C-:B------:R-:W-:Y:S01]  /*4ff0*/  FFMA.FTZ R35, R35, UR33, -R42.reuse ;  /* 0x0000002123237c23 */ /* 0x100fe2000801082a */
[--C-:B------:R-:W-:Y:S01]  /*5000*/  FFMA.FTZ R76, R76, UR33, -R42.reuse ;  /* 0x000000214c4c7c23 */ /* 0x100fe2000801082a */
[--C-:B------:R-:W-:Y:S01]  /*5010*/  FFMA.FTZ R63, R63, UR33, -R42.reuse ;  /* 0x000000213f3f7c23 */ /* 0x100fe2000801082a */
[--C-:B------:R-:W-:Y:S01]  /*5020*/  FFMA.FTZ R64, R64, UR33, -R42.reuse ;  /* 0x0000002140407c23 */ /* 0x100fe2000801082a */
[--C-:B------:R-:W-:Y:S01]  /*5030*/  FFMA.FTZ R80, R80, UR33, -R42.reuse ;  /* 0x0000002150507c23 */ /* 0x100fe2000801082a */
[----:B------:R-:W-:Y:S01]  /*5040*/  FFMA.FTZ R81, R81, UR33, -R42 ;  /* 0x0000002151517c23 */ /* 0x000fe2000801082a */
[----:B------:R0:W4:Y:S01]  /*5050*/  MUFU.EX2 R78, R5 ;  /* 0x00000005004e7308 */ /* 0x0001220000000800 */
[----:B-1----:R-:W-:Y:S01]  /*5060*/  FADD.FTZ R8, R79, R66 ;  /* 0x000000424f087221 */ /* 0x002fe20000010000 */
[----:B--2---:R-:W-:-:S06]  /*5070*/  F2FP.BF16.F32.PACK_AB R6, R72, R69 ;  /* 0x000000454806723e */ /* 0x004fcc00000010ff */
[----:B------:R-:W1:Y:S01]  /*5080*/  MUFU.EX2 R9, R9 ;  /* 0x0000000900097308 */ /* 0x000e620000000800 */
[----:B0-----:R-:W-:Y:S01]  /*5090*/  FADD.FTZ R5, R69, R4 ;  /* 0x0000000445057221 */ /* 0x001fe20000010000 */
[----:B---3--:R-:W-:Y:S01]  /*50a0*/  FADD.FTZ R29, R7, R8 ;  /* 0x00000008071d7221 */ /* 0x008fe20000010000 */
[----:B------:R-:W-:Y:S01]  /*50b0*/  F2FP.BF16.F32.PACK_AB R4, R73, R0 ;  /* 0x000000004904723e */ /* 0x000fe200000010ff */
[--C-:B------:R-:W-:Y:S01]  /*50c0*/  FFMA.FTZ R0, R30, UR33, -R42.reuse ;  /* 0x000000211e007c23 */ /* 0x100fe2000801082a */
[----:B------:R-:W-:Y:S01]  /*50d0*/  FADD.FTZ R5, R72, R5 ;  /* 0x0000000548057221 */ /* 0x000fe20000010000 */
[--C-:B------:R-:W-:Y:S02]  /*50e0*/  FFMA.FTZ R30, R33, UR33, -R42.reuse ;  /* 0x00000021211e7c23 */ /* 0x100fe4000801082a */
[----:B------:R-:W0:Y:S01]  /*50f0*/  MUFU.EX2 R44, R44 ;  /* 0x0000002c002c7308 */ /* 0x000e220000000800 */
[----:B------:R-:W-:Y:S01]  /*5100*/  FADD.FTZ R10, R68, R5 ;  /* 0x00000005440a7221 */ /* 0x000fe20000010000 */
[----:B----4-:R-:W-:Y:S01]  /*5110*/  FADD.FTZ R8, R78, R29 ;  /* 0x0000001d4e087221 */ /* 0x010fe20000010000 */
[----:B------:R-:W-:Y:S01]  /*5120*/  F2FP.BF16.F32.PACK_AB R5, R66, R79 ;  /* 0x0000004f4205723e */ /* 0x000fe200000010ff */
[----:B------:R-:W-:Y:S01]  /*5130*/  FFMA.FTZ R29, R32, UR33, -R42 ;  /* 0x00000021201d7c23 */ /* 0x000fe2000801082a */
[----:B------:R-:W-:Y:S01]  /*5140*/  FADD.FTZ R31, R71, R10 ;  /* 0x0000000a471f7221 */ /* 0x000fe20000010000 */
[----:B------:R-:W-:-:S02]  /*5150*/  F2FP.BF16.F32.PACK_AB R7, R78, R7 ;  /* 0x000000074e07723e */ /* 0x000fc400000010ff */
[----:B------:R-:W2:Y:S01]  /*5160*/  MUFU.EX2 R11, R11 ;  /* 0x0000000b000b7308 */ /* 0x000ea20000000800 */
[----:B------:R-:W-:Y:S01]  /*5170*/  FADD.FTZ R10, R70, R31 ;  /* 0x0000001f460a7221 */ /* 0x000fe20000010000 */
[----:B-1----:R-:W-:Y:S01]  /*5180*/  FADD.FTZ R65, R9, R8 ;  /* 0x0000000809417221 */ /* 0x002fe20000010000 */
[----:B------:R-:W-:Y:S01]  /*5190*/  FFMA.FTZ R31, R34, UR33, -R42 ;  /* 0x00000021221f7c23 */ /* 0x000fe2000801082a */
[----:B------:R1:W-:Y:S01]  /*51a0*/  STSM.16.M88.4 [R18+0x21800], R4 ;  /* 0x0218000412007844 */ /* 0x0003e20000000200 */
[----:B------:R-:W-:Y:S01]  /*51b0*/  FADD.FTZ R33, R75, R10 ;  /* 0x0000000a4b217221 */ /* 0x000fe20000010000 */
[----:B------:R-:W-:Y:S02]  /*51c0*/  FFMA.FTZ R42, R67, UR33, -R42 ;  /* 0x00000021432a7c23 */ /* 0x000fe4000801082a */
[----:B------:R-:W3:Y:S01]  /*51d0*/  MUFU.EX2 R48, R48 ;  /* 0x0000003000307308 */ /* 0x000ee20000000800 */
[----:B0-----:R-:W-:Y:S01]  /*51e0*/  FADD.FTZ R8, R44, R65 ;  /* 0x000000412c087221 */ /* 0x001fe20000010000 */
[----:B------:R-:W-:-:S04]  /*51f0*/  FADD.FTZ R10, R74, R33 ;  /* 0x000000214a0a7221 */ /* 0x000fc80000010000 */
[----:B------:R-:W-:Y:S02]  /*5200*/  FADD.FTZ R65, R77, R10 ;  /* 0x0000000a4d417221 */ /* 0x000fe40000010000 */
[----:B------:R-:W0:Y:S01]  /*5210*/  MUFU.EX2 R12, R12 ;  /* 0x0000000c000c7308 */ /* 0x000e220000000800 */
[----:B--2---:R-:W-:Y:S01]  /*5220*/  FADD.FTZ R33, R11, R8 ;  /* 0x000000080b217221 */ /* 0x004fe20000010000 */
[----:B------:R-:W-:Y:S01]  /*5230*/  FADD.FTZ R10, R56, R65 ;  /* 0x00000041380a7221 */ /* 0x000fe20000010000 */
[----:B-1----:R-:W-:-:S03]  /*5240*/  F2FP.BF16.F32.PACK_AB R5, R44, R9 ;  /* 0x000000092c05723e */ /* 0x002fc600000010ff */
[----:B------:R-:W-:Y:S01]  /*5250*/  FADD.FTZ R10, R57, R10 ;  /* 0x0000000a390a7221 */ /* 0x000fe20000010000 */
[----:B------:R-:W-:Y:S01]  /*5260*/  F2FP.BF16.F32.PACK_AB R4, R71, R68 ;  /* 0x000000444704723e */ /* 0x000fe200000010ff */
[----:B------:R-:W1:Y:S01]  /*5270*/  MUFU.EX2 R43, R43 ;  /* 0x0000002b002b7308 */ /* 0x000e620000000800 */
[C---:B---3--:R-:W-:Y:S01]  /*5280*/  FADD.FTZ R33, R48.reuse, R33 ;  /* 0x0000002130217221 */ /* 0x048fe20000010000 */
[----:B------:R-:W-:Y:S01]  /*5290*/  FADD.FTZ R65, R53, R10 ;  /* 0x0000000a35417221 */ /* 0x000fe20000010000 */
[----:B------:R-:W-:Y:S02]  /*52a0*/  F2FP.BF16.F32.PACK_AB R7, R48, R11 ;  /* 0x0000000b3007723e */ /* 0x000fe400000010ff */
[----:B------:R-:W-:Y:S01]  /*52b0*/  F2FP.BF16.F32.PACK_AB R6, R75, R70 ;  /* 0x000000464b06723e */ /* 0x000fe200000010ff */
[----:B------:R-:W-:Y:S02]  /*52c0*/  FADD.FTZ R10, R54, R65 ;  /* 0x00000041360a7221 */ /* 0x000fe40000010000 */
[----:B------:R-:W2:Y:S01]  /*52d0*/  MUFU.EX2 R14, R14 ;  /* 0x0000000e000e7308 */ /* 0x000ea20000000800 */
[----:B0-----:R-:W-:Y:S01]  /*52e0*/  FADD.FTZ R8, R12, R33 ;  /* 0x000000210c087221 */ /* 0x001fe20000010000 */
[----:B------:R-:W-:Y:S01]  /*52f0*/  FADD.FTZ R65, R55, R10 ;  /* 0x0000000a37417221 */ /* 0x000fe20000010000 */
[----:B------:R0:W-:Y:S01]  /*5300*/  STSM.16.M88.4 [R23], R4 ;  /* 0x0000000417007844 */ /* 0x0001e20000000200 */
[----:B------:R-:W-:-:S02]  /*5310*/  F2FP.BF16.F32.PACK_AB R10, R57, R56 ;  /* 0x00000038390a723e */ /* 0x000fc400000010ff */
[----:B------:R-:W-:Y:S02]  /*5320*/  FADD.FTZ R34, R58, R65 ;  /* 0x000000413a227221 */ /* 0x000fe40000010000 */
[----:B------:R-:W3:Y:S01]  /*5330*/  MUFU.EX2 R45, R45 ;  /* 0x0000002d002d7308 */ /* 0x000ee20000000800 */
[----:B-1----:R-:W-:Y:S01]  /*5340*/  FADD.FTZ R33, R43, R8 ;  /* 0x000000082b217221 */ /* 0x002fe20000010000 */
[----:B------:R-:W-:-:S04]  /*5350*/  FADD.FTZ R9, R59, R34 ;  /* 0x000000223b097221 */ /* 0x000fc80000010000 */
[----:B------:R-:W-:Y:S01]  /*5360*/  FADD.FTZ R44, R60, R9 ;  /* 0x000000093c2c7221 */ /* 0x000fe20000010000 */
[----:B------:R-:W-:Y:S01]  /*5370*/  F2FP.BF16.F32.PACK_AB R9, R43, R12 ;  /* 0x0000000c2b09723e */ /* 0x000fe200000010ff */
[----:B------:R-:W1:Y:S01]  /*5380*/  MUFU.EX2 R13, R13 ;  /* 0x0000000d000d7308 */ /* 0x000e620000000800 */
[----:B--2---:R-:W-:Y:S01]  /*5390*/  FADD.FTZ R8, R14, R33 ;  /* 0x000000210e087221 */ /* 0x004fe20000010000 */
[----:B------:R-:W-:Y:S01]  /*53a0*/  FADD.FTZ R43, R61, R44 ;  /* 0x0000002c3d2b7221 */ /* 0x000fe20000010000 */
[----:B0-----:R-:W-:Y:S02]  /*53b0*/  F2FP.BF16.F32.PACK_AB R4, R54, R53 ;  /* 0x000000353604723e */ /* 0x001fe400000010ff */
[----:B------:R-:W-:Y:S01]  /*53c0*/  F2FP.BF16.F32.PACK_AB R6, R58, R55 ;  /* 0x000000373a06723e */ /* 0x000fe200000010ff */
[----:B------:R-:W-:Y:S02]  /*53d0*/  FADD.FTZ R43, R62, R43 ;  /* 0x0000002b3e2b7221 */ /* 0x000fe40000010000 */
[----:B------:R-:W0:Y:S01]  /*53e0*/  MUFU.EX2 R20, R20 ;  /* 0x0000001400147308 */ /* 0x000e220000000800 */
[C---:B---3--:R-:W-:Y:S01]  /*53f0*/  FADD.FTZ R8, R45.reuse, R8 ;  /* 0x000000082d087221 */ /* 0x048fe20000010000 */
[----:B------:R-:W-:Y:S01]  /*5400*/  F2FP.BF16.F32.PACK_AB R11, R45, R14 ;  /* 0x0000000e2d0b723e */ /* 0x000fe200000010ff */
[----:B------:R-:W-:-:S04]  /*5410*/  FADD.FTZ R14, R52, R43 ;  /* 0x0000002b340e7221 */ /* 0x000fc80000010000 */
[----:B------:R-:W-:Y:S01]  /*5420*/  FADD.FTZ R14, R51, R14 ;  /* 0x0000000e330e7221 */ /* 0x000fe20000010000 */
[----:B------:R-:W2:Y:S01]  /*5430*/  MUFU.EX2 R2, R2 ;  /* 0x0000000200027308 */ /* 0x000ea20000000800 */
[----:B-1----:R-:W-:Y:S01]  /*5440*/  FADD.FTZ R33, R13, R8 ;  /* 0x000000080d217221 */ /* 0x002fe20000010000 */
[----:B------:R-:W-:Y:S01]  /*5450*/  F2FP.BF16.F32.PACK_AB R8, R77, R74 ;  /* 0x0000004a4d08723e */ /* 0x000fe200000010ff */
[----:B------:R-:W-:Y:S01]  /*5460*/  FADD.FTZ R5, R49, R14 ;  /* 0x0000000e31057221 */ /* 0x000fe20000010000 */
[----:B------:R-:W-:-:S03]  /*5470*/  F2FP.BF16.F32.PACK_AB R14, R50, R49 ;  /* 0x00000031320e723e */ /* 0x000fc600000010ff */
[----:B------:R1:W-:Y:S01]  /*5480*/  STSM.16.M88.4 [R22], R8 ;  /* 0x0000000816007844 */ /* 0x0003e20000000200 */
[----:B------:R-:W3:Y:S01]  /*5490*/  MUFU.EX2 R3, R3 ;  /* 0x0000000300037308 */ /* 0x000ee20000000800 */
[----:B0-----:R-:W-:-:S07]  /*54a0*/  FADD.FTZ R33, R20, R33 ;  /* 0x0000002114217221 */ /* 0x001fce0000010000 */
[----:B------:R-:W-:Y:S01]  /*54b0*/  MUFU.EX2 R15, R15 ;  /* 0x0000000f000f7308 */ /* 0x000fe20000000800 */
[----:B--2---:R-:W-:Y:S01]  /*54c0*/  FADD.FTZ R34, R2, R33 ;  /* 0x0000002102227221 */ /* 0x004fe20000010000 */
[----:B-1----:R-:W-:-:S06]  /*54d0*/  F2FP.BF16.F32.PACK_AB R8, R60, R59 ;  /* 0x0000003b3c08723e */ /* 0x002fcc00000010ff */
[----:B------:R-:W0:Y:S01]  /*54e0*/  MUFU.EX2 R26, R26 ;  /* 0x0000001a001a7308 */ /* 0x000e220000000800 */
[C---:B---3--:R-:W-:Y:S01]  /*54f0*/  FADD.FTZ R34, R3.reuse, R34 ;  /* 0x0000002203227221 */ /* 0x048fe20000010000 */
[----:B------:R-:W-:Y:S02]  /*5500*/  F2FP.BF16.F32.PACK_AB R7, R3, R2 ;  /* 0x000000020307723e */ /* 0x000fe400000010ff */
[----:B------:R-:W-:-:S04]  /*5510*/  F2FP.BF16.F32.PACK_AB R10, R62, R61 ;  /* 0x0000003d3e0a723e */ /* 0x000fc800000010ff */
[----:B------:R-:W-:Y:S08]  /*5520*/  MUFU.EX2 R21, R21 ;  /* 0x0000001500157308 */ /* 0x000ff00000000800 */
[----:B------:R-:W1:Y:S01]  /*5530*/  MUFU.EX2 R28, R28 ;  /* 0x0000001c001c7308 */ /* 0x000e620000000800 */
[----:B0-----:R-:W-:-:S07]  /*5540*/  F2FP.BF16.F32.PACK_AB R9, R26, R15 ;  /* 0x0000000f1a09723e */ /* 0x001fce00000010ff */
[----:B------:R-:W0:Y:S08]  /*5550*/  MUFU.EX2 R0, R0 ;  /* 0x0000000000007308 */ /* 0x000e300000000800 */
[----:B------:R2:W-:Y:S01]  /*5560*/  MUFU.EX2 R32, R35 ;  /* 0x0000002300207308 */ /* 0x0005e20000000800 */
[----:B-1----:R-:W-:-:S07]  /*5570*/  F2FP.BF16.F32.PACK_AB R11, R28, R21 ;  /* 0x000000151c0b723e */ /* 0x002fce00000010ff */
[----:B------:R-:W1:Y:S01]  /*5580*/  MUFU.EX2 R27, R27 ;  /* 0x0000001b001b7308 */ /* 0x000e620000000800 */
[----:B--2---:R-:W-:-:S04]  /*5590*/  FADD.FTZ R35, R15, R34 ;  /* 0x000000220f237221 */ /* 0x004fc80000010000 */
[----:B------:R-:W-:-:S03]  /*55a0*/  FADD.FTZ R12, R26, R35 ;  /* 0x000000231a0c7221 */ /* 0x000fc60000010000 */
[----:B------:R-:W2:Y:S01]  /*55b0*/  MUFU.EX2 R29, R29 ;  /* 0x0000001d001d7308 */ /* 0x000ea20000000800 */
[----:B------:R-:W-:Y:S01]  /*55c0*/  FADD.FTZ R35, R21, R12 ;  /* 0x0000000c15237221 */ /* 0x000fe20000010000 */
[----:B------:R-:W-:-:S03]  /*55d0*/  F2FP.BF16.F32.PACK_AB R12, R51, R52 ;  /* 0x00000034330c723e */ /* 0x000fc600000010ff */
[----:B------:R-:W-:-:S03]  /*55e0*/  FADD.FTZ R35, R28, R35 ;  /* 0x000000231c237221 */ /* 0x000fc60000010000 */
[----:B------:R-:W3:Y:S01]  /*55f0*/  MUFU.EX2 R30, R30 ;  /* 0x0000001e001e7308 */ /* 0x000ee20000000800 */
[----:B0-----:R-:W-:Y:S01]  /*5600*/  FADD.FTZ R44, R0, R35 ;  /* 0x00000023002c7221 */ /* 0x001fe20000010000 */
[----:B------:R-:W-:Y:S01]  /*5610*/  FADD.FTZ R35, R50, R5 ;  /* 0x0000000532237221 */ /* 0x000fe20000010000 */
[----:B------:R-:W-:Y:S02]  /*5620*/  F2FP.BF16.F32.PACK_AB R5, R20, R13 ;  /* 0x0000000d1405723e */ /* 0x000fe400000010ff */
[C---:B-1----:R-:W-:Y:S01]  /*5630*/  FADD.FTZ R44, R27.reuse, R44 ;  /* 0x0000002c1b2c7221 */ /* 0x042fe20000010000 */
[----:B------:R-:W-:Y:S02]  /*5640*/  F2FP.BF16.F32.PACK_AB R13, R27, R0 ;  /* 0x000000001b0d723e */ /* 0x000fe400000010ff */
[----:B------:R-:W0:Y:S01]  /*5650*/  MUFU.EX2 R31, R31 ;  /* 0x0000001f001f7308 */ /* 0x000e220000000800 */
[----:B--2---:R-:W-:Y:S01]  /*5660*/  FADD.FTZ R3, R29, R44 ;  /* 0x0000002c1d037221 */ /* 0x004fe20000010000 */
[----:B------:R1:W-:Y:S04]  /*5670*/  STSM.16.M88.4 [R19], R4 ;  /* 0x0000000413007844 */ /* 0x0003e80000000200 */
[----:B------:R-:W-:Y:S02]  /*5680*/  STSM.16.M88.4 [R18+0x27800], R8 ;  /* 0x0278000812007844 */ /* 0x000fe40000000200 */
[----:B------:R-:W2:Y:S01]  /*5690*/  MUFU.EX2 R40, R40 ;  /* 0x0000002800287308 */ /* 0x000ea20000000800 */
[C---:B---3--:R-:W-:Y:S01]  /*56a0*/  FADD.FTZ R0, R30.reuse, R3 ;  /* 0x000000031e007221 */ /* 0x048fe20000010000 */
[----:B------:R-:W-:-:S05]  /*56b0*/  F2FP.BF16.F32.PACK_AB R15, R30, R29 ;  /* 0x0000001d1e0f723e */ /* 0x000fca00000010ff */
[----:B------:R-:W-:Y:S01]  /*56c0*/  STSM.16.M88.4 [R136], R12 ;  /* 0x0000000c88007844 */ /* 0x000fe20000000200 */
[----:B------:R-:W3:Y:S01]  /*56d0*/  MUFU.EX2 R47, R47 ;  /* 0x0000002f002f7308 */ /* 0x000ee20000000800 */
[----:B0-----:R-:W-:Y:S01]  /*56e0*/  FADD.FTZ R21, R31, R0 ;  /* 0x000000001f157221 */ /* 0x001fe20000010000 */
[----:B------:R-:W-:-:S03]  /*56f0*/  F2FP.BF16.F32.PACK_AB R29, R32, R31 ;  /* 0x0000001f201d723e */ /* 0x000fc600000010ff */
[----:B------:R-:W-:-:S03]  /*5700*/  FADD.FTZ R21, R32, R21 ;  /* 0x0000001520157221 */ /* 0x000fc60000010000 */
[----:B------:R-:W0:Y:S01]  /*5710*/  MUFU.EX2 R41, R41 ;  /* 0x0000002900297308 */ /* 0x000e220000000800 */
[----:B--2---:R-:W-:-:S07]  /*5720*/  FADD.FTZ R2, R40, R35 ;  /* 0x0000002328027221 */ /* 0x004fce0000010000 */
[----:B------:R-:W2:Y:S01]  /*5730*/  MUFU.EX2 R46, R46 ;  /* 0x0000002e002e7308 */ /* 0x000ea20000000800 */
[C---:B---3--:R-:W-:Y:S01]  /*5740*/  F2FP.BF16.F32.PACK_AB R28, R47.reuse, R40 ;  /* 0x000000282f1c723e */ /* 0x048fe200000010ff */
[----:B------:R-:W-:-:S06]  /*5750*/  FADD.FTZ R2, R47, R2 ;  /* 0x000000022f027221 */ /* 0x000fcc0000010000 */
[----:B------:R-:W3:Y:S01]  /*5760*/  MUFU.EX2 R76, R76 ;  /* 0x0000004c004c7308 */ /* 0x000ee20000000800 */
[----:B0-----:R-:W-:-:S07]  /*5770*/  FADD.FTZ R27, R41, R2 ;  /* 0x00000002291b7221 */ /* 0x001fce0000010000 */
[----:B------:R-:W0:Y:S01]  /*5780*/  MUFU.EX2 R33, R80 ;  /* 0x0000005000217308 */ /* 0x000e220000000800 */
[C---:B--2---:R-:W-:Y:S01]  /*5790*/  F2FP.BF16.F32.PACK_AB R30, R46.reuse, R41 ;  /* 0x000000292e1e723e */ /* 0x044fe200000010ff */
[----:B------:R-:W-:-:S06]  /*57a0*/  FADD.FTZ R27, R46, R27 ;  /* 0x0000001b2e1b7221 */ /* 0x000fcc0000010000 */
[----:B------:R-:W-:Y:S01]  /*57b0*/  MUFU.EX2 R36, R36 ;  /* 0x0000002400247308 */ /* 0x000fe20000000800 */
[----:B---3--:R-:W-:-:S07]  /*57c0*/  FADD.FTZ R0, R76, R21 ;  /* 0x000000154c007221 */ /* 0x008fce0000010000 */
[----:B------:R-:W1:Y:S01]  /*57d0*/  MUFU.EX2 R37, R37 ;  /* 0x0000002500257308 */ /* 0x000e620000000800 */
[C---:B0-----:R-:W-:Y:S01]  /*57e0*/  F2FP.BF16.F32.PACK_AB R31, R33.reuse, R76 ;  /* 0x0000004c211f723e */ /* 0x041fe200000010ff */
[----:B------:R-:W-:-:S04]  /*57f0*/  FADD.FTZ R0, R33, R0 ;  /* 0x0000000021007221 */ /* 0x000fc80000010000 */
[----:B------:R-:W-:Y:S02]  /*5800*/  STSM.16.M88.4 [R22+0x6000], R28 ;  /* 0x0060001c16007844 */ /* 0x000fe40000000200 */
[----:B------:R-:W0:Y:S08]  /*5810*/  MUFU.EX2 R38, R38 ;  /* 0x0000002600267308 */ /* 0x000e300000000800 */
[----:B------:R-:W2:Y:S01]  /*5820*/  MUFU.EX2 R39, R39 ;  /* 0x0000002700277308 */ /* 0x000ea20000000800 */
[----:B-1----:R-:W-:Y:S01]  /*5830*/  F2FP.BF16.F32.PACK_AB R4, R37, R36 ;  /* 0x000000242504723e */ /* 0x002fe200000010ff */
[----:B------:R-:W-:-:S04]  /*5840*/  FADD.FTZ R36, R36, R27 ;  /* 0x0000001b24247221 */ /* 0x000fc80000010000 */
[----:B------:R-:W-:Y:S02]  /*5850*/  FADD.FTZ R37, R37, R36 ;  /* 0x0000002425257221 */ /* 0x000fe40000010000 */
[----:B------:R-:W-:Y:S02]  /*5860*/  MUFU.EX2 R63, R63 ;  /* 0x0000003f003f7308 */ /* 0x000fe40000000800 */
[----:B0-----:R-:W-:-:S06]  /*5870*/  FADD.FTZ R2, R38, R37 ;  /* 0x0000002526027221 */ /* 0x001fcc0000010000 */
[----:B------:R-:W0:Y:S01]  /*5880*/  MUFU.EX2 R34, R81 ;  /* 0x0000005100227308 */ /* 0x000e220000000800 */
[C---:B--2---:R-:W-:Y:S01]  /*5890*/  F2FP.BF16.F32.PACK_AB R6, R39.reuse, R38 ;  /* 0x000000262706723e */ /* 0x044fe200000010ff */
[----:B------:R-:W-:-:S06]  /*58a0*/  FADD.FTZ R2, R39, R2 ;  /* 0x0000000227027221 */ /* 0x000fcc0000010000 */
[----:B------:R-:W1:Y:S08]  /*58b0*/  MUFU.EX2 R64, R64 ;  /* 0x0000004000407308 */ /* 0x000e700000000800 */
[----:B------:R-:W2:Y:S01]  /*58c0*/  MUFU.EX2 R3, R42 ;  /* 0x0000002a00037308 */ /* 0x000ea20000000800 */
[----:B0-----:R-:W-:Y:S01]  /*58d0*/  F2FP.BF16.F32.PACK_AB R5, R34, R63 ;  /* 0x0000003f2205723e */ /* 0x001fe200000010ff */
[----:B------:R-:W-:-:S04]  /*58e0*/  FADD.FTZ R63, R63, R0 ;  /* 0x000000003f3f7221 */ /* 0x000fc80000010000 */
[----:B------:R-:W-:-:S04]  /*58f0*/  FADD.FTZ R63, R34, R63 ;  /* 0x0000003f223f7221 */ /* 0x000fc80000010000 */
[----:B-1----:R-:W-:Y:S01]  /*5900*/  FADD.FTZ R0, R64, R63 ;  /* 0x0000003f40007221 */ /* 0x002fe20000010000 */
[----:B--2---:R-:W-:-:S03]  /*5910*/  F2FP.BF16.F32.PACK_AB R7, R3, R64 ;  /* 0x000000400307723e */ /* 0x004fc600000010ff */
[----:B------:R-:W-:Y:S02]  /*5920*/  FADD.FTZ R0, R3, R0 ;  /* 0x0000000003007221 */ /* 0x000fe40000010000 */
[----:B------:R0:W-:Y:S01]  /*5930*/  STSM.16.M88.4 [R19+0x6000], R4 ;  /* 0x0060000413007844 */ /* 0x0001e20000000200 */
[----:B------:R1:W-:Y:S06]  /*5940*/  MEMBAR.ALL.CTA ;  /* 0x0000000000007992 */ /* 0x0003ec0000008000 */
[----:B-1----:R-:W1:Y:S01]  /*5950*/  FENCE.VIEW.ASYNC.S ;  /* 0x00000000000073c6 */ /* 0x002e620000000000 */
[----:B0-----:R-:W-:Y:S01]  /*5960*/  VIADD R6, R88, 0xfffffffe ;  /* 0xfffffffe58067836 */ /* 0x001fe20000000000 */
[----:B-1----:R-:W-:Y:S01]  /*5970*/  NOP ;  /* 0x0000000000007918 */ /* 0x002fe20000000000 */
        /* <DEDUP_REMOVED lines=12> */
.L_x_1090:
[----:B------:R-:W-:Y:S02]  /*5a40*/  ULDC UR18, c[0x0][0x9e4] ;  /* 0x0002790000127ab9 */ /* 0x000fe40000000800 */
[----:B------:R-:W-:-:S11]  /*5a50*/  UISETP.NE.AND UP0, UPT, UR18, 0x1, UPT ;  /* 0x000000011200788c */ /* 0x000fd6000bf05270 */
[----:B------:R-:W-:Y:S02]  /*5a60*/  @UP0 ULDC.64 UR6, c[0x0][0x9e8] ;  /* 0x00027a0000060ab9 */ /* 0x000fe40000000a00 */
[----:B------:R-:W-:-:S04]  /*5a70*/  UIMAD.WIDE.U32 UR10, UR15, UR6, URZ ;  /* 0x000000060f0a72a5 */ /* 0x000fc8000f8e003f */
[----:B------:R-:W-:-:S12]  /*5a80*/  @UP0 USHF.R.U32.HI UR15, URZ, UR7, UR11 ;  /* 0x000000073f0f0299 */ /* 0x000fd8000801160b */
.L_x_1091:
[----:B------:R-:W-:-:S04]  /*5a90*/  UIMAD UR15, UR15, UR18, UR18 ;  /* 0x000000120f0f72a4 */ /* 0x000fc8000f8e0212 */
[----:B------:R-:W-:-:S04]  /*5aa0*/  UISETP.LT.AND UP0, UPT, UR14, UR15, UPT ;  /* 0x0000000f0e00728c */ /* 0x000fc8000bf01270 */
[----:B------:R-:W-:-:S12]  /*5ab0*/  USEL UR14, UR14, UR15, UP0 ;  /* 0x0000000f0e0e7287 */ /* 0x000fd80008000000 */
.L_x_1089:
[----:B------:R-:W-:Y:S01]  /*5ac0*/  USHF.R.S32.HI UR6, URZ, 0x1f, UR14 ;  /* 0x0000001f3f067899 */ /* 0x000fe2000801140e */
[----:B------:R-:W-:Y:S02]  /*5ad0*/  CS2R R134, SRZ ;  /* 0x0000000000867805 */ /* 0x000fe4000001ff00 */
[----:B------:R-:W-:Y:S02]  /*5ae0*/  CS2R R132, SRZ ;  /* 0x0000000000847805 */ /* 0x000fe4000001ff00 */
[----:B------:R-:W-:Y:S01]  /*5af0*/  CS2R R130, SRZ ;  /* 0x0000000000827805 */ /* 0x000fe2000001ff00 */
[----:B------:R-:W-:Y:S01]  /*5b00*/  ULEA.HI UR6, UR6, UR14, URZ, 0x7 ;  /* 0x0000000e06067291 */ /* 0x000fe2000f8f383f */
[----:B------:R-:W-:Y:S02]  /*5b10*/  CS2R R128, SRZ ;  /* 0x0000000000807805 */ /* 0x000fe4000001ff00 */
[----:B------:R-:W-:Y:S02]  /*5b20*/  CS2R R126, SRZ ;  /* 0x00000000007e7805 */ /* 0x000fe4000001ff00 */
[----:B------:R-:W-:Y:S01]  /*5b30*/  CS2R R124, SRZ ;  /* 0x00000000007c7805 */ /* 0x000fe2000001ff00 */
[----:B------:R-:W-:Y:S01]  /*5b40*/  USHF.R.S32.HI UR6, URZ, 0x7, UR6 ;  /* 0x000000073f067899 */ /* 0x000fe20008011406 */
[----:B------:R-:W-:-:S02]  /*5b50*/  CS2R R122, SRZ ;  /* 0x00000000007a7805 */ /* 0x000fc4000001ff00 */
[----:B------:R-:W-:Y:S02]  /*5b60*/  CS2R R120, SRZ ;  /* 0x0000000000787805 */ /* 0x000fe4000001ff00 */
[----:B------:R-:W-:Y:S01]  /*5b70*/  CS2R R118, SRZ ;  /* 0x0000000000767805 */ /* 0x000fe2000001ff00 */
[----:B------:R-:W-:Y:S01]  /*5b80*/  UISETP.LT.AND UP0, UPT, UR36, UR6, UPT ;  /* 0x000000062400728c */ /* 0x000fe2000bf01270 */
[----:B------:R-:W-:Y:S02]  /*5b90*/  CS2R R116, SRZ ;  /* 0x0000000000747805 */ /* 0x000fe4000001ff00 */
[----:B------:R-:W-:Y:S02]  /*5ba0*/  CS2R R114, SRZ ;  /* 0x0000000000727805 */ /* 0x000fe4000001ff00 */
[----:B------:R-:W-:Y:S01]  /*5bb0*/  CS2R R112, SRZ ;  /* 0x0000000000707805 */ /* 0x000fe2000001ff00 */
[----:B------:R-:W-:Y:S01]  /*5bc0*/  USEL UR60, UR36, UR6, !UP0 ;  /* 0x00000006243c7287 */ /* 0x000fe2000c000000 */
[----:B------:R-:W-:-:S02]  /*5bd0*/  CS2R R110, SRZ ;  /* 0x00000000006e7805 */ /* 0x000fc4000001ff00 */
[----:B------:R-:W-:Y:S02]  /*5be0*/  CS2R R108, SRZ ;  /* 0x00000000006c7805 */ /* 0x000fe4000001ff00 */
[----:B------:R-:W-:Y:S02]  /*5bf0*/  CS2R R106, SRZ ;  /* 0x00000000006a7805 */ /* 0x000fe4000001ff00 */
[----:B------:R-:W-:Y:S02]  /*5c00*/  CS2R R104, SRZ ;  /* 0x0000000000687805 */ /* 0x000fe4000001ff00 */
        /* <DEDUP_REMOVED lines=8> */
[----:B------:R-:W-:Y:S01]  /*5c90*/  CS2R R88, SRZ ;  /* 0x0000000000587805 */ /* 0x000fe2000001ff00 */
[----:B------:R-:W-:Y:S06]  /*5ca0*/  @!P1 BRA `(.L_x_1092) ;  /* 0x0000003c003c9947 */ /* 0x000fec0003800000 */
[----:B------:R-:W-:Y:S01]  /*5cb0*/  IMAD.MOV.U32 R5, RZ, RZ, R25 ;  /* 0x000000ffff057224 */ /* 0x000fe200078e0019 */
[----:B------:R-:W-:Y:S01]  /*5cc0*/  UMOV UR28, UR50 ;  /* 0x00000032001c7c82 */ /* 0x000fe20008000000 */
[----:B------:R-:W-:Y:S01]  /*5cd0*/  IMAD.MOV.U32 R4, RZ, RZ, R24 ;  /* 0x000000ffff047224 */ /* 0x000fe200078e0018 */
[----:B------:R-:W-:Y:S01]  /*5ce0*/  UMOV UR61, UR49 ;  /* 0x00000031003d7c82 */ /* 0x000fe20008000000 */
[----:B------:R-:W-:Y:S01]  /*5cf0*/  IMAD.MOV.U32 R3, RZ, RZ, R6 ;  /* 0x000000ffff037224 */ /* 0x000fe200078e0006 */
[----:B------:R-:W-:Y:S01]  /*5d00*/  ULDC UR34, c[0x0][0x9e4] ;  /* 0x0002790000227ab9 */ /* 0x000fe20000000800 */
[----:B------:R-:W-:Y:S01]  /*5d10*/  IMAD.MOV.U32 R135, RZ, RZ, RZ ;  /* 0x000000ffff877224 */ /* 0x000fe200078e00ff */
[----:B------:R-:W-:Y:S01]  /*5d20*/  ULDC UR35, c[0x0][0x9dc] ;  /* 0x0002770000237ab9 */ /* 0x000fe20000000800 */
[----:B------:R-:W-:Y:S01]  /*5d30*/  ULDC UR59, c[0x0][0x9d8] ;  /* 0x00027600003b7ab9 */ /* 0x000fe20000000800 */
[----:B------:R-:W-:Y:S01]  /*5d40*/  ULDC UR33, c[0x0][0x988] ;  /* 0x0002620000217ab9 */ /* 0x000fe20000000800 */
[----:B------:R-:W-:-:S05]  /*5d50*/  ULDC UR58, c[0x0][0x9e0] ;  /* 0x00027800003a7ab9 */ /* 0x000fca0000000800 */
.L_x_1111:
[----:B------:R-:W-:Y:S01]  /*5d60*/  ISETP.NE.AND P2, PT, RZ, UR46, PT ;  /* 0x0000002eff007c0c */ /* 0x000fe2000bf45270 */
[----:B------:R-:W-:-:S04]  /*5d70*/  UISETP.NE.AND UP0, UPT, UR61, 0x1, UPT ;  /* 0x000000013d00788c */ /* 0x000fc8000bf05270 */
[----:B------:R-:W-:-:S04]  /*5d80*/  USEL UR50, URZ, 0x1, UP0 ;  /* 0x000000013f327887 */ /* 0x000fc80008000000 */
[----:B------:R-:W-:-:S04]  /*5d90*/  ULOP3.LUT UR50, UR28, UR50, URZ, 0x3c, !UPT ;  /* 0x000000321c327292 */ /* 0x000fc8000f8e3c3f */
[----:B------:R-:W-:Y:S08]  /*5da0*/  @P2 BRA `(.L_x_1093) ;  /* 0x0000000000382947 */ /* 0x000ff00003800000 */
[----:B------:R-:W-:Y:S05]  /*5db0*/  @!P0 BRA `(.L_x_1094) ;  /* 0x0000000000048947 */ /* 0x000fea0003800000 */
[----:B------:R-:W-:Y:S01]  /*5dc0*/  BPT.TRAP 0x1 ;  /* 0x000000040000795c */ /* 0x000fe20000300000 */
.L_x_1094:
        /* <DEDUP_REMOVED lines=9> */
.L_x_1095:
[----:B-1----:R-:W-:Y:S05]  /*5e60*/  @P1 BRA `(.L_x_1093) ;  /* 0x0000000000081947 */ /* 0x002fea0003800000 */
[----:B------:R-:W1:Y:S02]  /*5e70*/  SYNCS.PHASECHK.TRANS64.TRYWAIT P1, [UR6+0x2d830], R6 ;  /* 0x02d83006ff0075a7 */ /* 0x000e640008020146 */
[----:B-1----:R-:W-:Y:S05]  /*5e80*/  @!P1 BRA `(.L_x_1096) ;  /* 0x0000013800e49947 */ /* 0x002fea0003800000 */
.L_x_1093:
[----:B-1----:R-:W1:Y:S01]  /*5e90*/  S2R R7, SR_TID.X ;  /* 0x0000000000077919 */ /* 0x002e620000002100 */
[----:B------:R-:W-:Y:S01]  /*5ea0*/  UIADD3 UR49, UR61, 0x1, URZ ;  /* 0x000000013d317890 */ /* 0x000fe2000fffe03f */
[----:B------:R-:W-:Y:S01]  /*5eb0*/  UMOV UR7, 0x80000020 ;  /* 0x8000002000077882 */ /* 0x000fe20000000000 */
[----:B------:R-:W-:Y:S02]  /*5ec0*/  UMOV UR11, 0x80000020 ;  /* 0x80000020000b7882 */ /* 0x000fe40000000000 */
        /* <DEDUP_REMOVED lines=36> */
.L_x_1098:
[----:B------:R-:W-:Y:S01]  /*6110*/  ULEA UR6, UR61, UR41, 0x3 ;  /* 0x000000293d067291 */ /* 0x000fe2000f8e183f */
[----:B------:R-:W-:-:S05]  /*6120*/  IMAD.U32 R6, RZ, RZ, UR28 ;  /* 0x0000001cff067e24 */ /* 0x000fca000f8e00ff */
[----:B------:R-:W-:-:S04]  /*6130*/  SHF.L.U32 R6, R6, 0x1f, RZ ;  /* 0x0000001f06067819 */ /* 0x000fc800000006ff */
[----:B------:R0:W1:Y:S01]  /*6140*/  SYNCS.PHASECHK.TRANS64.TRYWAIT P1, [UR6+0x2d850], R6 ;  /* 0x02d85006ff0075a7 */ /* 0x0000620008020146 */
[----:B------:R-:W-:Y:S05]  /*6150*/  @!P0 BRA `(.L_x_1099) ;  /* 0x0000000000048947 */ /* 0x000fea0003800000 */
[----:B------:R-:W-:Y:S01]  /*6160*/  BPT.TRAP 0x1 ;  /* 0x000000040000795c */ /* 0x000fe20000300000 */
.L_x_1099:
[----:B-1----:R-:W-:Y:S05]  /*6170*/  @P1 BRA `(.L_x_1097) ;  /* 0x0000000000081947 */ /* 0x002fea0003800000 */
[----:B------:R-:W1:Y:S02]  /*6180*/  SYNCS.PHASECHK.TRANS64.TRYWAIT P1, [UR6+0x2d850], R6 ;  /* 0x02d85006ff0075a7 */ /* 0x000e640008020146 */
[----:B-1----:R-:W-:Y:S05]  /*6190*/  @!P1 BRA `(.L_x_1100) ;  /* 0x0000013800389947 */ /* 0x002fea0003800000 */
.L_x_1097:
[----:B------:R-:W-:Y:S01]  /*61a0*/  UIADD3 UR6, UR41, 0x400, URZ ;  /* 0x0000040029067890 */ /* 0x000fe2000fffe03f */
[----:B------:R-:W-:Y:S01]  /*61b0*/  WARPGROUP.ARRIVE ;  /* 0x00000000000079c5 */ /* 0x000fe20000000000 */
[----:B------:R-:W-:-:S05]  /*61c0*/  ULEA UR7, UR55, UR41, 0xd ;  /* 0x0000002937077291 */ /* 0x000fca000f8e683f */
[----:B------:R-:W1:Y:S01]  /*61d0*/  S2R R8, SR_TID.X ;  /* 0x0000000000087919 */ /* 0x000e620000002100 */
[----:B------:R-:W-:Y:S02]  /*61e0*/  USHF.R.U32.HI UR6, URZ, 0x4, UR6 ;  /* 0x000000043f067899 */ /* 0x000fe40008011606 */
[----:B------:R-:W-:Y:S02]  /*61f0*/  UIADD3 UR7, UR7, 0x21800, URZ ;  /* 0x0002180007077890 */ /* 0x000fe4000fffe03f */
[----:B------:R-:W-:Y:S02]  /*6200*/  ULOP3.LUT UR6, UR6, 0x3fff, URZ, 0xc0, !UPT ;  /* 0x00003fff06067892 */ /* 0x000fe4000f8ec03f */
[----:B------:R-:W-:Y:S02]  /*6210*/  USHF.R.U32.HI UR7, URZ, 0x4, UR7 ;  /* 0x000000043f077899 */ /* 0x000fe40008011607 */
[----:B------:R-:W-:Y:S02]  /*6220*/  ULOP3.LUT UR10, UR6, 0x2000000, URZ, 0xfc, !UPT ;  /* 0x02000000060a7892 */ /* 0x000fe4000f8efc3f */
[----:B------:R-:W-:-:S02]  /*6230*/  ULOP3.LUT UR6, UR7, 0x3fff, URZ, 0xc0, !UPT ;  /* 0x00003fff07067892 */ /* 0x000fc4000f8ec03f */
[----:B------:R-:W-:Y:S02]  /*6240*/  UIMAD UR7, UR61, 0x600, UR10 ;  /* 0x000006003d0778a4 */ /* 0x000fe4000f8e020a */
[----:B------:R-:W-:Y:S01]  /*6250*/  ULOP3.LUT UR6, UR6, 0x10000, URZ, 0xfc, !UPT ;  /* 0x0001000006067892 */ /* 0x000fe2000f8efc3f */
[----:B------:R-:W-:Y:S01]  /*6260*/  UMOV UR31, 0x80000020 ;  /* 0x80000020001f7882 */ /* 0x000fe20000000000 */
[----:B------:R-:W-:-:S03]  /*6270*/  UMOV UR29, 0x40000040 ;  /* 0x40000040001d7882 */ /* 0x000fc60000000000 */
        /* <DEDUP_REMOVED lines=60> */
.L_x_1101:
[----:B------:R-:W-:Y:S01]  /*6640*/  UISETP.NE.AND UP1, UPT, UR54, URZ, UPT ;  /* 0x0000003f3600728c */ /* 0x000fe2000bf25270 */
[----:B------:R-:W-:Y:S01]  /*6650*/  FMUL.FTZ R9, R27, UR59 ;  /* 0x0000003b1b097c20 */ /* 0x000fe20008410000 */
[----:B------:R-:W-:Y:S01]  /*6660*/  FMUL.FTZ R27, R39, UR59 ;  /* 0x0000003b271b7c20 */ /* 0x000fe20008410000 */
[----:B------:R-:W-:Y:S01]  /*6670*/  FMUL.FTZ R39, R51, UR59 ;  /* 0x0000003b33277c20 */ /* 0x000fe20008410000 */
[----:B------:R-:W-:Y:S02]  /*6680*/  VIADD R51, R137, UR39 ;  /* 0x0000002789337c36 */ /* 0x000fe40008000000 */
        /* <DEDUP_REMOVED lines=13> */
[----:B------:R-:W-:-:S02]  /*6760*/  IMAD.MOV.U32 R83, RZ, RZ, R51 ;  /* 0x000000ffff537224 */ /* 0x000fc400078e0033 */
[----:B------:R-:W-:Y:S01]  /*6770*/  FMUL.FTZ R32, R44, UR59 ;  /* 0x0000003b2c207c20 */ /* 0x000fe20008410000 */
[----:B------:R-:W-:Y:S01]  /*6780*/  @P1 IMAD.HI.U32 R50, R51, UR6, RZ ;  /* 0x0000000633321c27 */ /* 0x000fe2000f8e00ff */
[----:B------:R-:W-:-:S03]  /*6790*/  @UP1 ULDC UR6, c[0x0][0x450] ;  /* 0x0001140000061ab9 */ /* 0x000fc60000000800 */
[----:B------:R-:W-:Y:S01]  /*67a0*/  FMUL.FTZ R44, R56, UR59 ;  /* 0x0000003b382c7c20 */ /* 0x000fe20008410000 */
[----:B------:R-:W-:Y:S01]  /*67b0*/  FMUL.FTZ R56, R66, UR59 ;  /* 0x0000003b42387c20 */ /* 0x000fe20008410000 */
[----:B------:R-:W-:Y:S01]  /*67c0*/  FMUL.FTZ R66, R76, UR59 ;  /* 0x0000003b4c427c20 */ /* 0x000fe20008410000 */
[----:B------:R-:W-:Y:S01]  /*67d0*/  @P2 SHF.R.U32.HI R83, RZ, UR6, R50 ;  /* 0x00000006ff532c19 */ /* 0x000fe20008011632 */
[----:B------:R-:W-:Y:S01]  /*67e0*/  ULEA UR6, UR49, UR41, 0x3 ;  /* 0x0000002931067291 */ /* 0x000fe2000f8e183f */
[----:B------:R-:W-:Y:S01]  /*67f0*/  FMUL.FTZ R76, R84, UR59 ;  /* 0x0000003b544c7c20 */ /* 0x000fe20008410000 */
[----:B------:R-:W-:Y:S01]  /*6800*/  FMUL.FTZ R12, R30, UR59 ;  /* 0x0000003b1e0c7c20 */ /* 0x000fe20008410000 */
[----:B0-----:R-:W-:Y:S01]  /*6810*/  FMUL.FTZ R6, R24, UR59 ;  /* 0x0000003b18067c20 */ /* 0x001fe20008410000 */
[----:B------:R-:W-:Y:S01]  /*6820*/  UIADD3 UR6, UR6, 0x2d840, URZ ;  /* 0x0002d84006067890 */ /* 0x000fe2000fffe03f */
[----:B------:R-:W0:Y:S01]  /*6830*/  SHFL.IDX PT, R84, R83, RZ, 0x1c1f ;  /* 0x001c1fff53547589 */ /* 0x000e2200000e0000 */
        /* <DEDUP_REMOVED lines=39> */
[----:B------:R-:W-:-:S02]  /*6ab0*/  IMAD.SHL.U32 R74, R3, 0x80, RZ ;  /* 0x00000080034a7824 */ /* 0x000fc400078e00ff */
        /* <DEDUP_REMOVED lines=10> */
[----:B------:R-:W-:Y:S01]  /*6b60*/  IADD3 R50, -R17, 0x1, -R74 ;  /* 0x0000000111327810 */ /* 0x000fe20007ffe94a */
[----:B------:R-:W-:Y:S01]  /*6b70*/  SYNCS.ARRIVE.TRANS64.RED.A1T0 RZ, [UR6], RZ ;  /* 0x000000ffffff79a7 */ /* 0x000fe20008100406 */
[----:B------:R-:W-:-:S02]  /*6b80*/  ULOP3.LUT UR6, URZ, UR35, URZ, 0x33, !UPT ;  /* 0x000000233f067292 */ /* 0x000fc4000f8e333f */
[----:B------:R-:W-:-:S03]  /*6b90*/  IADD3 R81, -R81, UR38, R50 ;  /* 0x0000002651517c10 */ /* 0x000fc6000fffe132 */
[----:B------:R-:W2:Y:S02]  /*6ba0*/  MUFU.TANH R7, R7 ;  /* 0x0000000700077308 */ /* 0x000ea40000002400 */
[C---:B------:R-:W-:Y:S02]  /*6bb0*/  VIADD R82, R81.reuse, UR58 ;  /* 0x0000003a51527c36 */ /* 0x040fe40008000000 */
[----:B------:R-:W-:Y:S02]  /*6bc0*/  VIADD R81, R81, UR6 ;  /* 0x0000000651517c36 */ /* 0x000fe40008000000 */
[----:B0-----:R-:W-:Y:S02]  /*6bd0*/  IMAD.IADD R80, R82, 0x1, R84 ;  /* 0x0000000152507824 */ /* 0x001fe400078e0254 */
        /* <DEDUP_REMOVED lines=77> */
.L_x_1104:
[----:B------:R-:W-:-:S05]  /*70b0*/  IMAD.U32 R85, RZ, RZ, UR34 ;  /* 0x00000022ff557e24 */ /* 0x000fca000f8e00ff */
[----:B------:R-:W-:-:S13]  /*70c0*/  ISETP.NE.AND P1, PT, R85, 0x1, PT ;  /* 0x000000015500780c */ /* 0x000fda0003f25270 */
[----:B------:R-:W1:Y:S02]  /*70d0*/  @P1 LDC.64 R50, c[0x0][0x9e8] ;  /* 0x00027a00ff321b82 */ /* 0x000e640000000a00 */
[----:B-1----:R-:W-:-:S05]  /*70e0*/  @P1 IMAD.HI.U32 R50, R84, R50, RZ ;  /* 0x0000003254321227 */ /* 0x002fca00078e00ff */
[----:B------:R-:W-:-:S07]  /*70f0*/  @P1 SHF.R.U32.HI R84, RZ, R51, R50 ;  /* 0x00000033ff541219 */ /* 0x000fce0000011632 */
.L_x_1105:
[----:B------:R-:W-:Y:S05]  /*7100*/  BSYNC B0 ;  /* 0x0000000000007941 */ /* 0x000fea0003800000 */
.L_x_1103:
[----:B------:R-:W-:-:S04]  /*7110*/  IMAD R84, R84, R85, -R74 ;  /* 0x0000005554547224 */ /* 0x000fc800078e0a4a */
[----:B------:R-:W-:-:S05]  /*7120*/  IMAD.IADD R84, R84, 0x1, -R17 ;  /* 0x0000000154547824 */ /* 0x000fca00078e0a11 */
[----:B------:R-:W-:Y:S02]  /*7130*/  VIMNMX R79, R79, R84, !PT ;  /* 0x000000544f4f7248 */ /* 0x000fe40007fe0100 */
[----:B------:R-:W-:-:S07]  /*7140*/  VIADDMNMX R80, R84, R85, R80, PT ;  /* 0x0000005554507246 */ /* 0x000fce0003800150 */
.L_x_1102:
        /* <DEDUP_REMOVED lines=116> */
.L_x_1108:
[----:B------:R-:W-:-:S05]  /*7890*/  IMAD.U32 R79, RZ, RZ, UR34 ;  /* 0x00000022ff4f7e24 */ /* 0x000fca000f8e00ff */
[----:B------:R-:W-:-:S13]  /*78a0*/  ISETP.NE.AND P2, PT, R79, 0x1, PT ;  /* 0x000000014f00780c */ /* 0x000fda0003f45270 */
[----:B------:R-:W0:Y:S02]  /*78b0*/  @P2 LDC.64 R24, c[0x0][0x9e8] ;  /* 0x00027a00ff182b82 */ /* 0x000e240000000a00 */
[----:B0-----:R-:W-:-:S05]  /*78c0*/  @P2 IMAD.HI.U32 R24, R50, R24, RZ ;  /* 0x0000001832182227 */ /* 0x001fca00078e00ff */
[----:B------:R-:W-:-:S07]  /*78d0*/  @P2 SHF.R.U32.HI R50, RZ, R25, R24 ;  /* 0x00000019ff322219 */ /* 0x000fce0000011618 */
.L_x_1109:
[----:B------:R-:W-:Y:S05]  /*78e0*/  BSYNC B0 ;  /* 0x0000000000007941 */ /* 0x000fea0003800000 */
.L_x_1107:
[----:B------:R-:W-:-:S04]  /*78f0*/  IMAD R50, R50, R79, -R74 ;  /* 0x0000004f32327224 */ /* 0x000fc800078e0a4a */
[----:B------:R-:W-:-:S05]  /*7900*/  IMAD.IADD R50, R50, 0x1, -R17 ;  /* 0x0000000132327824 */ /* 0x000fca00078e0a11 */
[----:B------:R-:W-:Y:S02]  /*7910*/  VIMNMX R81, R81, R50, !PT ;  /* 0x0000003251517248 */ /* 0x000fe40007fe0100 */
[----:B------:R-:W-:-:S07]  /*7920*/  VIADDMNMX R82, R50, R79, R82, PT ;  /* 0x0000004f32527246 */ /* 0x000fce0003800152 */
.L_x_1106:
[----:B------:R-:W-:Y:S02]  /*7930*/  FMNMX.FTZ R24, R6, R4, !PT ;  /* 0x0000000406187209 */ /* 0x000fe40007810000 */
[----:B------:R-:W-:Y:S02]  /*7940*/  LOP3.LUT R16, R16, 0xf7ffffff, RZ, 0xc0, !PT ;  /* 0xf7ffffff10107812 */ /* 0x000fe400078ec0ff */
[----:B------:R-:W-:Y:S02]  /*7950*/  FMNMX.FTZ R24, R7, R24, !PT ;  /* 0x0000001807187209 */ /* 0x000fe40007810000 */
[----:B------:R-:W-:Y:S02]  /*7960*/  @P0 LOP3.LUT R16, R16, 0x8000000, RZ, 0xfc, !PT ;  /* 0x0800000010100812 */ /* 0x000fe400078efcff */
[----:B------:R-:W-:Y:S02]  /*7970*/  FMNMX.FTZ R24, R10, R24, !PT ;  /* 0x000000180a187209 */ /* 0x000fe40007810000 */
[----:B------:R-:W-:-:S02]  /*7980*/  ISETP.GT.AND P0, PT, R81, 0x59, P1 ;  /* 0x000000595100780c */ /* 0x000fc40000f04270 */
[----:B------:R-:W-:Y:S02]  /*7990*/  FMNMX.FTZ R24, R11, R24, !PT ;  /* 0x000000180b187209 */ /* 0x000fe40007810000 */
[C---:B------:R-:W-:Y:S02]  /*79a0*/  ISETP.GT.AND P4, PT, R81.reuse, 0x1, P1 ;  /* 0x000000015100780c */ /* 0x040fe40000f84270 */
[----:B------:R-:W-:Y:S02]  /*79b0*/  FMNMX.FTZ R24, R14, R24, !PT ;  /* 0x000000180e187209 */ /* 0x000fe40007810000 */
[----:B------:R-:W-:Y:S02]  /*79c0*/  ISETP.GT.AND P5, PT, R81, 0x8, P1 ;  /* 0x000000085100780c */ /* 0x000fe40000fa4270 */
[----:B------:R-:W-:Y:S02]  /*79d0*/  FMNMX.FTZ R24, R15, R24, !PT ;  /* 0x000000180f187209 */ /* 0x000fe40007810000 */
[----:B------:R-:W-:-:S02]  /*79e0*/  LOP3.LUT R16, R16, 0xbfffffff, RZ, 0xc0, !PT ;  /* 0xbfffffff10107812 */ /* 0x000fc400078ec0ff */
[----:B------:R-:W-:Y:S02]  /*79f0*/  FMNMX.FTZ R24, R51, R24, !PT ;  /* 0x0000001833187209 */ /* 0x000fe40007810000 */
[C---:B------:R-:W-:Y:S02]  /*7a00*/  ISETP.LT.OR P4, PT, R82.reuse, 0x2, P4 ;  /* 0x000000025200780c */ /* 0x040fe40002781670 */
[----:B------:R-:W-:Y:S02]  /*7a10*/  FMNMX.FTZ R24, R83, R24, !PT ;  /* 0x0000001853187209 */ /* 0x000fe40007810000 */
[----:B------:R-:W-:Y:S02]  /*7a20*/  ISETP.LT.OR P5, PT, R82, 0x9, P5 ;  /* 0x000000095200780c */ /* 0x000fe40002fa1670 */
[----:B------:R-:W-:Y:S02]  /*7a30*/  FMNMX.FTZ R24, R28, R24, !PT ;  /* 0x000000181c187209 */ /* 0x000fe40007810000 */
[----:B------:R-:W-:-:S02]  /*7a40*/  @P0 LOP3.LUT R16, R16, 0x40000000, RZ, 0xfc, !PT ;  /* 0x4000000010100812 */ /* 0x000fc400078efcff */
[----:B------:R-:W-:Y:S02]  /*7a50*/  FMNMX.FTZ R24, R29, R24, !PT ;  /* 0x000000181d187209 */ /* 0x000fe40007810000 */
[----:B------:R-:W-:Y:S02]  /*7a60*/  ISETP.GT.AND P0, PT, R81, 0x71, P1 ;  /* 0x000000715100780c */ /* 0x000fe40000f04270 */
[----:B------:R-:W-:Y:S02]  /*7a70*/  FMNMX.FTZ R24, R32, R24, !PT ;  /* 0x0000001820187209 */ /* 0x000fe40007810000 */
[----:B------:R-:W-:Y:S02]  /*7a80*/  FSEL R9, R9, -INF , !P4 ;  /* 0xff80000009097808 */ /* 0x000fe40006000000 */
[----:B------:R-:W-:Y:S02]  /*7a90*/  FMNMX.FTZ R24, R33, R24, !PT ;  /* 0x0000001821187209 */ /* 0x000fe40007810000 */
[----:B------:R-:W-:-:S02]  /*7aa0*/  FSEL R12, R12, -INF , !P5 ;  /* 0xff8000000c0c7808 */ /* 0x000fc40006800000 */
[----:B------:R-:W-:Y:S02]  /*7ab0*/  FMNMX.FTZ R24, R36, R24, !PT ;  /* 0x0000001824187209 */ /* 0x000fe40007810000 */
[----:B------:R-:W-:Y:S02]  /*7ac0*/  ISETP.GT.AND P6, PT, R81, 0x9, P1 ;  /* 0x000000095100780c */ /* 0x000fe40000fc4270 */
[----:B------:R-:W-:Y:S02]  /*7ad0*/  FMNMX.FTZ R24, R37, R24, !PT ;  /* 0x0000001825187209 */ /* 0x000fe40007810000 */
[C---:B------:R-:W-:Y:S02]  /*7ae0*/  ISETP.GT.AND P2, PT, R81.reuse, 0x10, P1 ;  /* 0x000000105100780c */ /* 0x040fe40000f44270 */
[----:B------:R-:W-:Y:S02]  /*7af0*/  FMNMX.FTZ R24, R40, R24, !PT ;  /* 0x0000001828187209 */ /* 0x000fe40007810000 */
[----:B------:R-:W-:-:S02]  /*7b00*/  ISETP.GT.AND P3, PT, R81, 0x11, P1 ;  /* 0x000000115100780c */ /* 0x000fc40000f64270 */
[----:B------:R-:W-:Y:S02]  /*7b10*/  FMNMX.FTZ R24, R41, R24, !PT ;  /* 0x0000001829187209 */ /* 0x000fe40007810000 */
[C---:B------:R-:W-:Y:S02]  /*7b20*/  ISETP.GT.AND P4, PT, R81.reuse, 0x18, P1 ;  /* 0x000000185100780c */ /* 0x040fe40000f84270 */
[----:B------:R-:W-:Y:S02]  /*7b30*/  FMNMX.FTZ R24, R44, R24, !PT ;  /* 0x000000182c187209 */ /* 0x000fe40007810000 */
[----:B------:R-:W-:Y:S02]  /*7b40*/  ISETP.GT.AND P5, PT, R81, 0x19, P1 ;  /* 0x000000195100780c */ /* 0x000fe40000fa4270 */
[----:B------:R-:W-:Y:S02]  /*7b50*/  FMNMX.FTZ R24, R45, R24, !PT ;  /* 0x000000182d187209 */ /* 0x000fe40007810000 */
[----:B------:R-:W-:-:S02]  /*7b60*/  ISETP.LT.OR P6, PT, R82, 0xa, P6 ;  /* 0x0000000a5200780c */ /* 0x000fc400037c1670 */
[----:B------:R-:W-:Y:S02]  /*7b70*/  FMNMX.FTZ R24, R48, R24, !PT ;  /* 0x0000001830187209 */ /* 0x000fe40007810000 */
[C---:B------:R-:W-:Y:S02]  /*7b80*/  ISETP.LT.OR P2, PT, R82.reuse, 0x11, P2 ;  /* 0x000000115200780c */ /* 0x040fe40001741670 */
[----:B------:R-:W-:Y:S02]  /*7b90*/  FMNMX.FTZ R24, R49, R24, !PT ;  /* 0x0000001831187209 */ /* 0x000fe40007810000 */
[----:B------:R-:W-:Y:S02]  /*7ba0*/  ISETP.LT.OR P3, PT, R82, 0x12, P3 ;  /* 0x000000125200780c */ /* 0x000fe40001f61670 */
[----:B------:R-:W-:Y:S02]  /*7bb0*/  FMNMX.FTZ R24, R54, R24, !PT ;  /* 0x0000001836187209 */ /* 0x000fe40007810000 */
[----:B------:R-:W-:-:S02]  /*7bc0*/  ISETP.LT.OR P4, PT, R82, 0x19, P4 ;  /* 0x000000195200780c */ /* 0x000fc40002781670 */
[----:B------:R-:W-:Y:S02]  /*7bd0*/  FMNMX.FTZ R24, R55, R24, !PT ;  /* 0x0000001837187209 */ /* 0x000fe40007810000 */
[----:B------:R-:W-:Y:S02]  /*7be0*/  ISETP.LT.OR P5, PT, R82, 0x1a, P5 ;  /* 0x0000001a5200780c */ /* 0x000fe40002fa1670 */
[----:B------:R-:W-:Y:S02]  /*7bf0*/  FMNMX.FTZ R24, R58, R24, !PT ;  /* 0x000000183a187209 */ /* 0x000fe40007810000 */
[----:B------:R-:W-:Y:S02]  /*7c00*/  LOP3.LUT R16, R16, 0xfffffffd, RZ, 0xc0, !PT ;  /* 0xfffffffd10107812 */ /* 0x000fe400078ec0ff */
[----:B------:R-:W-:Y:S02]  /*7c10*/  FSEL R13, R13, -INF , !P6 ;  /* 0xff8000000d0d7808 */ /* 0x000fe40007000000 */
[----:B------:R-:W-:-:S02]  /*7c20*/  FSEL R20, R20, -INF , !P2 ;  /* 0xff80000014147808 */ /* 0x000fc40005000000 */
[----:B------:R-:W-:Y:S02]  /*7c30*/  FSEL R21, R21, -INF , !P3 ;  /* 0xff80000015157808 */ /* 0x000fe40005800000 */
[----:B------:R-:W-:Y:S02]  /*7c40*/  FSEL R26, R26, -INF , !P4 ;  /* 0xff8000001a1a7808 */ /* 0x000fe40006000000 */
[----:B------:R-:W-:Y:S02]  /*7c50*/  FSEL R27, R27, -INF , !P5 ;  /* 0xff8000001b1b7808 */ /* 0x000fe40006800000 */
[C---:B------:R-:W-:Y:S02]  /*7c60*/  ISETP.GT.AND P6, PT, R81.reuse, 0x20, P1 ;  /* 0x000000205100780c */ /* 0x040fe40000fc4270 */
[C---:B------:R-:W-:Y:S02]  /*7c70*/  ISETP.GT.AND P2, PT, R81.reuse, 0x21, P1 ;  /* 0x000000215100780c */ /* 0x040fe40000f44270 */
[----:B------:R-:W-:-:S02]  /*7c80*/  ISETP.GT.AND P3, PT, R81, 0x28, P1 ;  /* 0x000000285100780c */ /* 0x000fc40000f64270 */
[C---:B------:R-:W-:Y:S02]  /*7c90*/  ISETP.GT.AND P4, PT, R81.reuse, 0x29, P1 ;  /* 0x000000295100780c */ /* 0x040fe40000f84270 */
[----:B------:R-:W-:Y:S02]  /*7ca0*/  ISETP.GT.AND P5, PT, R81, 0x30, P1 ;  /* 0x000000305100780c */ /* 0x000fe40000fa4270 */
[----:B------:R-:W-:Y:S02]  /*7cb0*/  FMNMX.FTZ R24, R59, R24, !PT ;  /* 0x000000183b187209 */ /* 0x000fe40007810000 */
[----:B------:R-:W-:Y:S02]  /*7cc0*/  @P0 LOP3.LUT R16, R16, 0x2, RZ, 0xfc, !PT ;  /* 0x0000000210100812 */ /* 0x000fe400078efcff */
[----:B------:R-:W-:Y:S02]  /*7cd0*/  ISETP.GT.AND P0, PT, R81, 0x78, P1 ;  /* 0x000000785100780c */ /* 0x000fe40000f04270 */
[----:B------:R-:W-:-:S02]  /*7ce0*/  ISETP.LT.OR P6, PT, R82, 0x21, P6 ;  /* 0x000000215200780c */ /* 0x000fc400037c1670 */
[C---:B------:R-:W-:Y:S02]  /*7cf0*/  ISETP.LT.OR P2, PT, R82.reuse, 0x22, P2 ;  /* 0x000000225200780c */ /* 0x040fe40001741670 */
[C---:B------:R-:W-:Y:S02]  /*7d00*/  ISETP.LT.OR P3, PT, R82.reuse, 0x29, P3 ;  /* 0x000000295200780c */ /* 0x040fe40001f61670 */
[C---:B------:R-:W-:Y:S02]  /*7d10*/  ISETP.LT.OR P4, PT, R82.reuse, 0x2a, P4 ;  /* 0x0000002a5200780c */ /* 0x040fe40002781670 */
[----:B------:R-:W-:Y:S02]  /*7d20*/  ISETP.LT.OR P5, PT, R82, 0x31, P5 ;  /* 0x000000315200780c */ /* 0x000fe40002fa1670 */
[----:B------:R-:W-:Y:S02]  /*7d30*/  FMNMX.FTZ R24, R62, R24, !PT ;  /* 0x000000183e187209 */ /* 0x000fe40007810000 */
[----:B------:R-:W-:-:S02]  /*7d40*/  FSEL R30, R30, -INF , !P6 ;  /* 0xff8000001e1e7808 */ /* 0x000fc40007000000 */
[----:B------:R-:W-:Y:S02]  /*7d50*/  FSEL R31, R31, -INF , !P2 ;  /* 0xff8000001f1f7808 */ /* 0x000fe40005000000 */
[----:B------:R-:W-:Y:S02]  /*7d60*/  FSEL R34, R34, -INF , !P3 ;  /* 0xff80000022227808 */ /* 0x000fe40005800000 */
[----:B------:R-:W-:Y:S02]  /*7d70*/  FSEL R35, R35, -INF , !P4 ;  /* 0xff80000023237808 */ /* 0x000fe40006000000 */
[----:B------:R-:W-:Y:S02]  /*7d80*/  FSEL R38, R38, -INF , !P5 ;  /* 0xff80000026267808 */ /* 0x000fe40006800000 */
[----:B------:R-:W-:Y:S02]  /*7d90*/  FMNMX.FTZ R24, R63, R24, !PT ;  /* 0x000000183f187209 */ /* 0x000fe40007810000 */
[----:B------:R-:W-:-:S02]  /*7da0*/  ISETP.GT.AND P6, PT, R81, 0x31, P1 ;  /* 0x000000315100780c */ /* 0x000fc40000fc4270 */
[C---:B------:R-:W-:Y:S02]  /*7db0*/  ISETP.GT.AND P2, PT, R81.reuse, 0x38, P1 ;  /* 0x000000385100780c */ /* 0x040fe40000f44270 */
[C---:B------:R-:W-:Y:S02]  /*7dc0*/  ISETP.GT.AND P3, PT, R81.reuse, 0x39, P1 ;  /* 0x000000395100780c */ /* 0x040fe40000f64270 */
[C---:B------:R-:W-:Y:S02]  /*7dd0*/  ISETP.GT.AND P4, PT, R81.reuse, 0x40, P1 ;  /* 0x000000405100780c */ /* 0x040fe40000f84270 */
[----:B------:R-:W-:Y:S02]  /*7de0*/  ISETP.GT.AND P5, PT, R81, 0x41, P1 ;  /* 0x000000415100780c */ /* 0x000fe40000fa4270 */
[----:B------:R-:W-:Y:S02]  /*7df0*/  LOP3.LUT R16, R16, 0xfffffff7, RZ, 0xc0, !PT ;  /* 0xfffffff710107812 */ /* 0x000fe400078ec0ff */
[----:B------:R-:W-:-:S02]  /*7e00*/  FMNMX.FTZ R24, R66, R24, !PT ;  /* 0x0000001842187209 */ /* 0x000fc40007810000 */
[C---:B------:R-:W-:Y:S02]  /*7e10*/  ISETP.LT.OR P6, PT, R82.reuse, 0x32, P6 ;  /* 0x000000325200780c */ /* 0x040fe400037c1670 */
[C---:B------:R-:W-:Y:S02]  /*7e20*/  ISETP.LT.OR P2, PT, R82.reuse, 0x39, P2 ;  /* 0x000000395200780c */ /* 0x040fe40001741670 */
[C---:B------:R-:W-:Y:S02]  /*7e30*/  ISETP.LT.OR P3, PT, R82.reuse, 0x3a, P3 ;  /* 0x0000003a5200780c */ /* 0x040fe40001f61670 */
[C---:B------:R-:W-:Y:S02]  /*7e40*/  ISETP.LT.OR P4, PT, R82.reuse, 0x41, P4 ;  /* 0x000000415200780c */ /* 0x040fe40002781670 */
[----:B------:R-:W-:Y:S02]  /*7e50*/  ISETP.LT.OR P5, PT, R82, 0x42, P5 ;  /* 0x000000425200780c */ /* 0x000fe40002fa1670 */
[----:B------:R-:W-:-:S02]  /*7e60*/  @P0 LOP3.LUT R16, R16, 0x8, RZ, 0xfc, !PT ;  /* 0x0000000810100812 */ /* 0x000fc400078efcff */
[----:B------:R-:W-:Y:S02]  /*7e70*/  ISETP.GT.AND P0, PT, R81, RZ, P1 ;  /* 0x000000ff5100720c */ /* 0x000fe40000f04270 */
[----:B------:R-:W-:Y:S02]  /*7e80*/  FMNMX.FTZ R24, R67, R24, !PT ;  /* 0x0000001843187209 */ /* 0x000fe40007810000 */
[----:B------:R-:W-:Y:S02]  /*7e90*/  FSEL R39, R39, -INF , !P6 ;  /* 0xff80000027277808 */ /* 0x000fe40007000000 */
[----:B------:R-:W-:Y:S02]  /*7ea0*/  FSEL R42, R42, -INF , !P2 ;  /* 0xff8000002a2a7808 */ /* 0x000fe40005000000 */
[----:B------:R-:W-:Y:S02]  /*7eb0*/  FSEL R43, R43, -INF , !P3 ;  /* 0xff8000002b2b7808 */ /* 0x000fe40005800000 */
[----:B------:R-:W-:-:S02]  /*7ec0*/  FSEL R46, R46, -INF , !P4 ;  /* 0xff8000002e2e7808 */ /* 0x000fc40006000000 */
[----:B------:R-:W-:Y:S02]  /*7ed0*/  FSEL R47, R47, -INF , !P5 ;  /* 0xff8000002f2f7808 */ /* 0x000fe40006800000 */
[C---:B------:R-:W-:Y:S02]  /*7ee0*/  ISETP.GT.AND P6, PT, R81.reuse, 0x48, P1 ;  /* 0x000000485100780c */ /* 0x040fe40000fc4270 */
[C---:B------:R-:W-:Y:S02]  /*7ef0*/  ISETP.GT.AND P2, PT, R81.reuse, 0x49, P1 ;  /* 0x000000495100780c */ /* 0x040fe40000f44270 */
[C---:B------:R-:W-:Y:S02]  /*7f00*/  ISETP.GT.AND P3, PT, R81.reuse, 0x50, P1 ;  /* 0x000000505100780c */ /* 0x040fe40000f64270 */
[C---:B------:R-:W-:Y:S02]  /*7f10*/  ISETP.GT.AND P4, PT, R81.reuse, 0x51, P1 ;  /* 0x000000515100780c */ /* 0x040fe40000f84270 */
[----:B------:R-:W-:-:S02]  /*7f20*/  ISETP.GT.AND P5, PT, R81, 0x58, P1 ;  /* 0x000000585100780c */ /* 0x000fc40000fa4270 */
[----:B------:R-:W-:Y:S02]  /*7f30*/  FMNMX.FTZ R24, R70, R24, !PT ;  /* 0x0000001846187209 */ /* 0x000fe40007810000 */
[C---:B------:R-:W-:Y:S02]  /*7f40*/  ISETP.LT.OR P6, PT, R82.reuse, 0x49, P6 ;  /* 0x000000495200780c */ /* 0x040fe400037c1670 */
[C---:B------:R-:W-:Y:S02]  /*7f50*/  ISETP.LT.OR P2, PT, R82.reuse, 0x4a, P2 ;  /* 0x0000004a5200780c */ /* 0x040fe40001741670 */
[C---:B------:R-:W-:Y:S02]  /*7f60*/  ISETP.LT.OR P3, PT, R82.reuse, 0x51, P3 ;  /* 0x000000515200780c */ /* 0x040fe40001f61670 */
[C---:B------:R-:W-:Y:S02]  /*7f70*/  ISETP.LT.OR P4, PT, R82.reuse, 0x52, P4 ;  /* 0x000000525200780c */ /* 0x040fe40002781670 */
[----:B------:R-:W-:-:S02]  /*7f80*/  ISETP.LT.OR P5, PT, R82, 0x59, P5 ;  /* 0x000000595200780c */ /* 0x000fc40002fa1670 */
[----:B------:R-:W-:Y:S02]  /*7f90*/  FMNMX.FTZ R24, R71, R24, !PT ;  /* 0x0000001847187209 */ /* 0x000fe40007810000 */
[----:B------:R-:W-:Y:S02]  /*7fa0*/  LOP3.LUT R16, R16, 0xffffff7f, RZ, 0xc0, !PT ;  /* 0xffffff7f10107812 */ /* 0x000fe400078ec0ff */
        /* <DEDUP_REMOVED lines=10> */
[----:B------:R-:W-:Y:S02]  /*8050*/  ISETP.GT.AND P1, PT, R81, 0x79, P1 ;  /* 0x000000795100780c */ /* 0x000fe40000f24270 */
[----:B------:R-:W-:Y:S02]  /*8060*/  FMNMX.FTZ R24, R76, R24, !PT ;  /* 0x000000184c187209 */ /* 0x000fe40007810000 */
[----:B------:R-:W-:Y:S02]  /*8070*/  @P0 LOP3.LUT R16, R16, 0x80, RZ, 0xfc, !PT ;  /* 0x0000008010100812 */ /* 0x000fe400078efcff */
[----:B------:R-:W-:Y:S02]  /*8080*/  FMNMX.FTZ R24, R75, R24, !PT ;  /* 0x000000184b187209 */ /* 0x000fe40007810000 */
[C---:B------:R-:W-:Y:S02]  /*8090*/  LOP3.LUT P0, RZ, R16.reuse, 0x40000000, RZ, 0xc0, !PT ;  /* 0x4000000010ff7812 */ /* 0x040fe4000780c0ff */
[----:B------:R-:W-:Y:S01]  /*80a0*/  LOP3.LUT R16, R16, 0xffffffdf, RZ, 0xc0, !PT ;  /* 0xffffffdf10107812 */ /* 0x000fe200078ec0ff */
[----:B------:R-:W0:Y:S01]  /*80b0*/  SHFL.BFLY PT, R25, R24, 0x2, 0x1f ;  /* 0x0c401f0018197f89 */ /* 0x000e2200000e0000 */
[----:B------:R-:W-:-:S02]  /*80c0*/  ISETP.LT.OR P0, PT, R82, 0x5a, P0 ;  /* 0x0000005a5200780c */ /* 0x000fc40000701670 */
[----:B------:R-:W-:Y:S02]  /*80d0*/  @P1 LOP3.LUT R16, R16, 0x20, RZ, 0xfc, !PT ;  /* 0x0000002010101812 */ /* 0x000fe400078efcff */
[----:B------:R-:W-:Y:S02]  /*80e0*/  ISETP.LT.OR P6, PT, R82, 0x71, P6 ;  /* 0x000000715200780c */ /* 0x000fe400037c1670 */
[C---:B------:R-:W-:Y:S02]  /*80f0*/  LOP3.LUT P1, RZ, R16.reuse, 0x2, RZ, 0xc0, !PT ;  /* 0x0000000210ff7812 */ /* 0x040fe4000782c0ff */
[----:B------:R-:W-:Y:S02]  /*8100*/  LOP3.LUT R16, R16, 0xfffffeff, RZ, 0xc0, !PT ;  /* 0xfffffeff10107812 */ /* 0x000fe400078ec0ff */
[----:B------:R-:W-:-:S03]  /*8110*/  ISETP.LT.OR P1, PT, R82, 0x72, P1 ;  /* 0x000000725200780c */ /* 0x000fc60000f21670 */
[----:B------:R-:W-:Y:S02]  /*8120*/  @P0 LOP3.LUT R16, R16, 0x100, RZ, 0xfc, !PT ;  /* 0x0000010010100812 */ /* 0x000fe400078efcff */
[----:B------:R-:W-:Y:S02]  /*8130*/  ISETP.LT.OR P0, PT, R82, 0x61, P2 ;  /* 0x000000615200780c */ /* 0x000fe40001701670 */
[C---:B------:R-:W-:Y:S02]  /*8140*/  LOP3.LUT P2, RZ, R16.reuse, 0x8, RZ, 0xc0, !PT ;  /* 0x0000000810ff7812 */ /* 0x040fe4000784c0ff */
[----:B------:R-:W-:Y:S02]  /*8150*/  LOP3.LUT R16, R16, 0xffffffbf, RZ, 0xc0, !PT ;  /* 0xffffffbf10107812 */ /* 0x000fe400078ec0ff */
[----:B------:R-:W-:Y:S02]  /*8160*/  ISETP.LT.OR P2, PT, R82, 0x79, P2 ;  /* 0x000000795200780c */ /* 0x000fe40001741670 */
[----:B0-----:R-:W-:-:S02]  /*8170*/  FMNMX.FTZ R24, R24, R25, !PT ;  /* 0x0000001918187209 */ /* 0x001fc40007810000 */
[----:B------:R-:W-:Y:S02]  /*8180*/  FSEL R73, R73, -INF , !P1 ;  /* 0xff80000049497808 */ /* 0x000fe40004800000 */
[----:B------:R-:W-:Y:S01]  /*8190*/  FSEL R77, R77, -INF , !P2 ;  /* 0xff8000004d4d7808 */ /* 0x000fe20005000000 */
[----:B------:R-:W0:Y:S01]  /*81a0*/  SHFL.BFLY PT, R25, R24, 0x1, 0x1f ;  /* 0x0c201f0018197f89 */ /* 0x000e2200000e0000 */
[----:B------:R-:W-:Y:S02]  /*81b0*/  @P0 LOP3.LUT R16, R16, 0x40, RZ, 0xfc, !PT ;  /* 0x0000004010100812 */ /* 0x000fe400078efcff */
[----:B------:R-:W-:Y:S02]  /*81c0*/  ISETP.LT.OR P0, PT, R82, 0x62, P3 ;  /* 0x000000625200780c */ /* 0x000fe40001f01670 */
[C---:B------:R-:W-:Y:S02]  /*81d0*/  LOP3.LUT P3, RZ, R16.reuse, 0x80, RZ, 0xc0, !PT ;  /* 0x0000008010ff7812 */ /* 0x040fe4000786c0ff */
[----:B------:R-:W-:-:S02]  /*81e0*/  LOP3.LUT R16, R16, 0xffffffef, RZ, 0xc0, !PT ;  /* 0xffffffef10107812 */ /* 0x000fc400078ec0ff */
[----:B------:R-:W-:-:S04]  /*81f0*/  ISETP.LT.OR P3, PT, R82, 0x1, P3 ;  /* 0x000000015200780c */ /* 0x000fc80001f61670 */
[----:B------:R-:W-:-:S03]  /*8200*/  FSEL R8, R8, -INF , !P3 ;  /* 0xff80000008087808 */ /* 0x000fc60005800000 */
[----:B------:R-:W-:Y:S02]  /*8210*/  @P0 LOP3.LUT R16, R16, 0x10, RZ, 0xfc, !PT ;  /* 0x0000001010100812 */ /* 0x000fe400078efcff */
[----:B------:R-:W-:Y:S02]  /*8220*/  ISETP.LT.OR P0, PT, R82, 0x69, P4 ;  /* 0x000000695200780c */ /* 0x000fe40002701670 */
[C---:B------:R-:W-:Y:S02]  /*8230*/  LOP3.LUT P4, RZ, R16.reuse, 0x20, RZ, 0xc0, !PT ;  /* 0x0000002010ff7812 */ /* 0x040fe4000788c0ff */
[----:B------:R-:W-:Y:S02]  /*8240*/  LOP3.LUT R16, R16, 0xfffffffb, RZ, 0xc0, !PT ;  /* 0xfffffffb10107812 */ /* 0x000fe400078ec0ff */
[----:B0-----:R-:W-:Y:S02]  /*8250*/  FMNMX.FTZ R24, R24, R25, !PT ;  /* 0x0000001918187209 */ /* 0x001fe40007810000 */
[----:B------:R-:W-:-:S03]  /*8260*/  ISETP.LT.OR P4, PT, R82, 0x7a, P4 ;  /* 0x0000007a5200780c */ /* 0x000fc60002781670 */
[----:B------:R-:W-:Y:S01]  /*8270*/  FMUL.FTZ R50, R24, UR33 ;  /* 0x0000002118327c20 */ /* 0x000fe20008410000 */
[----:B------:R-:W-:Y:S02]  /*8280*/  FSEL R78, R78, -INF , !P4 ;  /* 0xff8000004e4e7808 */ /* 0x000fe40006000000 */
[----:B------:R-:W-:Y:S02]  /*8290*/  @P0 LOP3.LUT R16, R16, 0x4, RZ, 0xfc, !PT ;  /* 0x0000000410100812 */ /* 0x000fe400078efcff */
[----:B------:R-:W-:Y:S02]  /*82a0*/  ISETP.LT.OR P0, PT, R82, 0x6a, P5 ;  /* 0x0000006a5200780c */ /* 0x000fe40002f01670 */
[----:B------:R-:W-:Y:S02]  /*82b0*/  FSETP.NEU.FTZ.AND P5, PT, R24, -INF , PT ;  /* 0xff8000001800780b */ /* 0x000fe40003fbd000 */
[----:B------:R-:W-:Y:S02]  /*82c0*/  LOP3.LUT R16, R16, 0xefffffff, RZ, 0xc0, !PT ;  /* 0xefffffff10107812 */ /* 0x000fe400078ec0ff */
[----:B------:R-:W-:-:S02]  /*82d0*/  FSEL R25, R24, RZ, P5 ;  /* 0x000000ff18197208 */ /* 0x000fc40002800000 */
[----:B------:R-:W-:-:S03]  /*82e0*/  FSEL R50, R50, RZ, P5 ;  /* 0x000000ff32327208 */ /* 0x000fc60002800000 */
[----:B------:R-:W-:Y:S01]  /*82f0*/  FADD.FTZ R4, -R25, R4 ;  /* 0x0000000419047221 */ /* 0x000fe20000010100 */
[----:B------:R-:W-:Y:S01]  /*8300*/  FMNMX.FTZ R25, R8, R5, !PT ;  /* 0x0000000508197209 */ /* 0x000fe20007810000 */
[--C-:B------:R-:W-:Y:S01]  /*8310*/  FFMA.FTZ R6, R6, UR33, -R50.reuse ;  /* 0x0000002106067c23 */ /* 0x100fe20008010832 */
[----:B------:R-:W-:Y:S01]  /*8320*/  @P0 LOP3.LUT R16, R16, 0x10000000, RZ, 0xfc, !PT ;  /* 0x1000000010100812 */ /* 0x000fe200078efcff */
[--C-:B------:R-:W-:Y:S01]  /*8330*/  FFMA.FTZ R7, R7, UR33, -R50.reuse ;  /* 0x0000002107077c23 */ /* 0x100fe20008010832 */
[----:B------:R-:W-:Y:S01]  /*8340*/  FMNMX.FTZ R25, R9, R25, !PT ;  /* 0x0000001909197209 */ /* 0x000fe20007810000 */
[--C-:B------:R-:W-:Y:S01]  /*8350*/  FFMA.FTZ R10, R10, UR33, -R50.reuse ;  /* 0x000000210a0a7c23 */ /* 0x100fe20008010832 */
[----:B------:R-:W-:Y:S01]  /*8360*/  LOP3.LUT R16, R16, 0xdfffffff, RZ, 0xc0, !PT ;  /* 0xdfffffff10107812 */ /* 0x000fe200078ec0ff */
[--C-:B------:R-:W-:Y:S01]  /*8370*/  FFMA.FTZ R11, R11, UR33, -R50.reuse ;  /* 0x000000210b0b7c23 */ /* 0x100fe20008010832 */
[----:B------:R-:W-:Y:S01]  /*8380*/  FMNMX.FTZ R25, R12, R25, !PT ;  /* 0x000000190c197209 */ /* 0x000fe20007810000 */
[--C-:B------:R-:W-:Y:S01]  /*8390*/  FFMA.FTZ R14, R14, UR33, -R50.reuse ;  /* 0x000000210e0e7c23 */ /* 0x100fe20008010832 */
[----:B------:R-:W-:Y:S01]  /*83a0*/  @P6 LOP3.LUT R16, R16, 0x20000000, RZ, 0xfc, !PT ;  /* 0x2000000010106812 */ /* 0x000fe200078efcff */
[--C-:B------:R-:W-:Y:S01]  /*83b0*/  FFMA.FTZ R15, R15, UR33, -R50.reuse ;  /* 0x000000210f0f7c23 */ /* 0x100fe20008010832 */
[----:B------:R-:W-:Y:S01]  /*83c0*/  FMNMX.FTZ R25, R13, R25, !PT ;  /* 0x000000190d197209 */ /* 0x000fe20007810000 */
[--C-:B------:R-:W-:Y:S01]  /*83d0*/  FFMA.FTZ R51, R51, UR33, -R50.reuse ;  /* 0x0000002133337c23 */ /* 0x100fe20008010832 */
[----:B------:R-:W-:Y:S01]  /*83e0*/  LOP3.LUT P6, RZ, R16, 0x100, RZ, 0xc0, !PT ;  /* 0x0000010010ff7812 */ /* 0x000fe200078cc0ff */
[--C-:B------:R-:W-:Y:S01]  /*83f0*/  FFMA.FTZ R83, R83, UR33, -R50.reuse ;  /* 0x0000002153537c23 */ /* 0x100fe20008010832 */
[----:B------:R-:W-:Y:S01]  /*8400*/  FMNMX.FTZ R25, R20, R25, !PT ;  /* 0x0000001914197209 */ /* 0x000fe20007810000 */
[--C-:B------:R-:W-:Y:S01]  /*8410*/  FFMA.FTZ R28, R28, UR33, -R50.reuse ;  /* 0x000000211c1c7c23 */ /* 0x100fe20008010832 */
[----:B------:R-:W-:Y:S01]  /*8420*/  LOP3.LUT P0, RZ, R16, 0x40, RZ, 0xc0, !PT ;  /* 0x0000004010ff7812 */ /* 0x000fe2000780c0ff */
[--C-:B------:R-:W-:Y:S01]  /*8430*/  FFMA.FTZ R29, R29, UR33, -R50.reuse ;  /* 0x000000211d1d7c23 */ /* 0x100fe20008010832 */
[----:B------:R-:W-:Y:S01]  /*8440*/  FMNMX.FTZ R25, R21, R25, !PT ;  /* 0x0000001915197209 */ /* 0x000fe20007810000 */
[--C-:B------:R-:W-:Y:S01]  /*8450*/  FFMA.FTZ R32, R32, UR33, -R50.reuse ;  /* 0x0000002120207c23 */ /* 0x100fe20008010832 */
[----:B------:R-:W-:Y:S01]  /*8460*/  FSEL R61, R61, -INF , !P6 ;  /* 0xff8000003d3d7808 */ /* 0x000fe20007000000 */
        /* <DEDUP_REMOVED lines=39> */
[----:B------:R-:W-:Y:S01]  /*86e0*/  FFMA.FTZ R50, R75, UR33, -R50 ;  /* 0x000000214b327c23 */ /* 0x000fe20008010832 */
[----:B------:R-:W-:Y:S01]  /*86f0*/  FMUL.FTZ R75, R4, UR33 ;  /* 0x00000021044b7c20 */ /* 0x000fe20008410000 */
[----:B------:R-:W-:Y:S01]  /*8700*/  FMNMX.FTZ R25, R46, R25, !PT ;  /* 0x000000192e197209 */ /* 0x000fe20007810000 */
[----:B------:R-:W-:Y:S01]  /*8710*/  MUFU.EX2 R6, R6 ;  /* 0x0000000600067308 */ /* 0x000fe20000000800 */
[----:B------:R-:W-:-:S02]  /*8720*/  LOP3.LUT P0, RZ, R16, 0x8000000, RZ, 0xc0, !PT ;  /* 0x0800000010ff7812 */ /* 0x000fc4000780c0ff */
        /* <DEDUP_REMOVED lines=22> */
[----:B------:R-:W0:Y:S01]  /*8890*/  SHFL.BFLY PT, R74, R25, 0x2, 0x1f ;  /* 0x0c401f00194a7f89 */ /* 0x000e2200000e0000 */
[----:B------:R-:W-:Y:S08]  /*88a0*/  MUFU.EX2 R28, R28 ;  /* 0x0000001c001c7308 */ /* 0x000ff00000000800 */
[----:B------:R-:W-:Y:S08]  /*88b0*/  MUFU.EX2 R29, R29 ;  /* 0x0000001d001d7308 */ /* 0x000ff00000000800 */
[----:B------:R-:W-:Y:S01]  /*88c0*/  MUFU.EX2 R32, R32 ;  /* 0x0000002000207308 */ /* 0x000fe20000000800 */
[----:B0-----:R-:W-:-:S07]  /*88d0*/  FMNMX.FTZ R25, R25, R74, !PT ;  /* 0x0000004a19197209 */ /* 0x001fce0007810000 */
[----:B------:R-:W-:Y:S01]  /*88e0*/  MUFU.EX2 R33, R33 ;  /* 0x0000002100217308 */ /* 0x000fe20000000800 */
[----:B------:R-:W0:Y:S07]  /*88f0*/  SHFL.BFLY PT, R74, R25, 0x1, 0x1f ;  /* 0x0c201f00194a7f89 */ /* 0x000e2e00000e0000 */
[----:B------:R-:W-:Y:S08]  /*8900*/  MUFU.EX2 R36, R36 ;  /* 0x0000002400247308 */ /* 0x000ff00000000800 */
[----:B------:R-:W-:Y:S08]  /*8910*/  MUFU.EX2 R37, R37 ;  /* 0x0000002500257308 */ /* 0x000ff00000000800 */
[----:B------:R-:W-:Y:S01]  /*8920*/  MUFU.EX2 R40, R40 ;  /* 0x0000002800287308 */ /* 0x000fe20000000800 */
[----:B0-----:R-:W-:-:S04]  /*8930*/  FMNMX.FTZ R25, R25, R74, !PT ;  /* 0x0000004a19197209 */ /* 0x001fc80007810000 */
[----:B------:R-:W-:-:S03]  /*8940*/  FSETP.NEU.FTZ.AND P1, PT, R25, -INF , PT ;  /* 0xff8000001900780b */ /* 0x000fc60003f3d000 */
[----:B------:R-:W-:Y:S01]  /*8950*/  MUFU.EX2 R41, R41 ;  /* 0x0000002900297308 */ /* 0x000fe20000000800 */
[----:B------:R-:W-:-:S05]  /*8960*/  FSEL R74, R25, RZ, P1 ;  /* 0x000000ff194a7208 */ /* 0x000fca0000800000 */
[----:B------:R-:W-:Y:S01]  /*8970*/  FADD.FTZ R5, -R74, R5 ;  /* 0x000000054a057221 */ /* 0x000fe20000010100 */
[----:B------:R-:W-:Y:S01]  /*8980*/  FMUL.FTZ R74, R25, UR33 ;  /* 0x00000021194a7c20 */ /* 0x000fe20008410000 */
[----:B------:R-:W-:Y:S02]  /*8990*/  MUFU.EX2 R44, R44 ;  /* 0x0000002c002c7308 */ /* 0x000fe40000000800 */
[----:B------:R-:W-:Y:S02]  /*89a0*/  FMUL.FTZ R5, R5, UR33 ;  /* 0x0000002105057c20 */ /* 0x000fe40008410000 */
[----:B------:R-:W-:-:S04]  /*89b0*/  FSEL R4, R74, RZ, P1 ;  /* 0x000000ff4a047208 */ /* 0x000fc80000800000 */
        /* <DEDUP_REMOVED lines=33> */
[----:B------:R-:W-:Y:S01]  /*8bd0*/  MUFU.EX2 R75, R8 ;  /* 0x00000008004b7308 */ /* 0x000fe20000000800 */
[----:B0-----:R-:W-:-:S04]  /*8be0*/  FFMA.FTZ R2, R74, R2, R6 ;  /* 0x000000024a027223 */ /* 0x001fc80000010006 */
[----:B------:R-:W-:-:S03]  /*8bf0*/  FADD.FTZ R2, R7, R2 ;  /* 0x0000000207027221 */ /* 0x000fc60000010000 */
[----:B------:R-:W-:Y:S08]  /*8c00*/  MUFU.EX2 R4, R12 ;  /* 0x0000000c00047308 */ /* 0x000ff00000000800 */
[----:B------:R-:W0:Y:S08]  /*8c10*/  MUFU.EX2 R12, R5 ;  /* 0x00000005000c7308 */ /* 0x000e300000000800 */
[----:B------:R-:W1:Y:S08]  /*8c20*/  MUFU.EX2 R9, R9 ;  /* 0x0000000900097308 */ /* 0x000e700000000800 */
[----:B------:R-:W2:Y:S01]  /*8c30*/  MUFU.EX2 R79, R13 ;  /* 0x0000000d004f7308 */ /* 0x000ea20000000800 */
[----:B0-----:R-:W-:-:S07]  /*8c40*/  FFMA.FTZ R0, R12, R0, R75 ;  /* 0x000000000c007223 */ /* 0x001fce000001004b */
[----:B------:R-:W0:Y:S01]  /*8c50*/  MUFU.EX2 R20, R20 ;  /* 0x0000001400147308 */ /* 0x000e220000000800 */
[----:B-1----:R-:W-:Y:S01]  /*8c60*/  FADD.FTZ R5, R9, R0 ;  /* 0x0000000009057221 */ /* 0x002fe20000010000 */
[----:B------:R-:W-:-:S03]  /*8c70*/  FADD.FTZ R0, R10, R2 ;  /* 0x000000020a007221 */ /* 0x000fc60000010000 */
[----:B------:R-:W-:Y:S01]  /*8c80*/  FADD.FTZ R2, R4, R5 ;  /* 0x0000000504027221 */ /* 0x000fe20000010000 */
[----:B------:R-:W-:Y:S02]  /*8c90*/  FADD.FTZ R0, R11, R0 ;  /* 0x000000000b007221 */ /* 0x000fe40000010000 */
[----:B------:R-:W1:Y:S01]  /*8ca0*/  MUFU.EX2 R21, R21 ;  /* 0x0000001500157308 */ /* 0x000e620000000800 */
[----:B--2---:R-:W-:Y:S01]  /*8cb0*/  FADD.FTZ R2, R79, R2 ;  /* 0x000000024f027221 */ /* 0x004fe20000010000 */
[----:B------:R-:W-:-:S04]  /*8cc0*/  FADD.FTZ R0, R14, R0 ;  /* 0x000000000e007221 */ /* 0x000fc80000010000 */
[----:B------:R-:W-:Y:S02]  /*8cd0*/  FADD.FTZ R0, R15, R0 ;  /* 0x000000000f007221 */ /* 0x000fe40000010000 */
[----:B------:R-:W2:Y:S01]  /*8ce0*/  MUFU.EX2 R26, R26 ;  /* 0x0000001a001a7308 */ /* 0x000ea20000000800 */
        /* <DEDUP_REMOVED lines=96> */
.L_x_1110:
[----:B------:R-:W-:Y:S01]  /*92f0*/  ULEA UR6, UR61, UR41, 0x3 ;  /* 0x000000293d067291 */ /* 0x000fe2000f8e183f */
[----:B------:R-:W-:Y:S01]  /*9300*/  F2FP.BF16.F32.PACK_AB R10, R11, R10 ;  /* 0x0000000a0b0a723e */ /* 0x000fe200000010ff */
[----:B------:R-:W-:Y:S01]  /*9310*/  UMOV UR28, UR50 ;  /* 0x00000032001c7c82 */ /* 0x000fe20008000000 */
[----:B------:R-:W-:Y:S01]  /*9320*/  F2FP.BF16.F32.PACK_AB R8, R7, R6 ;  /* 0x000000060708723e */ /* 0x000fe200000010ff */
[----:B------:R-:W-:Y:S01]  /*9330*/  UIADD3 UR6, UR6, 0x2d860, URZ ;  /* 0x0002d86006067890 */ /* 0x000fe2000fffe03f */
[----:B------:R-:W-:Y:S01]  /*9340*/  F2FP.BF16.F32.PACK_AB R9, R9, R75 ;  /* 0x0000004b0909723e */ /* 0x000fe200000010ff */
[----:B------:R-:W-:Y:S01]  /*9350*/  UMOV UR61, UR49 ;  /* 0x00000031003d7c82 */ /* 0x000fe20008000000 */
[----:B------:R-:W-:Y:S01]  /*9360*/  F2FP.BF16.F32.PACK_AB R11, R79, R4 ;  /* 0x000000044f0b723e */ /* 0x000fe200000010ff */
[----:B------:R-:W-:Y:S01]  /*9370*/  UPRMT UR6, UR42, 0x654, UR6 ;  /* 0x000006542a067896 */ /* 0x000fe20008000006 */
        /* <DEDUP_REMOVED lines=11> */
[----:B------:R-:W-:Y:S01]  /*9430*/  STSM.16.M88.4 [R18+0x21800], R8 ;  /* 0x0218000812007844 */ /* 0x000fe20000000200 */
        /* <DEDUP_REMOVED lines=9> */
[----:B------:R-:W-:Y:S01]  /*94d0*/  STSM.16.M88.4 [R22], R28 ;  /* 0x0000001c16007844 */ /* 0x000fe20000000200 */
[----:B------:R-:W-:Y:S01]  /*94e0*/  F2FP.BF16.F32.PACK_AB R38, R41, R40 ;  /* 0x000000282926723e */ /* 0x000fe200000010ff */
[-C--:B------:R-:W-:Y:S01]  /*94f0*/  FMUL.FTZ R101, R101, R74.reuse ;  /* 0x0000004a65657220 */ /* 0x080fe20000410000 */
[----:B------:R-:W-:Y:S01]  /*9500*/  F2FP.BF16.F32.PACK_AB R39, R43, R39 ;  /* 0x000000272b27723e */ /* 0x000fe200000010ff */
[----:B------:R-:W-:Y:S01]  /*9510*/  FMUL.FTZ R104, R104, R74 ;  /* 0x0000004a68687220 */ /* 0x000fe20000410000 */
[----:B------:R-:W-:Y:S01]  /*9520*/  F2FP.BF16.F32.PACK_AB R45, R35, R46 ;  /* 0x0000002e232d723e */ /* 0x000fe200000010ff */
[----:B------:R-:W-:Y:S01]  /*9530*/  FMUL.FTZ R105, R105, R74 ;  /* 0x0000004a69697220 */ /* 0x000fe20000410000 */
[----:B------:R-:W-:Y:S01]  /*9540*/  F2FP.BF16.F32.PACK_AB R46, R49, R48 ;  /* 0x00000030312e723e */ /* 0x000fe200000010ff */
[----:B------:R-:W-:Y:S01]  /*9550*/  STSM.16.M88.4 [R19], R36 ;  /* 0x0000002413007844 */ /* 0x000fe20000000200 */
[----:B------:R-:W-:Y:S01]  /*9560*/  F2FP.BF16.F32.PACK_AB R47, R53, R47 ;  /* 0x0000002f352f723e */ /* 0x000fe200000010ff */
[----:B------:R-:W-:Y:S01]  /*9570*/  FMUL.FTZ R108, R108, R74 ;  /* 0x0000004a6c6c7220 */ /* 0x000fe20000410000 */
[----:B------:R-:W-:Y:S01]  /*9580*/  F2FP.BF16.F32.PACK_AB R58, R59, R58 ;  /* 0x0000003a3b3a723e */ /* 0x000fe200000010ff */
[----:B------:R-:W-:Y:S01]  /*9590*/  FMUL.FTZ R109, R109, R74 ;  /* 0x0000004a6d6d7220 */ /* 0x000fe20000410000 */
[----:B------:R-:W-:Y:S01]  /*95a0*/  F2FP.BF16.F32.PACK_AB R56, R55, R54 ;  /* 0x000000363738723e */ /* 0x000fe200000010ff */
[----:B------:R-:W-:Y:S01]  /*95b0*/  STSM.16.M88.4 [R18+0x27800], R44 ;  /* 0x0278002c12007844 */ /* 0x000fe20000000200 */
[----:B------:R-:W-:Y:S01]  /*95c0*/  F2FP.BF16.F32.PACK_AB R57, R57, R34 ;  /* 0x000000223939723e */ /* 0x000fe200000010ff */
[----:B------:R-:W-:Y:S01]  /*95d0*/  FMUL.FTZ R112, R112, R74 ;  /* 0x0000004a70707220 */ /* 0x000fe20000410000 */
[----:B------:R-:W-:Y:S01]  /*95e0*/  F2FP.BF16.F32.PACK_AB R59, R61, R60 ;  /* 0x0000003c3d3b723e */ /* 0x000fe200000010ff */
[----:B------:R-:W-:Y:S01]  /*95f0*/  FMUL.FTZ R113, R113, R74 ;  /* 0x0000004a71717220 */ /* 0x000fe20000410000 */
[----:B0-----:R-:W-:Y:S01]  /*9600*/  F2FP.BF16.F32.PACK_AB R4, R63, R62 ;  /* 0x0000003e3f04723e */ /* 0x001fe200000010ff */
        /* <DEDUP_REMOVED lines=19> */
[-C--:B------:R-:W-:Y:S01]  /*9740*/  FMUL.FTZ R132, R132, R74.reuse ;  /* 0x0000004a84847220 */ /* 0x080fe20000410000 */
[----:B------:R-:W-:Y:S01]  /*9750*/  FMUL.FTZ R133, R133, R74 ;  /* 0x0000004a85857220 */ /* 0x000fe20000410000 */
[-C--:B------:R-:W-:Y:S01]  /*9760*/  FMUL.FTZ R90, R90, R12.reuse ;  /* 0x0000000c5a5a7220 */ /* 0x080fe20000410000 */
[----:B------:R-:W-:Y:S01]  /*9770*/  @!PT LDS RZ, [RZ] ;  /* 0x00000000fffff984 */ /* 0x000fe20000000800 */
[----:B------:R-:W-:Y:S01]  /*9780*/  @!PT LDS RZ, [RZ] ;  /* 0x00000000fffff984 */ /* 0x000fe20000000800 */
[----:B------:R-:W-:Y:S01]  /*9790*/  @!PT LDS RZ, [RZ] ;  /* 0x00000000fffff984 */ /* 0x000fe20000000800 */
[----:B------:R-:W-:Y:S01]  /*97a0*/  @!PT LDS RZ, [RZ] ;  /* 0x00000000fffff984 */ /* 0x000fe20000000800 */
[----:B------:R2:W-:Y:S06]  /*97b0*/  MEMBAR.ALL.CTA ;  /* 0x0000000000007992 */ /* 0x0005ec0000008000 */
[----:B--2---:R-:W2:Y:S01]  /*97c0*/  FENCE.VIEW.ASYNC.S ;  /* 0x00000000000073c6 */ /* 0x004ea20000000000 */
        /* <DEDUP_REMOVED lines=26> */
[----:B--2---:R-:W-:Y:S01]  /*9970*/  NOP ;  /* 0x0000000000007918 */ /* 0x004fe20000000000 */
[----:B-1----:R-:W-:Y:S05]  /*9980*/  @P1 BRA `(.L_x_1111) ;  /* 0xffffffc000f41947 */ /* 0x002fea000383ffff */
[----:B------:R-:W-:-:S07]  /*9990*/  IMAD.MOV.U32 R6, RZ, RZ, R3 ;  /* 0x000000ffff067224 */ /* 0x000fce00078e0003 */
.L_x_1092:
[----:B------:R-:W-:Y:S02]  /*99a0*/  UISETP.NE.AND UP1, UPT, UR54, URZ, UPT ;  /* 0x0000003f3600728c */ /* 0x000fe4000bf25270 */
[----:B------:R-:W-:Y:S02]  /*99b0*/  UISETP.NE.AND UP0, UPT, UR53, URZ, UPT ;  /* 0x0000003f3500728c */ /* 0x000fe4000bf05270 */
[----:B------:R-:W-:Y:S02]  /*99c0*/  UIADD3 UR10, UR39, 0xbf, URZ ;  /* 0x000000bf270a7890 */ /* 0x000fe4000fffe03f */
[----:B------:R-:W-:Y:S02]  /*99d0*/  UIADD3 UR11, UR38, 0x1, -UR48 ;  /* 0x00000001260b7890 */ /* 0x000fe4000fffe830 */
[----:B------:R-:W-:-:S03]  /*99e0*/  PLOP3.LUT P1, PT, PT, PT, UP0, 0x40, 0x0 ;  /* 0x000000000000781c */ /* 0x000fc60003f2e808 */
[----:B------:R-:W-:Y:S01]  /*99f0*/  @UP1 ULDC UR6, c[0x0][0x44c] ;  /* 0x0001130000061ab9 */ /* 0x000fe20000000800 */
[----:B------:R-:W-:Y:S01]  /*9a00*/  @UP1 ULDC UR14, c[0x0][0x450] ;  /* 0x00011400000e1ab9 */ /* 0x000fe20000000800 */
[----:B------:R-:W-:-:S04]  /*9a10*/  UIMAD.WIDE.U32 UR6, UR10, UR6, URZ ;  /* 0x000000060a0672a5 */ /* 0x000fc8000f8e003f */
[----:B------:R-:W-:-:S04]  /*9a20*/  @UP1 USHF.R.U32.HI UR10, URZ, UR14, UR7 ;  /* 0x0000000e3f0a1299 */ /* 0x000fc80008011607 */
[----:B------:R-:W-:-:S04]  /*9a30*/  UIADD3 UR10, UR11, UR10, URZ ;  /* 0x0000000a0b0a7290 */ /* 0x000fc8000fffe03f */
[----:B------:R-:W-:Y:S01]  /*9a40*/  UIADD3 UR35, UR10, -UR35, URZ ;  /* 0x800000230a237290 */ /* 0x000fe2000fffe03f */
[----:B------:R-:W-:Y:S11]  /*9a50*/  @P1 BRA `(.L_x_1112) ;  /* 0x0000000000501947 */ /* 0x000ff60003800000 */
[----:B------:R-:W-:Y:S02]  /*9a60*/  UMOV UR14, UR10 ;  /* 0x0000000a000e7c82 */ /* 0x000fe40008000000 */
        /* <DEDUP_REMOVED lines=11> */
.L_x_1113:
[----:B------:R-:W-:Y:S02]  /*9b20*/  ULDC UR15, c[0x0][0x9e4] ;  /* 0x00027900000f7ab9 */ /* 0x000fe40000000800 */
[----:B------:R-:W-:-:S11]  /*9b30*/  UISETP.NE.AND UP0, UPT, UR15, 0x1, UPT ;  /* 0x000000010f00788c */ /* 0x000fd6000bf05270 */
[----:B------:R-:W-:Y:S02]  /*9b40*/  @UP0 ULDC.64 UR6, c[0x0][0x9e8] ;  /* 0x00027a0000060ab9 */ /* 0x000fe40000000a00 */
[----:B------:R-:W-:-:S04]  /*9b50*/  UIMAD.WIDE.U32 UR10, UR14, UR6, URZ ;  /* 0x000000060e0a72a5 */ /* 0x000fc8000f8e003f */
[----:B------:R-:W-:-:S12]  /*9b60*/  @UP0 USHF.R.U32.HI UR14, URZ, UR7, UR11 ;  /* 0x000000073f0e0299 */ /* 0x000fd8000801160b */
.L_x_1114:
[----:B------:R-:W-:-:S04]  /*9b70*/  UIMAD UR14, UR14, UR15, URZ ;  /* 0x0000000f0e0e72a4 */ /* 0x000fc8000f8e023f */
[----:B------:R-:W-:-:S04]  /*9b80*/  UISETP.LT.AND UP0, UPT, UR35, UR14, UPT ;  /* 0x0000000e2300728c */ /* 0x000fc8000bf01270 */
[----:B------:R-:W-:-:S12]  /*9b90*/  USEL UR35, UR35, UR14, !UP0 ;  /* 0x0000000e23237287 */ /* 0x000fd8000c000000 */
.L_x_1112:
[----:B------:R-:W-:-:S04]  /*9ba0*/  UIADD3 UR35, UR35, 0x7f, URZ ;  /* 0x0000007f23237890 */ /* 0x000fc8000fffe03f */
        /* <DEDUP_REMOVED lines=11> */
[----:B------:R-:W-:Y:S01]  /*9c60*/  IMAD.MOV.U32 R4, RZ, RZ, R6 ;  /* 0x000000ffff047224 */ /* 0x000fe200078e0006 */
[----:B------:R-:W-:Y:S01]  /*9c70*/  ULDC UR34, c[0x0][0x9d8] ;  /* 0x0002760000227ab9 */ /* 0x000fe20000000800 */
[----:B------:R-:W-:-:S05]  /*9c80*/  ULDC UR33, c[0x0][0x988] ;  /* 0x0002620000217ab9 */ /* 0x000fca0000000800 */
.L_x_1126:
[----:B------:R-:W-:Y:S01]  /*9c90*/  ISETP.NE.AND P2, PT, RZ, UR46, PT ;  /* 0x0000002eff007c0c */ /* 0x000fe2000bf45270 */
[----:B------:R-:W-:-:S04]  /*9ca0*/  UISETP.NE.AND UP0, UPT, UR55, 0x1, UPT ;  /* 0x000000013700788c */ /* 0x000fc8000bf05270 */
[----:B------:R-:W-:-:S04]  /*9cb0*/  USEL UR50, URZ, 0x1, UP0 ;  /* 0x000000013f327887 */ /* 0x000fc80008000000 */
[----:B------:R-:W-:-:S04]  /*9cc0*/  ULOP3.LUT UR50, UR28, UR50, URZ, 0x3c, !UPT ;  /* 0x000000321c327292 */ /* 0x000fc8000f8e3c3f */
[----:B------:R-:W-:Y:S08]  /*9cd0*/  @P2 BRA `(.L_x_1116) ;  /* 0x0000000000382947 */ /* 0x000ff00003800000 */
[----:B------:R-:W-:Y:S05]  /*9ce0*/  @!P0 BRA `(.L_x_1117) ;  /* 0x0000000000048947 */ /* 0x000fea0003800000 */
[----:B------:R-:W-:Y:S01]  /*9cf0*/  BPT.TRAP 0x1 ;  /* 0x000000040000795c */ /* 0x000fe20000300000 */
.L_x_1117:
        /* <DEDUP_REMOVED lines=9> */
.L_x_1118:
[----:B-1----:R-:W-:Y:S05]  /*9d90*/  @P1 BRA `(.L_x_1116) ;  /* 0x0000000000081947 */ /* 0x002fea0003800000 */
[----:B------:R-:W1:Y:S02]  /*9da0*/  SYNCS.PHASECHK.TRANS64.TRYWAIT P1, [UR6+0x2d830], R6 ;  /* 0x02d83006ff0075a7 */ /* 0x000e640008020146 */
[----:B-1----:R-:W-:Y:S05]  /*9db0*/  @!P1 BRA `(.L_x_1119) ;  /* 0x000000fc00489947 */ /* 0x002fea0003800000 */
.L_x_1116:
        /* <DEDUP_REMOVED lines=40> */
.L_x_1121:
[----:B------:R-:W-:Y:S01]  /*a040*/  ULEA UR6, UR55, UR41, 0x3 ;  /* 0x0000002937067291 */ /* 0x000fe2000f8e183f */
[----:B------:R-:W-:-:S05]  /*a050*/  IMAD.U32 R6, RZ, RZ, UR28 ;  /* 0x0000001cff067e24 */ /* 0x000fca000f8e00ff */
[----:B------:R-:W-:-:S04]  /*a060*/  SHF.L.U32 R6, R6, 0x1f, RZ ;  /* 0x0000001f06067819 */ /* 0x000fc800000006ff */
[----:B------:R0:W1:Y:S01]  /*a070*/  SYNCS.PHASECHK.TRANS64.TRYWAIT P1, [UR6+0x2d850], R6 ;  /* 0x02d85006ff0075a7 */ /* 0x0000620008020146 */
[----:B------:R-:W-:Y:S05]  /*a080*/  @!P0 BRA `(.L_x_1122) ;  /* 0x0000000000048947 */ /* 0x000fea0003800000 */
[----:B------:R-:W-:Y:S01]  /*a090*/  BPT.TRAP 0x1 ;  /* 0x000000040000795c */ /* 0x000fe20000300000 */
.L_x_1122:
[----:B-1----:R-:W-:Y:S05]  /*a0a0*/  @P1 BRA `(.L_x_1120) ;  /* 0x0000000000081947 */ /* 0x002fea0003800000 */
[----:B------:R-:W1:Y:S02]  /*a0b0*/  SYNCS.PHASECHK.TRANS64.TRYWAIT P1, [UR6+0x2d850], R6 ;  /* 0x02d85006ff0075a7 */ /* 0x000e640008020146 */
[----:B-1----:R-:W-:Y:S05]  /*a0c0*/  @!P1 BRA `(.L_x_1123) ;  /* 0x000000f8009c9947 */ /* 0x002fea0003800000 */
.L_x_1120:
[----:B------:R-:W-:Y:S01]  /*a0d0*/  UIADD3 UR6, UR41, 0x400, URZ ;  /* 0x0000040029067890 */ /* 0x000fe2000fffe03f */
[----:B------:R-:W-:Y:S01]  /*a0e0*/  WARPGROUP.ARRIVE ;  /* 0x00000000000079c5 */ /* 0x000fe20000000000 */
[----:B------:R-:W-:Y:S01]  /*a0f0*/  UMOV UR29, 0x40000040 ;  /* 0x40000040001d7882 */ /* 0x000fe20000000000 */
[----:B------:R-:W-:Y:S01]  /*a100*/  UMOV UR31, 0x80000020 ;  /* 0x80000020001f7882 */ /* 0x000fe20000000000 */
[----:B------:R-:W-:-:S03]  /*a110*/  USHF.R.U32.HI UR6, URZ, 0x4, UR6 ;  /* 0x000000043f067899 */ /* 0x000fc60008011606 */
[----:B------:R-:W1:Y:S01]  /*a120*/  S2R R8, SR_TID.X ;  /* 0x0000000000087919 */ /* 0x000e620000002100 */
        /* <DEDUP_REMOVED lines=64> */
.L_x_1124:
        /* <DEDUP_REMOVED lines=82> */
[----:B------:R-:W-:-:S04]  /*aa50*/  ULEA UR6, UR49, UR41, 0x3 ;  /* 0x0000002931067291 */ /* 0x000fc8000f8e183f */
[----:B------:R-:W1:Y:S01]  /*aa60*/  MUFU.TANH R30, R30 ;  /* 0x0000001e001e7308 */ /* 0x000e620000002400 */
[----:B--2---:R-:W-:Y:S01]  /*aa70*/  FMNMX.FTZ R24, R28, R24, !PT ;  /* 0x000000181c187209 */ /* 0x004fe20007810000 */
[----:B------:R-:W-:-:S04]  /*aa80*/  UIADD3 UR6, UR6, 0x2d840, URZ ;  /* 0x0002d84006067890 */ /* 0x000fc8000fffe03f */
[----:B------:R-:W-:Y:S02]  /*aa90*/  UPRMT UR6, UR42, 0x654, UR6 ;  /* 0x000006542a067896 */ /* 0x000fe40008000006 */
[----:B------:R-:W2:Y:S01]  /*aaa0*/  MUFU.TANH R31, R31 ;  /* 0x0000001f001f7308 */ /* 0x000ea20000002400 */
[----:B0-----:R-:W-:-:S06]  /*aab0*/  FMNMX.FTZ R24, R29, R24, !PT ;  /* 0x000000181d187209 */ /* 0x001fcc0007810000 */
[----:B------:R-:W-:Y:S01]  /*aac0*/  SYNCS.ARRIVE.TRANS64.RED.A1T0 RZ, [UR6], RZ ;  /* 0x000000ffffff79a7 */ /* 0x000fe20008100406 */
        /* <DEDUP_REMOVED lines=43> */
[----:B-1----:R-:W-:-:S05]  /*ad80*/  FMNMX.FTZ R24, R65, R24, !PT ;  /* 0x0000001841187209 */ /* 0x002fca0007810000 */
[----:B------:R-:W1:Y:S02]  /*ad90*/  SHFL.BFLY PT, R25, R24, 0x2, 0x1f ;  /* 0x0c401f0018197f89 */ /* 0x000e6400000e0000 */
[----:B------:R-:W3:Y:S08]  /*ada0*/  MUFU.TANH R12, R12 ;  /* 0x0000000c000c7308 */ /* 0x000ef00000002400 */
[----:B------:R-:W4:Y:S08]  /*adb0*/  MUFU.TANH R13, R13 ;  /* 0x0000000d000d7308 */ /* 0x000f300000002400 */
[----:B------:R-:W5:Y:S01]  /*adc0*/  MUFU.TANH R20, R20 ;  /* 0x0000001400147308 */ /* 0x000f620000002400 */
[----:B-1----:R-:W-:-:S07]  /*add0*/  FMNMX.FTZ R24, R24, R25, !PT ;  /* 0x0000001918187209 */ /* 0x002fce0007810000 */
[----:B------:R-:W1:Y:S01]  /*ade0*/  MUFU.TANH R21, R21 ;  /* 0x0000001500157308 */ /* 0x000e620000002400 */
[----:B------:R-:W2:Y:S07]  /*adf0*/  SHFL.BFLY PT, R25, R24, 0x1, 0x1f ;  /* 0x0c201f0018197f89 */ /* 0x000eae00000e0000 */
[----:B------:R-:W1:Y:S08]  /*ae00*/  MUFU.TANH R38, R38 ;  /* 0x0000002600267308 */ /* 0x000e700000002400 */
[----:B------:R-:W1:Y:S08]  /*ae10*/  MUFU.TANH R39, R39 ;  /* 0x0000002700277308 */ /* 0x000e700000002400 */
[----:B------:R-:W1:Y:S01]  /*ae20*/  MUFU.TANH R42, R42 ;  /* 0x0000002a002a7308 */ /* 0x000e620000002400 */
[----:B--2---:R-:W-:-:S02]  /*ae30*/  FMNMX.FTZ R24, R24, R25, !PT ;  /* 0x0000001918187209 */ /* 0x004fc40007810000 */
[----:B------:R-:W-:-:S05]  /*ae40*/  FMNMX.FTZ R25, R8, R5, !PT ;  /* 0x0000000508197209 */ /* 0x000fca0007810000 */
[----:B------:R-:W2:Y:S01]  /*ae50*/  MUFU.TANH R43, R43 ;  /* 0x0000002b002b7308 */ /* 0x000ea20000002400 */
[----:B0-----:R-:W-:-:S04]  /*ae60*/  FMNMX.FTZ R25, R9, R25, !PT ;  /* 0x0000001909197209 */ /* 0x001fc80007810000 */
[----:B---3--:R-:W-:-:S03]  /*ae70*/  FMNMX.FTZ R25, R12, R25, !PT ;  /* 0x000000190c197209 */ /* 0x008fc60007810000 */
[----:B------:R-:W0:Y:S01]  /*ae80*/  MUFU.TANH R46, R46 ;  /* 0x0000002e002e7308 */ /* 0x000e220000002400 */
[----:B----4-:R-:W-:-:S04]  /*ae90*/  FMNMX.FTZ R25, R13, R25, !PT ;  /* 0x000000190d197209 */ /* 0x010fc80007810000 */
[----:B-----5:R-:W-:-:S03]  /*aea0*/  FMNMX.FTZ R25, R20, R25, !PT ;  /* 0x0000001914197209 */ /* 0x020fc60007810000 */
[----:B------:R-:W3:Y:S01]  /*aeb0*/  MUFU.TANH R47, R47 ;  /* 0x0000002f002f7308 */ /* 0x000ee20000002400 */
[----:B-1----:R-:W-:-:S04]  /*aec0*/  FMNMX.FTZ R25, R21, R25, !PT ;  /* 0x0000001915197209 */ /* 0x002fc80007810000 */
[----:B------:R-:W-:-:S03]  /*aed0*/  FMNMX.FTZ R25, R38, R25, !PT ;  /* 0x0000001926197209 */ /* 0x000fc60007810000 */
[----:B------:R-:W1:Y:S01]  /*aee0*/  MUFU.TANH R50, R50 ;  /* 0x0000003200327308 */ /* 0x000e620000002400 */
[----:B------:R-:W-:-:S04]  /*aef0*/  FMNMX.FTZ R25, R39, R25, !PT ;  /* 0x0000001927197209 */ /* 0x000fc80007810000 */
[----:B------:R-:W-:-:S03]  /*af00*/  FMNMX.FTZ R25, R42, R25, !PT ;  /* 0x000000192a197209 */ /* 0x000fc60007810000 */
[----:B------:R-:W4:Y:S01]  /*af10*/  MUFU.TANH R51, R51 ;  /* 0x0000003300337308 */ /* 0x000f220000002400 */
[----:B--2---:R-:W-:-:S04]  /*af20*/  FMNMX.FTZ R25, R43, R25, !PT ;  /* 0x000000192b197209 */ /* 0x004fc80007810000 */
[----:B0-----:R-:W-:-:S03]  /*af30*/  FMNMX.FTZ R25, R46, R25, !PT ;  /* 0x000000192e197209 */ /* 0x001fc60007810000 */
[----:B------:R-:W0:Y:S01]  /*af40*/  MUFU.TANH R54, R54 ;  /* 0x0000003600367308 */ /* 0x000e220000002400 */
[----:B---3--:R-:W-:-:S04]  /*af50*/  FMNMX.FTZ R25, R47, R25, !PT ;  /* 0x000000192f197209 */ /* 0x008fc80007810000 */
[----:B-1----:R-:W-:-:S03]  /*af60*/  FMNMX.FTZ R25, R50, R25, !PT ;  /* 0x0000001932197209 */ /* 0x002fc60007810000 */
        /* <DEDUP_REMOVED lines=39> */
[----:B0-----:R-:W-:Y:S01]  /*b1e0*/  FMNMX.FTZ R25, R25, R78, !PT ;  /* 0x0000004e19197209 */ /* 0x001fe20007810000 */
[C---:B------:R-:W-:Y:S01]  /*b1f0*/  FADD.FTZ R78, -R24.reuse, R3 ;  /* 0x00000003184e7221 */ /* 0x040fe20000010100 */
[----:B------:R-:W-:-:S03]  /*b200*/  FMUL.FTZ R3, R24, UR33 ;  /* 0x0000002118037c20 */ /* 0x000fc60008410000 */
[----:B------:R-:W-:Y:S01]  /*b210*/  FADD.FTZ R79, -R25, R5 ;  /* 0x00000005194f7221 */ /* 0x000fe20000010100 */
[----:B------:R-:W-:Y:S01]  /*b220*/  FMUL.FTZ R5, R78, UR33 ;  /* 0x000000214e057c20 */ /* 0x000fe20008410000 */
        /* <DEDUP_REMOVED lines=32> */
[----:B------:R-:W-:Y:S01]  /*b430*/  FMUL.FTZ R65, R25, UR33 ;  /* 0x0000002119417c20 */ /* 0x000fe20008410000 */
[----:B------:R-:W-:Y:S01]  /*b440*/  FMUL.FTZ R79, R79, UR33 ;  /* 0x000000214f4f7c20 */ /* 0x000fe20008410000 */
[----:B------:R-:W-:Y:S02]  /*b450*/  MUFU.EX2 R5, R5 ;  /* 0x0000000500057308 */ /* 0x000fe40000000800 */
        /* <DEDUP_REMOVED lines=34> */
[----:B0-----:R-:W-:-:S07]  /*b680*/  FFMA.FTZ R2, R5, R2, R6 ;  /* 0x0000000205027223 */ /* 0x001fce0000010006 */
[----:B------:R-:W0:Y:S08]  /*b690*/  MUFU.EX2 R65, R8 ;  /* 0x0000000800417308 */ /* 0x000e300000000800 */
[----:B------:R-:W1:Y:S08]  /*b6a0*/  MUFU.EX2 R7, R7 ;  /* 0x0000000700077308 */ /* 0x000e700000000800 */
[----:B------:R-:W2:Y:S01]  /*b6b0*/  MUFU.EX2 R9, R9 ;  /* 0x0000000900097308 */ /* 0x000ea20000000800 */
[----:B0-----:R-:W-:-:S07]  /*b6c0*/  FFMA.FTZ R0, R52, R0, R65 ;  /* 0x0000000034007223 */ /* 0x001fce0000010041 */
        /* <DEDUP_REMOVED lines=124> */
.L_x_1125:
        /* <DEDUP_REMOVED lines=14> */
[-C--:B------:R-:W-:Y:S01]  /*bf70*/  FMUL.FTZ R92, R92, R5.reuse ;  /* 0x000000055c5c7220 */ /* 0x080fe20000410000 */
[----:B------:R-:W-:Y:S01]  /*bf80*/  F2FP.BF16.F32.PACK_AB R15, R21, R38 ;  /* 0x00000026150f723e */ /* 0x000fe200000010ff */
[-C--:B------:R-:W-:Y:S01]  /*bf90*/  FMUL.FTZ R93, R93, R5.reuse ;  /* 0x000000055d5d7220 */ /* 0x080fe20000410000 */
[----:B------:R-:W-:Y:S01]  /*bfa0*/  F2FP.BF16.F32.PACK_AB R28, R29, R28 ;  /* 0x0000001c1d1c723e */ /* 0x000fe200000010ff */
[----:B------:R-:W-:Y:S01]  /*bfb0*/  SYNCS.ARRIVE.TRANS64.RED.A1T0 RZ, [UR6], RZ ;  /* 0x000000ffffff79a7 */ /* 0x000fe20008100406 */
[----:B------:R-:W-:Y:S01]  /*bfc0*/  F2FP.BF16.F32.PACK_AB R30, R31, R30 ;  /* 0x0000001e1f1e723e */ /* 0x000fe200000010ff */
[----:B------:R0:W-:Y:S01]  /*bfd0*/  STSM.16.M88.4 [R18+0x21800], R8 ;  /* 0x0218000812007844 */ /* 0x0001e20000000200 */
[----:B------:R-:W-:Y:S01]  /*bfe0*/  F2FP.BF16.F32.PACK_AB R29, R43, R42 ;  /* 0x0000002a2b1d723e */ /* 0x000fe200000010ff */
[-C--:B------:R-:W-:Y:S01]  /*bff0*/  FMUL.FTZ R96, R96, R5.reuse ;  /* 0x0000000560607220 */ /* 0x080fe20000410000 */
[----:B------:R-:W-:Y:S01]  /*c000*/  F2FP.BF16.F32.PACK_AB R31, R20, R46 ;  /* 0x0000002e141f723e */ /* 0x000fe200000010ff */
[----:B------:R1:W-:Y:S01]  /*c010*/  STSM.16.M88.4 [R23], R12 ;  /* 0x0000000c17007844 */ /* 0x0003e20000000200 */
[----:B------:R-:W-:Y:S01]  /*c020*/  F2FP.BF16.F32.PACK_AB R32, R33, R32 ;  /* 0x000000202120723e */ /* 0x000fe200000010ff */
[-C--:B------:R-:W-:Y:S01]  /*c030*/  FMUL.FTZ R97, R97, R5.reuse ;  /* 0x0000000561617220 */ /* 0x080fe20000410000 */
[----:B------:R-:W-:Y:S01]  /*c040*/  F2FP.BF16.F32.PACK_AB R34, R35, R34 ;  /* 0x000000222322723e */ /* 0x000fe200000010ff */
[----:B------:R1:W-:Y:S01]  /*c050*/  STSM.16.M88.4 [R22], R28 ;  /* 0x0000001c16007844 */ /* 0x0003e20000000200 */
[----:B------:R-:W-:Y:S01]  /*c060*/  F2FP.BF16.F32.PACK_AB R33, R51, R50 ;  /* 0x000000323321723e */ /* 0x000fe200000010ff */
[-C--:B------:R-:W-:Y:S01]  /*c070*/  FMUL.FTZ R100, R100, R5.reuse ;  /* 0x0000000564647220 */ /* 0x080fe20000410000 */
[----:B------:R-:W-:Y:S01]  /*c080*/  F2FP.BF16.F32.PACK_AB R35, R55, R54 ;  /* 0x000000363723723e */ /* 0x000fe200000010ff */
[-C--:B------:R-:W-:Y:S01]  /*c090*/  FMUL.FTZ R101, R101, R5.reuse ;  /* 0x0000000565657220 */ /* 0x080fe20000410000 */
[----:B------:R-:W-:Y:S01]  /*c0a0*/  F2FP.BF16.F32.PACK_AB R36, R37, R36 ;  /* 0x000000242524723e */ /* 0x000fe200000010ff */
[-C--:B------:R-:W-:Y:S01]  /*c0b0*/  FMUL.FTZ R104, R104, R5.reuse ;  /* 0x0000000568687220 */ /* 0x080fe20000410000 */
[----:B------:R-:W-:Y:S01]  /*c0c0*/  F2FP.BF16.F32.PACK_AB R37, R59, R58 ;  /* 0x0000003a3b25723e */ /* 0x000fe200000010ff */
[----:B------:R1:W-:Y:S01]  /*c0d0*/  STSM.16.M88.4 [R19], R32 ;  /* 0x0000002013007844 */ /* 0x0003e20000000200 */
[----:B------:R-:W-:Y:S01]  /*c0e0*/  F2FP.BF16.F32.PACK_AB R38, R41, R40 ;  /* 0x000000282926723e */ /* 0x000fe200000010ff */
[----:B------:R-:W-:Y:S01]  /*c0f0*/  FMUL.FTZ R105, R105, R5 ;  /* 0x0000000569697220 */ /* 0x000fe20000410000 */
        /* <DEDUP_REMOVED lines=10> */
[----:B0-----:R-:W-:Y:S01]  /*c1a0*/  F2FP.BF16.F32.PACK_AB R8, R53, R78 ;  /* 0x0000004e3508723e */ /* 0x001fe200000010ff */
        /* <DEDUP_REMOVED lines=54> */
[----:B0-----:R-:W-:Y:S01]  /*c510*/  NOP ;  /* 0x0000000000007918 */ /* 0x001fe20000000000 */
[----:B-1----:R-:W-:Y:S05]  /*c520*/  @P1 BRA `(.L_x_1126) ;  /* 0xffffffd400d81947 */ /* 0x002fea000383ffff */
[----:B------:R-:W-:-:S07]  /*c530*/  IMAD.MOV.U32 R6, RZ, RZ, R4 ;  /* 0x000000ffff067224 */ /* 0x000fce00078e0004 */
.L_x_1115:
[----:B------:R-:W-:-:S13]  /*c540*/  ISETP.GE.AND P1, PT, R6, UR36, PT ;  /* 0x0000002406007c0c */ /* 0x000fda000bf26270 */
[----:B------:R-:W-:Y:S05]  /*c550*/  @!P1 BRA `(.L_x_1127) ;  /* 0x0000003c00209947 */ /* 0x000fea0003800000 */
[----:B------:R-:W-:Y:S01]  /*c560*/  IMAD.MOV.U32 R4, RZ, RZ, R25 ;  /* 0x000000ffff047224 */ /* 0x000fe200078e0019 */
[----:B------:R-:W-:Y:S01]  /*c570*/  UMOV UR28, UR50 ;  /* 0x00000032001c7c82 */ /* 0x000fe20008000000 */
[----:B------:R-:W-:Y:S01]  /*c580*/  IMAD.MOV.U32 R3, RZ, RZ, R24 ;  /* 0x000000ffff037224 */ /* 0x000fe200078e0018 */
[----:B------:R-:W-:Y:S01]  /*c590*/  UMOV UR59, UR49 ;  /* 0x00000031003b7c82 */ /* 0x000fe20008000000 */
[----:B------:R-:W-:Y:S01]  /*c5a0*/  ULDC UR34, c[0x0][0x9e4] ;  /* 0x0002790000227ab9 */ /* 0x000fe20000000800 */
[----:B------:R-:W-:Y:S01]  /*c5b0*/  ULDC UR55, c[0x0][0x9dc] ;  /* 0x0002770000377ab9 */ /* 0x000fe20000000800 */
[----:B------:R-:W-:Y:S01]  /*c5c0*/  ULDC UR58, c[0x0][0x9d8] ;  /* 0x00027600003a7ab9 */ /* 0x000fe20000000800 */
[----:B------:R-:W-:Y:S01]  /*c5d0*/  ULDC UR33, c[0x0][0x988] ;  /* 0x0002620000217ab9 */ /* 0x000fe20000000800 */
[----:B------:R-:W-:-:S05]  /*c5e0*/  ULDC UR35, c[0x0][0x9e0] ;  /* 0x0002780000237ab9 */ /* 0x000fca0000000800 */
.L_x_1146:
[----:B------:R-:W-:Y:S01]  /*c5f0*/  ISETP.NE.AND P2, PT, RZ, UR46, PT ;  /* 0x0000002eff007c0c */ /* 0x000fe2000bf45270 */
[----:B------:R-:W-:-:S04]  /*c600*/  UISETP.NE.AND UP0, UPT, UR59, 0x1, UPT ;  /* 0x000000013b00788c */ /* 0x000fc8000bf05270 */
[----:B------:R-:W-:-:S04]  /*c610*/  USEL UR50, URZ, 0x1, UP0 ;  /* 0x000000013f327887 */ /* 0x000fc80008000000 */
[----:B------:R-:W-:-:S04]  /*c620*/  ULOP3.LUT UR50, UR28, UR50, URZ, 0x3c, !UPT ;  /* 0x000000321c327292 */ /* 0x000fc8000f8e3c3f */
[----:B------:R-:W-:Y:S08]  /*c630*/  @P2 BRA `(.L_x_1128) ;  /* 0x0000000000382947 */ /* 0x000ff00003800000 */
[----:B------:R-:W-:Y:S05]  /*c640*/  @!P0 BRA `(.L_x_1129) ;  /* 0x0000000000048947 */ /* 0x000fea0003800000 */
[----:B------:R-:W-:Y:S01]  /*c650*/  BPT.TRAP 0x1 ;  /* 0x000000040000795c */ /* 0x000fe20000300000 */
.L_x_1129:
        /* <DEDUP_REMOVED lines=9> */
.L_x_1130:
[----:B-1----:R-:W-:Y:S05]  /*c6f0*/  @P1 BRA `(.L_x_1128) ;  /* 0x0000000000081947 */ /* 0x002fea0003800000 */
[----:B------:R-:W1:Y:S02]  /*c700*/  SYNCS.PHASECHK.TRANS64.TRYWAIT P1, [UR6+0x2d830], R5 ;  /* 0x02d83005ff0075a7 */ /* 0x000e640008020146 */
[----:B-1----:R-:W-:Y:S05]  /*c710*/  @!P1 BRA `(.L_x_1131) ;  /* 0x000000d400209947 */ /* 0x002fea0003800000 */
.L_x_1128:
[----:B------:R-:W2:Y:S01]  /*c720*/  S2R R7, SR_TID.X ;  /* 0x0000000000077919 */ /* 0x000ea20000002100 */
        /* <DEDUP_REMOVED lines=15> */
[----:B--2---:R-:W-:-:S05]  /*c820*/  SHF.R.U32.HI R7, RZ, 0x7, R7 ;  /* 0x00000007ff077819 */ /* 0x004fca0000011607 */
[----:B01----:R-:W-:-:S05]  /*c830*/  VIADD R5, R7, 0x8 ;  /* 0x0000000807057836 */ /* 0x003fca0000000000 */
        /* <DEDUP_REMOVED lines=22> */
.L_x_1133:
[----:B------:R-:W-:Y:S01]  /*c9a0*/  ULEA UR6, UR59, UR41, 0x3 ;  /* 0x000000293b067291 */ /* 0x000fe2000f8e183f */
[----:B------:R-:W-:-:S05]  /*c9b0*/  IMAD.U32 R5, RZ, RZ, UR28 ;  /* 0x0000001cff057e24 */ /* 0x000fca000f8e00ff */
[----:B------:R-:W-:-:S04]  /*c9c0*/  SHF.L.U32 R5, R5, 0x1f, RZ ;  /* 0x0000001f05057819 */ /* 0x000fc800000006ff */
[----:B------:R0:W1:Y:S01]  /*c9d0*/  SYNCS.PHASECHK.TRANS64.TRYWAIT P1, [UR6+0x2d850], R5 ;  /* 0x02d85005ff0075a7 */ /* 0x0000620008020146 */
[----:B------:R-:W-:Y:S05]  /*c9e0*/  @!P0 BRA `(.L_x_1134) ;  /* 0x0000000000048947 */ /* 0x000fea0003800000 */
[----:B------:R-:W-:Y:S01]  /*c9f0*/  BPT.TRAP 0x1 ;  /* 0x000000040000795c */ /* 0x000fe20000300000 */
.L_x_1134:
[----:B-1----:R-:W-:Y:S05]  /*ca00*/  @P1 BRA `(.L_x_1132) ;  /* 0x0000000000081947 */ /* 0x002fea0003800000 */
[----:B------:R-:W1:Y:S02]  /*ca10*/  SYNCS.PHASECHK.TRANS64.TRYWAIT P1, [UR6+0x2d850], R5 ;  /* 0x02d85005ff0075a7 */ /* 0x000e640008020146 */
[----:B-1----:R-:W-:Y:S05]  /*ca20*/  @!P1 BRA `(.L_x_1135) ;  /* 0x000000d000749947 */ /* 0x002fea0003800000 */
.L_x_1132:
        /* <DEDUP_REMOVED lines=70> */
.L_x_1136:
        /* <DEDUP_REMOVED lines=167> */
.L_x_1139:
[----:B------:R-:W-:-:S05]  /*d900*/  IMAD.U32 R85, RZ, RZ, UR34 ;  /* 0x00000022ff557e24 */ /* 0x000fca000f8e00ff */
[----:B------:R-:W-:-:S13]  /*d910*/  ISETP.NE.AND P1, PT, R85, 0x1, PT ;  /* 0x000000015500780c */ /* 0x000fda0003f25270 */
[----:B------:R-:W1:Y:S02]  /*d920*/  @P1 LDC.64 R50, c[0x0][0x9e8] ;  /* 0x00027a00ff321b82 */ /* 0x000e640000000a00 */
[----:B-1----:R-:W-:-:S05]  /*d930*/  @P1 IMAD.HI.U32 R50, R84, R50, RZ ;  /* 0x0000003254321227 */ /* 0x002fca00078e00ff */
[----:B------:R-:W-:-:S07]  /*d940*/  @P1 SHF.R.U32.HI R84, RZ, R51, R50 ;  /* 0x00000033ff541219 */ /* 0x000fce0000011632 */
.L_x_1140:
[----:B------:R-:W-:Y:S05]  /*d950*/  BSYNC B0 ;  /* 0x0000000000007941 */ /* 0x000fea0003800000 */
.L_x_1138:
[----:B------:R-:W-:-:S04]  /*d960*/  IMAD R84, R84, R85, -R75 ;  /* 0x0000005554547224 */ /* 0x000fc800078e0a4b */
[----:B------:R-:W-:-:S05]  /*d970*/  IMAD.IADD R84, R84, 0x1, -R17 ;  /* 0x0000000154547824 */ /* 0x000fca00078e0a11 */
[----:B------:R-:W-:Y:S02]  /*d980*/  VIMNMX R79, R79, R84, !PT ;  /* 0x000000544f4f7248 */ /* 0x000fe40007fe0100 */
[----:B------:R-:W-:-:S07]  /*d990*/  VIADDMNMX R80, R84, R85, R80, PT ;  /* 0x0000005554507246 */ /* 0x000fce0003800150 */
.L_x_1137:
        /* <DEDUP_REMOVED lines=116> */
.L_x_1143:
[----:B------:R-:W-:-:S05]  /*e0e0*/  IMAD.U32 R79, RZ, RZ, UR34 ;  /* 0x00000022ff4f7e24 */ /* 0x000fca000f8e00ff */
[----:B------:R-:W-:-:S13]  /*e0f0*/  ISETP.NE.AND P2, PT, R79, 0x1, PT ;  /* 0x000000014f00780c */ /* 0x000fda0003f45270 */
[----:B------:R-:W0:Y:S02]  /*e100*/  @P2 LDC.64 R24, c[0x0][0x9e8] ;  /* 0x00027a00ff182b82 */ /* 0x000e240000000a00 */
[----:B0-----:R-:W-:-:S05]  /*e110*/  @P2 IMAD.HI.U32 R24, R50, R24, RZ ;  /* 0x0000001832182227 */ /* 0x001fca00078e00ff */
[----:B------:R-:W-:-:S07]  /*e120*/  @P2 SHF.R.U32.HI R50, RZ, R25, R24 ;  /* 0x00000019ff322219 */ /* 0x000fce0000011618 */
.L_x_1144:
[----:B------:R-:W-:Y:S05]  /*e130*/  BSYNC B0 ;  /* 0x0000000000007941 */ /* 0x000fea0003800000 */
.L_x_1142:
[----:B------:R-:W-:-:S04]  /*e140*/  IMAD R50, R50, R79, -R75 ;  /* 0x0000004f32327224 */ /* 0x000fc800078e0a4b */
[----:B------:R-:W-:-:S05]  /*e150*/  IMAD.IADD R50, R50, 0x1, -R17 ;  /* 0x0000000132327824 */ /* 0x000fca00078e0a11 */
[----:B------:R-:W-:Y:S02]  /*e160*/  VIMNMX R81, R81, R50, !PT ;  /* 0x0000003251517248 */ /* 0x000fe40007fe0100 */
[----:B------:R-:W-:-:S07]  /*e170*/  VIADDMNMX R82, R50, R79, R82, PT ;  /* 0x0000004f32527246 */ /* 0x000fce0003800152 */
.L_x_1141:
        /* <DEDUP_REMOVED lines=147> */
[----:B------:R-:W-:-:S04]  /*eab0*/  ISETP.LT.OR P4, PT, R82, 0x7a, P4 ;  /* 0x0000007a5200780c */ /* 0x000fc80002781670 */
[----:B------:R-:W-:Y:S02]  /*eac0*/  FSEL R78, R78, -INF , !P4 ;  /* 0xff8000004e4e7808 */ /* 0x000fe40006000000 */
[----:B------:R-:W-:Y:S02]  /*ead0*/  @P0 LOP3.LUT R16, R16, 0x4, RZ, 0xfc, !PT ;  /* 0x0000000410100812 */ /* 0x000fe400078efcff */
[----:B------:R-:W-:Y:S02]  /*eae0*/  ISETP.LT.OR P0, PT, R82, 0x6a, P5 ;  /* 0x0000006a5200780c */ /* 0x000fe40002f01670 */
[----:B------:R-:W-:Y:S02]  /*eaf0*/  FSETP.NEU.FTZ.AND P5, PT, R24, -INF , PT ;  /* 0xff8000001800780b */ /* 0x000fe40003fbd000 */
[----:B------:R-:W-:Y:S02]  /*eb00*/  LOP3.LUT R16, R16, 0xefffffff, RZ, 0xc0, !PT ;  /* 0xefffffff10107812 */ /* 0x000fe400078ec0ff */
[----:B------:R-:W-:-:S05]  /*eb10*/  FSEL R25, R24, RZ, P5 ;  /* 0x000000ff18197208 */ /* 0x000fca0002800000 */
[----:B------:R-:W-:Y:S01]  /*eb20*/  FADD.FTZ R3, -R25, R3 ;  /* 0x0000000319037221 */ /* 0x000fe20000010100 */
[----:B------:R-:W-:Y:S01]  /*eb30*/  FMUL.FTZ R25, R24, UR33 ;  /* 0x0000002118197c20 */ /* 0x000fe20008410000 */
[----:B------:R-:W-:Y:S02]  /*eb40*/  @P0 LOP3.LUT R16, R16, 0x10000000, RZ, 0xfc, !PT ;  /* 0x1000000010100812 */ /* 0x000fe400078efcff */
[----:B------:R-:W-:Y:S02]  /*eb50*/  FMUL.FTZ R3, R3, UR33 ;  /* 0x0000002103037c20 */ /* 0x000fe40008410000 */
[----:B------:R-:W-:Y:S02]  /*eb60*/  FSEL R25, R25, RZ, P5 ;  /* 0x000000ff19197208 */ /* 0x000fe40002800000 */
[----:B------:R-:W-:Y:S02]  /*eb70*/  LOP3.LUT R16, R16, 0xdfffffff, RZ, 0xc0, !PT ;  /* 0xdfffffff10107812 */ /* 0x000fe400078ec0ff */
        /* <DEDUP_REMOVED lines=33> */
[----:B------:R-:W-:Y:S01]  /*ed90*/  FMNMX.FTZ R25, R7, R4, !PT ;  /* 0x0000000407197209 */ /* 0x000fe20007810000 */
[----:B------:R-:W0:Y:S01]  /*eda0*/  MUFU.EX2 R5, R5 ;  /* 0x0000000500057308 */ /* 0x000e220000000800 */
[----:B------:R-:W-:-:S02]  /*edb0*/  @P6 LOP3.LUT R16, R16, 0x20000000, RZ, 0xfc, !PT ;  /* 0x2000000010106812 */ /* 0x000fc400078efcff */
[----:B------:R-:W-:Y:S02]  /*edc0*/  FMNMX.FTZ R25, R9, R25, !PT ;  /* 0x0000001909197209 */ /* 0x000fe40007810000 */
[----:B------:R-:W-:Y:S02]  /*edd0*/  LOP3.LUT P6, RZ, R16, 0x100, RZ, 0xc0, !PT ;  /* 0x0000010010ff7812 */ /* 0x000fe400078cc0ff */
[----:B------:R-:W-:Y:S01]  /*ede0*/  FMNMX.FTZ R25, R12, R25, !PT ;  /* 0x000000190c197209 */ /* 0x000fe20007810000 */
[----:B------:R-:W1:Y:S01]  /*edf0*/  MUFU.EX2 R8, R8 ;  /* 0x0000000800087308 */ /* 0x000e620000000800 */
[----:B------:R-:W-:Y:S02]  /*ee00*/  LOP3.LUT P0, RZ, R16, 0x40, RZ, 0xc0, !PT ;  /* 0x0000004010ff7812 */ /* 0x000fe4000780c0ff */
[----:B------:R-:W-:Y:S02]  /*ee10*/  FMNMX.FTZ R25, R13, R25, !PT ;  /* 0x000000190d197209 */ /* 0x000fe40007810000 */
[----:B------:R-:W-:-:S02]  /*ee20*/  FSEL R60, R60, -INF , !P6 ;  /* 0xff8000003c3c7808 */ /* 0x000fc40007000000 */
[----:B------:R-:W-:Y:S01]  /*ee30*/  FMNMX.FTZ R25, R20, R25, !PT ;  /* 0x0000001914197209 */ /* 0x000fe20007810000 */
[----:B------:R-:W-:Y:S01]  /*ee40*/  MUFU.EX2 R10, R10 ;  /* 0x0000000a000a7308 */ /* 0x000fe20000000800 */
[----:B------:R-:W-:Y:S01]  /*ee50*/  LOP3.LUT P5, RZ, R16, 0x10, RZ, 0xc0, !PT ;  /* 0x0000001010ff7812 */ /* 0x000fe200078ac0ff */
[----:B0-----:R-:W-:Y:S01]  /*ee60*/  FFMA.FTZ R2, R3, R2, R5 ;  /* 0x0000000203027223 */ /* 0x001fe20000010005 */
[----:B------:R-:W-:Y:S02]  /*ee70*/  FMNMX.FTZ R25, R21, R25, !PT ;  /* 0x0000001915197209 */ /* 0x000fe40007810000 */
[----:B------:R-:W-:Y:S02]  /*ee80*/  FSEL R63, R63, -INF , !P0 ;  /* 0xff8000003f3f7808 */ /* 0x000fe40004000000 */
[----:B------:R-:W-:Y:S01]  /*ee90*/  FMNMX.FTZ R25, R26, R25, !PT ;  /* 0x000000191a197209 */ /* 0x000fe20007810000 */
[----:B------:R-:W-:Y:S01]  /*eea0*/  MUFU.EX2 R11, R11 ;  /* 0x0000000b000b7308 */ /* 0x000fe20000000800 */
[----:B------:R-:W-:Y:S01]  /*eeb0*/  FSEL R65, R65, -INF , !P5 ;  /* 0xff80000041417808 */ /* 0x000fe20006800000 */
[----:B-1----:R-:W-:Y:S01]  /*eec0*/  FADD.FTZ R2, R8, R2 ;  /* 0x0000000208027221 */ /* 0x002fe20000010000 */
[----:B------:R-:W-:-:S02]  /*eed0*/  FMNMX.FTZ R25, R27, R25, !PT ;  /* 0x000000191b197209 */ /* 0x000fc40007810000 */
[----:B------:R-:W-:Y:S02]  /*eee0*/  LOP3.LUT P5, RZ, R16, 0x4, RZ, 0xc0, !PT ;  /* 0x0000000410ff7812 */ /* 0x000fe400078ac0ff */
[----:B------:R-:W-:Y:S01]  /*eef0*/  FMNMX.FTZ R25, R30, R25, !PT ;  /* 0x000000191e197209 */ /* 0x000fe20007810000 */
[----:B------:R-:W-:Y:S01]  /*ef00*/  MUFU.EX2 R14, R14 ;  /* 0x0000000e000e7308 */ /* 0x000fe20000000800 */
[----:B------:R-:W-:Y:S02]  /*ef10*/  LOP3.LUT P0, RZ, R16, 0x10000000, RZ, 0xc0, !PT ;  /* 0x1000000010ff7812 */ /* 0x000fe4000780c0ff */
[----:B------:R-:W-:Y:S02]  /*ef20*/  FMNMX.FTZ R25, R31, R25, !PT ;  /* 0x000000191f197209 */ /* 0x000fe40007810000 */
[----:B------:R-:W-:Y:S02]  /*ef30*/  FSEL R67, R67, -INF , !P5 ;  /* 0xff80000043437808 */ /* 0x000fe40006800000 */
[----:B------:R-:W-:Y:S01]  /*ef40*/  FMNMX.FTZ R25, R34, R25, !PT ;  /* 0x0000001922197209 */ /* 0x000fe20007810000 */
[----:B------:R-:W-:Y:S01]  /*ef50*/  MUFU.EX2 R15, R15 ;  /* 0x0000000f000f7308 */ /* 0x000fe20000000800 */
[----:B------:R-:W-:-:S02]  /*ef60*/  LOP3.LUT P6, RZ, R16, 0x20000000, RZ, 0xc0, !PT ;  /* 0x2000000010ff7812 */ /* 0x000fc400078cc0ff */
[----:B------:R-:W-:Y:S02]  /*ef70*/  FMNMX.FTZ R25, R35, R25, !PT ;  /* 0x0000001923197209 */ /* 0x000fe40007810000 */
[----:B------:R-:W-:Y:S02]  /*ef80*/  FSEL R69, R69, -INF , !P0 ;  /* 0xff80000045457808 */ /* 0x000fe40004000000 */
[----:B------:R-:W-:Y:S01]  /*ef90*/  FMNMX.FTZ R25, R38, R25, !PT ;  /* 0x0000001926197209 */ /* 0x000fe20007810000 */
[----:B------:R-:W-:Y:S01]  /*efa0*/  MUFU.EX2 R51, R51 ;  /* 0x0000003300337308 */ /* 0x000fe20000000800 */
[----:B------:R-:W-:Y:S02]  /*efb0*/  FSEL R71, R71, -INF , !P6 ;  /* 0xff80000047477808 */ /* 0x000fe40007000000 */
[----:B------:R-:W-:Y:S02]  /*efc0*/  FMNMX.FTZ R25, R39, R25, !PT ;  /* 0x0000001927197209 */ /* 0x000fe40007810000 */
[----:B------:R-:W-:-:S02]  /*efd0*/  LOP3.LUT P0, RZ, R16, 0x8000000, RZ, 0xc0, !PT ;  /* 0x0800000010ff7812 */ /* 0x000fc4000780c0ff */
        /* <DEDUP_REMOVED lines=65> */
[--C-:B------:R-:W-:Y:S01]  /*f3f0*/  FFMA.FTZ R46, R46, UR33, -R50.reuse ;  /* 0x000000212e2e7c23 */ /* 0x100fe20008010832 */
[--C-:B------:R-:W-:Y:S01]  /*f400*/  FFMA.FTZ R47, R47, UR33, -R50.reuse ;  /* 0x000000212f2f7c23 */ /* 0x100fe20008010832 */
[--C-:B------:R-:W-:Y:S01]  /*f410*/  FFMA.FTZ R52, R52, UR33, -R50.reuse ;  /* 0x0000002134347c23 */ /* 0x100fe20008010832 */
[--C-:B------:R-:W-:Y:S01]  /*f420*/  FFMA.FTZ R53, R53, UR33, -R50.reuse ;  /* 0x0000002135357c23 */ /* 0x100fe20008010832 */
[--C-:B------:R-:W-:Y:S01]  /*f430*/  FFMA.FTZ R56, R56, UR33, -R50.reuse ;  /* 0x0000002138387c23 */ /* 0x100fe20008010832 */
[----:B------:R-:W2:Y:S01]  /*f440*/  MUFU.EX2 R12, R12 ;  /* 0x0000000c000c7308 */ /* 0x000ea20000000800 */
        /* <DEDUP_REMOVED lines=12> */
[----:B------:R-:W-:-:S03]  /*f510*/  FFMA.FTZ R50, R78, UR33, -R50 ;  /* 0x000000214e327c23 */ /* 0x000fc60008010832 */
[----:B------:R-:W3:Y:S08]  /*f520*/  MUFU.EX2 R13, R20 ;  /* 0x00000014000d7308 */ /* 0x000ef00000000800 */
[----:B------:R-:W-:Y:S08]  /*f530*/  MUFU.EX2 R20, R31 ;  /* 0x0000001f00147308 */ /* 0x000ff00000000800 */
[----:B------:R-:W4:Y:S08]  /*f540*/  MUFU.EX2 R21, R21 ;  /* 0x0000001500157308 */ /* 0x000f300000000800 */
[----:B------:R1:W-:Y:S08]  /*f550*/  MUFU.EX2 R31, R34 ;  /* 0x00000022001f7308 */ /* 0x0003f00000000800 */
[----:B------:R-:W5:Y:S01]  /*f560*/  MUFU.EX2 R26, R26 ;  /* 0x0000001a001a7308 */ /* 0x000f620000000800 */
[----:B-1----:R-:W-:Y:S01]  /*f570*/  FADD.FTZ R34, R9, R0 ;  /* 0x0000000009227221 */ /* 0x002fe20000010000 */
[----:B------:R-:W-:-:S03]  /*f580*/  FADD.FTZ R0, R10, R2 ;  /* 0x000000020a007221 */ /* 0x000fc60000010000 */
[----:B--2---:R-:W-:Y:S01]  /*f590*/  FADD.FTZ R2, R12, R34 ;  /* 0x000000220c027221 */ /* 0x004fe20000010000 */
[----:B------:R-:W-:Y:S02]  /*f5a0*/  FADD.FTZ R0, R11, R0 ;  /* 0x000000000b007221 */ /* 0x000fe40000010000 */
[----:B------:R-:W1:Y:S01]  /*f5b0*/  MUFU.EX2 R27, R27 ;  /* 0x0000001b001b7308 */ /* 0x000e620000000800 */
[----:B0-----:R-:W-:Y:S01]  /*f5c0*/  FADD.FTZ R2, R75, R2 ;  /* 0x000000024b027221 */ /* 0x001fe20000010000 */
[----:B------:R-:W-:-:S03]  /*f5d0*/  FADD.FTZ R0, R14, R0 ;  /* 0x000000000e007221 */ /* 0x000fc60000010000 */
[----:B---3--:R-:W-:Y:S01]  /*f5e0*/  FADD.FTZ R2, R13, R2 ;  /* 0x000000020d027221 */ /* 0x008fe20000010000 */
[----:B------:R-:W-:Y:S02]  /*f5f0*/  FADD.FTZ R0, R15, R0 ;  /* 0x000000000f007221 */ /* 0x000fe40000010000 */
[----:B------:R-:W0:Y:S01]  /*f600*/  MUFU.EX2 R30, R30 ;  /* 0x0000001e001e7308 */ /* 0x000e220000000800 */
[----:B----4-:R-:W-:Y:S01]  /*f610*/  FADD.FTZ R2, R21, R2 ;  /* 0x0000000215027221 */ /* 0x010fe20000010000 */
[----:B------:R-:W-:-:S03]  /*f620*/  FADD.FTZ R0, R51, R0 ;  /* 0x0000000033007221 */ /* 0x000fc60000010000 */
[----:B-----5:R-:W-:Y:S01]  /*f630*/  FADD.FTZ R2, R26, R2 ;  /* 0x000000021a027221 */ /* 0x020fe20000010000 */
[----:B------:R-:W-:Y:S02]  /*f640*/  FADD.FTZ R0, R83, R0 ;  /* 0x0000000053007221 */ /* 0x000fe40000010000 */
[----:B------:R-:W2:Y:S01]  /*f650*/  MUFU.EX2 R79, R35 ;  /* 0x00000023004f7308 */ /* 0x000ea20000000800 */
[----:B-1----:R-:W-:Y:S01]  /*f660*/  FADD.FTZ R2, R27, R2 ;  /* 0x000000021b027221 */ /* 0x002fe20000010000 */
[----:B------:R-:W-:-:S04]  /*f670*/  FADD.FTZ R0, R28, R0 ;  /* 0x000000001c007221 */ /* 0x000fc80000010000 */
[----:B------:R-:W-:Y:S02]  /*f680*/  FADD.FTZ R0, R29, R0 ;  /* 0x000000001d007221 */ /* 0x000fe40000010000 */
[----:B------:R-:W1:Y:S01]  /*f690*/  MUFU.EX2 R38, R38 ;  /* 0x0000002600267308 */ /* 0x000e620000000800 */
[----:B0-----:R-:W-:Y:S01]  /*f6a0*/  FADD.FTZ R2, R30, R2 ;  /* 0x000000021e027221 */ /* 0x001fe20000010000 */
[----:B------:R-:W-:-:S03]  /*f6b0*/  FADD.FTZ R0, R32, R0 ;  /* 0x0000000020007221 */ /* 0x000fc60000010000 */
[----:B------:R-:W-:Y:S01]  /*f6c0*/  FADD.FTZ R2, R20, R2 ;  /* 0x0000000214027221 */ /* 0x000fe20000010000 */
[----:B------:R-:W-:Y:S02]  /*f6d0*/  FADD.FTZ R0, R33, R0 ;  /* 0x0000000021007221 */ /* 0x000fe40000010000 */
[----:B------:R-:W0:Y:S01]  /*f6e0*/  MUFU.EX2 R78, R39 ;  /* 0x00000027004e7308 */ /* 0x000e220000000800 */
[----:B------:R-:W-:Y:S01]  /*f6f0*/  FADD.FTZ R2, R31, R2 ;  /* 0x000000021f027221 */ /* 0x000fe20000010000 */
[----:B------:R-:W-:-:S03]  /*f700*/  FADD.FTZ R0, R36, R0 ;  /* 0x0000000024007221 */ /* 0x000fc60000010000 */
[----:B--2---:R-:W-:Y:S01]  /*f710*/  FADD.FTZ R2, R79, R2 ;  /* 0x000000024f027221 */ /* 0x004fe20000010000 */
[----:B------:R-:W-:Y:S02]  /*f720*/  FADD.FTZ R0, R37, R0 ;  /* 0x0000000025007221 */ /* 0x000fe40000010000 */
[----:B------:R-:W2:Y:S01]  /*f730*/  MUFU.EX2 R39, R42 ;  /* 0x0000002a00277308 */ /* 0x000ea20000000800 */
[----:B-1----:R-:W-:Y:S01]  /*f740*/  FADD.FTZ R2, R38, R2 ;  /* 0x0000000226027221 */ /* 0x002fe20000010000 */
[----:B------:R-:W-:-:S04]  /*f750*/  FADD.FTZ R0, R40, R0 ;  /* 0x0000000028007221 */ /* 0x000fc80000010000 */
[----:B------:R-:W-:Y:S02]  /*f760*/  FADD.FTZ R0, R41, R0 ;  /* 0x0000000029007221 */ /* 0x000fe40000010000 */
[----:B------:R-:W1:Y:S01]  /*f770*/  MUFU.EX2 R43, R43 ;  /* 0x0000002b002b7308 */ /* 0x000e620000000800 */
[----:B0-----:R-:W-:Y:S01]  /*f780*/  FADD.FTZ R2, R78, R2 ;  /* 0x000000024e027221 */ /* 0x001fe20000010000 */
[----:B------:R-:W-:-:S04]  /*f790*/  FADD.FTZ R0, R44, R0 ;  /* 0x000000002c007221 */ /* 0x000fc80000010000 */
[----:B------:R-:W-:Y:S02]  /*f7a0*/  FADD.FTZ R0, R45, R0 ;  /* 0x000000002d007221 */ /* 0x000fe40000010000 */
[----:B------:R-:W0:Y:S01]  /*f7b0*/  MUFU.EX2 R46, R46 ;  /* 0x0000002e002e7308 */ /* 0x000e220000000800 */
[----:B--2---:R-:W-:Y:S01]  /*f7c0*/  FADD.FTZ R2, R39, R2 ;  /* 0x0000000227027221 */ /* 0x004fe20000010000 */
[----:B------:R-:W-:-:S04]  /*f7d0*/  FADD.FTZ R0, R48, R0 ;  /* 0x0000000030007221 */ /* 0x000fc80000010000 */
        /* <DEDUP_REMOVED lines=11> */
[----:B------:R-:W-:-:S06]  /*f890*/  FADD.FTZ R0, R62, R0 ;  /* 0x000000003e007221 */ /* 0x000fcc0000010000 */
        /* <DEDUP_REMOVED lines=42> */
.L_x_1145:
        /* <DEDUP_REMOVED lines=54> */
[----:B------:R-:W-:Y:S01]  /*fea0*/  FMUL.FTZ R117, R117, R3 ;  /* 0x0000000375757220 */ /* 0x000fe20000410000 */
[----:B------:R-:W-:Y:S01]  /*feb0*/  F2FP.BF16.F32.PACK_AB R67, R69, R67 ;  /* 0x000000434543723e */ /* 0x000fe200000010ff */
[-C--:B------:R-:W-:Y:S01]  /*fec0*/  FMUL.FTZ R120, R120, R3.reuse ;  /* 0x0000000378787220 */ /* 0x080fe20000410000 */
[----:B0-----:R-:W-:Y:S01]  /*fed0*/  F2FP.BF16.F32.PACK_AB R8, R72, R70 ;  /* 0x000000464808723e */ /* 0x001fe200000010ff */
        /* <DEDUP_REMOVED lines=48> */
.L_x_1127:
[----:B------:R-:W-:Y:S06]  /*101e0*/  BAR.ARV 0x8, 0x200 ;  /* 0x0208000000007b1d */ /* 0x000fec0000002000 */
[----:B------:R-:W-:Y:S05]  /*101f0*/  @!P0 BRA `(.L_x_1147) ;  /* 0x0000000000048947 */ /* 0x000fea0003800000 */
[----:B------:R-:W-:Y:S01]  /*10200*/  BPT.TRAP 0x1 ;  /* 0x000000040000795c */ /* 0x000fe20000300000 */
.L_x_1147:
[----:B------:R-:W-:Y:S01]  /*10210*/  ULEA UR8, UR49, UR41, 0x3 ;  /* 0x0000002931087291 */ /* 0x000fe2000f8e183f */
[----:B------:R-:W-:-:S05]  /*10220*/  IMAD.U32 R3, RZ, RZ, UR50 ;  /* 0x00000032ff037e24 */ /* 0x000fca000f8e00ff */
[----:B------:R-:W-:-:S04]  /*10230*/  SHF.L.U32 R3, R3, 0x1f, RZ ;  /* 0x0000001f03037819 */ /* 0x000fc800000006ff */
[----:B------:R0:W1:Y:S01]  /*10240*/  SYNCS.PHASECHK.TRANS64.TRYWAIT P1, [UR8+0x2d850], R3 ;  /* 0x02d85003ff0075a7 */ /* 0x0000620008020148 */
[----:B------:R-:W-:Y:S05]  /*10250*/  @!P0 BRA `(.L_x_1148) ;  /* 0x0000000000048947 */ /* 0x000fea0003800000 */
[----:B------:R-:W-:Y:S01]  /*10260*/  BPT.TRAP 0x1 ;  /* 0x000000040000795c */ /* 0x000fe20000300000 */
.L_x_1148:
[----:B-1----:R-:W-:Y:S05]  /*10270*/  @P1 BRA `(.L_x_1149) ;  /* 0x0000000000081947 */ /* 0x002fea0003800000 */
[----:B------:R-:W1:Y:S02]  /*10280*/  SYNCS.PHASECHK.TRANS64.TRYWAIT P1, [UR8+0x2d850], R3 ;  /* 0x02d85003ff0075a7 */ /* 0x000e640008020148 */
[----:B-1----:R-:W-:Y:S05]  /*10290*/  @!P1 BRA `(.L_x_1150) ;  /* 0x0000009800709947 */ /* 0x002fea0003800000 */
.L_x_1149:
[----:B------:R-:W-:Y:S01]  /*102a0*/  UIADD3 UR41, UR41, 0x400, URZ ;  /* 0x0000040029297890 */ /* 0x000fe2000fffe03f */
[----:B------:R-:W-:Y:S01]  /*102b0*/  WARPGROUP.ARRIVE ;  /* 0x00000000000079c5 */ /* 0x000fe20000000000 */
[----:B------:R-:W-:Y:S01]  /*102c0*/  ULOP3.LUT UR45, UR45, 0x10000, URZ, 0xfc, !UPT ;  /* 0x000100002d2d7892 */ /* 0x000fe2000f8efc3f */
[----:B01----:R-:W0:Y:S01]  /*102d0*/  SHFL.BFLY PT, R3, R2, 0x2, 0x1f ;  /* 0x0c401f0002037f89 */ /* 0x003e2200000e0000 */
[----:B------:R-:W-:Y:S01]  /*102e0*/  USHF.R.U32.HI UR41, URZ, 0x4, UR41 ;  /* 0x000000043f297899 */ /* 0x000fe20008011629 */
[----:B------:R-:W-:Y:S01]  /*102f0*/  IMAD.MOV.U32 R7, RZ, RZ, RZ ;  /* 0x000000ffff077224 */ /* 0x000fe200078e00ff */
        /* <DEDUP_REMOVED lines=12> */
[----:B------:R-:W-:Y:S01]  /*103c0*/  IMAD.MOV.U32 R2, RZ, RZ, -0x800000 ;  /* 0xff800000ff027424 */ /* 0x000fe200078e00ff */
[----:B------:R-:W-:Y:S01]  /*103d0*/  UMOV UR5, 0x40000040 ;  /* 0x4000004000057882 */ /* 0x000fe20000000000 */
[----:B------:R-:W-:Y:S01]  /*103e0*/  UMOV UR7, 0x80000020 ;  /* 0x8000002000077882 */ /* 0x000fe20000000000 */
[----:B------:R-:W0:Y:S01]  /*103f0*/  SHFL.BFLY PT, R4, R3, 0x1, 0x1f ;  /* 0x0c201f0003047f89 */ /* 0x000e2200000e0000 */
[----:B-1----:R-:W-:Y:S01]  /*10400*/  FADD.FTZ R5, R5, R0 ;  /* 0x0000000005057221 */ /* 0x002fe20000010000 */
[----:B------:R-:W-:-:S04]  /*10410*/  IMAD.MOV.U32 R0, RZ, RZ, -0x800000 ;  /* 0xff800000ff007424 */ /* 0x000fc800078e00ff */
[----:B------:R-:W1:Y:S01]  /*10420*/  SHFL.BFLY PT, R6, R5, 0x1, 0x1f ;  /* 0x0c201f0005067f89 */ /* 0x000e6200000e0000 */
[----:B0-----:R-:W-:Y:S01]  /*10430*/  FADD.FTZ R9, R3, R4 ;  /* 0x0000000403097221 */ /* 0x001fe20000010000 */
[----:B------:R-:W-:Y:S02]  /*10440*/  IMAD.MOV.U32 R4, RZ, RZ, RZ ;  /* 0x000000ffff047224 */ /* 0x000fe400078e00ff */
[----:B------:R-:W-:Y:S02]  /*10450*/  IMAD.U32 R3, RZ, RZ, UR33 ;  /* 0x00000021ff037e24 */ /* 0x000fe4000f8e00ff */
[----:B------:R-:W-:Y:S01]  /*10460*/  FSETP.NE.FTZ.AND P1, PT, R9, RZ, PT ;  /* 0x000000ff0900720b */ /* 0x000fe20003f35000 */
[----:B-1----:R-:W-:Y:S01]  /*10470*/  FADD.FTZ R10, R5, R6 ;  /* 0x00000006050a7221 */ /* 0x002fe20000010000 */
[----:B------:R-:W-:-:S04]  /*10480*/  IMAD.U32 R5, RZ, RZ, UR33 ;  /* 0x00000021ff057e24 */ /* 0x000fc8000f8e00ff */
[----:B------:R-:W-:-:S07]  /*10490*/  FSETP.NE.FTZ.AND P2, PT, R10, RZ, PT ;  /* 0x000000ff0a00720b */ /* 0x000fce0003f55000 */
[----:B------:R-:W0:Y:S01]  /*104a0*/  @P1 MUFU.LG2 R6, R9 ;  /* 0x0000000900061308 */ /* 0x000e220000000c00 */
[----:B------:R-:W-:-:S05]  /*104b0*/  @P1 FMUL.FTZ R3, R3, 0.69314718246459960938 ;  /* 0x3f31721803031820 */ /* 0x000fca0000410000 */
[----:B------:R-:W-:Y:S02]  /*104c0*/  @P2 FMUL.FTZ R5, R5, 0.69314718246459960938 ;  /* 0x3f31721805052820 */ /* 0x000fe40000410000 */
        /* <DEDUP_REMOVED lines=55> */
.L_x_1151:
        /* <DEDUP_REMOVED lines=10> */
[----:B------:R-:W-:Y:S01]  /*108e0*/  USEL UR4, URZ, 0x1, UP0 ;  /* 0x000000013f047887 */ /* 0x000fe20008000000 */
        /* <DEDUP_REMOVED lines=44> */
[----:B------:R-:W-:-:S02]  /*10bb0*/  UIADD3 UR51, UR51, 0x1, URZ ;  /* 0x0000000133337890 */ /* 0x000fc4000fffe03f */
[----:B------:R-:W-:Y:S02]  /*10bc0*/  USEL UR49, UR49, URZ, UP0 ;  /* 0x0000003f31317287 */ /* 0x000fe40008000000 */
[----:B------:R-:W-:-:S12]  /*10bd0*/  ULOP3.LUT UR50, UR50, UR4, URZ, 0x3c, !UPT ;  /* 0x0000000432327292 */ /* 0x000fd8000f8e3c3f */
.L_x_1073:
[----:B------:R-:W0:Y:S08]  /*10be0*/  S2UR UR42, SR_CgaCtaId ;  /* 0x00000000002a79c3 */ /* 0x000e300000008800 */
[----:B------:R-:W-:Y:S06]  /*10bf0*/  BAR.SYNC.DEFER_BLOCKING 0x5, 0x200 ;  /* 0x0148000000007b1d */ /* 0x000fec0000010000 */
[----:B------:R-:W-:Y:S01]  /*10c00*/  UMOV UR41, 0x400 ;  /* 0x0000040000297882 */ /* 0x000fe20000000000 */
[----:B------:R-:W-:Y:S01]  /*10c10*/  BSSY B0, `(.L_x_1152) ;  /* 0x0000284000007945 */ /* 0x000fe20003800000 */
[----:B0-----:R-:W-:-:S09]  /*10c20*/  ULEA UR41, UR42, UR41, 0x18 ;  /* 0x000000292a297291 */ /* 0x001fd2000f8ec03f */
[----:B------:R-:W0:Y:S02]  /*10c30*/  LDS.128 R4, [UR41+0x2d8d0] ;  /* 0x02d8d029ff047984 */ /* 0x000e240008000c00 */
[----:B0-----:R-:W-:Y:S02]  /*10c40*/  R2UR UR6, R5 ;  /* 0x00000000050672ca */ /* 0x001fe400000e0000 */
[----:B------:R-:W-:Y:S02]  /*10c50*/  R2UR UR5, R6 ;  /* 0x00000000060572ca */ /* 0x000fe400000e0000 */
[----:B------:R-:W-:Y:S01]  /*10c60*/  R2UR UR7, R7 ;  /* 0x00000000070772ca */ /* 0x000fe200000e0000 */
[----:B------:R-:W-:Y:S06]  /*10c70*/  BAR.ARV 0x4, 0x200 ;  /* 0x0108000000007b1d */ /* 0x000fec0000002000 */
[----:B------:R-:W-:Y:S08]  /*10c80*/  @P0 BRA `(.L_x_1153) ;  /* 0x0000001c00300947 */ /* 0x000ff00003800000 */
[----:B------:R-:W2:Y:S01]  /*10c90*/  LDL R3, [R1+0x14] ;  /* 0x0000140001037983 */ /* 0x000ea20000100800 */
[----:B------:R-:W0:Y:S01]  /*10ca0*/  S2UR UR4, SR_SWINHI ;  /* 0x00000000000479c3 */ /* 0x000e220000002f00 */
[----:B------:R-:W-:-:S07]  /*10cb0*/  ULDC.64 UR10, c[0x0][0xc00] ;  /* 0x00030000000a7ab9 */ /* 0x000fce0000000a00 */
[----:B------:R-:W1:Y:S01]  /*10cc0*/  LDC R36, c[0x0][0xbe8] ;  /* 0x0002fa00ff247b82 */ /* 0x000e620000000800 */
[----:B------:R-:W-:Y:S01]  /*10cd0*/  UMOV UR8, UR41 ;  /* 0x0000002900087c82 */ /* 0x000fe20008000000 */
[----:B0-----:R-:W-:Y:S01]  /*10ce0*/  UMOV UR9, UR4 ;  /* 0x0000000400097c82 */ /* 0x001fe20008000000 */
[----:B------:R-:W-:Y:S02]  /*10cf0*/  IMAD.U32 R28, RZ, RZ, UR8 ;  /* 0x00000008ff1c7e24 */ /* 0x000fe4000f8e00ff */
[----:B------:R-:W-:Y:S01]  /*10d00*/  IMAD.U32 R29, RZ, RZ, UR9 ;  /* 0x00000009ff1d7e24 */ /* 0x000fe2000f8e00ff */
[----:B------:R-:W-:Y:S02]  /*10d10*/  ULDC.64 UR8, c[0x0][0xc00] ;  /* 0x0003000000087ab9 */ /* 0x000fe40000000a00 */
[----:B------:R-:W-:Y:S01]  /*10d20*/  UIMAD.WIDE UR8, UR43, 0x4, UR8 ;  /* 0x000000042b0878a5 */ /* 0x000fe2000f8e0208 */
[----:B------:R-:W-:Y:S01]  /*10d30*/  BAR.SYNC.DEFER_BLOCKING 0x1, 0x180 ;  /* 0x0046000000007b1d */ /* 0x000fe20000010000 */
[----:B--2---:R-:W-:-:S03]  /*10d40*/  IMAD.WIDE R4, R3, 0x2, R28 ;  /* 0x0000000203047825 */ /* 0x004fc600078e021c */
[C---:B------:R-:W-:Y:S02]  /*10d50*/  LOP3.LUT R3, R4.reuse, 0x180, RZ, 0xc0, !PT ;  /* 0x0000018004037812 */ /* 0x040fe400078ec0ff */
[----:B------:R-:W-:Y:S02]  /*10d60*/  IADD3 R8, P4, R4, 0x20, RZ ;  /* 0x0000002004087810 */ /* 0x000fe40007f9e0ff */
[----:B------:R-:W-:Y:S02]  /*10d70*/  SHF.R.U64 R3, R3, 0x3, RZ ;  /* 0x0000000303037819 */ /* 0x000fe400000012ff */
[----:B------:R-:W-:Y:S01]  /*10d80*/  LOP3.LUT R6, R8, 0x180, RZ, 0xc0, !PT ;  /* 0x0000018008067812 */ /* 0x000fe200078ec0ff */
[----:B------:R-:W-:Y:S01]  /*10d90*/  IMAD.X R25, RZ, RZ, R5, P4 ;  /* 0x000000ffff197224 */ /* 0x000fe200020e0605 */
[C---:B------:R-:W-:Y:S02]  /*10da0*/  IADD3 R27, P3, R4.reuse, 0x3000, RZ ;  /* 0x00003000041b7810 */ /* 0x040fe40007f7e0ff */
[----:B------:R-:W-:-:S02]  /*10db0*/  IADD3 R10, P2, R4, 0x3020, RZ ;  /* 0x00003020040a7810 */ /* 0x000fc40007f5e0ff */
[C---:B------:R-:W-:Y:S01]  /*10dc0*/  IADD3 R31, P1, R4.reuse, 0x6000, RZ ;  /* 0x00006000041f7810 */ /* 0x040fe20007f3e0ff */
[--C-:B------:R-:W-:Y:S01]  /*10dd0*/  IMAD.X R15, RZ, RZ, R5.reuse, P3 ;  /* 0x000000ffff0f7224 */ /* 0x100fe200018e0605 */
[----:B------:R-:W-:Y:S01]  /*10de0*/  IADD3 R30, P0, R4, 0x6020, RZ ;  /* 0x00006020041e7810 */ /* 0x000fe20007f1e0ff */
[--C-:B------:R-:W-:Y:S01]  /*10df0*/  IMAD.X R13, RZ, RZ, R5.reuse, P2 ;  /* 0x000000ffff0d7224 */ /* 0x100fe200010e0605 */
[----:B------:R-:W-:Y:S01]  /*10e00*/  LOP3.LUT R4, R3, R4, RZ, 0x3c, !PT ;  /* 0x0000000403047212 */ /* 0x000fe200078e3cff */
[--C-:B------:R-:W-:Y:S01]  /*10e10*/  IMAD.X R9, RZ, RZ, R5.reuse, P1 ;  /* 0x000000ffff097224 */ /* 0x100fe200008e0605 */
[----:B------:R-:W-:Y:S01]  /*10e20*/  SHF.R.U64 R3, R6, 0x3, RZ ;  /* 0x0000000306037819 */ /* 0x000fe200000012ff */
[----:B------:R-:W-:Y:S01]  /*10e30*/  IMAD.X R11, RZ, RZ, R5, P0 ;  /* 0x000000ffff0b7224 */ /* 0x000fe200000e0605 */
[----:B------:R-:W-:Y:S02]  /*10e40*/  LOP3.LUT R7, R27, 0x180, RZ, 0xc0, !PT ;  /* 0x000001801b077812 */ /* 0x000fe400078ec0ff */
[----:B------:R-:W-:-:S02]  /*10e50*/  LOP3.LUT R24, R3, R8, RZ, 0x3c, !PT ;  /* 0x0000000803187212 */ /* 0x000fc400078e3cff */
[----:B------:R-:W-:Y:S02]  /*10e60*/  SHF.R.U64 R6, R7, 0x3, RZ ;  /* 0x0000000307067819 */ /* 0x000fe400000012ff */
[----:B------:R-:W-:Y:S02]  /*10e70*/  LOP3.LUT R3, R10, 0x180, RZ, 0xc0, !PT ;  /* 0x000001800a037812 */ /* 0x000fe400078ec0ff */
[----:B------:R-:W-:Y:S02]  /*10e80*/  LOP3.LUT R14, R6, R27, RZ, 0x3c, !PT ;  /* 0x0000001b060e7212 */ /* 0x000fe400078e3cff */
[----:B------:R-:W-:Y:S02]  /*10e90*/  SHF.R.U64 R3, R3, 0x3, RZ ;  /* 0x0000000303037819 */ /* 0x000fe400000012ff */
[----:B------:R-:W-:Y:S02]  /*10ea0*/  LOP3.LUT R8, R31, 0x180, RZ, 0xc0, !PT ;  /* 0x000001801f087812 */ /* 0x000fe400078ec0ff */
[----:B------:R-:W-:-:S02]  /*10eb0*/  LOP3.LUT R27, R30, 0x180, RZ, 0xc0, !PT ;  /* 0x000001801e1b7812 */ /* 0x000fc400078ec0ff */
[----:B------:R-:W-:Y:S02]  /*10ec0*/  LOP3.LUT R12, R3, R10, RZ, 0x3c, !PT ;  /* 0x0000000a030c7212 */ /* 0x000fe400078e3cff */
[----:B------:R-:W-:Y:S02]  /*10ed0*/  SHF.R.U64 R8, R8, 0x3, RZ ;  /* 0x0000000308087819 */ /* 0x000fe400000012ff */
[----:B------:R-:W-:Y:S02]  /*10ee0*/  SHF.R.U64 R27, R27, 0x3, RZ ;  /* 0x000000031b1b7819 */ /* 0x000fe400000012ff */
[----:B------:R-:W-:Y:S02]  /*10ef0*/  MOV R26, R4 ;  /* 0x00000004001a7202 */ /* 0x000fe40000000f00 */
[----:B------:R-:W-:Y:S02]  /*10f00*/  F2FP.BF16.F32.PACK_AB R4, R21, R20 ;  /* 0x000000141504723e */ /* 0x000fe400000010ff */
[----:B------:R-:W-:-:S02]  /*10f10*/  F2FP.BF16.F32.PACK_AB R5, R91, R90 ;  /* 0x0000005a5b05723e */ /* 0x000fc400000010ff */
[----:B------:R-:W-:Y:S02]  /*10f20*/  F2FP.BF16.F32.PACK_AB R6, R93, R92 ;  /* 0x0000005c5d06723e */ /* 0x000fe400000010ff */
[----:B------:R-:W-:Y:S02]  /*10f30*/  F2FP.BF16.F32.PACK_AB R7, R95, R94 ;  /* 0x0000005e5f07723e */ /* 0x000fe400000010ff */
[----:B------:R-:W-:Y:S02]  /*10f40*/  MOV R35, R14 ;  /* 0x0000000e00237202 */ /* 0x000fe40000000f00 */
[----:B------:R-:W-:Y:S01]  /*10f50*/  MOV R34, R12 ;  /* 0x0000000c00227202 */ /* 0x000fe20000000f00 */
[----:B------:R0:W-:Y:S01]  /*10f60*/  STSM.16.M88.4 [R26], R4 ;  /* 0x000000041a007844 */ /* 0x0001e20000000200 */
[----:B------:R-:W-:Y:S01]  /*10f70*/  LOP3.LUT R8, R8, R31, RZ, 0x3c, !PT ;  /* 0x0000001f08087212 */ /* 0x000fe200078e3cff */
[----:B------:R-:W-:Y:S01]  /*10f80*/  IMAD.U32 R31, RZ, RZ, UR9 ;  /* 0x00000009ff1f7e24 */ /* 0x000fe2000f8e00ff */
[----:B------:R-:W-:Y:S01]  /*10f90*/  LOP3.LUT R10, R27, R30, RZ, 0x3c, !PT ;  /* 0x0000001e1b0a7212 */ /* 0x000fe200078e3cff */
[----:B------:R-:W-:Y:S01]  /*10fa0*/  IMAD.U32 R30, RZ, RZ, UR8 ;  /* 0x00000008ff1e7e24 */ /* 0x000fe2000f8e00ff */
[----:B------:R-:W-:Y:S01]  /*10fb0*/  MOV R24, R24 ;  /* 0x0000001800187202 */ /* 0x000fe20000000f00 */
[----:B------:R-:W-:Y:S01]  /*10fc0*/  ULDC.64 UR8, c[0x0][0xc08] ;  /* 0x0003020000087ab9 */ /* 0x000fe20000000a00 */
[----:B------:R-:W-:-:S02]  /*10fd0*/  F2FP.BF16.F32.PACK_AB R12, R97, R96 ;  /* 0x00000060610c723e */ /* 0x000fc400000010ff */
[----:B------:R-:W-:Y:S02]  /*10fe0*/  F2FP.BF16.F32.PACK_AB R13, R99, R98 ;  /* 0x00000062630d723e */ /* 0x000fe400000010ff */
[----:B------:R-:W-:Y:S02]  /*10ff0*/  F2FP.BF16.F32.PACK_AB R14, R101, R100 ;  /* 0x00000064650e723e */ /* 0x000fe400000010ff */
[----:B------:R-:W-:Y:S02]  /*11000*/  F2FP.BF16.F32.PACK_AB R15, R103, R102 ;  /* 0x00000066670f723e */ /* 0x000fe400000010ff */
[----:B------:R-:W-:Y:S02]  /*11010*/  MOV R3, R8 ;  /* 0x0000000800037202 */ /* 0x000fe40000000f00 */
[----:B------:R-:W-:Y:S01]  /*11020*/  MOV R33, R10 ;  /* 0x0000000a00217202 */ /* 0x000fe20000000f00 */
[----:B------:R2:W-:Y:S01]  /*11030*/  STSM.16.M88.4 [R24], R12 ;  /* 0x0000000c18007844 */ /* 0x0005e20000000200 */
[----:B0-----:R-:W-:-:S02]  /*11040*/  F2FP.BF16.F32.PACK_AB R4, R105, R104 ;  /* 0x000000686904723e */ /* 0x001fc400000010ff */
[----:B------:R-:W-:Y:S02]  /*11050*/  F2FP.BF16.F32.PACK_AB R5, R107, R106 ;  /* 0x0000006a6b05723e */ /* 0x000fe400000010ff */
[----:B------:R-:W-:Y:S02]  /*11060*/  F2FP.BF16.F32.PACK_AB R6, R109, R108 ;  /* 0x0000006c6d06723e */ /* 0x000fe400000010ff */
[----:B------:R-:W-:Y:S02]  /*11070*/  F2FP.BF16.F32.PACK_AB R7, R111, R110 ;  /* 0x0000006e6f07723e */ /* 0x000fe400000010ff */
[----:B------:R-:W-:Y:S02]  /*11080*/  F2FP.BF16.F32.PACK_AB R8, R113, R112 ;  /* 0x000000707108723e */ /* 0x000fe400000010ff */
[----:B------:R-:W-:Y:S01]  /*11090*/  F2FP.BF16.F32.PACK_AB R9, R115, R114 ;  /* 0x000000727309723e */ /* 0x000fe200000010ff */
[----:B------:R-:W-:Y:S01]  /*110a0*/  STSM.16.M88.4 [R35], R4 ;  /* 0x0000000423007844 */ /* 0x000fe20000000200 */
[----:B------:R-:W-:-:S02]  /*110b0*/  F2FP.BF16.F32.PACK_AB R10, R117, R116 ;  /* 0x00000074750a723e */ /* 0x000fc400000010ff */
[----:B------:R-:W-:Y:S02]  /*110c0*/  F2FP.BF16.F32.PACK_AB R11, R119, R118 ;  /* 0x00000076770b723e */ /* 0x000fe400000010ff */
[----:B--2---:R-:W-:Y:S02]  /*110d0*/  F2FP.BF16.F32.PACK_AB R12, R121, R120 ;  /* 0x00000078790c723e */ /* 0x004fe400000010ff */
[----:B------:R-:W-:Y:S01]  /*110e0*/  F2FP.BF16.F32.PACK_AB R13, R123, R122 ;  /* 0x0000007a7b0d723e */ /* 0x000fe200000010ff */
[----:B------:R-:W-:Y:S01]  /*110f0*/  STSM.16.M88.4 [R34], R8 ;  /* 0x0000000822007844 */ /* 0x000fe20000000200 */
[----:B------:R-:W-:Y:S02]  /*11100*/  F2FP.BF16.F32.PACK_AB R14, R125, R124 ;  /* 0x0000007c7d0e723e */ /* 0x000fe400000010ff */
[----:B------:R-:W-:Y:S02]  /*11110*/  F2FP.BF16.F32.PACK_AB R15, R127, R126 ;  /* 0x0000007e7f0f723e */ /* 0x000fe400000010ff */
[----:B------:R-:W-:-:S02]  /*11120*/  F2FP.BF16.F32.PACK_AB R24, R129, R128 ;  /* 0x000000808118723e */ /* 0x000fc400000010ff */
[----:B------:R-:W-:Y:S01]  /*11130*/  F2FP.BF16.F32.PACK_AB R25, R131, R130 ;  /* 0x000000828319723e */ /* 0x000fe200000010ff */
[----:B------:R0:W-:Y:S01]  /*11140*/  STSM.16.M88.4 [R3], R12 ;  /* 0x0000000c03007844 */ /* 0x0001e20000000200 */
[----:B------:R-:W-:Y:S02]  /*11150*/  F2FP.BF16.F32.PACK_AB R26, R133, R132 ;  /* 0x00000084851a723e */ /* 0x000fe400000010ff */
[----:B------:R-:W-:Y:S02]  /*11160*/  F2FP.BF16.F32.PACK_AB R27, R135, R134 ;  /* 0x00000086871b723e */ /* 0x000fe400000010ff */
[----:B------:R-:W-:-:S03]  /*11170*/  ISETP.NE.U32.AND P0, PT, RZ, UR10, PT ;  /* 0x0000000aff007c0c */ /* 0x000fc6000bf05070 */
[----:B------:R2:W-:Y:S01]  /*11180*/  STSM.16.M88.4 [R33], R24 ;  /* 0x0000001821007844 */ /* 0x0005e20000000200 */
[----:B------:R-:W-:Y:S01]  /*11190*/  BAR.SYNC.DEFER_BLOCKING 0x1, 0x180 ;  /* 0x0046000000007b1d */ /* 0x000fe20000010000 */
[----:B------:R-:W-:-:S13]  /*111a0*/  ISETP.NE.AND.EX P0, PT, RZ, UR11, PT, P0 ;  /* 0x0000000bff007c0c */ /* 0x000fda000bf05300 */
[----:B------:R-:W3:Y:S01]  /*111b0*/  @P0 LDG.E R32, desc[UR56][R30.64] ;  /* 0x000000381e200981 */ /* 0x000ee2000c1e1900 */
[----:B------:R-:W-:Y:S01]  /*111c0*/  UISETP.NE.U32.AND UP0, UPT, UR8, URZ, UPT ;  /* 0x0000003f0800728c */ /* 0x000fe2000bf05070 */
[----:B-1----:R-:W-:Y:S01]  /*111d0*/  ISETP.NE.AND P1, PT, R36, 0x1, PT ;  /* 0x000000012400780c */ /* 0x002fe20003f25270 */
[----:B------:R-:W-:Y:S02]  /*111e0*/  ULDC UR4, c[0x0][0xa88] ;  /* 0x0002a20000047ab9 */ /* 0x000fe40000000800 */
[----:B------:R-:W-:Y:S01]  /*111f0*/  UISETP.NE.AND.EX UP0, UPT, UR9, URZ, UPT, UP0 ;  /* 0x0000003f0900728c */ /* 0x000fe2000bf05300 */
[----:B0-----:R-:W-:Y:S01]  /*11200*/  IMAD.U32 R3, RZ, RZ, UR4 ;  /* 0x00000004ff037e24 */ /* 0x001fe2000f8e00ff */
[----:B------:R-:W-:-:S04]  /*11210*/  ULDC UR4, c[0x0][0xad4] ;  /* 0x0002b50000047ab9 */ /* 0x000fc80000000800 */
[----:B------:R-:W-:-:S04]  /*11220*/  PLOP3.LUT P4, PT, PT, PT, UP0, 0x80, 0x0 ;  /* 0x000000000000781c */ /* 0x000fc80003f8f008 */
[----:B------:R-:W0:Y:S01]  /*11230*/  @P1 LDC R6, c[0x0][0xbec] ;  /* 0x0002fb00ff061b82 */ /* 0x000e220000000800 */
[----:B------:R-:W-:Y:S02]  /*11240*/  @UP0 ULDC.64 UR8, c[0x0][0xc08] ;  /* 0x0003020000080ab9 */ /* 0x000fe40000000a00 */
[----:B------:R-:W-:Y:S02]  /*11250*/  @UP0 UIMAD.WIDE UR8, UR43, 0x4, UR8 ;  /* 0x000000042b0808a5 */ /* 0x000fe4000f8e0208 */
[----:B------:R-:W-:-:S03]  /*11260*/  UISETP.NE.AND UP0, UPT, UR47, URZ, UPT ;  /* 0x0000003f2f00728c */ /* 0x000fc6000bf05270 */
[----:B------:R-:W1:Y:S01]  /*11270*/  @P1 LDC R9, c[0x0][0xbf0] ;  /* 0x0002fc00ff091b82 */ /* 0x000e620000000800 */
[----:B------:R-:W-:Y:S01]  /*11280*/  USEL UR4, UR47, UR4, UP0 ;  /* 0x000000042f047287 */ /* 0x000fe20008000000 */
[----:B------:R-:W-:Y:S01]  /*11290*/  IMAD.U32 R4, RZ, RZ, UR8 ;  /* 0x00000008ff047e24 */ /* 0x000fe2000f8e00ff */
[----:B------:R-:W-:Y:S01]  /*112a0*/  UMOV UR19, 0x9b8 ;  /* 0x000009b800137882 */ /* 0x000fe20000000000 */
[----:B------:R-:W-:Y:S01]  /*112b0*/  IMAD.U32 R5, RZ, RZ, UR9 ;  /* 0x00000009ff057e24 */ /* 0x000fe2000f8e00ff */
[----:B------:R-:W-:Y:S02]  /*112c0*/  UISETP.GT.AND UP1, UPT, UR4, 0x1, UPT ;  /* 0x000000010400788c */ /* 0x000fe4000bf24270 */
[----:B------:R-:W-:Y:S02]  /*112d0*/  UISETP.NE.U32.AND UP0, UPT, UR10, URZ, UPT ;  /* 0x0000003f0a00728c */ /* 0x000fe4000bf05070 */
[----:B------:R-:W-:Y:S01]  /*112e0*/  USEL UR19, UR19, 0x978, UP1 ;  /* 0x0000097813137887 */ /* 0x000fe20008800000 */
[----:B------:R-:W-:Y:S01]  /*112f0*/  VIADD R11, R137, UR39 ;  /* 0x00000027890b7c36 */ /* 0x000fe20008000000 */
[----:B------:R-:W-:Y:S01]  /*11300*/  UISETP.NE.AND.EX UP0, UPT, UR11, URZ, UPT, UP0 ;  /* 0x0000003f0b00728c */ /* 0x000fe2000bf05300 */
[----:B------:R0:W5:Y:S01]  /*11310*/  @P4 LDG.E R3, desc[UR56][R4.64] ;  /* 0x0000003804034981 */ /* 0x000162000c1e1900 */
[----:B------:R-:W-:Y:S01]  /*11320*/  UMOV UR4, URZ ;  /* 0x0000003f00047c82 */ /* 0x000fe20008000000 */
[----:B------:R-:W-:Y:S01]  /*11330*/  USHF.R.S32.HI UR10, URZ, 0x1f, UR43 ;  /* 0x0000001f3f0a7899 */ /* 0x000fe2000801142b */
[----:B------:R-:W-:Y:S01]  /*11340*/  IMAD.MOV.U32 R7, RZ, RZ, R11 ;  /* 0x000000ffff077224 */ /* 0x000fe200078e000b */
[----:B------:R-:W-:-:S02]  /*11350*/  USEL UR8, UR43, URZ, !UP0 ;  /* 0x0000003f2b087287 */ /* 0x000fc4000c000000 */
[----:B------:R-:W-:Y:S02]  /*11360*/  USEL UR9, UR37, URZ, UP1 ;  /* 0x0000003f25097287 */ /* 0x000fe40008800000 */
[----:B------:R-:W-:Y:S01]  /*11370*/  USEL UR18, UR10, URZ, !UP0 ;  /* 0x0000003f0a127287 */ /* 0x000fe2000c000000 */
[----:B------:R-:W-:Y:S02]  /*11380*/  ULDC.64 UR14, c[0x0][UR19+0x220] ;  /* 0x00008800130e7abb */ /* 0x000fe40008000a00 */
[----:B------:R-:W-:Y:S01]  /*11390*/  ULDC.64 UR10, c[0x0][UR19+0x218] ;  /* 0x00008600130a7abb */ /* 0x000fe20008000a00 */
[----:B0-----:R-:W-:Y:S01]  /*113a0*/  @P1 IMAD.HI.U32 R4, R11, R6, RZ ;  /* 0x000000060b041227 */ /* 0x001fe200078e00ff */
[----:B------:R-:W-:Y:S01]  /*113b0*/  ULDC.64 UR16, c[0x0][UR19+0x228] ;  /* 0x00008a0013107abb */ /* 0x000fe20008000a00 */
[----:B------:R-:W-:Y:S02]  /*113c0*/  UIMAD UR15, UR15, UR8, URZ ;  /* 0x000000080f0f72a4 */ /* 0x000fe4000f8e023f */
[----:B------:R-:W-:Y:S01]  /*113d0*/  UIMAD.WIDE.U32 UR12, UR10, UR40, URZ ;  /* 0x000000280a0c72a5 */ /* 0x000fe2000f8e003f */
[----:B-1----:R-:W-:Y:S01]  /*113e0*/  @P1 SHF.R.U32.HI R7, RZ, R9, R4 ;  /* 0x00000009ff071219 */ /* 0x002fe20000011604 */
[----:B------:R-:W-:-:S02]  /*113f0*/  UIMAD UR20, UR11, UR40, URZ ;  /* 0x000000280b1472a4 */ /* 0x000fc4000f8e023f */
[----:B------:R-:W-:Y:S02]  /*11400*/  UIMAD.WIDE.U32 UR10, UR14, UR8, URZ ;  /* 0x000000080e0a72a5 */ /* 0x000fe4000f8e003f */
[----:B------:R-:W-:Y:S01]  /*11410*/  UIMAD.WIDE.U32 UR22, UR16, UR9, URZ ;  /* 0x00000009101672a5 */ /* 0x000fe2000f8e003f */
[----:B------:R-:W-:Y:S01]  /*11420*/  IMAD.MOV R9, RZ, RZ, -R7 ;  /* 0x000000ffff097224 */ /* 0x000fe200078e0a07 */
[----:B------:R-:W-:Y:S02]  /*11430*/  UIMAD UR9, UR17, UR9, URZ ;  /* 0x00000009110972a4 */ /* 0x000fe4000f8e023f */
[----:B------:R-:W-:Y:S01]  /*11440*/  UIMAD UR15, UR14, UR18, UR15 ;  /* 0x000000120e0f72a4 */ /* 0x000fe2000f8e020f */
[----:B------:R-:W-:Y:S01]  /*11450*/  IMAD R9, R36, R9, R11 ;  /* 0x0000000924097224 */ /* 0x000fe200078e020b */
[----:B------:R-:W-:Y:S01]  /*11460*/  UIADD3 UR20, UR13, UR20, URZ ;  /* 0x000000140d147290 */ /* 0x000fe2000fffe03f */
[----:B------:R-:W-:Y:S02]  /*11470*/  IMAD.U32 R4, RZ, RZ, UR22 ;  /* 0x00000016ff047e24 */ /* 0x000fe4000f8e00ff */
[----:B------:R-:W-:Y:S01]  /*11480*/  IMAD.U32 R5, RZ, RZ, UR23 ;  /* 0x00000017ff057e24 */ /* 0x000fe2000f8e00ff */
[----:B------:R-:W-:-:S02]  /*11490*/  SHF.R.S32.HI R5, RZ, 0x1f, R7 ;  /* 0x0000001fff057819 */ /* 0x000fc40000011407 */
[----:B------:R-:W-:Y:S02]  /*114a0*/  SHF.R.S32.HI R6, RZ, 0x1f, R9 ;  /* 0x0000001fff067819 */ /* 0x000fe40000011409 */
[----:B---3--:R-:W-:-:S13]  /*114b0*/  @P0 R2UR UR4, R32 ;  /* 0x00000000200402ca */ /* 0x008fda00000e0000 */
[----:B------:R-:W-:Y:S02]  /*114c0*/  UIADD3 UR12, UP0, UP2, UR10, UR12, UR4 ;  /* 0x0000000c0a0c7290 */ /* 0x000fe4000fa1e004 */
[----:B------:R-:W-:Y:S02]  /*114d0*/  UIADD3 UR10, UR23, UR9, URZ ;  /* 0x00000009170a7290 */ /* 0x000fe4000fffe03f */
[----:B------:R-:W-:Y:S02]  /*114e0*/  UIADD3 UR9, UR11, UR15, URZ ;  /* 0x0000000f0b097290 */ /* 0x000fe4000fffe03f */
[----:B------:R-:W-:Y:S01]  /*114f0*/  USHF.R.S32.HI UR14, URZ, 0x1f, UR4 ;  /* 0x0000001f3f0e7899 */ /* 0x000fe20008011404 */
[----:B------:R-:W-:Y:S01]  /*11500*/  IADD3 R4, P2, P3, R7, UR12, R4 ;  /* 0x0000000c07047c10 */ /* 0x000fe2000fb5e004 */
[----:B------:R-:W-:Y:S01]  /*11510*/  IMAD.U32 R8, RZ, RZ, UR10 ;  /* 0x0000000aff087e24 */ /* 0x000fe2000f8e00ff */
[----:B------:R-:W-:Y:S01]  /*11520*/  ULDC.64 UR10, c[0x0][UR19+0x210] ;  /* 0x00008400130a7abb */ /* 0x000fe20008000a00 */
[----:B------:R-:W-:Y:S01]  /*11530*/  UIADD3.X UR9, UR9, UR20, UR14, UP0, UP2 ;  /* 0x0000001409097290 */ /* 0x000fe200087e440e */
[----:B------:R-:W-:Y:S01]  /*11540*/  IMAD R7, R9, UR11, RZ ;  /* 0x0000000b09077c24 */ /* 0x000fe2000f8e02ff */
[----:B------:R-:W-:Y:S01]  /*11550*/  ULDC.64 UR12, c[0x0][0xba8] ;  /* 0x0002ea00000c7ab9 */ /* 0x000fe20000000a00 */
[----:B------:R-:W-:Y:S01]  /*11560*/  @!UP1 ULDC UR12, c[0x0][0xb50] ;  /* 0x0002d400000c9ab9 */ /* 0x000fe20000000800 */
[----:B------:R-:W-:Y:S01]  /*11570*/  @!UP1 ULDC UR13, c[0x0][0xb54] ;  /* 0x0002d500000d9ab9 */ /* 0x000fe20000000800 */
[----:B------:R-:W-:Y:S01]  /*11580*/  IMAD R7, R6, UR10, R7 ;  /* 0x0000000a06077c24 */ /* 0x000fe2000f8e0207 */
[----:B------:R-:W-:-:S03]  /*11590*/  IADD3.X R5, R5, UR9, R8, P2, P3 ;  /* 0x0000000905057c10 */ /* 0x000fc600097e6408 */
[----:B------:R-:W-:-:S04]  /*115a0*/  IMAD.WIDE.U32 R4, R9, UR10, R4 ;  /* 0x0000000a09047c25 */ /* 0x000fc8000f8e0004 */
[----:B------:R-:W-:Y:S01]  /*115b0*/  IMAD.IADD R5, R5, 0x1, R7 ;  /* 0x0000000105057824 */ /* 0x000fe200078e0207 */
[----:B------:R-:W-:-:S04]  /*115c0*/  LEA R9, P2, R4, UR12, 0x2 ;  /* 0x0000000c04097c11 */ /* 0x000fc8000f8410ff */
[----:B------:R-:W-:Y:S01]  /*115d0*/  LEA.HI.X R10, R4, UR13, R5, 0x2, P2 ;  /* 0x0000000d040a7c11 */ /* 0x000fe200090f1405 */
[----:B--2---:R-:W-:Y:S08]  /*115e0*/  @P4 BRA `(.L_x_1154) ;  /* 0x0000000000104947 */ /* 0x004ff00003800000 */
[----:B------:R-:W-:Y:S05]  /*115f0*/  @!P0 BRA `(.L_x_1154) ;  /* 0x00000000000c8947 */ /* 0x000fea0003800000 */
[----:B------:R-:W2:Y:S04]  /*11600*/  LDG.E R4, desc[UR56][R30.64] ;  /* 0x000000381e047981 */ /* 0x000ea8000c1e1900 */
[----:B-----5:R-:W2:Y:S02]  /*11610*/  LDG.E R3, desc[UR56][R30.64+0x4] ;  /* 0x000004381e037981 */ /* 0x020ea4000c1e1900 */
[----:B--2---:R-:W-:-:S07]  /*11620*/  IMAD.IADD R3, R3, 0x1, -R4 ;  /* 0x0000000103037824 */ /* 0x004fce00078e0a04 */
.L_x_1154:
[----:B------:R-:W2:Y:S01]  /*11630*/  LDL R8, [R1+0x10] ;  /* 0x0000100001087983 */ /* 0x000ea20000100800 */
[----:B-----5:R-:W-:Y:S01]  /*11640*/  IMAD R3, R3, R36, RZ ;  /* 0x0000002403037224 */ /* 0x020fe200078e02ff */
[----:B------:R-:W-:Y:S02]  /*11650*/  LOP3.LUT P0, RZ, R153, 0x3, RZ, 0xc0, !PT ;  /* 0x0000000399ff7812 */ /* 0x000fe4000780c0ff */
[----:B------:R-:W-:Y:S01]  /*11660*/  SHFL.IDX PT, R4, R9, RZ, 0x1c1f ;  /* 0x001c1fff09047589 */ /* 0x000fe200000e0000 */
[----:B------:R-:W-:-:S03]  /*11670*/  PLOP3.LUT P3, PT, PT, PT, UP1, 0x80, 0x0 ;  /* 0x000000000000781c */ /* 0x000fc60003f6f018 */
[----:B------:R-:W0:Y:S04]  /*11680*/  SHFL.IDX PT, R5, R10, RZ, 0x1c1f ;  /* 0x001c1fff0a057589 */ /* 0x000e2800000e0000 */
[----:B------:R-:W-:Y:S04]  /*11690*/  SHFL.IDX PT, R6, R9, 0x1, 0x1c1f ;  /* 0x003c1f0009067f89 */ /* 0x000fe800000e0000 */
[----:B------:R-:W1:Y:S01]  /*116a0*/  SHFL.IDX PT, R7, R10, 0x1, 0x1c1f ;  /* 0x003c1f000a077f89 */ /* 0x000e6200000e0000 */
[----:B--2---:R-:W-:-:S04]  /*116b0*/  VIADD R12, R8, UR39 ;  /* 0x00000027080c7c36 */ /* 0x004fc80008000000 */
[C---:B------:R-:W-:Y:S01]  /*116c0*/  VIADD R8, R12.reuse, 0x8 ;  /* 0x000000080c087836 */ /* 0x040fe20000000000 */
[----:B------:R-:W-:-:S04]  /*116d0*/  ISETP.GE.OR P2, PT, R12, R3, P0 ;  /* 0x000000030c00720c */ /* 0x000fc80000746670 */
[----:B------:R-:W-:-:S09]  /*116e0*/  ISETP.GE.OR P0, PT, R8, R3, P0 ;  /* 0x000000030800720c */ /* 0x000fd20000706670 */
[----:B0-----:R0:W-:Y:S01]  /*116f0*/  @!P2 ST.E desc[UR56][R4.64], R0 ;  /* 0x000000000400a985 */ /* 0x0011e2000c101938 */
[----:B------:R-:W-:-:S03]  /*11700*/  ISETP.GE.AND P2, PT, R12, R3, PT ;  /* 0x000000030c00720c */ /* 0x000fc60003f46270 */
[----:B-1----:R0:W-:Y:S01]  /*11710*/  @!P0 ST.E desc[UR56][R6.64], R2 ;  /* 0x0000000206008985 */ /* 0x0021e2000c101938 */
[----:B------:R-:W-:Y:S01]  /*11720*/  ISETP.GE.AND P0, PT, R8, R3, PT ;  /* 0x000000030800720c */ /* 0x000fe20003f06270 */
[----:B------:R-:W-:-:S12]  /*11730*/  @P3 BRA `(.L_x_1155) ;  /* 0x0000000400fc3947 */ /* 0x000fd80003800000 */
[----:B0-----:R-:W-:Y:S01]  /*11740*/  IMAD R5, R152, 0x20, R138 ;  /* 0x0000002098057824 */ /* 0x001fe200078e028a */
[----:B------:R-:W0:Y:S01]  /*11750*/  @P1 LDC R21, c[0x0][0xbec] ;  /* 0x0002fb00ff151b82 */ /* 0x000e220000000800 */
[----:B------:R-:W-:Y:S02]  /*11760*/  ULDC.64 UR12, c[0x0][0xaa0] ;  /* 0x0002a800000c7ab9 */ /* 0x000fe40000000a00 */
[----:B------:R-:W-:-:S03]  /*11770*/  IMAD.WIDE R28, R5, 0x2, R28 ;  /* 0x00000002051c7825 */ /* 0x000fc600078e021c */
[C---:B------:R-:W-:Y:S02]  /*11780*/  IADD3 R7, P5, R28.reuse, 0x7800, RZ ;  /* 0x000078001c077810 */ /* 0x040fe40007fbe0ff */
[----:B------:R-:W1:Y:S01]  /*11790*/  @P1 LDC R39, c[0x0][0xbf0] ;  /* 0x0002fc00ff271b82 */ /* 0x000e620000000800 */
[----:B------:R-:W-:Y:S01]  /*117a0*/  UIMAD UR9, UR14, UR12, URZ ;  /* 0x0000000c0e0972a4 */ /* 0x000fe2000f8e023f */
[C---:B------:R-:W-:Y:S02]  /*117b0*/  IADD3 R9, P0, R28.reuse, 0x1800, RZ ;  /* 0x000018001c097810 */ /* 0x040fe40007f1e0ff */
[----:B------:R-:W-:Y:S01]  /*117c0*/  LOP3.LUT R0, R7, 0x180, RZ, 0xc0, !PT ;  /* 0x0000018007007812 */ /* 0x000fe200078ec0ff */
[----:B------:R-:W-:Y:S01]  /*117d0*/  UIMAD.WIDE.U32 UR10, UR4, UR12, URZ ;  /* 0x0000000c040a72a5 */ /* 0x000fe2000f8e003f */
[----:B------:R-:W-:Y:S01]  /*117e0*/  IADD3 R13, P2, R28, 0x3000, RZ ;  /* 0x000030001c0d7810 */ /* 0x000fe20007f5e0ff */
[----:B------:R-:W-:Y:S01]  /*117f0*/  IMAD.X R33, RZ, RZ, R29, P5 ;  /* 0x000000ffff217224 */ /* 0x000fe200028e061d */
[----:B------:R-:W-:Y:S01]  /*11800*/  SHF.R.U64 R0, R0, 0x3, RZ ;  /* 0x0000000300007819 */ /* 0x000fe200000012ff */
[----:B------:R-:W-:Y:S01]  /*11810*/  UIMAD UR9, UR4, UR13, UR9 ;  /* 0x0000000d040972a4 */ /* 0x000fe2000f8e0209 */
[----:B------:R-:W-:-:S02]  /*11820*/  IADD3 R25, P3, R28, 0x4800, RZ ;  /* 0x000048001c197810 */ /* 0x000fc40007f7e0ff */
[----:B------:R-:W-:Y:S01]  /*11830*/  LOP3.LUT R32, R0, R7, RZ, 0x3c, !PT ;  /* 0x0000000700207212 */ /* 0x000fe200078e3cff */
[----:B------:R-:W-:Y:S01]  /*11840*/  IMAD R0, R151, 0x60, R152 ;  /* 0x0000006097007824 */ /* 0x000fe200078e0298 */
[----:B------:R-:W-:Y:S01]  /*11850*/  UIADD3 UR11, UR11, UR9, URZ ;  /* 0x000000090b0b7290 */ /* 0x000fe2000fffe03f */
[----:B------:R-:W-:Y:S01]  /*11860*/  IADD3 R31, P4, R28, 0x6000, RZ ;  /* 0x000060001c1f7810 */ /* 0x000fe20007f9e0ff */
[----:B------:R-:W-:Y:S01]  /*11870*/  ULDC.64 UR12, c[0x0][0xae8] ;  /* 0x0002ba00000c7ab9 */ /* 0x000fe20000000a00 */
[----:B------:R-:W-:Y:S01]  /*11880*/  VIADD R2, R0, UR39 ;  /* 0x0000002700027c36 */ /* 0x000fe20008000000 */
[----:B------:R-:W-:Y:S01]  /*11890*/  UIMAD.WIDE.U32 UR10, UR40, UR12, UR10 ;  /* 0x0000000c280a72a5 */ /* 0x000fe2000f8e000a */
[----:B------:R-:W-:Y:S01]  /*118a0*/  LOP3.LUT R8, R9, 0x180, RZ, 0xc0, !PT ;  /* 0x0000018009087812 */ /* 0x000fe200078ec0ff */
[----:B------:R-:W-:Y:S01]  /*118b0*/  USHF.R.S32.HI UR4, URZ, 0x1f, UR8 ;  /* 0x0000001f3f047899 */ /* 0x000fe20008011408 */
[----:B0-----:R-:W-:Y:S01]  /*118c0*/  @P1 IMAD.HI.U32 R0, R2, R21, RZ ;  /* 0x0000001502001227 */ /* 0x001fe200078e00ff */
[----:B------:R-:W-:Y:S01]  /*118d0*/  UIMAD UR11, UR40, UR13, UR11 ;  /* 0x0000000d280b72a4 */ /* 0x000fe2000f8e020b */
[----:B------:R-:W-:Y:S01]  /*118e0*/  LOP3.LUT R12, R13, 0x180, RZ, 0xc0, !PT ;  /* 0x000001800d0c7812 */ /* 0x000fe200078ec0ff */
[----:B------:R-:W5:Y:S01]  /*118f0*/  LD.E.128 R32, desc[UR56][R32.64] ;  /* 0x0000003820207980 */ /* 0x000f62000c101d00 */
[----:B------:R-:W-:Y:S01]  /*11900*/  ULDC.64 UR12, c[0x0][0xaf0] ;  /* 0x0002bc00000c7ab9 */ /* 0x000fe20000000a00 */
[----:B------:R-:W-:Y:S01]  /*11910*/  IMAD.MOV.U32 R37, RZ, RZ, R2 ;  /* 0x000000ffff257224 */ /* 0x000fe200078e0002 */
[----:B------:R-:W-:Y:S01]  /*11920*/  UIMAD UR4, UR4, UR12, URZ ;  /* 0x0000000c040472a4 */ /* 0x000fe2000f8e023f */
[----:B-1----:R-:W-:-:S02]  /*11930*/  @P1 SHF.R.U32.HI R37, RZ, R39, R0 ;  /* 0x00000027ff251219 */ /* 0x002fc40000011600 */
[----:B------:R-:W-:Y:S02]  /*11940*/  LOP3.LUT R24, R25, 0x180, RZ, 0xc0, !PT ;  /* 0x0000018019187812 */ /* 0x000fe400078ec0ff */
[----:B------:R-:W-:Y:S02]  /*11950*/  LOP3.LUT R30, R31, 0x180, RZ, 0xc0, !PT ;  /* 0x000001801f1e7812 */ /* 0x000fe400078ec0ff */
[----:B------:R-:W-:Y:S01]  /*11960*/  LOP3.LUT R5, R28, 0x180, RZ, 0xc0, !PT ;  /* 0x000001801c057812 */ /* 0x000fe200078ec0ff */
[----:B------:R-:W-:Y:S01]  /*11970*/  UIMAD UR4, UR8, UR13, UR4 ;  /* 0x0000000d080472a4 */ /* 0x000fe2000f8e0204 */
[--C-:B------:R-:W-:Y:S01]  /*11980*/  SHF.R.S32.HI R0, RZ, 0x1f, R37.reuse ;  /* 0x0000001fff007819 */ /* 0x100fe20000011425 */
[----:B------:R-:W-:Y:S01]  /*11990*/  UIMAD.WIDE.U32 UR8, UR8, UR12, UR10 ;  /* 0x0000000c080872a5 */ /* 0x000fe2000f8e000a */
[----:B------:R-:W-:Y:S01]  /*119a0*/  SHF.R.U64 R8, R8, 0x3, RZ ;  /* 0x0000000308087819 */ /* 0x000fe200000012ff */
[----:B------:R-:W-:Y:S01]  /*119b0*/  IMAD.MOV R39, RZ, RZ, -R37 ;  /* 0x000000ffff277224 */ /* 0x000fe200078e0a25 */
[----:B------:R-:W-:Y:S01]  /*119c0*/  SHF.R.U64 R12, R12, 0x3, RZ ;  /* 0x000000030c0c7819 */ /* 0x000fe200000012ff */
[----:B------:R-:W-:Y:S01]  /*119d0*/  ULDC.64 UR10, c[0x0][0xae0] ;  /* 0x0002b800000a7ab9 */ /* 0x000fe20000000a00 */
[----:B------:R-:W-:-:S02]  /*119e0*/  SHF.R.U64 R24, R24, 0x3, RZ ;  /* 0x0000000318187819 */ /* 0x000fc400000012ff */
[----:B------:R-:W-:Y:S02]  /*119f0*/  SHF.R.U64 R30, R30, 0x3, RZ ;  /* 0x000000031e1e7819 */ /* 0x000fe400000012ff */
[----:B------:R-:W-:Y:S01]  /*11a00*/  SHF.R.U64 R5, R5, 0x3, RZ ;  /* 0x0000000305057819 */ /* 0x000fe200000012ff */
[----:B------:R-:W-:Y:S01]  /*11a10*/  UIADD3 UR4, UR9, UR4, URZ ;  /* 0x0000000409047290 */ /* 0x000fe2000fffe03f */
[----:B------:R-:W-:Y:S01]  /*11a20*/  LOP3.LUT R8, R8, R9, RZ, 0x3c, !PT ;  /* 0x0000000908087212 */ /* 0x000fe200078e3cff */
[----:B------:R-:W-:Y:S01]  /*11a30*/  IMAD R0, R0, UR10, RZ ;  /* 0x0000000a00007c24 */ /* 0x000fe2000f8e02ff */
[----:B------:R-:W-:Y:S01]  /*11a40*/  LOP3.LUT R12, R12, R13, RZ, 0x3c, !PT ;  /* 0x0000000d0c0c7212 */ /* 0x000fe200078e3cff */
[----:B------:R-:W-:Y:S01]  /*11a50*/  IMAD R39, R36, R39, R2 ;  /* 0x0000002724277224 */ /* 0x000fe200078e0202 */
[----:B------:R-:W-:Y:S01]  /*11a60*/  LOP3.LUT R24, R24, R25, RZ, 0x3c, !PT ;  /* 0x0000001918187212 */ /* 0x000fe200078e3cff */
[--C-:B------:R-:W-:Y:S01]  /*11a70*/  IMAD.X R9, RZ, RZ, R29.reuse, P0 ;  /* 0x000000ffff097224 */ /* 0x100fe200000e061d */
[----:B------:R-:W-:Y:S01]  /*11a80*/  LOP3.LUT R30, R30, R31, RZ, 0x3c, !PT ;  /* 0x0000001f1e1e7212 */ /* 0x000fe200078e3cff */
[--C-:B------:R-:W-:Y:S01]  /*11a90*/  IMAD.X R13, RZ, RZ, R29.reuse, P2 ;  /* 0x000000ffff0d7224 */ /* 0x100fe200010e061d */
[----:B------:R-:W-:Y:S01]  /*11aa0*/  LOP3.LUT R4, R5, R28, RZ, 0x3c, !PT ;  /* 0x0000001c05047212 */ /* 0x000fe200078e3cff */
[----:B------:R-:W-:-:S02]  /*11ab0*/  IMAD.X R25, RZ, RZ, R29, P3 ;  /* 0x000000ffff197224 */ /* 0x000fc400018e061d */
[--C-:B------:R-:W-:Y:S01]  /*11ac0*/  IMAD.X R31, RZ, RZ, R29.reuse, P4 ;  /* 0x000000ffff1f7224 */ /* 0x100fe200020e061d */
[----:B------:R-:W5:Y:S01]  /*11ad0*/  LD.E.128 R8, desc[UR56][R8.64] ;  /* 0x0000003808087980 */ /* 0x000f62000c101d00 */
[----:B------:R-:W-:Y:S02]  /*11ae0*/  IMAD.MOV.U32 R5, RZ, RZ, R29 ;  /* 0x000000ffff057224 */ /* 0x000fe400078e001d */
[----:B------:R-:W-:Y:S01]  /*11af0*/  IMAD R41, R37, UR11, R0 ;  /* 0x0000000b25297c24 */ /* 0x000fe2000f8e0200 */
[----:B------:R-:W-:Y:S01]  /*11b00*/  SHF.R.S32.HI R0, RZ, 0x1f, R39 ;  /* 0x0000001fff007819 */ /* 0x000fe20000011427 */
[----:B------:R-:W-:Y:S01]  /*11b10*/  IMAD.U32 R21, RZ, RZ, UR9 ;  /* 0x00000009ff157e24 */ /* 0x000fe2000f8e00ff */
[----:B------:R-:W5:Y:S01]  /*11b20*/  LD.E.128 R12, desc[UR56][R12.64] ;  /* 0x000000380c0c7980 */ /* 0x000f62000c101d00 */
[----:B------:R-:W-:Y:S01]  /*11b30*/  IMAD.U32 R20, RZ, RZ, UR8 ;  /* 0x00000008ff147e24 */ /* 0x000fe2000f8e00ff */
[----:B------:R-:W-:Y:S01]  /*11b40*/  ULDC.64 UR8, c[0x0][0xad8] ;  /* 0x0002b60000087ab9 */ /* 0x000fe20000000a00 */
[----:B------:R-:W-:Y:S01]  /*11b50*/  IMAD.U32 R21, RZ, RZ, UR4 ;  /* 0x00000004ff157e24 */ /* 0x000fe2000f8e00ff */
[----:B------:R-:W5:Y:S01]  /*11b60*/  LD.E.128 R4, desc[UR56][R4.64] ;  /* 0x0000003804047980 */ /* 0x000f62000c101d00 */
[----:B------:R-:W-:-:S03]  /*11b70*/  IMAD R0, R0, UR8, RZ ;  /* 0x0000000800007c24 */ /* 0x000fc6000f8e02ff */
[----:B------:R-:W5:Y:S01]  /*11b80*/  LD.E.128 R24, desc[UR56][R24.64] ;  /* 0x0000003818187980 */ /* 0x000f62000c101d00 */
[----:B------:R-:W-:-:S03]  /*11b90*/  IMAD.WIDE.U32 R20, R37, UR10, R20 ;  /* 0x0000000a25147c25 */ /* 0x000fc6000f8e0014 */
[----:B------:R-:W5:Y:S01]  /*11ba0*/  LD.E.128 R28, desc[UR56][R30.64] ;  /* 0x000000381e1c7980 */ /* 0x000f62000c101d00 */
[----:B------:R-:W-:Y:S01]  /*11bb0*/  @!PT LDS RZ, [RZ] ;  /* 0x00000000fffff984 */ /* 0x000fe20000000800 */
[----:B------:R-:W-:Y:S01]  /*11bc0*/  @!PT LDS RZ, [RZ] ;  /* 0x00000000fffff984 */ /* 0x000fe20000000800 */
[----:B------:R-:W-:Y:S01]  /*11bd0*/  @!PT LDS RZ, [RZ] ;  /* 0x00000000fffff984 */ /* 0x000fe20000000800 */
[----:B------:R-:W-:Y:S01]  /*11be0*/  @!PT LDS RZ, [RZ] ;  /* 0x00000000fffff984 */ /* 0x000fe20000000800 */
[----:B------:R0:W-:Y:S06]  /*11bf0*/  MEMBAR.ALL.CTA ;  /* 0x0000000000007992 */ /* 0x0001ec0000008000 */
[----:B0-----:R-:W0:Y:S01]  /*11c00*/  FENCE.VIEW.ASYNC.S ;  /* 0x00000000000073c6 */ /* 0x001e220000000000 */
[----:B------:R-:W-:Y:S02]  /*11c10*/  IMAD.IADD R21, R21, 0x1, R41 ;  /* 0x0000000115157824 */ /* 0x000fe400078e0229 */
[----:B------:R-:W-:-:S02]  /*11c20*/  IMAD R37, R39, UR9, R0 ;  /* 0x0000000927257c24 */ /* 0x000fc4000f8e0200 */
[----:B------:R-:W-:Y:S01]  /*11c30*/  VIADD R0, R152, UR39 ;  /* 0x0000002798007c36 */ /* 0x000fe20008000000 */
[----:B------:R-:W-:Y:S01]  /*11c40*/  UIADD3 UR4, UR41, 0x2d820, URZ ;  /* 0x0002d82029047890 */ /* 0x000fe2000fffe03f */
[----:B------:R-:W-:Y:S01]  /*11c50*/  IMAD.WIDE.U32 R20, R39, UR8, R20 ;  /* 0x0000000827147c25 */ /* 0x000fe2000f8e0014 */
[----:B------:R-:W-:Y:S02]  /*11c60*/  ULDC.64 UR8, c[0x0][0xa80] ;  /* 0x0002a00000087ab9 */ /* 0x000fe40000000a00 */
[----:B------:R-:W-:Y:S01]  /*11c70*/  ISETP.GE.AND P0, PT, R0, R3, PT ;  /* 0x000000030000720c */ /* 0x000fe20003f06270 */
[----:B------:R-:W-:Y:S01]  /*11c80*/  IMAD.IADD R21, R21, 0x1, R37 ;  /* 0x0000000115157824 */ /* 0x000fe200078e0225 */
[----:B------:R-:W-:Y:S01]  /*11c90*/  UPRMT UR4, URZ, 0x654, UR4 ;  /* 0x000006543f047896 */ /* 0x000fe20008000004 */
[----:B------:R-:W-:-:S04]  /*11ca0*/  LEA R2, P1, R20, UR8, 0x1 ;  /* 0x0000000814027c11 */ /* 0x000fc8000f8208ff */
[----:B------:R-:W-:Y:S01]  /*11cb0*/  LEA.HI.X R42, R20, UR9, R21, 0x1, P1 ;  /* 0x00000009142a7c11 */ /* 0x000fe200088f0c15 */
[----:B0-----:R0:W1:Y:S01]  /*11cc0*/  SHFL.IDX PT, R36, R2, RZ, 0x1c1f ;  /* 0x001c1fff02247589 */ /* 0x00106200000e0000 */
[----:B------:R-:W-:Y:S03]  /*11cd0*/  BSSY B1, `(.L_x_1156) ;  /* 0x0000012000017945 */ /* 0x000fe60003800000 */
[----:B------:R0:W2:Y:S01]  /*11ce0*/  SHFL.IDX PT, R37, R42, RZ, 0x1c1f ;  /* 0x001c1fff2a257589 */ /* 0x0000a200000e0000 */
[----:B------:R-:W-:Y:S01]  /*11cf0*/  SYNCS.ARRIVE.TRANS64.RED.A1T0 RZ, [UR4], RZ ;  /* 0x000000ffffff79a7 */ /* 0x000fe20008100404 */
[----:B------:R-:W-:Y:S02]  /*11d00*/  SHF.R.S32.HI R43, RZ, 0x1f, R141 ;  /* 0x0000001fff2b7819 */ /* 0x000fe4000001148d */
[----:B------:R-:W-:Y:S01]  /*11d10*/  SHF.R.S32.HI R44, RZ, 0x1f, R139 ;  /* 0x0000001fff2c7819 */ /* 0x000fe2000001148b */
[----:B------:R-:W-:Y:S06]  /*11d20*/  @P0 BRA `(.L_x_1157) ;  /* 0x0000000000300947 */ /* 0x000fec0003800000 */
[----:B------:R-:W-:Y:S02]  /*11d30*/  ULDC UR4, c[0x0][0xac8] ;  /* 0x0002b20000047ab9 */ /* 0x000fe40000000800 */
[----:B------:R-:W-:Y:S02]  /*11d40*/  ISETP.GE.AND P1, PT, R139, UR4, PT ;  /* 0x000000048b007c0c */ /* 0x000fe4000bf26270 */
[----:B------:R-:W-:Y:S02]  /*11d50*/  ISETP.GE.AND P2, PT, R141, UR4, PT ;  /* 0x000000048d007c0c */ /* 0x000fe4000bf46270 */
[----:B------:R-:W-:-:S09]  /*11d60*/  ISETP.GE.AND P0, PT, R138, UR4, PT ;  /* 0x000000048a007c0c */ /* 0x000fd2000bf06270 */
[-C--:B-1----:R-:W-:Y:S02]  /*11d70*/  @!P1 LEA R38, P3, R139, R36.reuse, 0x1 ;  /* 0x000000248b269211 */ /* 0x082fe400078608ff */
[----:B------:R-:W-:Y:S02]  /*11d80*/  @!P2 LEA R40, P4, R141, R36, 0x1 ;  /* 0x000000248d28a211 */ /* 0x000fe400078808ff */
[----:B--2---:R-:W-:Y:S01]  /*11d90*/  @!P0 IMAD.WIDE R20, R138, 0x2, R36 ;  /* 0x000000028a148825 */ /* 0x004fe200078e0224 */
[-C--:B------:R-:W-:Y:S02]  /*11da0*/  @!P1 LEA.HI.X R39, R139, R37.reuse, R44, 0x1, P3 ;  /* 0x000000258b279211 */ /* 0x080fe400018f0c2c */
[----:B------:R-:W-:Y:S02]  /*11db0*/  @!P2 LEA.HI.X R41, R141, R37, R43, 0x1, P4 ;  /* 0x000000258d29a211 */ /* 0x000fe400020f0c2b */
[----:B-----5:R3:W-:Y:S04]  /*11dc0*/  @!P0 ST.E.128 desc[UR56][R20.64], R4 ;  /* 0x0000000414008985 */ /* 0x0207e8000c101d38 */
[----:B------:R3:W-:Y:S04]  /*11dd0*/  @!P1 ST.E.128 desc[UR56][R38.64], R12 ;  /* 0x0000000c26009985 */ /* 0x0007e8000c101d38 */
[----:B------:R3:W-:Y:S02]  /*11de0*/  @!P2 ST.E.128 desc[UR56][R40.64], R28 ;  /* 0x0000001c2800a985 */ /* 0x0007e4000c101d38 */
.L_x_1157:
[----:B------:R-:W-:Y:S05]  /*11df0*/  BSYNC B1 ;  /* 0x0000000000017941 */ /* 0x000fea0003800000 */
.L_x_1156:
        /* <DEDUP_REMOVED lines=19> */
.L_x_1155:
[----:B------:R-:W-:Y:S01]  /*11f30*/  ULDC.64 UR12, c[0x0][0xb08] ;  /* 0x0002c200000c7ab9 */ /* 0x000fe20000000a00 */
[----:B0-----:R-:W0:Y:S01]  /*11f40*/  @P1 LDC R0, c[0x0][0xbec] ;  /* 0x0002fb00ff001b82 */ /* 0x001e220000000800 */
[----:B------:R-:W-:Y:S01]  /*11f50*/  UIMAD UR9, UR14, UR12, URZ ;  /* 0x0000000c0e0972a4 */ /* 0x000fe2000f8e023f */
[----:B------:R-:W-:Y:S01]  /*11f60*/  IMAD.MOV.U32 R5, RZ, RZ, R11 ;  /* 0x000000ffff057224 */ /* 0x000fe200078e000b */
[----:B------:R-:W-:Y:S01]  /*11f70*/  UIMAD.WIDE.U32 UR10, UR4, UR12, URZ ;  /* 0x0000000c040a72a5 */ /* 0x000fe2000f8e003f */
[----:B------:R-:W-:Y:S01]  /*11f80*/  VIADD R26, R17, 0x8 ;  /* 0x00000008111a7836 */ /* 0x000fe20000000000 */
[----:B------:R-:W-:Y:S01]  /*11f90*/  UIMAD UR9, UR4, UR13, UR9 ;  /* 0x0000000d040972a4 */ /* 0x000fe2000f8e0209 */
[----:B------:R-:W-:Y:S01]  /*11fa0*/  BSSY B1, `(.L_x_1159) ;  /* 0x0000064000017945 */ /* 0x000fe20003800000 */
[----:B------:R-:W-:Y:S01]  /*11fb0*/  USHF.R.S32.HI UR4, URZ, 0x1f, UR8 ;  /* 0x0000001f3f047899 */ /* 0x000fe20008011408 */
[----:B------:R-:W1:Y:S01]  /*11fc0*/  @P1 LDC R3, c[0x0][0xbf0] ;  /* 0x0002fc00ff031b82 */ /* 0x000e620000000800 */
[----:B------:R-:W-:Y:S01]  /*11fd0*/  UIADD3 UR11, UR11, UR9, URZ ;  /* 0x000000090b0b7290 */ /* 0x000fe2000fffe03f */
[----:B------:R-:W-:Y:S01]  /*11fe0*/  SHF.R.S32.HI R24, RZ, 0x1f, R17 ;  /* 0x0000001fff187819 */ /* 0x000fe20000011411 */
[----:B------:R-:W-:Y:S01]  /*11ff0*/  ULDC.64 UR12, c[0x0][0xb38] ;  /* 0x0002ce00000c7ab9 */ /* 0x000fe20000000a00 */
[----:B------:R-:W-:Y:S01]  /*12000*/  SHF.R.S32.HI R27, RZ, 0x1f, R140 ;  /* 0x0000001fff1b7819 */ /* 0x000fe2000001148c */
[----:B------:R-:W-:Y:S01]  /*12010*/  UIMAD.WIDE.U32 UR10, UR40, UR12, UR10 ;  /* 0x0000000c280a72a5 */ /* 0x000fe2000f8e000a */
[----:B------:R-:W-:-:S02]  /*12020*/  SHF.R.S32.HI R25, RZ, 0x1f, R26 ;  /* 0x0000001fff197819 */ /* 0x000fc4000001141a */
[----:B------:R-:W-:Y:S01]  /*12030*/  SHF.R.S32.HI R28, RZ, 0x1f, R146 ;  /* 0x0000001fff1c7819 */ /* 0x000fe20000011492 */
[----:B------:R-:W-:Y:S01]  /*12040*/  UIMAD UR11, UR40, UR13, UR11 ;  /* 0x0000000d280b72a4 */ /* 0x000fe2000f8e020b */
[----:B------:R-:W-:Y:S02]  /*12050*/  SHF.R.S32.HI R29, RZ, 0x1f, R147 ;  /* 0x0000001fff1d7819 */ /* 0x000fe40000011493 */
[----:B------:R-:W-:Y:S01]  /*12060*/  ULDC.64 UR12, c[0x0][0xb40] ;  /* 0x0002d000000c7ab9 */ /* 0x000fe20000000a00 */
[----:B------:R-:W-:Y:S01]  /*12070*/  SHF.R.S32.HI R30, RZ, 0x1f, R148 ;  /* 0x0000001fff1e7819 */ /* 0x000fe20000011494 */
[----:B------:R-:W-:Y:S01]  /*12080*/  UIMAD UR4, UR4, UR12, URZ ;  /* 0x0000000c040472a4 */ /* 0x000fe2000f8e023f */
[----:B------:R-:W-:Y:S01]  /*12090*/  SHF.R.S32.HI R31, RZ, 0x1f, R149 ;  /* 0x0000001fff1f7819 */ /* 0x000fe20000011495 */
[----:B0-----:R-:W-:Y:S01]  /*120a0*/  @P1 IMAD.HI.U32 R0, R11, R0, RZ ;  /* 0x000000000b001227 */ /* 0x001fe200078e00ff */
[----:B------:R-:W-:Y:S01]  /*120b0*/  SHF.R.S32.HI R32, RZ, 0x1f, R150 ;  /* 0x0000001fff207819 */ /* 0x000fe20000011496 */
[----:B------:R-:W-:-:S02]  /*120c0*/  UIMAD UR4, UR8, UR13, UR4 ;  /* 0x0000000d080472a4 */ /* 0x000fc4000f8e0204 */
[----:B------:R-:W-:-:S03]  /*120d0*/  UIMAD.WIDE.U32 UR8, UR8, UR12, UR10 ;  /* 0x0000000c080872a5 */ /* 0x000fc6000f8e000a */
[----:B------:R-:W-:Y:S01]  /*120e0*/  ULDC.64 UR10, c[0x0][0xb48] ;  /* 0x0002d200000a7ab9 */ /* 0x000fe20000000a00 */
[----:B------:R-:W-:Y:S01]  /*120f0*/  UIADD3 UR9, UR9, UR4, URZ ;  /* 0x0000000409097290 */ /* 0x000fe2000fffe03f */
[----:B-1----:R-:W-:Y:S01]  /*12100*/  @P1 SHF.R.U32.HI R5, RZ, R3, R0 ;  /* 0x00000003ff051219 */ /* 0x002fe20000011600 */
[----:B------:R-:W-:Y:S02]  /*12110*/  UIADD3 UR4, UR41, 0x2d820, URZ ;  /* 0x0002d82029047890 */ /* 0x000fe4000fffe03f */
[----:B------:R-:W-:Y:S01]  /*12120*/  UIMAD.WIDE.U32 UR8, UR37, UR10, UR8 ;  /* 0x0000000a250872a5 */ /* 0x000fe2000f8e0008 */
[--C-:B------:R-:W-:Y:S01]  /*12130*/  SHF.R.S32.HI R0, RZ, 0x1f, R5.reuse ;  /* 0x0000001fff007819 */ /* 0x100fe20000011405 */
[----:B------:R-:W-:Y:S01]  /*12140*/  IMAD.MOV R7, RZ, RZ, -R5 ;  /* 0x000000ffff077224 */ /* 0x000fe200078e0a05 */
[----:B------:R-:W-:Y:S02]  /*12150*/  UPRMT UR4, URZ, 0x654, UR4 ;  /* 0x000006543f047896 */ /* 0x000fe40008000004 */
[----:B------:R-:W-:Y:S01]  /*12160*/  UIMAD UR37, UR37, UR11, UR9 ;  /* 0x0000000b252572a4 */ /* 0x000fe2000f8e0209 */
[----:B------:R-:W-:-:S02]  /*12170*/  IMAD R7, R36, R7, R11 ;  /* 0x0000000724077224 */ /* 0x000fc400078e020b */
[----:B------:R-:W-:Y:S01]  /*12180*/  ULDC.64 UR10, c[0x0][0xb30] ;  /* 0x0002cc00000a7ab9 */ /* 0x000fe20000000a00 */
[----:B------:R-:W-:Y:S02]  /*12190*/  IMAD.U32 R3, RZ, RZ, UR9 ;  /* 0x00000009ff037e24 */ /* 0x000fe4000f8e00ff */
[----:B------:R-:W-:Y:S01]  /*121a0*/  IMAD R0, R0, UR10, RZ ;  /* 0x0000000a00007c24 */ /* 0x000fe2000f8e02ff */
[----:B------:R-:W-:Y:S01]  /*121b0*/  SYNCS.ARRIVE.TRANS64.RED.A1T0 RZ, [UR4], RZ ;  /* 0x000000ffffff79a7 */ /* 0x000fe20008100404 */
[----:B------:R-:W-:Y:S01]  /*121c0*/  IMAD.U32 R2, RZ, RZ, UR8 ;  /* 0x00000008ff027e24 */ /* 0x000fe2000f8e00ff */
[----:B------:R-:W-:Y:S01]  /*121d0*/  ULDC.64 UR8, c[0x0][0xb28] ;  /* 0x0002ca0000087ab9 */ /* 0x000fe20000000a00 */
[----:B------:R-:W-:Y:S02]  /*121e0*/  IMAD.U32 R3, RZ, RZ, UR37 ;  /* 0x00000025ff037e24 */ /* 0x000fe4000f8e00ff */
[C---:B------:R-:W-:Y:S01]  /*121f0*/  IMAD R9, R5.reuse, UR11, R0 ;  /* 0x0000000b05097c24 */ /* 0x040fe2000f8e0200 */
[----:B------:R-:W-:Y:S01]  /*12200*/  SHF.R.S32.HI R0, RZ, 0x1f, R7 ;  /* 0x0000001fff007819 */ /* 0x000fe20000011407 */
[----:B------:R-:W-:-:S04]  /*12210*/  IMAD.WIDE.U32 R2, R5, UR10, R2 ;  /* 0x0000000a05027c25 */ /* 0x000fc8000f8e0002 */
[----:B------:R-:W-:Y:S02]  /*12220*/  IMAD R0, R0, UR8, RZ ;  /* 0x0000000800007c24 */ /* 0x000fe4000f8e02ff */
[----:B------:R-:W-:Y:S02]  /*12230*/  IMAD.IADD R3, R3, 0x1, R9 ;  /* 0x0000000103037824 */ /* 0x000fe400078e0209 */
[C---:B------:R-:W-:Y:S02]  /*12240*/  IMAD R5, R7.reuse, UR9, R0 ;  /* 0x0000000907057c24 */ /* 0x040fe4000f8e0200 */
[----:B------:R-:W-:Y:S01]  /*12250*/  IMAD.WIDE.U32 R2, R7, UR8, R2 ;  /* 0x0000000807027c25 */ /* 0x000fe2000f8e0002 */
[----:B------:R-:W-:-:S03]  /*12260*/  ULDC.64 UR8, c[0x0][0xb00] ;  /* 0x0002c00000087ab9 */ /* 0x000fc60000000a00 */
[----:B------:R-:W-:Y:S01]  /*12270*/  IMAD.IADD R3, R3, 0x1, R5 ;  /* 0x0000000103037824 */ /* 0x000fe200078e0205 */
[----:B------:R-:W-:-:S04]  /*12280*/  LEA R0, P1, R2, UR8, 0x2 ;  /* 0x0000000802007c11 */ /* 0x000fc8000f8210ff */
[----:B------:R-:W-:Y:S01]  /*12290*/  LEA.HI.X R14, R2, UR9, R3, 0x2, P1 ;  /* 0x00000009020e7c11 */ /* 0x000fe200088f1403 */
        /* <DEDUP_REMOVED lines=9> */
[C---:B------:R-:W-:Y:S02]  /*12330*/  @!P3 LEA R4, P6, R26.reuse, R15, 0x2 ;  /* 0x0000000f1a04b211 */ /* 0x040fe400078c10ff */
[-C--:B--2---:R-:W-:Y:S02]  /*12340*/  @!P1 LEA.HI.X R3, R17, R13.reuse, R24, 0x2, P5 ;  /* 0x0000000d11039211 */ /* 0x084fe400028f1418 */
[----:B------:R-:W-:Y:S02]  /*12350*/  @!P3 LEA.HI.X R5, R26, R13, R25, 0x2, P6 ;  /* 0x0000000d1a05b211 */ /* 0x000fe400030f1419 */
[----:B------:R-:W-:Y:S01]  /*12360*/  ISETP.GE.AND P5, PT, R149, UR4, PT ;  /* 0x0000000495007c0c */ /* 0x000fe2000bfa6270 */
[----:B------:R1:W-:Y:S01]  /*12370*/  @!P1 ST.E.64 desc[UR56][R2.64], R20 ;  /* 0x0000001402009985 */ /* 0x0003e2000c101b38 */
[----:B------:R-:W-:-:S02]  /*12380*/  @!P4 LEA R6, P1, R140, R15, 0x2 ;  /* 0x0000000f8c06c211 */ /* 0x000fc400078210ff */
[----:B------:R-:W-:Y:S01]  /*12390*/  @!P2 LEA R8, P6, R150, R15, 0x2 ;  /* 0x0000000f9608a211 */ /* 0x000fe200078c10ff */
[----:B------:R2:W-:Y:S01]  /*123a0*/  @!P3 ST.E.64 desc[UR56][R4.64], R92 ;  /* 0x0000005c0400b985 */ /* 0x0005e2000c101b38 */
[----:B------:R-:W-:Y:S02]  /*123b0*/  ISETP.GE.AND P3, PT, R148, UR4, PT ;  /* 0x0000000494007c0c */ /* 0x000fe4000bf66270 */
[-C--:B------:R-:W-:Y:S02]  /*123c0*/  @!P4 LEA.HI.X R7, R140, R13.reuse, R27, 0x2, P1 ;  /* 0x0000000d8c07c211 */ /* 0x080fe400008f141b */
[----:B------:R-:W-:Y:S02]  /*123d0*/  ISETP.GE.AND P1, PT, R147, UR4, PT ;  /* 0x0000000493007c0c */ /* 0x000fe4000bf26270 */
[----:B------:R-:W-:Y:S01]  /*123e0*/  @!P2 LEA.HI.X R9, R150, R13, R32, 0x2, P6 ;  /* 0x0000000d9609a211 */ /* 0x000fe200030f1420 */
[----:B------:R3:W-:Y:S01]  /*123f0*/  @!P4 ST.E.64 desc[UR56][R6.64], R96 ;  /* 0x000000600600c985 */ /* 0x0007e2000c101b38 */
[----:B------:R-:W-:-:S03]  /*12400*/  @!P5 LEA R10, P4, R149, R15, 0x2 ;  /* 0x0000000f950ad211 */ /* 0x000fc600078810ff */
[----:B------:R4:W-:Y:S01]  /*12410*/  @!P2 ST.E.64 desc[UR56][R8.64], R100 ;  /* 0x000000640800a985 */ /* 0x0009e2000c101b38 */
[----:B------:R-:W-:Y:S02]  /*12420*/  ISETP.GE.AND P2, PT, R146, UR4, PT ;  /* 0x0000000492007c0c */ /* 0x000fe4000bf46270 */
[----:B------:R-:W-:Y:S02]  /*12430*/  @!P5 LEA.HI.X R11, R149, R13, R31, 0x2, P4 ;  /* 0x0000000d950bd211 */ /* 0x000fe400020f141f */
[CC--:B-1----:R-:W-:Y:S02]  /*12440*/  @!P3 LEA R2, P6, R148.reuse, R15.reuse, 0x2 ;  /* 0x0000000f9402b211 */ /* 0x0c2fe400078c10ff */
[----:B--2---:R-:W-:Y:S01]  /*12450*/  @!P1 LEA R4, P4, R147, R15, 0x2 ;  /* 0x0000000f93049211 */ /* 0x004fe200078810ff */
[----:B------:R1:W-:Y:S01]  /*12460*/  @!P5 ST.E.64 desc[UR56][R10.64], R104 ;  /* 0x000000680a00d985 */ /* 0x0003e2000c101b38 */
[----:B------:R-:W-:Y:S02]  /*12470*/  @!P3 LEA.HI.X R3, R148, R13, R30, 0x2, P6 ;  /* 0x0000000d9403b211 */ /* 0x000fe400030f141e */
[----:B------:R-:W-:-:S02]  /*12480*/  ISETP.GE.AND P5, PT, R145, UR4, PT ;  /* 0x0000000491007c0c */ /* 0x000fc4000bfa6270 */
[----:B------:R-:W-:Y:S01]  /*12490*/  @!P1 LEA.HI.X R5, R147, R13, R29, 0x2, P4 ;  /* 0x0000000d93059211 */ /* 0x000fe200020f141d */
[----:B------:R2:W-:Y:S01]  /*124a0*/  @!P3 ST.E.64 desc[UR56][R2.64], R108 ;  /* 0x0000006c0200b985 */ /* 0x0005e2000c101b38 */
[----:B------:R-:W-:Y:S02]  /*124b0*/  ISETP.GE.AND P4, PT, R144, UR4, PT ;  /* 0x0000000490007c0c */ /* 0x000fe4000bf86270 */
[----:B---3--:R-:W-:Y:S01]  /*124c0*/  @!P2 LEA R6, P6, R146, R15, 0x2 ;  /* 0x0000000f9206a211 */ /* 0x008fe200078c10ff */
[----:B------:R3:W-:Y:S01]  /*124d0*/  @!P1 ST.E.64 desc[UR56][R4.64], R112 ;  /* 0x0000007004009985 */ /* 0x0007e2000c101b38 */
[----:B------:R-:W-:Y:S02]  /*124e0*/  ISETP.GE.AND P3, PT, R143, UR4, PT ;  /* 0x000000048f007c0c */ /* 0x000fe4000bf66270 */
[----:B------:R-:W-:Y:S02]  /*124f0*/  ISETP.GE.AND P1, PT, R142, UR4, PT ;  /* 0x000000048e007c0c */ /* 0x000fe4000bf26270 */
[----:B------:R-:W-:-:S02]  /*12500*/  @!P2 LEA.HI.X R7, R146, R13, R28, 0x2, P6 ;  /* 0x0000000d9207a211 */ /* 0x000fc400030f141c */
[----:B----4-:R-:W-:-:S03]  /*12510*/  @!P5 LEA R8, P6, R145, R15, 0x2 ;  /* 0x0000000f9108d211 */ /* 0x010fc600078c10ff */
[----:B------:R3:W-:Y:S01]  /*12520*/  @!P2 ST.E.64 desc[UR56][R6.64], R116 ;  /* 0x000000740600a985 */ /* 0x0007e2000c101b38 */
[C---:B-1----:R-:W-:Y:S02]  /*12530*/  @!P4 LEA R10, P2, R144.reuse, R15, 0x2 ;  /* 0x0000000f900ac211 */ /* 0x042fe400078410ff */
[----:B------:R-:W-:Y:S02]  /*12540*/  @!P5 LEA.HI.X R9, R145, R13, R157, 0x2, P6 ;  /* 0x0000000d9109d211 */ /* 0x000fe400030f149d */
[C---:B--2---:R-:W-:Y:S02]  /*12550*/  @!P3 LEA R2, P6, R143.reuse, R15, 0x2 ;  /* 0x0000000f8f02b211 */ /* 0x044fe400078c10ff */
[----:B------:R-:W-:Y:S01]  /*12560*/  @!P4 LEA.HI.X R11, R144, R13, R156, 0x2, P2 ;  /* 0x0000000d900bc211 */ /* 0x000fe200010f149c */
[----:B------:R3:W-:Y:S01]  /*12570*/  @!P5 ST.E.64 desc[UR56][R8.64], R120 ;  /* 0x000000780800d985 */ /* 0x0007e2000c101b38 */
[C---:B------:R-:W-:Y:S02]  /*12580*/  @!P1 LEA R12, P2, R142.reuse, R15, 0x2 ;  /* 0x0000000f8e0c9211 */ /* 0x040fe400078410ff */
[-C--:B------:R-:W-:Y:S01]  /*12590*/  @!P3 LEA.HI.X R3, R143, R13.reuse, R155, 0x2, P6 ;  /* 0x0000000d8f03b211 */ /* 0x080fe200030f149b */
[----:B------:R3:W-:Y:S01]  /*125a0*/  @!P4 ST.E.64 desc[UR56][R10.64], R124 ;  /* 0x0000007c0a00c985 */ /* 0x0007e2000c101b38 */
[----:B------:R-:W-:-:S03]  /*125b0*/  @!P1 LEA.HI.X R13, R142, R13, R154, 0x2, P2 ;  /* 0x0000000d8e0d9211 */ /* 0x000fc600010f149a */
[----:B------:R3:W-:Y:S04]  /*125c0*/  @!P3 ST.E.64 desc[UR56][R2.64], R128 ;  /* 0x000000800200b985 */ /* 0x0007e8000c101b38 */
[----:B------:R3:W-:Y:S02]  /*125d0*/  @!P1 ST.E.64 desc[UR56][R12.64], R132 ;  /* 0x000000840c009985 */ /* 0x0007e4000c101b38 */
.L_x_1160:
[----:B------:R-:W-:Y:S05]  /*125e0*/  BSYNC B1 ;  /* 0x0000000000017941 */ /* 0x000fea0003800000 */
.L_x_1159:
[----:B-1----:R1:W4:Y:S04]  /*125f0*/  SHFL.IDX PT, R15, R14, 0x1, 0x1c1f ;  /* 0x003c1f000e0f7f89 */ /* 0x00232800000e0000 */
        /* <DEDUP_REMOVED lines=8> */
[CC--:B0--3--:R-:W-:Y:S02]  /*12680*/  @!P5 LEA R2, P0, R17.reuse, R21.reuse, 0x2 ;  /* 0x000000151102d211 */ /* 0x0c9fe400078010ff */
[C---:B------:R-:W-:Y:S02]  /*12690*/  @!P6 LEA R4, P1, R26.reuse, R21, 0x2 ;  /* 0x000000151a04e211 */ /* 0x040fe400078210ff */
[-C--:B----4-:R-:W-:Y:S02]  /*126a0*/  @!P5 LEA.HI.X R3, R17, R15.reuse, R24, 0x2, P0 ;  /* 0x0000000f1103d211 */ /* 0x090fe400000f1418 */
[----:B------:R-:W-:Y:S02]  /*126b0*/  @!P6 LEA.HI.X R5, R26, R15, R25, 0x2, P1 ;  /* 0x0000000f1a05e211 */ /* 0x000fe400008f1419 */
[----:B------:R-:W-:Y:S01]  /*126c0*/  ISETP.GE.AND P1, PT, R148, UR4, PT ;  /* 0x0000000494007c0c */ /* 0x000fe2000bf26270 */
[----:B------:R0:W-:Y:S01]  /*126d0*/  @!P5 ST.E.64 desc[UR56][R2.64], R90 ;  /* 0x0000005a0200d985 */ /* 0x0001e2000c101b38 */
[----:B------:R-:W-:-:S02]  /*126e0*/  @!P2 LEA R6, P0, R140, R21, 0x2 ;  /* 0x000000158c06a211 */ /* 0x000fc400078010ff */
[-C--:B------:R-:W-:Y:S01]  /*126f0*/  @!P3 LEA R8, P5, R150, R21.reuse, 0x2 ;  /* 0x000000159608b211 */ /* 0x080fe200078a10ff */
[----:B------:R3:W-:Y:S01]  /*12700*/  @!P6 ST.E.64 desc[UR56][R4.64], R94 ;  /* 0x0000005e0400e985 */ /* 0x0007e2000c101b38 */
[----:B------:R-:W-:Y:S02]  /*12710*/  @!P4 LEA R10, P6, R149, R21, 0x2 ;  /* 0x00000015950ac211 */ /* 0x000fe400078c10ff */
[-C--:B------:R-:W-:Y:S02]  /*12720*/  @!P2 LEA.HI.X R7, R140, R15.reuse, R27, 0x2, P0 ;  /* 0x0000000f8c07a211 */ /* 0x080fe400000f141b */
[-C--:B------:R-:W-:Y:S02]  /*12730*/  @!P3 LEA.HI.X R9, R150, R15.reuse, R32, 0x2, P5 ;  /* 0x0000000f9609b211 */ /* 0x080fe400028f1420 */
[----:B------:R-:W-:Y:S01]  /*12740*/  ISETP.GE.AND P0, PT, R147, UR4, PT ;  /* 0x0000000493007c0c */ /* 0x000fe2000bf06270 */
[----:B------:R-:W-:Y:S01]  /*12750*/  @!P2 ST.E.64 desc[UR56][R6.64], R98 ;  /* 0x000000620600a985 */ /* 0x000fe2000c101b38 */
[----:B------:R-:W-:-:S02]  /*12760*/  @!P4 LEA.HI.X R11, R149, R15, R31, 0x2, P6 ;  /* 0x0000000f950bc211 */ /* 0x000fc400030f141f */
[----:B0-----:R-:W-:Y:S01]  /*12770*/  @!P1 LEA R2, P5, R148, R21, 0x2 ;  /* 0x0000001594029211 */ /* 0x001fe200078a10ff */
[----:B------:R0:W-:Y:S01]  /*12780*/  @!P3 ST.E.64 desc[UR56][R8.64], R102 ;  /* 0x000000660800b985 */ /* 0x0001e2000c101b38 */
[----:B------:R-:W-:Y:S02]  /*12790*/  ISETP.GE.AND P3, PT, R145, UR4, PT ;  /* 0x0000000491007c0c */ /* 0x000fe4000bf66270 */
[----:B------:R-:W-:Y:S01]  /*127a0*/  ISETP.GE.AND P2, PT, R144, UR4, PT ;  /* 0x0000000490007c0c */ /* 0x000fe2000bf46270 */
[----:B------:R4:W-:Y:S01]  /*127b0*/  @!P4 ST.E.64 desc[UR56][R10.64], R106 ;  /* 0x0000006a0a00c985 */ /* 0x0009e2000c101b38 */
[----:B------:R-:W-:Y:S02]  /*127c0*/  ISETP.GE.AND P4, PT, R146, UR4, PT ;  /* 0x0000000492007c0c */ /* 0x000fe4000bf86270 */
[----:B------:R-:W-:Y:S02]  /*127d0*/  @!P1 LEA.HI.X R3, R148, R15, R30, 0x2, P5 ;  /* 0x0000000f94039211 */ /* 0x000fe400028f141e */
[----:B------:R-:W-:-:S02]  /*127e0*/  ISETP.GE.AND P5, PT, R143, UR4, PT ;  /* 0x000000048f007c0c */ /* 0x000fc4000bfa6270 */
[C---:B---3--:R-:W-:Y:S01]  /*127f0*/  @!P0 LEA R4, P6, R147.reuse, R21, 0x2 ;  /* 0x0000001593048211 */ /* 0x048fe200078c10ff */
[----:B------:R3:W-:Y:S03]  /*12800*/  @!P1 ST.E.64 desc[UR56][R2.64], R110 ;  /* 0x0000006e02009985 */ /* 0x0007e6000c101b38 */
[----:B------:R-:W-:Y:S02]  /*12810*/  @!P0 LEA.HI.X R5, R147, R15, R29, 0x2, P6 ;  /* 0x0000000f93058211 */ /* 0x000fe400030f141d */
[-C--:B0-----:R-:W-:Y:S02]  /*12820*/  @!P3 LEA R8, P6, R145, R21.reuse, 0x2 ;  /* 0x000000159108b211 */ /* 0x081fe400078c10ff */
[-C--:B------:R-:W-:Y:S01]  /*12830*/  @!P4 LEA R6, P1, R146, R21.reuse, 0x2 ;  /* 0x000000159206c211 */ /* 0x080fe200078210ff */
[----:B------:R3:W-:Y:S01]  /*12840*/  @!P0 ST.E.64 desc[UR56][R4.64], R114 ;  /* 0x0000007204008985 */ /* 0x0007e2000c101b38 */
[----:B----4-:R-:W-:-:S02]  /*12850*/  @!P2 LEA R10, P0, R144, R21, 0x2 ;  /* 0x00000015900aa211 */ /* 0x010fc400078010ff */
[----:B------:R-:W-:Y:S02]  /*12860*/  @!P4 LEA.HI.X R7, R146, R15, R28, 0x2, P1 ;  /* 0x0000000f9207c211 */ /* 0x000fe400008f141c */
[----:B------:R-:W-:Y:S02]  /*12870*/  @!P5 LEA R12, P1, R143, R21, 0x2 ;  /* 0x000000158f0cd211 */ /* 0x000fe400078210ff */
[-C--:B------:R-:W-:Y:S01]  /*12880*/  @!P3 LEA.HI.X R9, R145, R15.reuse, R157, 0x2, P6 ;  /* 0x0000000f9109b211 */ /* 0x080fe200030f149d */
[----:B------:R3:W-:Y:S01]  /*12890*/  @!P4 ST.E.64 desc[UR56][R6.64], R118 ;  /* 0x000000760600c985 */ /* 0x0007e2000c101b38 */
[-C--:B------:R-:W-:Y:S02]  /*128a0*/  @!P2 LEA.HI.X R11, R144, R15.reuse, R156, 0x2, P0 ;  /* 0x0000000f900ba211 */ /* 0x080fe400000f149c */
[----:B--2---:R-:W-:Y:S01]  /*128b0*/  @!P5 LEA.HI.X R13, R143, R15, R155, 0x2, P1 ;  /* 0x0000000f8f0dd211 */ /* 0x004fe200008f149b */
[----:B------:R3:W-:Y:S01]  /*128c0*/  @!P3 ST.E.64 desc[UR56][R8.64], R122 ;  /* 0x0000007a0800b985 */ /* 0x0007e2000c101b38 */
[----:B------:R-:W-:-:S03]  /*128d0*/  ISETP.GE.AND P0, PT, R142, UR4, PT ;  /* 0x000000048e007c0c */ /* 0x000fc6000bf06270 */
[----:B------:R3:W-:Y:S04]  /*128e0*/  @!P2 ST.E.64 desc[UR56][R10.64], R126 ;  /* 0x0000007e0a00a985 */ /* 0x0007e8000c101b38 */
[----:B------:R3:W-:Y:S06]  /*128f0*/  @!P5 ST.E.64 desc[UR56][R12.64], R130 ;  /* 0x000000820c00d985 */ /* 0x0007ec000c101b38 */
[----:B------:R-:W-:Y:S05]  /*12900*/  @P0 BRA `(.L_x_1158) ;  /* 0x0000000800d00947 */ /* 0x000fea0003800000 */
[----:B---3--:R-:W-:-:S04]  /*12910*/  LEA R2, P0, R142, R21, 0x2 ;  /* 0x000000158e027211 */ /* 0x008fc800078010ff */
[----:B------:R-:W-:-:S05]  /*12920*/  LEA.HI.X R3, R142, R15, R154, 0x2, P0 ;  /* 0x0000000f8e037211 */ /* 0x000fca00000f149a */
[----:B------:R0:W-:Y:S01]  /*12930*/  ST.E.64 desc[UR56][R2.64], R134 ;  /* 0x0000008602007985 */ /* 0x0001e2000c101b38 */
[----:B------:R-:W-:Y:S05]  /*12940*/  BRA `(.L_x_1158) ;  /* 0x0000000800c07947 */ /* 0x000fea0003800000 */
.L_x_1153:
[----:B------:R-:W-:Y:S02]  /*12950*/  ULDC.64 UR8, c[0x0][0xc00] ;  /* 0x0003000000087ab9 */ /* 0x000fe40000000a00 */
[----:B------:R-:W-:-:S04]  /*12960*/  UISETP.NE.U32.AND UP0, UPT, UR8, URZ, UPT ;  /* 0x0000003f0800728c */ /* 0x000fc8000bf05070 */
[----:B------:R-:W-:-:S03]  /*12970*/  UISETP.NE.AND.EX UP0, UPT, UR9, URZ, UPT, UP0 ;  /* 0x0000003f0900728c */ /* 0x000fc6000bf05300 */
[----:B------:R-:W-:Y:S02]  /*12980*/  ULDC.64 UR8, c[0x0][0xc00] ;  /* 0x0003000000087ab9 */ /* 0x000fe40000000a00 */
[----:B------:R-:W-:Y:S01]  /*12990*/  UIMAD.WIDE UR8, UR43, 0x4, UR8 ;  /* 0x000000042b0878a5 */ /* 0x000fe2000f8e0208 */
[----:B------:R-:W-:-:S05]  /*129a0*/  PLOP3.LUT P1, PT, PT, PT, UP0, 0x80, 0x0 ;  /* 0x000000000000781c */ /* 0x000fca0003f2f008 */
[----:B------:R-:W-:Y:S02]  /*129b0*/  IMAD.U32 R2, RZ, RZ, UR8 ;  /* 0x00000008ff027e24 */ /* 0x000fe4000f8e00ff */
[----:B------:R-:W-:Y:S01]  /*129c0*/  IMAD.U32 R3, RZ, RZ, UR9 ;  /* 0x00000009ff037e24 */ /* 0x000fe2000f8e00ff */
[----:B------:R-:W-:Y:S02]  /*129d0*/  ULDC.64 UR8, c[0x0][0xc08] ;  /* 0x0003020000087ab9 */ /* 0x000fe40000000a00 */
[----:B------:R-:W-:Y:S01]  /*129e0*/  UISETP.NE.U32.AND UP1, UPT, UR8, URZ, UPT ;  /* 0x0000003f0800728c */ /* 0x000fe2000bf25070 */
[----:B------:R-:W-:Y:S02]  /*129f0*/  ULDC UR4, c[0x0][0xa88] ;  /* 0x0002a20000047ab9 */ /* 0x000fe40000000800 */
[----:B------:R-:W2:Y:S01]  /*12a00*/  @P1 LDG.E R6, desc[UR56][R2.64] ;  /* 0x0000003802061981 */ /* 0x000ea2000c1e1900 */
[----:B------:R-:W-:Y:S01]  /*12a10*/  UISETP.NE.AND.EX UP1, UPT, UR9, URZ, UPT, UP1 ;  /* 0x0000003f0900728c */ /* 0x000fe2000bf25310 */
[----:B------:R-:W-:Y:S01]  /*12a20*/  IMAD.U32 R0, RZ, RZ, UR4 ;  /* 0x00000004ff007e24 */ /* 0x000fe2000f8e00ff */
[----:B------:R-:W0:Y:S04]  /*12a30*/  S2R R7, SR_TID.X ;  /* 0x0000000000077919 */ /* 0x000e280000002100 */
[----:B------:R-:W-:-:S05]  /*12a40*/  PLOP3.LUT P2, PT, PT, PT, UP1, 0x80, 0x0 ;  /* 0x000000000000781c */ /* 0x000fca0003f4f018 */
[----:B------:R-:W-:Y:S02]  /*12a50*/  @UP1 ULDC.64 UR8, c[0x0][0xc08] ;  /* 0x0003020000081ab9 */ /* 0x000fe40000000a00 */
[----:B------:R-:W-:-:S06]  /*12a60*/  @UP1 UIMAD.WIDE UR8, UR43, 0x4, UR8 ;  /* 0x000000042b0818a5 */ /* 0x000fcc000f8e0208 */
[----:B------:R-:W-:Y:S02]  /*12a70*/  IMAD.U32 R4, RZ, RZ, UR8 ;  /* 0x00000008ff047e24 */ /* 0x000fe4000f8e00ff */
[----:B------:R-:W-:-:S05]  /*12a80*/  IMAD.U32 R5, RZ, RZ, UR9 ;  /* 0x00000009ff057e24 */ /* 0x000fca000f8e00ff */
[----:B------:R1:W5:Y:S01]  /*12a90*/  @P2 LDG.E R0, desc[UR56][R4.64] ;  /* 0x0000003804002981 */ /* 0x000362000c1e1900 */
[----:B------:R-:W-:Y:S01]  /*12aa0*/  UISETP.NE.AND UP1, UPT, UR47, URZ, UPT ;  /* 0x0000003f2f00728c */ /* 0x000fe2000bf25270 */
[----:B------:R-:W-:Y:S01]  /*12ab0*/  UMOV UR4, URZ ;  /* 0x0000003f00047c82 */ /* 0x000fe20008000000 */
[----:B0-----:R-:W-:-:S09]  /*12ac0*/  VIADD R7, R7, 0xffffff80 ;  /* 0xffffff8007077836 */ /* 0x001fd20000000000 */
[----:B------:R-:W-:Y:S01]  /*12ad0*/  @!UP1 ULDC UR47, c[0x0][0xad4] ;  /* 0x0002b500002f9ab9 */ /* 0x000fe20000000800 */
[----:B------:R-:W-:Y:S02]  /*12ae0*/  ISETP.GT.AND P0, PT, R7, 0xbf, PT ;  /* 0x000000bf0700780c */ /* 0x000fe40003f04270 */
[----:B--2---:R-:W-:Y:S01]  /*12af0*/  @P1 R2UR UR4, R6 ;  /* 0x00000000060412ca */ /* 0x004fe200000e0000 */
[----:B-1----:R-:W-:-:S14]  /*12b00*/  @P2 BRA `(.L_x_1161) ;  /* 0x0000000000102947 */ /* 0x002fdc0003800000 */
[----:B------:R-:W-:Y:S05]  /*12b10*/  @!P1 BRA `(.L_x_1161) ;  /* 0x00000000000c9947 */ /* 0x000fea0003800000 */
[----:B------:R-:W2:Y:S04]  /*12b20*/  LDG.E R5, desc[UR56][R2.64] ;  /* 0x0000003802057981 */ /* 0x000ea8000c1e1900 */
[----:B-----5:R-:W2:Y:S02]  /*12b30*/  LDG.E R0, desc[UR56][R2.64+0x4] ;  /* 0x0000043802007981 */ /* 0x020ea4000c1e1900 */
[----:B--2---:R-:W-:-:S07]  /*12b40*/  IMAD.IADD R0, R0, 0x1, -R5 ;  /* 0x0000000100007824 */ /* 0x004fce00078e0a05 */
.L_x_1161:
[----:B------:R-:W-:Y:S01]  /*12b50*/  USHF.R.S32.HI UR15, URZ, 0x1f, UR43 ;  /* 0x0000001f3f0f7899 */ /* 0x000fe2000801142b */
[----:B------:R-:W-:Y:S01]  /*12b60*/  BSSY B1, `(.L_x_1162) ;  /* 0x000003a000017945 */ /* 0x000fe20003800000 */
[----:B------:R-:W-:Y:S02]  /*12b70*/  USHF.R.S32.HI UR21, URZ, 0x1f, UR4 ;  /* 0x0000001f3f157899 */ /* 0x000fe40008011404 */
[----:B------:R-:W-:Y:S02]  /*12b80*/  USEL UR14, UR43, URZ, !UP0 ;  /* 0x0000003f2b0e7287 */ /* 0x000fe4000c000000 */
[----:B------:R-:W-:Y:S01]  /*12b90*/  USEL UR15, UR15, URZ, !UP0 ;  /* 0x0000003f0f0f7287 */ /* 0x000fe2000c000000 */
[----:B------:R-:W-:Y:S11]  /*12ba0*/  @P0 BRA `(.L_x_1163) ;  /* 0x0000000000d40947 */ /* 0x000ff60003800000 */
[----:B------:R-:W0:Y:S01]  /*12bb0*/  S2R R3, SR_TID.X ;  /* 0x0000000000037919 */ /* 0x000e220000002100 */
[----:B------:R-:W1:Y:S01]  /*12bc0*/  LDC R9, c[0x0][0xbe8] ;  /* 0x0002fa00ff097b82 */ /* 0x000e620000000800 */
[----:B------:R-:W-:Y:S02]  /*12bd0*/  IMAD.U32 R4, RZ, RZ, UR39 ;  /* 0x00000027ff047e24 */ /* 0x000fe4000f8e00ff */
[----:B-1---5:R-:W-:-:S03]  /*12be0*/  IMAD R2, R0, R9, RZ ;  /* 0x0000000900027224 */ /* 0x022fc600078e02ff */
[----:B0-----:R-:W-:-:S04]  /*12bf0*/  IADD3 R4, R4, -0x80, R3 ;  /* 0xffffff8004047810 */ /* 0x001fc80007ffe003 */
[----:B------:R-:W-:-:S13]  /*12c00*/  ISETP.GE.AND P0, PT, R4, R2, PT ;  /* 0x000000020400720c */ /* 0x000fda0003f06270 */
[----:B------:R-:W-:Y:S05]  /*12c10*/  @P0 BRA `(.L_x_1163) ;  /* 0x0000000000b80947 */ /* 0x000fea0003800000 */
[----:B------:R-:W-:Y:S01]  /*12c20*/  ISETP.NE.AND P0, PT, R9, 0x1, PT ;  /* 0x000000010900780c */ /* 0x000fe20003f05270 */
[----:B------:R-:W-:Y:S01]  /*12c30*/  UISETP.GT.AND UP0, UPT, UR47, 0x1, UPT ;  /* 0x000000012f00788c */ /* 0x000fe2000bf04270 */
[----:B------:R-:W-:Y:S01]  /*12c40*/  IMAD.MOV.U32 R5, RZ, RZ, R4 ;  /* 0x000000ffff057224 */ /* 0x000fe200078e0004 */
[----:B------:R-:W-:Y:S02]  /*12c50*/  UMOV UR19, 0x9b8 ;  /* 0x000009b800137882 */ /* 0x000fe40000000000 */
[----:B------:R-:W-:Y:S02]  /*12c60*/  USEL UR19, UR19, 0x978, UP0 ;  /* 0x0000097813137887 */ /* 0x000fe40008000000 */
[----:B------:R-:W-:-:S06]  /*12c70*/  USEL UR18, UR37, URZ, UP0 ;  /* 0x0000003f25127287 */ /* 0x000fcc0008000000 */
[----:B------:R-:W0:Y:S04]  /*12c80*/  @P0 LDC R3, c[0x0][0xbec] ;  /* 0x0002fb00ff030b82 */ /* 0x000e280000000800 */
[----:B------:R-:W-:Y:S01]  /*12c90*/  ULDC.64 UR8, c[0x0][UR19+0x218] ;  /* 0x0000860013087abb */ /* 0x000fe20008000a00 */
[----:B------:R-:W-:Y:S01]  /*12ca0*/  ULDC.64 UR12, c[0x0][UR19+0x220] ;  /* 0x00008800130c7abb */ /* 0x000fe20008000a00 */
[----:B------:R-:W-:Y:S01]  /*12cb0*/  ULDC.64 UR16, c[0x0][UR19+0x228] ;  /* 0x00008a0013107abb */ /* 0x000fe20008000a00 */
[----:B------:R-:W-:Y:S01]  /*12cc0*/  UIMAD.WIDE.U32 UR10, UR8, UR40, URZ ;  /* 0x00000028080a72a5 */ /* 0x000fe2000f8e003f */
[----:B------:R-:W1:Y:S01]  /*12cd0*/  @P0 LDC R7, c[0x0][0xbf0] ;  /* 0x0002fc00ff070b82 */ /* 0x000e620000000800 */
[----:B------:R-:W-:Y:S02]  /*12ce0*/  UIMAD UR20, UR9, UR40, URZ ;  /* 0x00000028091472a4 */ /* 0x000fe4000f8e023f */
[----:B------:R-:W-:-:S02]  /*12cf0*/  UIMAD UR13, UR13, UR14, URZ ;  /* 0x0000000e0d0d72a4 */ /* 0x000fc4000f8e023f */
[----:B------:R-:W-:Y:S02]  /*12d00*/  UIMAD.WIDE.U32 UR22, UR16, UR18, URZ ;  /* 0x00000012101672a5 */ /* 0x000fe4000f8e003f */
[----:B------:R-:W-:Y:S02]  /*12d10*/  UIMAD.WIDE.U32 UR8, UR12, UR14, URZ ;  /* 0x0000000e0c0872a5 */ /* 0x000fe4000f8e003f */
[----:B------:R-:W-:Y:S02]  /*12d20*/  UIMAD UR16, UR17, UR18, URZ ;  /* 0x00000012111072a4 */ /* 0x000fe4000f8e023f */
[----:B------:R-:W-:Y:S02]  /*12d30*/  UIMAD UR13, UR12, UR15, UR13 ;  /* 0x0000000f0c0d72a4 */ /* 0x000fe4000f8e020d */
[----:B------:R-:W-:Y:S02]  /*12d40*/  UIADD3 UR10, UP1, UP2, UR8, UR10, UR4 ;  /* 0x0000000a080a7290 */ /* 0x000fe4000fa3e004 */
[----:B------:R-:W-:Y:S01]  /*12d50*/  UIADD3 UR16, UR23, UR16, URZ ;  /* 0x0000001017107290 */ /* 0x000fe2000fffe03f */
[----:B0-----:R-:W-:Y:S01]  /*12d60*/  @P0 IMAD.HI.U32 R2, R4, R3, RZ ;  /* 0x0000000304020227 */ /* 0x001fe200078e00ff */
[----:B------:R-:W-:-:S02]  /*12d70*/  UIADD3 UR20, UR11, UR20, URZ ;  /* 0x000000140b147290 */ /* 0x000fc4000fffe03f */
[----:B------:R-:W-:Y:S01]  /*12d80*/  UIADD3 UR13, UR9, UR13, URZ ;  /* 0x0000000d090d7290 */ /* 0x000fe2000fffe03f */
[----:B------:R-:W-:Y:S02]  /*12d90*/  IMAD.U32 R3, RZ, RZ, UR23 ;  /* 0x00000017ff037e24 */ /* 0x000fe4000f8e00ff */
[----:B------:R-:W-:Y:S01]  /*12da0*/  IMAD.U32 R6, RZ, RZ, UR16 ;  /* 0x00000010ff067e24 */ /* 0x000fe2000f8e00ff */
[----:B------:R-:W-:Y:S01]  /*12db0*/  ULDC.64 UR8, c[0x0][UR19+0x210] ;  /* 0x0000840013087abb */ /* 0x000fe20008000a00 */
[----:B-1----:R-:W-:Y:S01]  /*12dc0*/  @P0 SHF.R.U32.HI R5, RZ, R7, R2 ;  /* 0x00000007ff050219 */ /* 0x002fe20000011602 */
[----:B------:R-:W-:-:S04]  /*12dd0*/  IMAD.U32 R2, RZ, RZ, UR22 ;  /* 0x00000016ff027e24 */ /* 0x000fc8000f8e00ff */
[--C-:B------:R-:W-:Y:S01]  /*12de0*/  IMAD.MOV R7, RZ, RZ, -R5.reuse ;  /* 0x000000ffff077224 */ /* 0x100fe200078e0a05 */
[----:B------:R-:W-:Y:S01]  /*12df0*/  IADD3 R2, P0, P1, R5, UR10, R2 ;  /* 0x0000000a05027c10 */ /* 0x000fe2000f91e002 */
[----:B------:R-:W-:Y:S01]  /*12e00*/  UIADD3.X UR10, UR13, UR20, UR21, UP1, UP2 ;  /* 0x000000140d0a7290 */ /* 0x000fe20008fe4415 */
[----:B------:R-:W-:Y:S01]  /*12e10*/  SHF.R.S32.HI R5, RZ, 0x1f, R5 ;  /* 0x0000001fff057819 */ /* 0x000fe20000011405 */
[----:B------:R-:W-:-:S04]  /*12e20*/  IMAD R7, R9, R7, R4 ;  /* 0x0000000709077224 */ /* 0x000fc800078e0204 */
[----:B------:R-:W-:Y:S01]  /*12e30*/  IADD3.X R3, R5, UR10, R6, P0, P1 ;  /* 0x0000000a05037c10 */ /* 0x000fe200087e2406 */
[C---:B------:R-:W-:Y:S01]  /*12e40*/  IMAD R9, R7.reuse, UR9, RZ ;  /* 0x0000000907097c24 */ /* 0x040fe2000f8e02ff */
[----:B------:R-:W-:Y:S01]  /*12e50*/  SHF.R.S32.HI R4, RZ, 0x1f, R7 ;  /* 0x0000001fff047819 */ /* 0x000fe20000011407 */
[----:B------:R-:W-:Y:S01]  /*12e60*/  ULDC.64 UR10, c[0x0][0xba8] ;  /* 0x0002ea00000a7ab9 */ /* 0x000fe20000000a00 */
[----:B------:R-:W-:Y:S01]  /*12e70*/  @!UP0 ULDC UR10, c[0x0][0xb50] ;  /* 0x0002d400000a8ab9 */ /* 0x000fe20000000800 */
[----:B------:R-:W-:Y:S01]  /*12e80*/  IMAD.WIDE.U32 R2, R7, UR8, R2 ;  /* 0x0000000807027c25 */ /* 0x000fe2000f8e0002 */
[----:B------:R-:W-:-:S03]  /*12e90*/  @!UP0 ULDC UR11, c[0x0][0xb54] ;  /* 0x0002d500000b8ab9 */ /* 0x000fc60000000800 */
[----:B------:R-:W-:Y:S01]  /*12ea0*/  IMAD R9, R4, UR8, R9 ;  /* 0x0000000804097c24 */ /* 0x000fe2000f8e0209 */
[----:B------:R-:W-:-:S03]  /*12eb0*/  LEA R4, P0, R2, UR10, 0x2 ;  /* 0x0000000a02047c11 */ /* 0x000fc6000f8010ff */
[----:B------:R-:W-:-:S05]  /*12ec0*/  IMAD.IADD R3, R3, 0x1, R9 ;  /* 0x0000000103037824 */ /* 0x000fca00078e0209 */
[----:B------:R-:W-:Y:S01]  /*12ed0*/  LEA.HI.X R5, R2, UR11, R3, 0x2, P0 ;  /* 0x0000000b02057c11 */ /* 0x000fe200080f1403 */
[----:B------:R-:W-:-:S05]  /*12ee0*/  IMAD.MOV.U32 R3, RZ, RZ, -0x800000 ;  /* 0xff800000ff037424 */ /* 0x000fca00078e00ff */
[----:B------:R0:W-:Y:S02]  /*12ef0*/  STG.E desc[UR56][R4.64], R3 ;  /* 0x0000000304007986 */ /* 0x0001e4000c101938 */
.L_x_1163:
[----:B------:R-:W-:Y:S05]  /*12f00*/  BSYNC B1 ;  /* 0x0000000000017941 */ /* 0x000fea0003800000 */
.L_x_1162:
[----:B------:R-:W-:-:S06]  /*12f10*/  UISETP.GT.AND UP0, UPT, UR47, 0x1, UPT ;  /* 0x000000012f00788c */ /* 0x000fcc000bf04270 */
[----:B------:R-:W-:-:S13]  /*12f20*/  PLOP3.LUT P0, PT, PT, PT, UP0, 0x80, 0x0 ;  /* 0x000000000000781c */ /* 0x000fda0003f0f008 */
[----:B------:R-:W-:Y:S05]  /*12f30*/  @P0 BRA `(.L_x_1158) ;  /* 0x0000000400440947 */ /* 0x000fea0003800000 */
[----:B------:R-:W1:Y:S01]  /*12f40*/  LDC R11, c[0x0][0xbe8] ;  /* 0x0002fa00ff0b7b82 */ /* 0x000e620000000800 */
[----:B------:R-:W-:Y:S01]  /*12f50*/  ULDC.64 UR12, c[0x0][0xaa0] ;  /* 0x0002a800000c7ab9 */ /* 0x000fe20000000a00 */
[----:B------:R-:W-:Y:S01]  /*12f60*/  IMAD R2, R151, 0x60, R152 ;  /* 0x0000006097027824 */ /* 0x000fe200078e0298 */
[----:B------:R-:W-:Y:S01]  /*12f70*/  UIMAD UR10, UR21, UR12, URZ ;  /* 0x0000000c150a72a4 */ /* 0x000fe2000f8e023f */
[----:B------:R-:W-:Y:S01]  /*12f80*/  BSSY B1, `(.L_x_1164) ;  /* 0x000003b000017945 */ /* 0x000fe20003800000 */
[----:B------:R-:W-:Y:S01]  /*12f90*/  UIMAD.WIDE.U32 UR8, UR4, UR12, URZ ;  /* 0x0000000c040872a5 */ /* 0x000fe2000f8e003f */
[----:B0-----:R-:W-:Y:S01]  /*12fa0*/  VIADD R4, R2, UR39 ;  /* 0x0000002702047c36 */ /* 0x001fe20008000000 */
[----:B------:R-:W-:Y:S01]  /*12fb0*/  UIMAD UR10, UR4, UR13, UR10 ;  /* 0x0000000d040a72a4 */ /* 0x000fe2000f8e020a */
[----:B------:R-:W-:Y:S02]  /*12fc0*/  SHF.R.S32.HI R10, RZ, 0x1f, R141 ;  /* 0x0000001fff0a7819 */ /* 0x000fe4000001148d */
[----:B------:R-:W-:Y:S01]  /*12fd0*/  IMAD.MOV.U32 R5, RZ, RZ, R4 ;  /* 0x000000ffff057224 */ /* 0x000fe200078e0004 */
[----:B------:R-:W-:Y:S01]  /*12fe0*/  UIADD3 UR9, UR9, UR10, URZ ;  /* 0x0000000a09097290 */ /* 0x000fe2000fffe03f */
[----:B------:R-:W-:-:S02]  /*12ff0*/  SHF.R.S32.HI R14, RZ, 0x1f, R139 ;  /* 0x0000001fff0e7819 */ /* 0x000fc4000001148b */
[----:B------:R-:W-:Y:S02]  /*13000*/  ULDC.64 UR10, c[0x0][0xae8] ;  /* 0x0002ba00000a7ab9 */ /* 0x000fe40000000a00 */
[----:B------:R-:W-:-:S04]  /*13010*/  UIMAD.WIDE.U32 UR8, UR40, UR10, UR8 ;  /* 0x0000000a280872a5 */ /* 0x000fc8000f8e0008 */
[----:B------:R-:W-:-:S03]  /*13020*/  UIMAD UR9, UR40, UR11, UR9 ;  /* 0x0000000b280972a4 */ /* 0x000fc6000f8e0209 */
[----:B------:R-:W-:Y:S01]  /*13030*/  ULDC.64 UR10, c[0x0][0xaf0] ;  /* 0x0002bc00000a7ab9 */ /* 0x000fe20000000a00 */
[----:B-1----:R-:W-:Y:S01]  /*13040*/  ISETP.NE.AND P0, PT, R11, 0x1, PT ;  /* 0x000000010b00780c */ /* 0x002fe20003f05270 */
[----:B------:R-:W-:-:S04]  /*13050*/  UIMAD UR15, UR15, UR10, URZ ;  /* 0x0000000a0f0f72a4 */ /* 0x000fc8000f8e023f */
[----:B------:R-:W-:Y:S02]  /*13060*/  UIMAD UR4, UR14, UR11, UR15 ;  /* 0x0000000b0e0472a4 */ /* 0x000fe4000f8e020f */
[----:B------:R-:W-:-:S03]  /*13070*/  UIMAD.WIDE.U32 UR14, UR14, UR10, UR8 ;  /* 0x0000000a0e0e72a5 */ /* 0x000fc6000f8e0008 */
[----:B------:R-:W-:Y:S01]  /*13080*/  ULDC.64 UR8, c[0x0][0xae0] ;  /* 0x0002b80000087ab9 */ /* 0x000fe20000000a00 */
[----:B------:R-:W-:Y:S02]  /*13090*/  UIADD3 UR4, UR15, UR4, URZ ;  /* 0x000000040f047290 */ /* 0x000fe4000fffe03f */
[----:B------:R-:W0:Y:S08]  /*130a0*/  @P0 LDC R3, c[0x0][0xbec] ;  /* 0x0002fb00ff030b82 */ /* 0x000e300000000800 */
[----:B------:R-:W1:Y:S01]  /*130b0*/  @P0 LDC R7, c[0x0][0xbf0] ;  /* 0x0002fc00ff070b82 */ /* 0x000e620000000800 */
[----:B0-----:R-:W-:-:S04]  /*130c0*/  @P0 IMAD.HI.U32 R2, R4, R3, RZ ;  /* 0x0000000304020227 */ /* 0x001fc800078e00ff */
[----:B------:R-:W-:Y:S02]  /*130d0*/  IMAD.U32 R3, RZ, RZ, UR15 ;  /* 0x0000000fff037e24 */ /* 0x000fe4000f8e00ff */
[----:B------:R-:W-:Y:S01]  /*130e0*/  IMAD.U32 R3, RZ, RZ, UR4 ;  /* 0x00000004ff037e24 */ /* 0x000fe2000f8e00ff */
[----:B-1----:R-:W-:-:S04]  /*130f0*/  @P0 SHF.R.U32.HI R5, RZ, R7, R2 ;  /* 0x00000007ff050219 */ /* 0x002fc80000011602 */
[--C-:B------:R-:W-:Y:S01]  /*13100*/  SHF.R.S32.HI R2, RZ, 0x1f, R5.reuse ;  /* 0x0000001fff027819 */ /* 0x100fe20000011405 */
[----:B------:R-:W-:-:S04]  /*13110*/  IMAD.MOV R7, RZ, RZ, -R5 ;  /* 0x000000ffff077224 */ /* 0x000fc800078e0a05 */
[----:B------:R-:W-:Y:S02]  /*13120*/  IMAD R7, R11, R7, R4 ;  /* 0x000000070b077224 */ /* 0x000fe400078e0204 */
[----:B------:R-:W-:Y:S02]  /*13130*/  IMAD R4, R2, UR8, RZ ;  /* 0x0000000802047c24 */ /* 0x000fe4000f8e02ff */
[----:B------:R-:W-:Y:S02]  /*13140*/  IMAD.U32 R2, RZ, RZ, UR14 ;  /* 0x0000000eff027e24 */ /* 0x000fe4000f8e00ff */
[C---:B------:R-:W-:Y:S01]  /*13150*/  IMAD R9, R5.reuse, UR9, R4 ;  /* 0x0000000905097c24 */ /* 0x040fe2000f8e0204 */
[----:B------:R-:W-:Y:S01]  /*13160*/  SHF.R.S32.HI R4, RZ, 0x1f, R7 ;  /* 0x0000001fff047819 */ /* 0x000fe20000011407 */
[----:B------:R-:W-:Y:S01]  /*13170*/  IMAD.WIDE.U32 R2, R5, UR8, R2 ;  /* 0x0000000805027c25 */ /* 0x000fe2000f8e0002 */
[----:B------:R-:W-:-:S03]  /*13180*/  ULDC.64 UR8, c[0x0][0xad8] ;  /* 0x0002b60000087ab9 */ /* 0x000fc60000000a00 */
[----:B------:R-:W-:Y:S02]  /*13190*/  IMAD R4, R4, UR8, RZ ;  /* 0x0000000804047c24 */ /* 0x000fe4000f8e02ff */
[----:B------:R-:W-:Y:S02]  /*131a0*/  IMAD.IADD R3, R3, 0x1, R9 ;  /* 0x0000000103037824 */ /* 0x000fe400078e0209 */
[----:B-----5:R-:W-:Y:S02]  /*131b0*/  IMAD R11, R0, R11, RZ ;  /* 0x0000000b000b7224 */ /* 0x020fe400078e02ff */
[----:B------:R-:W-:Y:S02]  /*131c0*/  VIADD R0, R152, UR39 ;  /* 0x0000002798007c36 */ /* 0x000fe40008000000 */
[C---:B------:R-:W-:Y:S02]  /*131d0*/  IMAD R5, R7.reuse, UR9, R4 ;  /* 0x0000000907057c24 */ /* 0x040fe4000f8e0204 */
[----:B------:R-:W-:Y:S01]  /*131e0*/  IMAD.WIDE.U32 R2, R7, UR8, R2 ;  /* 0x0000000807027c25 */ /* 0x000fe2000f8e0002 */
[----:B------:R-:W-:Y:S01]  /*131f0*/  ISETP.GE.AND P0, PT, R0, R11, PT ;  /* 0x0000000b0000720c */ /* 0x000fe20003f06270 */
[----:B------:R-:W-:-:S02]  /*13200*/  ULDC.64 UR8, c[0x0][0xa80] ;  /* 0x0002a00000087ab9 */ /* 0x000fc40000000a00 */
        /* <DEDUP_REMOVED lines=15> */
[----:B------:R3:W-:Y:S04]  /*13300*/  @!P2 ST.E.128 desc[UR56][R6.64], RZ ;  /* 0x000000ff0600a985 */ /* 0x0007e8000c101d38 */
[----:B------:R3:W-:Y:S04]  /*13310*/  @!P3 ST.E.128 desc[UR56][R8.64], RZ ;  /* 0x000000ff0800b985 */ /* 0x0007e8000c101d38 */
[----:B------:R3:W-:Y:S02]  /*13320*/  @!P4 ST.E.128 desc[UR56][R12.64], RZ ;  /* 0x000000ff0c00c985 */ /* 0x0007e4000c101d38 */
.L_x_1165:
[----:B------:R-:W-:Y:S05]  /*13330*/  BSYNC B1 ;  /* 0x0000000000017941 */ /* 0x000fea0003800000 */
.L_x_1164:
        /* <DEDUP_REMOVED lines=9> */
[-C--:B-1-3--:R-:W-:Y:S02]  /*133d0*/  @!P3 LEA R6, P0, R139, R2.reuse, 0x1 ;  /* 0x000000028b06b211 */ /* 0x08afe400078008ff */
[----:B------:R-:W-:Y:S02]  /*133e0*/  @!P4 LEA R8, P1, R141, R2, 0x1 ;  /* 0x000000028d08c211 */ /* 0x000fe400078208ff */
[----:B0---4-:R-:W-:Y:S01]  /*133f0*/  @!P2 IMAD.WIDE R4, R138, 0x2, R2 ;  /* 0x000000028a04a825 */ /* 0x011fe200078e0202 */
[-C--:B------:R-:W-:Y:S02]  /*13400*/  @!P3 LEA.HI.X R7, R139, R3.reuse, R14, 0x1, P0 ;  /* 0x000000038b07b211 */ /* 0x080fe400000f0c0e */
[----:B------:R-:W-:Y:S02]  /*13410*/  @!P4 LEA.HI.X R9, R141, R3, R10, 0x1, P1 ;  /* 0x000000038d09c211 */ /* 0x000fe400008f0c0a */
[----:B------:R2:W-:Y:S04]  /*13420*/  @!P2 ST.E.128 desc[UR56][R4.64], RZ ;  /* 0x000000ff0400a985 */ /* 0x0005e8000c101d38 */
[----:B------:R2:W-:Y:S04]  /*13430*/  @!P3 ST.E.128 desc[UR56][R6.64], RZ ;  /* 0x000000ff0600b985 */ /* 0x0005e8000c101d38 */
[----:B------:R2:W-:Y:S02]  /*13440*/  @!P4 ST.E.128 desc[UR56][R8.64], RZ ;  /* 0x000000ff0800c985 */ /* 0x0005e4000c101d38 */
.L_x_1158:
[----:B------:R-:W-:Y:S05]  /*13450*/  BSYNC B0 ;  /* 0x0000000000007941 */ /* 0x000fea0003800000 */
.L_x_1152:
[----:B------:R-:W-:Y:S02]  /*13460*/  ULDC UR4, c[0x0][0xc3c] ;  /* 0x00030f0000047ab9 */ /* 0x000fe40000000800 */
[----:B------:R-:W-:-:S06]  /*13470*/  UISETP.GE.AND UP0, UPT, UR7, UR4, UPT ;  /* 0x000000040700728c */ /* 0x000fcc000bf06270 */
[----:B------:R-:W-:-:S13]  /*13480*/  PLOP3.LUT P0, PT, PT, PT, UP0, 0x80, 0x0 ;  /* 0x000000000000781c */ /* 0x000fda0003f0f008 */
[----:B------:R-:W-:Y:S05]  /*13490*/  @!P0 BRA `(.L_x_1166) ;  /* 0xfffffed800d48947 */ /* 0x000fea000383ffff */
[----:B------:R-:W-:Y:S05]  /*134a0*/  EXIT ;  /* 0x000000000000794d */ /* 0x000fea0003800000 */
.L_x_1061:
[----:B------:R-:W-:-:S08]  /*134b0*/  NOP ;  /* 0x0000000000007918 */ /* 0x000fd00000000000 */
[----:B------:R-:W0:-:S00]  /*134c0*/  USETMAXREG.DEALLOC.CTAPOOL 0x20 ;  /* 0x00000020000079c8 */ /* 0x000e0000080e0500 */
[----:B0-----:R-:W-:Y:S01]  /*134d0*/  LOP3.LUT R0, R0, 0x3, RZ, 0xc0, !PT ;  /* 0x0000000300007812 */ /* 0x001fe200078ec0ff */
[----:B------:R-:W-:Y:S01]  /*134e0*/  IMAD.MOV.U32 R6, RZ, RZ, RZ ;  /* 0x000000ffff067224 */ /* 0x000fe200078e00ff */
[----:B------:R-:W-:-:S04]  /*134f0*/  LOP3.LUT R16, R16, 0xffffff7f, RZ, 0xc0, !PT ;  /* 0xffffff7f10107812 */ /* 0x000fc800078ec0ff */
[----:B------:R-:W0:Y:S02]  /*13500*/  SHFL.IDX PT, R0, R0, RZ, 0x1f ;  /* 0x00001fff00007589 */ /* 0x000e2400000e0000 */
[----:B0-----:R-:W-:-:S13]  /*13510*/  ISETP.NE.AND P0, PT, R0, RZ, PT ;  /* 0x000000ff0000720c */ /* 0x001fda0003f05270 */
        /* <DEDUP_REMOVED lines=9> */
.L_x_1167:
        /* <DEDUP_REMOVED lines=44> */
.L_x_1171:
[----:B------:R-:W0:Y:S01]  /*13870*/  LDC R2, c[0x0][0xc3c] ;  /* 0x00030f00ff027b82 */ /* 0x000e220000000800 */
[----:B------:R-:W-:-:S06]  /*13880*/  UIADD3 UR4, UR4, 0x1f, URZ ;  /* 0x0000001f04047890 */ /* 0x000fcc000fffe03f */
[----:B0-----:R-:W-:-:S13]  /*13890*/  ISETP.LE.AND P6, PT, R2, UR4, PT ;  /* 0x0000000402007c0c */ /* 0x001fda000bfc3270 */
[----:B------:R-:W-:Y:S05]  /*138a0*/  @P6 BRA `(.L_x_1170) ;  /* 0x0000000800a46947 */ /* 0x000fea0003800000 */
[----:B------:R-:W-:-:S05]  /*138b0*/  VIADD R7, R0, UR4 ;  /* 0x0000000400077c36 */ /* 0x000fca0008000000 */
[----:B------:R-:W-:-:S13]  /*138c0*/  ISETP.GE.OR P6, PT, R7, R2, !P0 ;  /* 0x000000020700720c */ /* 0x000fda00047c6670 */
[----:B------:R-:W0:Y:S08]  /*138d0*/  @!P6 LDC.64 R4, c[0x0][0xc80] ;  /* 0x00032000ff04eb82 */ /* 0x000e300000000a00 */
[----:B------:R-:W1:Y:S01]  /*138e0*/  @!P6 LDC.64 R2, c[0x0][0xc78] ;  /* 0x00031e00ff02eb82 */ /* 0x000e620000000a00 */
[----:B0-----:R-:W-:-:S04]  /*138f0*/  @!P6 IMAD.WIDE R4, R7, 0x4, R4 ;  /* 0x000000040704e825 */ /* 0x001fc800078e0204 */
[----:B-1----:R-:W-:Y:S01]  /*13900*/  @!P6 IMAD.WIDE R2, R7, 0x4, R2 ;  /* 0x000000040702e825 */ /* 0x002fe200078e0202 */
[----:B------:R-:W-:-:S06]  /*13910*/  CS2R R6, SRZ ;  /* 0x0000000000067805 */ /* 0x000fcc000001ff00 */
[----:B------:R-:W2:Y:S04]  /*13920*/  @!P6 LDG.E R6, desc[UR56][R4.64] ;  /* 0x000000380406e981 */ /* 0x000ea8000c1e1900 */
        /* <DEDUP_REMOVED lines=22> */
.L_x_1169:
        /* <DEDUP_REMOVED lines=8> */
[----:B------:R1:W2:Y:S01]  /*13b10*/  SHFL.IDX PT, R6, R6, R27, 0x1f ;  /* 0x00001f1b06067589 */ /* 0x0002a200000e0000 */
[----:B0-----:R-:W-:-:S07]  /*13b20*/  ISETP.NE.AND P1, PT, R7, 0x1, PT ;  /* 0x000000010700780c */ /* 0x001fce0003f25270 */
[----:B-1----:R-:W-:Y:S06]  /*13b30*/  @!P0 BRA `(.L_x_1172) ;  /* 0x0000000000088947 */ /* 0x002fec0003800000 */
[----:B------:R-:W-:-:S06]  /*13b40*/  VIADD R24, R27, 0xffffffff ;  /* 0xffffffff1b187836 */ /* 0x000fcc0000000000 */
[----:B------:R0:W1:Y:S02]  /*13b50*/  SHFL.IDX PT, R24, R5, R24, 0x1f ;  /* 0x00001f1805187589 */ /* 0x00006400000e0000 */
.L_x_1172:
[----:B-1----:R-:W-:Y:S02]  /*13b60*/  IMAD R24, R24, UR5, R3 ;  /* 0x0000000518187c24 */ /* 0x002fe4000f8e0203 */
[----:B------:R-:W-:-:S03]  /*13b70*/  VIADD R27, R27, UR4 ;  /* 0x000000041b1b7c36 */ /* 0x000fc60008000000 */
[----:B0-----:R-:W-:Y:S01]  /*13b80*/  IADD3 R5, -R24, UR6, RZ ;  /* 0x0000000618057c10 */ /* 0x001fe2000fffe1ff */
[----:B------:R-:W-:Y:S06]  /*13b90*/  @!P1 BRA `(.L_x_1173) ;  /* 0x0000000000e89947 */ /* 0x000fec0003800000 */
[-C--:B--2---:R-:W-:Y:S02]  /*13ba0*/  IABS R8, R6.reuse ;  /* 0x0000000600087213 */ /* 0x084fe40000000000 */
[----:B------:R-:W-:Y:S02]  /*13bb0*/  IABS R4, R7 ;  /* 0x0000000700047213 */ /* 0x000fe40000000000 */
[----:B------:R-:W0:Y:S01]  /*13bc0*/  I2F.RP R9, R8 ;  /* 0x0000000800097306 */ /* 0x000e220000209400 */
[----:B------:R-:W-:Y:S02]  /*13bd0*/  IABS R10, R5 ;  /* 0x00000005000a7213 */ /* 0x000fe40000000000 */
[----:B------:R-:W-:-:S05]  /*13be0*/  IABS R12, R6 ;  /* 0x00000006000c7213 */ /* 0x000fca0000000000 */
[----:B0-----:R-:W0:Y:S02]  /*13bf0*/  MUFU.RCP R9, R9 ;  /* 0x0000000900097308 */ /* 0x001e240000001000 */
[----:B0-----:R-:W-:-:S06]  /*13c00*/  VIADD R2, R9, 0xffffffe ;  /* 0x0ffffffe09027836 */ /* 0x001fcc0000000000 */
[----:B------:R-:W0:Y:S08]  /*13c10*/  I2F.RP R9, R4 ;  /* 0x0000000400097306 */ /* 0x000e300000209400 */
[----:B------:R1:W2:Y:S08]  /*13c20*/  F2I.FTZ.U32.TRUNC.NTZ R3, R2 ;  /* 0x0000000200037305 */ /* 0x0002b0000021f000 */
[----:B0-----:R-:W0:Y:S01]  /*13c30*/  MUFU.RCP R9, R9 ;  /* 0x0000000900097308 */ /* 0x001e220000001000 */
[----:B-1----:R-:W-:-:S02]  /*13c40*/  IMAD.MOV.U32 R2, RZ, RZ, RZ ;  /* 0x000000ffff027224 */ /* 0x002fc400078e00ff */
[----:B--2---:R-:W-:-:S04]  /*13c50*/  IMAD.MOV R11, RZ, RZ, -R3 ;  /* 0x000000ffff0b7224 */ /* 0x004fc800078e0a03 */
[----:B------:R-:W-:-:S04]  /*13c60*/  IMAD R11, R11, R8, RZ ;  /* 0x000000080b0b7224 */ /* 0x000fc800078e02ff */
[----:B------:R-:W-:-:S04]  /*13c70*/  IMAD.HI.U32 R3, R3, R11, R2 ;  /* 0x0000000b03037227 */ /* 0x000fc800078e0002 */
[----:B------:R-:W-:Y:S02]  /*13c80*/  IMAD.MOV R11, RZ, RZ, -R12 ;  /* 0x000000ffff0b7224 */ /* 0x000fe400078e0a0c */
[----:B------:R-:W-:-:S04]  /*13c90*/  IMAD.HI.U32 R2, R3, R10, RZ ;  /* 0x0000000a03027227 */ /* 0x000fc800078e00ff */
[----:B------:R-:W-:Y:S02]  /*13ca0*/  IMAD R3, R2, R11, R10 ;  /* 0x0000000b02037224 */ /* 0x000fe400078e020a */
[----:B0-----:R-:W-:-:S03]  /*13cb0*/  VIADD R10, R9, 0xffffffe ;  /* 0x0ffffffe090a7836 */ /* 0x001fc60000000000 */
[----:B------:R-:W-:-:S13]  /*13cc0*/  ISETP.GT.U32.AND P1, PT, R8, R3, PT ;  /* 0x000000030800720c */ /* 0x000fda0003f24070 */
[----:B------:R-:W-:Y:S02]  /*13cd0*/  @!P1 IMAD.IADD R3, R3, 0x1, -R8 ;  /* 0x0000000103039824 */ /* 0x000fe400078e0a08 */
[----:B------:R-:W-:Y:S01]  /*13ce0*/  @!P1 VIADD R2, R2, 0x1 ;  /* 0x0000000102029836 */ /* 0x000fe20000000000 */
[----:B------:R-:W-:Y:S02]  /*13cf0*/  ISETP.NE.AND P1, PT, R6, RZ, PT ;  /* 0x000000ff0600720c */ /* 0x000fe40003f25270 */
[----:B------:R-:W-:Y:S02]  /*13d00*/  ISETP.GE.U32.AND P0, PT, R3, R8, PT ;  /* 0x000000080300720c */ /* 0x000fe40003f06070 */
[----:B------:R-:W-:Y:S01]  /*13d10*/  LOP3.LUT R8, R5, R6, RZ, 0x3c, !PT ;  /* 0x0000000605087212 */ /* 0x000fe200078e3cff */
[----:B------:R-:W0:Y:S03]  /*13d20*/  F2I.FTZ.U32.TRUNC.NTZ R3, R10 ;  /* 0x0000000a00037305 */ /* 0x000e26000021f000 */
[----:B------:R-:W-:-:S07]  /*13d30*/  ISETP.GE.AND P2, PT, R8, RZ, PT ;  /* 0x000000ff0800720c */ /* 0x000fce0003f46270 */
[----:B------:R-:W-:-:S04]  /*13d40*/  @P0 VIADD R2, R2, 0x1 ;  /* 0x0000000102020836 */ /* 0x000fc80000000000 */
[----:B------:R-:W-:Y:S01]  /*13d50*/  IMAD.MOV.U32 R12, RZ, RZ, R2 ;  /* 0x000000ffff0c7224 */ /* 0x000fe200078e0002 */
[----:B------:R-:W-:Y:S01]  /*13d60*/  IABS R2, R7 ;  /* 0x0000000700027213 */ /* 0x000fe20000000000 */
[----:B0-----:R-:W-:Y:S02]  /*13d70*/  IMAD.MOV R9, RZ, RZ, -R3 ;  /* 0x000000ffff097224 */ /* 0x001fe400078e0a03 */
[----:B------:R-:W-:Y:S01]  /*13d80*/  @!P2 IMAD.MOV R12, RZ, RZ, -R12 ;  /* 0x000000ffff0ca224 */ /* 0x000fe200078e0a0c */
[----:B------:R-:W-:Y:S01]  /*13d90*/  @!P1 LOP3.LUT R12, RZ, R6, RZ, 0x33, !PT ;  /* 0x00000006ff0c9212 */ /* 0x000fe200078e33ff */
[----:B------:R-:W-:Y:S02]  /*13da0*/  IMAD.MOV R10, RZ, RZ, -R2 ;  /* 0x000000ffff0a7224 */ /* 0x000fe400078e0a02 */
[----:B------:R-:W-:Y:S01]  /*13db0*/  IMAD R9, R9, R4, RZ ;  /* 0x0000000409097224 */ /* 0x000fe200078e02ff */
[----:B------:R-:W-:Y:S01]  /*13dc0*/  IABS R8, R12 ;  /* 0x0000000c00087213 */ /* 0x000fe20000000000 */
[----:B------:R-:W-:-:S04]  /*13dd0*/  IMAD.MOV.U32 R2, RZ, RZ, RZ ;  /* 0x000000ffff027224 */ /* 0x000fc800078e00ff */
[----:B------:R-:W-:-:S04]  /*13de0*/  IMAD.HI.U32 R2, R3, R9, R2 ;  /* 0x0000000903027227 */ /* 0x000fc800078e0002 */
[----:B------:R-:W-:Y:S02]  /*13df0*/  IMAD.MOV.U32 R3, RZ, RZ, R8 ;  /* 0x000000ffff037224 */ /* 0x000fe400078e0008 */
[----:B------:R-:W-:Y:S02]  /*13e00*/  IMAD.MOV.U32 R8, RZ, RZ, R10 ;  /* 0x000000ffff087224 */ /* 0x000fe400078e000a */
[----:B------:R-:W-:-:S04]  /*13e10*/  IMAD.HI.U32 R2, R2, R3, RZ ;  /* 0x0000000302027227 */ /* 0x000fc800078e00ff */
[----:B------:R-:W-:-:S05]  /*13e20*/  IMAD R3, R2, R8, R3 ;  /* 0x0000000802037224 */ /* 0x000fca00078e0203 */
[----:B------:R-:W-:-:S13]  /*13e30*/  ISETP.GT.U32.AND P1, PT, R4, R3, PT ;  /* 0x000000030400720c */ /* 0x000fda0003f24070 */
[----:B------:R-:W-:Y:S02]  /*13e40*/  @!P1 IMAD.IADD R3, R3, 0x1, -R4 ;  /* 0x0000000103039824 */ /* 0x000fe400078e0a04 */
[----:B------:R-:W-:Y:S01]  /*13e50*/  @!P1 VIADD R2, R2, 0x1 ;  /* 0x0000000102029836 */ /* 0x000fe20000000000 */
[----:B------:R-:W-:Y:S02]  /*13e60*/  ISETP.NE.AND P1, PT, R7, RZ, PT ;  /* 0x000000ff0700720c */ /* 0x000fe40003f25270 */
[----:B------:R-:W-:Y:S02]  /*13e70*/  ISETP.GE.U32.AND P0, PT, R3, R4, PT ;  /* 0x000000040300720c */ /* 0x000fe40003f06070 */
[----:B------:R-:W-:-:S04]  /*13e80*/  LOP3.LUT R3, R12, R7, RZ, 0x3c, !PT ;  /* 0x000000070c037212 */ /* 0x000fc800078e3cff */
[----:B------:R-:W-:Y:S01]  /*13e90*/  ISETP.GE.AND P2, PT, R3, RZ, PT ;  /* 0x000000ff0300720c */ /* 0x000fe20003f46270 */
[----:B------:R-:W-:-:S06]  /*13ea0*/  IMAD.MOV R3, RZ, RZ, -R12 ;  /* 0x000000ffff037224 */ /* 0x000fcc00078e0a0c */
[----:B------:R-:W-:-:S06]  /*13eb0*/  @P0 VIADD R2, R2, 0x1 ;  /* 0x0000000102020836 */ /* 0x000fcc0000000000 */
[----:B------:R-:W-:Y:S01]  /*13ec0*/  @!P2 IMAD.MOV R2, RZ, RZ, -R2 ;  /* 0x000000ffff02a224 */ /* 0x000fe200078e0a02 */
[----:B------:R-:W-:-:S05]  /*13ed0*/  @!P1 LOP3.LUT R2, RZ, R7, RZ, 0x33, !PT ;  /* 0x00000007ff029212 */ /* 0x000fca00078e33ff */
[----:B------:R-:W-:-:S04]  /*13ee0*/  IMAD.MOV R26, RZ, RZ, -R2 ;  /* 0x000000ffff1a7224 */ /* 0x000fc800078e0a02 */
[C---:B------:R-:W-:Y:S02]  /*13ef0*/  IMAD R26, R7.reuse, R26, R12 ;  /* 0x0000001a071a7224 */ /* 0x040fe400078e020c */
[----:B------:R-:W-:Y:S02]  /*13f00*/  IMAD R7, R7, 0x1000000, R2 ;  /* 0x0100000007077824 */ /* 0x000fe400078e0202 */
[----:B------:R-:W-:Y:S02]  /*13f10*/  IMAD R2, R6, R3, R5 ;  /* 0x0000000306027224 */ /* 0x000fe400078e0205 */
[----:B------:R-:W-:Y:S01]  /*13f20*/  IMAD R26, R26, 0x10000, R7 ;  /* 0x000100001a1a7824 */ /* 0x000fe200078e0207 */
[----:B------:R-:W-:Y:S06]  /*13f30*/  BRA `(.L_x_1174) ;  /* 0x0000000000f47947 */ /* 0x000fec0003800000 */
.L_x_1173:
[----:B------:R-:W0:Y:S02]  /*13f40*/  LDC.64 R2, c[0x0][0xc90] ;  /* 0x00032400ff027b82 */ /* 0x000e240000000a00 */
[----:B0-----:R-:W-:-:S05]  /*13f50*/  IMAD.WIDE R2, R27, 0x4, R2 ;  /* 0x000000041b027825 */ /* 0x001fca00078e0202 */
[----:B------:R0:W2:Y:S01]  /*13f60*/  LDG.E R7, desc[UR56][R2.64] ;  /* 0x0000003802077981 */ /* 0x0000a2000c1e1900 */
[----:B------:R-:W-:Y:S01]  /*13f70*/  IABS R13, R5 ;  /* 0x00000005000d7213 */ /* 0x000fe20000000000 */
[----:B0-----:R-:W-:Y:S02]  /*13f80*/  IMAD.MOV.U32 R2, RZ, RZ, RZ ;  /* 0x000000ffff027224 */ /* 0x001fe400078e00ff */
[----:B--2---:R-:W-:-:S05]  /*13f90*/  IMAD R4, R6, R7, RZ ;  /* 0x0000000706047224 */ /* 0x004fca00078e02ff */
[-C--:B------:R-:W-:Y:S02]  /*13fa0*/  IABS R10, R4.reuse ;  /* 0x00000004000a7213 */ /* 0x080fe40000000000 */
[----:B------:R-:W-:Y:S02]  /*13fb0*/  IABS R12, R4 ;  /* 0x00000004000c7213 */ /* 0x000fe40000000000 */
[----:B------:R-:W0:Y:S08]  /*13fc0*/  I2F.RP R8, R10 ;  /* 0x0000000a00087306 */ /* 0x000e300000209400 */
[----:B0-----:R-:W0:Y:S02]  /*13fd0*/  MUFU.RCP R8, R8 ;  /* 0x0000000800087308 */ /* 0x001e240000001000 */
[----:B0-----:R-:W-:-:S06]  /*13fe0*/  VIADD R9, R8, 0xffffffe ;  /* 0x0ffffffe08097836 */ /* 0x001fcc0000000000 */
[----:B------:R-:W0:Y:S02]  /*13ff0*/  F2I.FTZ.U32.TRUNC.NTZ R3, R9 ;  /* 0x0000000900037305 */ /* 0x000e24000021f000 */
[----:B0-----:R-:W-:-:S04]  /*14000*/  IMAD.MOV R11, RZ, RZ, -R3 ;  /* 0x000000ffff0b7224 */ /* 0x001fc800078e0a03 */
[----:B------:R-:W-:-:S04]  /*14010*/  IMAD R11, R11, R10, RZ ;  /* 0x0000000a0b0b7224 */ /* 0x000fc800078e02ff */
[----:B------:R-:W-:-:S04]  /*14020*/  IMAD.HI.U32 R2, R3, R11, R2 ;  /* 0x0000000b03027227 */ /* 0x000fc800078e0002 */
[----:B------:R-:W-:Y:S02]  /*14030*/  IMAD.MOV R3, RZ, RZ, -R12 ;  /* 0x000000ffff037224 */ /* 0x000fe400078e0a0c */
        /* <DEDUP_REMOVED lines=12> */
[----:B------:R-:W-:Y:S02]  /*14100*/  IMAD R8, R7, R2, RZ ;  /* 0x0000000207087224 */ /* 0x000fe400078e02ff */
[----:B------:R-:W-:Y:S02]  /*14110*/  IMAD.MOV R2, RZ, RZ, -R2 ;  /* 0x000000ffff027224 */ /* 0x000fe400078e0a02 */
[----:B------:R-:W-:Y:S02]  /*14120*/  IMAD.MOV R10, RZ, RZ, -R8 ;  /* 0x000000ffff0a7224 */ /* 0x000fe400078e0a08 */
[----:B------:R-:W-:-:S03]  /*14130*/  IMAD R12, R4, R2, R5 ;  /* 0x00000002040c7224 */ /* 0x000fc600078e0205 */
[----:B------:R-:W-:-:S04]  /*14140*/  VIADDMNMX R7, R10, UR5, R7, PT ;  /* 0x000000050a077c46 */ /* 0x000fc8000b800107 */
[-C--:B------:R-:W-:Y:S01]  /*14150*/  IABS R9, R7.reuse ;  /* 0x0000000700097213 */ /* 0x080fe20000000000 */
[----:B------:R-:W-:Y:S01]  /*14160*/  IMAD.MOV R26, RZ, RZ, -R7 ;  /* 0x000000ffff1a7224 */ /* 0x000fe200078e0a07 */
[----:B------:R-:W-:Y:S02]  /*14170*/  IABS R4, R7 ;  /* 0x0000000700047213 */ /* 0x000fe40000000000 */
[----:B------:R-:W0:Y:S03]  /*14180*/  I2F.RP R10, R9 ;  /* 0x00000009000a7306 */ /* 0x000e260000209400 */
[----:B------:R-:W-:-:S05]  /*14190*/  IMAD.MOV R4, RZ, RZ, -R4 ;  /* 0x000000ffff047224 */ /* 0x000fca00078e0a04 */
[----:B0-----:R-:W0:Y:S02]  /*141a0*/  MUFU.RCP R10, R10 ;  /* 0x0000000a000a7308 */ /* 0x001e240000001000 */
[----:B0-----:R-:W-:-:S06]  /*141b0*/  VIADD R3, R10, 0xffffffe ;  /* 0x0ffffffe0a037836 */ /* 0x001fcc0000000000 */
[----:B------:R-:W0:Y:S02]  /*141c0*/  F2I.FTZ.U32.TRUNC.NTZ R3, R3 ;  /* 0x0000000300037305 */ /* 0x000e24000021f000 */
[----:B0-----:R-:W-:-:S04]  /*141d0*/  IMAD.MOV R11, RZ, RZ, -R3 ;  /* 0x000000ffff0b7224 */ /* 0x001fc800078e0a03 */
[----:B------:R-:W-:Y:S01]  /*141e0*/  IMAD.MOV.U32 R2, RZ, RZ, R11 ;  /* 0x000000ffff027224 */ /* 0x000fe200078e000b */
[----:B------:R-:W-:-:S03]  /*141f0*/  IABS R11, R12 ;  /* 0x0000000c000b7213 */ /* 0x000fc60000000000 */
[----:B------:R-:W-:Y:S02]  /*14200*/  IMAD R5, R2, R9, RZ ;  /* 0x0000000902057224 */ /* 0x000fe400078e02ff */
[----:B------:R-:W-:-:S04]  /*14210*/  IMAD.MOV.U32 R2, RZ, RZ, RZ ;  /* 0x000000ffff027224 */ /* 0x000fc800078e00ff */
[----:B------:R-:W-:Y:S01]  /*14220*/  IMAD.HI.U32 R2, R3, R5, R2 ;  /* 0x0000000503027227 */ /* 0x000fe200078e0002 */
[----:B------:R-:W-:-:S04]  /*14230*/  LOP3.LUT R3, R12, R7, RZ, 0x3c, !PT ;  /* 0x000000070c037212 */ /* 0x000fc800078e3cff */
[----:B------:R-:W-:Y:S01]  /*14240*/  ISETP.GE.AND P2, PT, R3, RZ, PT ;  /* 0x000000ff0300720c */ /* 0x000fe20003f46270 */
[----:B------:R-:W-:Y:S01]  /*14250*/  IMAD.HI.U32 R2, R2, R11, RZ ;  /* 0x0000000b02027227 */ /* 0x000fe200078e00ff */
[----:B------:R-:W-:-:S03]  /*14260*/  IADD3 R3, R8, 0x1000000, R12 ;  /* 0x0100000008037810 */ /* 0x000fc60007ffe00c */
        /* <DEDUP_REMOVED lines=9> */
[----:B------:R-:W-:-:S07]  /*14300*/  IMAD R26, R2, R26, R3 ;  /* 0x0000001a021a7224 */ /* 0x000fce00078e0203 */
.L_x_1174:
[----:B------:R-:W-:-:S05]  /*14310*/  LOP3.LUT R25, RZ, R2, RZ, 0x33, !PT ;  /* 0x00000002ff197212 */ /* 0x000fca00078e33ff */
[----:B------:R-:W-:Y:S01]  /*14320*/  IMAD.IADD R25, R6, 0x1, R25 ;  /* 0x0000000106197824 */ /* 0x000fe200078e0219 */
[----:B------:R-:W-:Y:S06]  /*14330*/  BRA `(.L_x_1175) ;  /* 0x0000000000147947 */ /* 0x000fec0003800000 */
.L_x_1170:
[----:B------:R-:W-:Y:S01]  /*14340*/  ULDC UR4, c[0x0][0xc3c] ;  /* 0x00030f0000047ab9 */ /* 0x000fe20000000800 */
[----:B------:R-:W-:Y:S02]  /*14350*/  IMAD.MOV.U32 R25, RZ, RZ, RZ ;  /* 0x000000ffff197224 */ /* 0x000fe400078e00ff */
[----:B------:R-:W-:Y:S02]  /*14360*/  IMAD.U32 R24, RZ, RZ, UR6 ;  /* 0x00000006ff187e24 */ /* 0x000fe4000f8e00ff */
[----:B------:R-:W-:Y:S02]  /*14370*/  IMAD.MOV.U32 R26, RZ, RZ, RZ ;  /* 0x000000ffff1a7224 */ /* 0x000fe400078e00ff */
[----:B------:R-:W-:-:S07]  /*14380*/  IMAD.U32 R27, RZ, RZ, UR4 ;  /* 0x00000004ff1b7e24 */ /* 0x000fce000f8e00ff */
.L_x_1175:
[----:B------:R-:W-:-:S13]  /*14390*/  ISETP.NE.AND P0, PT, R0, RZ, PT ;  /* 0x000000ff0000720c */ /* 0x000fda0003f05270 */
[----:B------:R-:W0:Y:S01]  /*143a0*/  @!P0 S2R R3, SR_CgaCtaId ;  /* 0x0000000000038919 */ /* 0x000e220000008800 */
[----:B------:R-:W-:-:S04]  /*143b0*/  @!P0 MOV R0, 0x400 ;  /* 0x0000040000008802 */ /* 0x000fc80000000f00 */
[----:B0-----:R-:W-:-:S05]  /*143c0*/  @!P0 LEA R0, R3, R0, 0x18 ;  /* 0x0000000003008211 */ /* 0x001fca00078ec0ff */
[----:B------:R0:W-:Y:S01]  /*143d0*/  @!P0 STS.128 [R0+0x2d8d0], R24 ;  /* 0x02d8d01800008388 */ /* 0x0001e20000000c00 */
[----:B------:R-:W-:Y:S06]  /*143e0*/  BAR.ARV 0x5, 0x200 ;  /* 0x0148000000007b1d */ /* 0x000fec0000002000 */
.L_x_1168:
[----:B------:R2:W-:Y:S01]  /*143f0*/  STL [R1+0x28], RZ ;  /* 0x000028ff01007387 */ /* 0x0005e20000100800 */
[----:B------:R-:W-:Y:S01]  /*14400*/  ULDC UR4, c[0x0][0xc3c] ;  /* 0x00030f0000047ab9 */ /* 0x000fe20000000800 */
[----:B------:R-:W-:Y:S01]  /*14410*/  IMAD.MOV.U32 R29, RZ, RZ, 0x1 ;  /* 0x00000001ff1d7424 */ /* 0x000fe200078e00ff */
[----:B-1----:R-:W-:Y:S01]  /*14420*/  ISETP.GE.AND P0, PT, R27, UR4, PT ;  /* 0x000000041b007c0c */ /* 0x002fe2000bf06270 */
[----:B------:R-:W-:-:S12]  /*14430*/  IMAD.MOV.U32 R23, RZ, RZ, RZ ;  /* 0x000000ffff177224 */ /* 0x000fd800078e00ff */
[----:B--2---:R-:W-:Y:S05]  /*14440*/  @P0 BRA `(.L_x_1176) ;  /* 0x0000005000600947 */ /* 0x004fea0003800000 */
[----:B------:R-:W1:Y:S01]  /*14450*/  S2R R3, SR_TID.X ;  /* 0x0000000000037919 */ /* 0x000e620000002100 */
[----:B------:R-:W2:Y:S01]  /*14460*/  S2UR UR5, SR_CgaCtaId ;  /* 0x00000000000579c3 */ /* 0x000ea20000008800 */
[----:B------:R-:W-:Y:S01]  /*14470*/  UMOV UR4, 0x400 ;  /* 0x0000040000047882 */ /* 0x000fe20000000000 */
[----:B------:R-:W-:Y:S01]  /*14480*/  BSSY B8, `(.L_x_1176) ;  /* 0x0000514000087945 */ /* 0x000fe20003800000 */
[----:B------:R3:W-:Y:S01]  /*14490*/  STL [R1+0x28], RZ ;  /* 0x000028ff01007387 */ /* 0x0007e20000100800 */
[----:B------:R-:W-:Y:S01]  /*144a0*/  IMAD.MOV.U32 R29, RZ, RZ, 0x1 ;  /* 0x00000001ff1d7424 */ /* 0x000fe200078e00ff */
[----:B------:R-:W-:Y:S01]  /*144b0*/  ULOP3.LUT UR36, UR44, 0x2, URZ, 0xfc, !UPT ;  /* 0x000000022c247892 */ /* 0x000fe2000f8efc3f */
[----:B------:R-:W-:Y:S01]  /*144c0*/  IMAD.MOV.U32 R23, RZ, RZ, RZ ;  /* 0x000000ffff177224 */ /* 0x000fe200078e00ff */
[----:B------:R-:W-:Y:S01]  /*144d0*/  ULDC UR37, c[0x0][0xc] ;  /* 0x0000030000257ab9 */ /* 0x000fe20000000800 */
[----:B--2---:R-:W-:-:S06]  /*144e0*/  ULEA UR4, UR5, UR4, 0x18 ;  /* 0x0000000405047291 */ /* 0x004fcc000f8ec03f */
[----:B------:R-:W-:Y:S01]  /*144f0*/  IMAD.U32 R17, RZ, RZ, UR4 ;  /* 0x00000004ff117e24 */ /* 0x000fe2000f8e00ff */
[C---:B-1----:R-:W-:Y:S01]  /*14500*/  LOP3.LUT R5, R3.reuse, 0x7f, RZ, 0xc0, !PT ;  /* 0x0000007f03057812 */ /* 0x042fe200078ec0ff */
[C---:B0-----:R-:W-:Y:S02]  /*14510*/  IMAD.SHL.U32 R0, R3.reuse, 0x8, RZ ;  /* 0x0000000803007824 */ /* 0x041fe400078e00ff */
[----:B------:R-:W-:Y:S01]  /*14520*/  IMAD.SHL.U32 R4, R3, 0x20, RZ ;  /* 0x0000002003047824 */ /* 0x000fe200078e00ff */
[----:B------:R-:W-:Y:S02]  /*14530*/  SHF.R.U32.HI R5, RZ, 0x2, R5 ;  /* 0x00000002ff057819 */ /* 0x000fe40000011605 */
[----:B------:R-:W-:Y:S02]  /*14540*/  LOP3.LUT R2, R0, 0xd8, RZ, 0xc0, !PT ;  /* 0x000000d800027812 */ /* 0x000fe400078ec0ff */
[----:B------:R-:W-:Y:S02]  /*14550*/  LOP3.LUT R6, R4, 0x60, RZ, 0xc0, !PT ;  /* 0x0000006004067812 */ /* 0x000fe400078ec0ff */
[----:B------:R-:W-:-:S02]  /*14560*/  LOP3.LUT R3, R2, 0x18, R3, 0x78, !PT ;  /* 0x0000001802037812 */ /* 0x000fc400078e7803 */
[----:B------:R-:W-:Y:S02]  /*14570*/  LOP3.LUT R4, R0, 0x18, RZ, 0xc0, !PT ;  /* 0x0000001800047812 */ /* 0x000fe400078ec0ff */
[----:B------:R-:W-:Y:S02]  /*14580*/  LOP3.LUT R2, R3, 0x320, R0, 0xf8, !PT ;  /* 0x0000032003027812 */ /* 0x000fe400078ef800 */
[----:B------:R-:W-:Y:S02]  /*14590*/  LOP3.LUT R0, R5, R6, RZ, 0xfc, !PT ;  /* 0x0000000605007212 */ /* 0x000fe400078efcff */
[----:B------:R-:W-:Y:S01]  /*145a0*/  LOP3.LUT R5, R4, 0x20, RZ, 0xfc, !PT ;  /* 0x0000002004057812 */ /* 0x000fe200078efcff */
[----:B------:R-:W-:Y:S01]  /*145b0*/  IMAD R0, R2, 0x2, R17 ;  /* 0x0000000202007824 */ /* 0x000fe200078e0211 */
[----:B------:R-:W-:-:S04]  /*145c0*/  LOP3.LUT R3, R4, 0x40, RZ, 0xfc, !PT ;  /* 0x0000004004037812 */ /* 0x000fc800078efcff */
[----:B------:R3:W-:Y:S03]  /*145d0*/  STL [R1+0x18], R0 ;  /* 0x0000180001007387 */ /* 0x0007e60000100800 */
.L_x_1247:
[----:B------:R-:W-:Y:S05]  /*145e0*/  YIELD ;  /* 0x0000000000007946 */ /* 0x000fea0003800000 */
[----:B------:R-:W-:Y:S01]  /*145f0*/  ULDC.64 UR4, c[0x0][0xa28] ;  /* 0x00028a0000047ab9 */ /* 0x000fe20000000a00 */
[----:B------:R-:W-:Y:S01]  /*14600*/  IMAD.MOV.U32 R19, RZ, RZ, RZ ;  /* 0x000000ffff137224 */ /* 0x000fe200078e00ff */
[----:B------:R-:W-:-:S04]  /*14610*/  ISETP.NE.U32.AND P0, PT, RZ, UR4, PT ;  /* 0x00000004ff007c0c */ /* 0x000fc8000bf05070 */
[----:B------:R-:W-:Y:S01]  /*14620*/  ISETP.NE.AND.EX P0, PT, RZ, UR5, PT, P0 ;  /* 0x00000005ff007c0c */ /* 0x000fe2000bf05300 */
[----:B------:R-:W-:-:S12]  /*14630*/  ULDC.64 UR4, c[0x0][0xa18] ;  /* 0x0002860000047ab9 */ /* 0x000fd80000000a00 */
[----:B0-----:R-:W0:Y:S02]  /*14640*/  @P0 LDC.64 R2, c[0x0][0xa28] ;  /* 0x00028a00ff020b82 */ /* 0x001e240000000a00 */
[----:B0-----:R-:W-:-:S05]  /*14650*/  @P0 IMAD.WIDE R2, R27, 0x4, R2 ;  /* 0x000000041b020825 */ /* 0x001fca00078e0202 */
[----:B--2---:R0:W2:Y:S01]  /*14660*/  @P0 LDG.E R19, desc[UR56][R2.64] ;  /* 0x0000003802130981 */ /* 0x0040a2000c1e1900 */
[----:B------:R-:W-:Y:S01]  /*14670*/  ISETP.NE.U32.AND P0, PT, RZ, UR4, PT ;  /* 0x00000004ff007c0c */ /* 0x000fe2000bf05070 */
[----:B---3--:R-:W-:Y:S01]  /*14680*/  IMAD.MOV.U32 R0, RZ, RZ, RZ ;  /* 0x000000ffff007224 */ /* 0x008fe200078e00ff */
[----:B------:R-:W-:Y:S02]  /*14690*/  LOP3.LUT R16, R16, 0xffffffbf, RZ, 0xc0, !PT ;  /* 0xffffffbf10107812 */ /* 0x000fe400078ec0ff */
[----:B------:R-:W-:Y:S01]  /*146a0*/  ISETP.NE.AND.EX P1, PT, RZ, UR5, PT, P0 ;  /* 0x00000005ff007c0c */ /* 0x000fe2000bf25300 */
[----:B------:R-:W-:Y:S02]  /*146b0*/  ULDC.64 UR4, c[0x0][0xa00] ;  /* 0x0002800000047ab9 */ /* 0x000fe40000000a00 */
[----:B------:R-:W-:Y:S01]  /*146c0*/  ISETP.NE.U32.AND P0, PT, RZ, UR4, PT ;  /* 0x00000004ff007c0c */ /* 0x000fe2000bf05070 */
[----:B0-----:R-:W0:Y:S03]  /*146d0*/  LDC.64 R2, c[0x0][0xa00] ;  /* 0x00028000ff027b82 */ /* 0x001e260000000a00 */
[----:B------:R-:W-:Y:S01]  /*146e0*/  ISETP.NE.AND.EX P2, PT, RZ, UR5, PT, P0 ;  /* 0x00000005ff007c0c */ /* 0x000fe2000bf45300 */
[----:B------:R-:W-:-:S05]  /*146f0*/  ULDC.64 UR4, c[0x0][0x418] ;  /* 0x0001060000047ab9 */ /* 0x000fca0000000a00 */
[----:B------:R-:W1:Y:S07]  /*14700*/  @P1 LDC.64 R4, c[0x0][0xa18] ;  /* 0x00028600ff041b82 */ /* 0x000e6e0000000a00 */
[----:B------:R-:W-:Y:S01]  /*14710*/  @P2 LOP3.LUT R16, R16, 0x40, RZ, 0xfc, !PT ;  /* 0x0000004010102812 */ /* 0x000fe200078efcff */
[----:B0-----:R-:W-:-:S05]  /*14720*/  IMAD.WIDE R2, R27, 0x4, R2 ;  /* 0x000000041b027825 */ /* 0x001fca00078e0202 */
[----:B------:R-:W3:Y:S01]  /*14730*/  @P2 LDG.E R0, desc[UR56][R2.64] ;  /* 0x0000003802002981 */ /* 0x000ee2000c1e1900 */
[----:B-1----:R-:W-:-:S05]  /*14740*/  @P1 IMAD.WIDE R4, R27, 0x4, R4 ;  /* 0x000000041b041825 */ /* 0x002fca00078e0204 */
[----:B------:R0:W5:Y:S01]  /*14750*/  @P1 LDG.E R28, desc[UR56][R4.64] ;  /* 0x00000038041c1981 */ /* 0x000162000c1e1900 */
        /* <DEDUP_REMOVED lines=8> */
[----:B-1----:R-:W-:Y:S01]  /*147e0*/  IMAD.U32 R0, RZ, RZ, UR4 ;  /* 0x00000004ff007e24 */ /* 0x002fe2000f8e00ff */
[----:B------:R-:W-:Y:S06]  /*147f0*/  @P1 BRA `(.L_x_1177) ;  /* 0x0000000000181947 */ /* 0x000fec0003800000 */
[----:B------:R-:W-:Y:S02]  /*14800*/  ULDC UR4, c[0x0][0x288] ;  /* 0x0000a20000047ab9 */ /* 0x000fe40000000800 */
[----:B-----5:R-:W-:Y:S01]  /*14810*/  IMAD.U32 R28, RZ, RZ, UR4 ;  /* 0x00000004ff1c7e24 */ /* 0x020fe2000f8e00ff */
[----:B------:R-:W-:Y:S06]  /*14820*/  @!P2 BRA `(.L_x_1177) ;  /* 0x00000000000ca947 */ /* 0x000fec0003800000 */
[----:B0-----:R-:W2:Y:S04]  /*14830*/  LDG.E R5, desc[UR56][R2.64] ;  /* 0x0000003802057981 */ /* 0x001ea8000c1e1900 */
[----:B------:R-:W2:Y:S02]  /*14840*/  LDG.E R28, desc[UR56][R2.64+0x4] ;  /* 0x00000438021c7981 */ /* 0x000ea4000c1e1900 */
[----:B--2---:R-:W-:-:S07]  /*14850*/  IMAD.IADD R28, R28, 0x1, -R5 ;  /* 0x000000011c1c7824 */ /* 0x004fce00078e0a05 */
.L_x_1177:
[----:B------:R-:W-:Y:S02]  /*14860*/  ULDC.64 UR4, c[0x0][0xa20] ;  /* 0x0002880000047ab9 */ /* 0x000fe40000000a00 */
[----:B------:R-:W-:-:S04]  /*14870*/  ISETP.NE.U32.AND P0, PT, RZ, UR4, PT ;  /* 0x00000004ff007c0c */ /* 0x000fc8000bf05070 */
[----:B------:R-:W-:-:S13]  /*14880*/  ISETP.NE.AND.EX P0, PT, RZ, UR5, PT, P0 ;  /* 0x00000005ff007c0c */ /* 0x000fda000bf05300 */
[----:B------:R-:W-:Y:S05]  /*14890*/  @!P0 BRA `(.L_x_1178) ;  /* 0x0000000000108947 */ /* 0x000fea0003800000 */
[----:B------:R-:W1:Y:S02]  /*148a0*/  LDC.64 R2, c[0x0][0xa20] ;  /* 0x00028800ff027b82 */ /* 0x000e640000000a00 */
[----:B-1----:R-:W-:-:S05]  /*148b0*/  IMAD.WIDE R2, R27, 0x4, R2 ;  /* 0x000000041b027825 */ /* 0x002fca00078e0202 */
[----:B------:R1:W5:Y:S01]  /*148c0*/  LDG.E R0, desc[UR56][R2.64] ;  /* 0x0000003802007981 */ /* 0x000362000c1e1900 */
[----:B------:R-:W-:Y:S05]  /*148d0*/  BRA `(.L_x_1179) ;  /* 0x0000000000247947 */ /* 0x000fea0003800000 */
.L_x_1178:
[----:B------:R-:W-:Y:S02]  /*148e0*/  ULDC.64 UR4, c[0x0][0xa08] ;  /* 0x0002820000047ab9 */ /* 0x000fe40000000a00 */
[----:B------:R-:W-:-:S04]  /*148f0*/  ISETP.NE.U32.AND P0, PT, RZ, UR4, PT ;  /* 0x00000004ff007c0c */ /* 0x000fc8000bf05070 */
[----:B------:R-:W-:-:S13]  /*14900*/  ISETP.NE.AND.EX P0, PT, RZ, UR5, PT, P0 ;  /* 0x00000005ff007c0c */ /* 0x000fda000bf05300 */
[----:B------:R-:W-:Y:S05]  /*14910*/  @!P0 BRA `(.L_x_1179) ;  /* 0x0000000000148947 */ /* 0x000fea0003800000 */
[----:B------:R-:W1:Y:S02]  /*14920*/  LDC.64 R2, c[0x0][0xa08] ;  /* 0x00028200ff027b82 */ /* 0x000e640000000a00 */
[----:B-1----:R-:W-:-:S05]  /*14930*/  IMAD.WIDE R2, R27, 0x4, R2 ;  /* 0x000000041b027825 */ /* 0x002fca00078e0202 */
[----:B------:R-:W2:Y:S04]  /*14940*/  LDG.E R0, desc[UR56][R2.64] ;  /* 0x0000003802007981 */ /* 0x000ea8000c1e1900 */
[----:B0-----:R-:W2:Y:S02]  /*14950*/  LDG.E R5, desc[UR56][R2.64+0x4] ;  /* 0x0000043802057981 */ /* 0x001ea4000c1e1900 */
[----:B--2---:R-:W-:-:S07]  /*14960*/  IMAD.IADD R0, R5, 0x1, -R0 ;  /* 0x0000000105007824 */ /* 0x004fce00078e0a00 */
.L_x_1179:
[----:B-1----:R-:W1:Y:S01]  /*14970*/  LDC R2, c[0x0][0x448] ;  /* 0x00011200ff027b82 */ /* 0x002e620000000800 */
[----:B------:R-:W-:Y:S01]  /*14980*/  IMAD R25, R25, 0xc0, RZ ;  /* 0x000000c019197824 */ /* 0x000fe200078e02ff */
[----:B------:R-:W-:Y:S01]  /*14990*/  LOP3.LUT R16, R16, 0xfffffff7, RZ, 0xc0, !PT ;  /* 0xfffffff710107812 */ /* 0x000fe200078ec0ff */
[----:B-----5:R-:W-:Y:S02]  /*149a0*/  IMAD.IADD R7, R0, 0x1, -R19 ;  /* 0x0000000100077824 */ /* 0x020fe400078e0a13 */
[----:B------:R-:W-:-:S03]  /*149b0*/  VIADD R3, R25, 0xbf ;  /* 0x000000bf19037836 */ /* 0x000fc60000000000 */
[----:B------:R-:W-:Y:S01]  /*149c0*/  IADD3 R0, R7, 0x1, -R28 ;  /* 0x0000000107007810 */ /* 0x000fe20007ffe81c */
[----:B------:R2:W-:Y:S01]  /*149d0*/  STL [R1+0x8], R7 ;  /* 0x0000080701007387 */ /* 0x0005e20000100800 */
[----:B-1----:R-:W-:-:S13]  /*149e0*/  ISETP.NE.AND P2, PT, R2, 0x1, PT ;  /* 0x000000010200780c */ /* 0x002fda0003f45270 */
[----:B0-----:R-:W0:Y:S01]  /*149f0*/  @P2 LDC R4, c[0x0][0x44c] ;  /* 0x00011300ff042b82 */ /* 0x001e220000000800 */
[----:B------:R-:W-:-:S07]  /*14a00*/  @P2 LOP3.LUT R16, R16, 0x8, RZ, 0xfc, !PT ;  /* 0x0000000810102812 */ /* 0x000fce00078efcff */
[----:B------:R-:W1:Y:S01]  /*14a10*/  @P2 LDC R2, c[0x0][0x450] ;  /* 0x00011400ff022b82 */ /* 0x000e620000000800 */
[----:B0-----:R-:W-:-:S05]  /*14a20*/  @P2 IMAD.HI.U32 R5, R3, R4, RZ ;  /* 0x0000000403052227 */ /* 0x001fca00078e00ff */
[----:B-1----:R-:W-:-:S05]  /*14a30*/  @P2 SHF.R.U32.HI R3, RZ, R2, R5 ;  /* 0x00000002ff032219 */ /* 0x002fca0000011605 */
[----:B------:R-:W-:Y:S02]  /*14a40*/  IMAD.IADD R0, R0, 0x1, R3 ;  /* 0x0000000100007824 */ /* 0x000fe400078e0203 */
[----:B------:R-:W0:Y:S02]  /*14a50*/  LDC.64 R2, c[0x0][0x9e0] ;  /* 0x00027800ff027b82 */ /* 0x000e240000000a00 */
[----:B0-----:R-:W-:Y:S01]  /*14a60*/  ISETP.GE.AND P1, PT, R3, 0x1, PT ;  /* 0x000000010300780c */ /* 0x001fe20003f26270 */
[----:B------:R-:W-:-:S12]  /*14a70*/  IMAD.IADD R2, R0, 0x1, R2 ;  /* 0x0000000100027824 */ /* 0x000fd800078e0202 */
[----:B--2---:R-:W-:Y:S05]  /*14a80*/  @!P1 BRA `(.L_x_1180) ;  /* 0x0000000000489947 */ /* 0x004fea0003800000 */
[C---:B------:R-:W-:Y:S01]  /*14a90*/  ISETP.GT.AND P0, PT, R0.reuse, RZ, PT ;  /* 0x000000ff0000720c */ /* 0x040fe20003f04270 */
[----:B------:R-:W-:Y:S01]  /*14aa0*/  BSSY B0, `(.L_x_1181) ;  /* 0x000000e000007945 */ /* 0x000fe20003800000 */
[----:B------:R-:W-:-:S11]  /*14ab0*/  VIADD R6, R0, 0xffffffff ;  /* 0xffffffff00067836 */ /* 0x000fd60000000000 */
[----:B------:R-:W-:Y:S05]  /*14ac0*/  @P0 BRA `(.L_x_1182) ;  /* 0x00000000001c0947 */ /* 0x000fea0003800000 */
[----:B------:R-:W-:Y:S01]  /*14ad0*/  ISETP.NE.AND P0, PT, R3, 0x1, PT ;  /* 0x000000010300780c */ /* 0x000fe20003f05270 */
[----:B------:R-:W-:-:S12]  /*14ae0*/  IMAD.MOV R0, RZ, RZ, -R0 ;  /* 0x000000ffff007224 */ /* 0x000fd800078e0a00 */
[----:B------:R-:W0:Y:S02]  /*14af0*/  @P0 LDC.64 R4, c[0x0][0x9e8] ;  /* 0x00027a00ff040b82 */ /* 0x000e240000000a00 */
[----:B0-----:R-:W-:-:S05]  /*14b00*/  @P0 IMAD.HI.U32 R4, R0, R4, RZ ;  /* 0x0000000400040227 */ /* 0x001fca00078e00ff */
[----:B------:R-:W-:-:S04]  /*14b10*/  @P0 SHF.R.U32.HI R0, RZ, R5, R4 ;  /* 0x00000005ff000219 */ /* 0x000fc80000011604 */
[----:B------:R-:W-:Y:S01]  /*14b20*/  LOP3.LUT R6, RZ, R0, RZ, 0x33, !PT ;  /* 0x00000000ff067212 */ /* 0x000fe200078e33ff */
[----:B------:R-:W-:Y:S06]  /*14b30*/  BRA `(.L_x_1183) ;  /* 0x0000000000107947 */ /* 0x000fec0003800000 */
.L_x_1182:
[----:B------:R-:W-:-:S13]  /*14b40*/  ISETP.NE.AND P0, PT, R3, 0x1, PT ;  /* 0x000000010300780c */ /* 0x000fda0003f05270 */
[----:B------:R-:W0:Y:S02]  /*14b50*/  @P0 LDC.64 R4, c[0x0][0x9e8] ;  /* 0x00027a00ff040b82 */ /* 0x000e240000000a00 */
[----:B0-----:R-:W-:-:S05]  /*14b60*/  @P0 IMAD.HI.U32 R4, R6, R4, RZ ;  /* 0x0000000406040227 */ /* 0x001fca00078e00ff */
[----:B------:R-:W-:-:S07]  /*14b70*/  @P0 SHF.R.U32.HI R6, RZ, R5, R4 ;  /* 0x00000005ff060219 */ /* 0x000fce0000011604 */
.L_x_1183:
[----:B------:R-:W-:Y:S05]  /*14b80*/  BSYNC B0 ;  /* 0x0000000000007941 */ /* 0x000fea0003800000 */
.L_x_1181:
[----:B------:R-:W-:-:S05]  /*14b90*/  IMAD R5, R6, R3, R3 ;  /* 0x0000000306057224 */ /* 0x000fca00078e0203 */
[----:B------:R-:W-:-:S07]  /*14ba0*/  VIMNMX R2, R2, R5, PT ;  /* 0x0000000502027248 */ /* 0x000fce0003fe0100 */
.L_x_1180:
[----:B------:R-:W0:Y:S01]  /*14bb0*/  @P2 LDC R4, c[0x0][0x44c] ;  /* 0x00011300ff042b82 */ /* 0x000e220000000800 */
[----:B------:R-:W-:-:S07]  /*14bc0*/  ULDC UR4, c[0x0][0x9dc] ;  /* 0x0002770000047ab9 */ /* 0x000fce0000000800 */
[----:B------:R-:W1:Y:S01]  /*14bd0*/  @P2 LDC R0, c[0x0][0x450] ;  /* 0x00011400ff002b82 */ /* 0x000e620000000800 */
[----:B0-----:R-:W-:-:S04]  /*14be0*/  @P2 IMAD.HI.U32 R5, R25, R4, RZ ;  /* 0x0000000419052227 */ /* 0x001fc800078e00ff */
[----:B------:R-:W-:Y:S01]  /*14bf0*/  IMAD.MOV.U32 R4, RZ, RZ, R25 ;  /* 0x000000ffff047224 */ /* 0x000fe200078e0019 */
[----:B-1----:R-:W-:Y:S01]  /*14c00*/  @P2 SHF.R.U32.HI R4, RZ, R0, R5 ;  /* 0x00000000ff042219 */ /* 0x002fe20000011605 */
[----:B------:R-:W-:Y:S02]  /*14c10*/  VIADD R0, R2, 0x7f ;  /* 0x0000007f02007836 */ /* 0x000fe40000000000 */
[----:B------:R-:W-:Y:S01]  /*14c20*/  VIADD R2, R7, 0x7f ;  /* 0x0000007f07027836 */ /* 0x000fe20000000000 */
[----:B------:R-:W-:Y:S02]  /*14c30*/  IADD3 R6, R4, R7, -R28 ;  /* 0x0000000704067210 */ /* 0x000fe40007ffe81c */
[----:B------:R-:W-:-:S04]  /*14c40*/  SHF.R.S32.HI R5, RZ, 0x1f, R0 ;  /* 0x0000001fff057819 */ /* 0x000fc80000011400 */
[----:B------:R-:W-:Y:S02]  /*14c50*/  LEA.HI R0, R5, R0, RZ, 0x7 ;  /* 0x0000000005007211 */ /* 0x000fe400078f38ff */
[----:B------:R-:W-:Y:S02]  /*14c60*/  SHF.R.S32.HI R5, RZ, 0x1f, R2 ;  /* 0x0000001fff057819 */ /* 0x000fe40000011402 */
[----:B------:R-:W-:Y:S02]  /*14c70*/  SHF.R.S32.HI R0, RZ, 0x7, R0 ;  /* 0x00000007ff007819 */ /* 0x000fe40000011400 */
[----:B------:R-:W-:Y:S01]  /*14c80*/  LEA.HI R5, R5, R2, RZ, 0x7 ;  /* 0x0000000205057211 */ /* 0x000fe200078f38ff */
[----:B------:R-:W-:-:S03]  /*14c90*/  VIADD R2, R6, -UR4 ;  /* 0x8000000406027c36 */ /* 0x000fc60008000000 */
[----:B------:R-:W-:-:S04]  /*14ca0*/  SHF.R.S32.HI R5, RZ, 0x7, R5 ;  /* 0x00000007ff057819 */ /* 0x000fc80000011405 */
[----:B------:R-:W-:Y:S01]  /*14cb0*/  VIMNMX R0, R5, R0, PT ;  /* 0x0000000005007248 */ /* 0x000fe20003fe0100 */
[----:B------:R-:W-:Y:S06]  /*14cc0*/  @!P1 BRA `(.L_x_1184) ;  /* 0x0000000000449947 */ /* 0x000fec0003800000 */
[----:B------:R-:W-:Y:S01]  /*14cd0*/  ISETP.GT.AND P0, PT, R6, -0x1, PT ;  /* 0xffffffff0600780c */ /* 0x000fe20003f04270 */
[----:B------:R-:W-:-:S12]  /*14ce0*/  BSSY B0, `(.L_x_1185) ;  /* 0x000000d000007945 */ /* 0x000fd80003800000 */
[----:B------:R-:W-:Y:S05]  /*14cf0*/  @P0 BRA `(.L_x_1186) ;  /* 0x00000000001c0947 */ /* 0x000fea0003800000 */
[----:B------:R-:W-:Y:S02]  /*14d00*/  ISETP.NE.AND P0, PT, R3, 0x1, PT ;  /* 0x000000010300780c */ /* 0x000fe40003f05270 */
[----:B------:R-:W-:-:S11]  /*14d10*/  LOP3.LUT R6, RZ, R6, RZ, 0x33, !PT ;  /* 0x00000006ff067212 */ /* 0x000fd600078e33ff */
[----:B------:R-:W0:Y:S02]  /*14d20*/  @P0 LDC.64 R4, c[0x0][0x9e8] ;  /* 0x00027a00ff040b82 */ /* 0x000e240000000a00 */
[----:B0-----:R-:W-:-:S05]  /*14d30*/  @P0 IMAD.HI.U32 R4, R6, R4, RZ ;  /* 0x0000000406040227 */ /* 0x001fca00078e00ff */
[----:B------:R-:W-:-:S04]  /*14d40*/  @P0 SHF.R.U32.HI R6, RZ, R5, R4 ;  /* 0x00000005ff060219 */ /* 0x000fc80000011604 */
[----:B------:R-:W-:Y:S01]  /*14d50*/  LOP3.LUT R6, RZ, R6, RZ, 0x33, !PT ;  /* 0x00000006ff067212 */ /* 0x000fe200078e33ff */
[----:B------:R-:W-:Y:S06]  /*14d60*/  BRA `(.L_x_1187) ;  /* 0x0000000000107947 */ /* 0x000fec0003800000 */
.L_x_1186:
[----:B------:R-:W-:-:S13]  /*14d70*/  ISETP.NE.AND P0, PT, R3, 0x1, PT ;  /* 0x000000010300780c */ /* 0x000fda0003f05270 */
[----:B------:R-:W0:Y:S02]  /*14d80*/  @P0 LDC.64 R4, c[0x0][0x9e8] ;  /* 0x00027a00ff040b82 */ /* 0x000e240000000a00 */
[----:B0-----:R-:W-:-:S05]  /*14d90*/  @P0 IMAD.HI.U32 R4, R6, R4, RZ ;  /* 0x0000000406040227 */ /* 0x001fca00078e00ff */
[----:B------:R-:W-:-:S07]  /*14da0*/  @P0 SHF.R.U32.HI R6, RZ, R5, R4 ;  /* 0x00000005ff060219 */ /* 0x000fce0000011604 */
.L_x_1187:
[----:B------:R-:W-:Y:S05]  /*14db0*/  BSYNC B0 ;  /* 0x0000000000007941 */ /* 0x000fea0003800000 */
.L_x_1185:
[----:B------:R-:W-:-:S05]  /*14dc0*/  IMAD R3, R6, R3, RZ ;  /* 0x0000000306037224 */ /* 0x000fca00078e02ff */
[----:B------:R-:W-:-:S07]  /*14dd0*/  VIMNMX R2, R2, R3, !PT ;  /* 0x0000000302027248 */ /* 0x000fce0007fe0100 */
.L_x_1184:
[C---:B------:R-:W-:Y:S01]  /*14de0*/  LOP3.LUT R3, R26.reuse, 0xff000000, RZ, 0xc0, !PT ;  /* 0xff0000001a037812 */ /* 0x040fe200078ec0ff */
[----:B------:R-:W-:Y:S01]  /*14df0*/  BSSY B0, `(.L_x_1188) ;  /* 0x0000029000007945 */ /* 0x000fe20003800000 */
[----:B------:R-:W-:Y:S02]  /*14e00*/  LOP3.LUT R4, R26, 0xff0000, RZ, 0xc0, !PT ;  /* 0x00ff00001a047812 */ /* 0x000fe400078ec0ff */
[----:B------:R-:W-:-:S04]  /*14e10*/  SHF.R.U32.HI R3, RZ, 0x8, R3 ;  /* 0x00000008ff037819 */ /* 0x000fc80000011603 */
[----:B------:R-:W-:Y:S02]  /*14e20*/  LEA.HI R4, R4, R3, RZ, 0x10 ;  /* 0x0000000304047211 */ /* 0x000fe400078f80ff */
[----:B------:R-:W-:-:S04]  /*14e30*/  SHF.R.S32.HI R3, RZ, 0x1f, R2 ;  /* 0x0000001fff037819 */ /* 0x000fc80000011402 */
[----:B------:R-:W-:Y:S01]  /*14e40*/  LEA.HI R3, R3, R2, RZ, 0x7 ;  /* 0x0000000203037211 */ /* 0x000fe200078f38ff */
[----:B------:R-:W-:-:S03]  /*14e50*/  IMAD.MOV.U32 R2, RZ, RZ, RZ ;  /* 0x000000ffff027224 */ /* 0x000fc600078e00ff */
[----:B------:R-:W-:-:S04]  /*14e60*/  SHF.R.S32.HI R3, RZ, 0x7, R3 ;  /* 0x00000007ff037819 */ /* 0x000fc80000011403 */
[----:B------:R-:W-:-:S04]  /*14e70*/  VIMNMX R5, RZ, R3, !PT ;  /* 0x00000003ff057248 */ /* 0x000fc80007fe0100 */
[----:B------:R-:W-:-:S13]  /*14e80*/  ISETP.GT.AND P0, PT, R0, R5, PT ;  /* 0x000000050000720c */ /* 0x000fda0003f04270 */
[----:B------:R-:W-:Y:S05]  /*14e90*/  @!P0 BRA `(.L_x_1189) ;  /* 0x0000000000788947 */ /* 0x000fea0003800000 */
[----:B------:R-:W-:-:S04]  /*14ea0*/  SHF.R.U32.HI R6, RZ, 0x10, R4 ;  /* 0x00000010ff067819 */ /* 0x000fc80000011604 */
[----:B------:R-:W-:-:S13]  /*14eb0*/  ISETP.NE.AND P0, PT, R6, RZ, PT ;  /* 0x000000ff0600720c */ /* 0x000fda0003f05270 */
[----:B------:R-:W0:Y:S02]  /*14ec0*/  @!P0 LDC R6, c[0x0][0x9f0] ;  /* 0x00027c00ff068b82 */ /* 0x000e240000000800 */
[----:B0-----:R-:W-:Y:S02]  /*14ed0*/  IABS R8, R6 ;  /* 0x0000000600087213 */ /* 0x001fe40000000000 */
[----:B------:R-:W-:Y:S02]  /*14ee0*/  IADD3 R7, R6, -0x1, R0 ;  /* 0xffffffff06077810 */ /* 0x000fe40007ffe000 */
[----:B------:R-:W0:Y:S03]  /*14ef0*/  I2F.RP R2, R8 ;  /* 0x0000000800027306 */ /* 0x000e260000209400 */
[----:B------:R-:W-:-:S05]  /*14f00*/  IMAD.IADD R7, R7, 0x1, -R5 ;  /* 0x0000000107077824 */ /* 0x000fca00078e0a05 */
        /* <DEDUP_REMOVED lines=23> */
.L_x_1189:
[----:B------:R-:W-:Y:S05]  /*15080*/  BSYNC B0 ;  /* 0x0000000000007941 */ /* 0x000fea0003800000 */
.L_x_1188:
[----:B------:R-:W-:Y:S01]  /*15090*/  LOP3.LUT R4, R4, 0xff, RZ, 0xc0, !PT ;  /* 0x000000ff04047812 */ /* 0x000fe200078ec0ff */
[----:B------:R-:W-:Y:S04]  /*150a0*/  BSSY B7, `(.L_x_1190) ;  /* 0x000034d000077945 */ /* 0x000fe80003800000 */
[----:B------:R-:W-:-:S05]  /*150b0*/  IMAD R3, R4, R2, R5 ;  /* 0x0000000204037224 */ /* 0x000fca00078e0205 */
        /* <DEDUP_REMOVED lines=22> */
.L_x_1191:
        /* <DEDUP_REMOVED lines=20> */
.L_x_1194:
[----:B------:R-:W-:Y:S05]  /*15360*/  BSYNC B6 ;  /* 0x0000000000067941 */ /* 0x000fea0003800000 */
.L_x_1193:
        /* <DEDUP_REMOVED lines=20> */
.L_x_1197:
        /* <DEDUP_REMOVED lines=15> */
.L_x_1196:
[----:B------:R-:W-:Y:S05]  /*155a0*/  BSYNC B6 ;  /* 0x0000000000067941 */ /* 0x000fea0003800000 */
.L_x_1195:
[----:B------:R-:W-:Y:S01]  /*155b0*/  ULDC.64 UR4, c[0x0][0x9f8] ;  /* 0x00027e0000047ab9 */ /* 0x000fe20000000a00 */
[----:B------:R-:W2:Y:S01]  /*155c0*/  LDL R18, [R1+0x8] ;  /* 0x0000080001127983 */ /* 0x000ea20000100800 */
[----:B------:R-:W-:Y:S01]  /*155d0*/  ISETP.NE.U32.AND P0, PT, RZ, UR4, PT ;  /* 0x00000004ff007c0c */ /* 0x000fe2000bf05070 */
[----:B------:R-:W-:Y:S01]  /*155e0*/  IMAD.MOV.U32 R7, RZ, RZ, R27 ;  /* 0x000000ffff077224 */ /* 0x000fe200078e001b */
[----:B------:R-:W0:Y:S01]  /*155f0*/  LDC R6, c[0x0][0x430] ;  /* 0x00010c00ff067b82 */ /* 0x000e220000000800 */
[----:B------:R-:W1:Y:S01]  /*15600*/  S2R R21, SR_TID.X ;  /* 0x0000000000157919 */ /* 0x000e620000002100 */
[----:B------:R-:W-:Y:S01]  /*15610*/  ISETP.NE.AND.EX P0, PT, RZ, UR5, PT, P0 ;  /* 0x00000005ff007c0c */ /* 0x000fe2000bf05300 */
[----:B------:R-:W3:Y:S01]  /*15620*/  S2R R20, SR_TID.X ;  /* 0x0000000000147919 */ /* 0x000ee20000002100 */
[----:B------:R-:W-:Y:S01]  /*15630*/  VIADD R22, R22, 0xffffffff ;  /* 0xffffffff16167836 */ /* 0x000fe20000000000 */
[----:B------:R-:W-:Y:S01]  /*15640*/  LOP3.LUT R16, R16, 0xffffffdf, RZ, 0xc0, !PT ;  /* 0xffffffdf10107812 */ /* 0x000fe200078ec0ff */
[----:B------:R-:W-:-:S09]  /*15650*/  ULDC UR4, c[0x0][0x2f4] ;  /* 0x0000bd0000047ab9 */ /* 0x000fd20000000800 */
[----:B------:R-:W4:Y:S02]  /*15660*/  @P0 LDC.64 R2, c[0x0][0x9f8] ;  /* 0x00027e00ff020b82 */ /* 0x000f240000000a00 */
[----:B----4-:R-:W-:-:S05]  /*15670*/  @P0 IMAD.WIDE R2, R27, 0x4, R2 ;  /* 0x000000041b020825 */ /* 0x010fca00078e0202 */
[----:B------:R4:W2:Y:S01]  /*15680*/  @P0 LDG.E R7, desc[UR56][R2.64] ;  /* 0x0000003802070981 */ /* 0x0008a2000c1e1900 */
[----:B0-----:R-:W-:Y:S01]  /*15690*/  ISETP.NE.AND P1, PT, R6, 0x1, PT ;  /* 0x000000010600780c */ /* 0x001fe20003f25270 */
[----:B-1----:R-:W-:Y:S01]  /*156a0*/  IMAD.SHL.U32 R21, R21, 0x20, RZ ;  /* 0x0000002015157824 */ /* 0x002fe200078e00ff */
[----:B---3--:R-:W-:Y:S01]  /*156b0*/  LOP3.LUT R20, R20, 0x7f, RZ, 0xc0, !PT ;  /* 0x0000007f14147812 */ /* 0x008fe200078ec0ff */
[----:B------:R-:W-:Y:S01]  /*156c0*/  IMAD.SHL.U32 R9, R22, 0x80, RZ ;  /* 0x0000008016097824 */ /* 0x000fe200078e00ff */
[----:B------:R-:W0:Y:S02]  /*156d0*/  S2R R8, SR_TID.X ;  /* 0x0000000000087919 */ /* 0x000e240000002100 */
[----:B------:R-:W-:Y:S02]  /*156e0*/  SHF.R.U32.HI R20, RZ, 0x2, R20 ;  /* 0x00000002ff147819 */ /* 0x000fe40000011614 */
[----:B------:R-:W-:-:S04]  /*156f0*/  LOP3.LUT R21, R21, 0x60, RZ, 0xc0, !PT ;  /* 0x0000006015157812 */ /* 0x000fc800078ec0ff */
[----:B------:R-:W-:Y:S01]  /*15700*/  LOP3.LUT R0, R9, R20, R21, 0xfe, !PT ;  /* 0x0000001409007212 */ /* 0x000fe200078efe15 */
[----:B----4-:R-:W1:Y:S01]  /*15710*/  @P1 LDC R3, c[0x0][0x434] ;  /* 0x00010d00ff031b82 */ /* 0x010e620000000800 */
[----:B------:R-:W-:-:S07]  /*15720*/  @P1 LOP3.LUT R16, R16, 0x20, RZ, 0xfc, !PT ;  /* 0x0000002010101812 */ /* 0x000fce00078efcff */
[----:B------:R-:W3:Y:S01]  /*15730*/  @P1 LDC R2, c[0x0][0x438] ;  /* 0x00010e00ff021b82 */ /* 0x000ee20000000800 */
[----:B------:R-:W-:Y:S01]  /*15740*/  LOP3.LUT R16, R16, 0xfffffffb, RZ, 0xc0, !PT ;  /* 0xfffffffb10107812 */ /* 0x000fe200078ec0ff */
[----:B------:R-:W-:Y:S01]  /*15750*/  UMOV UR5, 0xffffffff ;  /* 0xffffffff00057882 */ /* 0x000fe20000000000 */
[----:B------:R-:W-:Y:S02]  /*15760*/  LOP3.LUT R26, R26, 0xffff, RZ, 0xc0, !PT ;  /* 0x0000ffff1a1a7812 */ /* 0x000fe400078ec0ff */
[C---:B--2---:R-:W-:Y:S01]  /*15770*/  ISETP.GE.AND P0, PT, R0.reuse, R18, PT ;  /* 0x000000120000720c */ /* 0x044fe20003f06270 */
[----:B------:R-:W-:Y:S02]  /*15780*/  IMAD.IADD R0, R0, 0x1, R19 ;  /* 0x0000000100007824 */ /* 0x000fe400078e0213 */
[----:B0-----:R-:W-:Y:S02]  /*15790*/  IMAD.SHL.U32 R18, R8, 0x8, RZ ;  /* 0x0000000808127824 */ /* 0x001fe400078e00ff */
[----:B-1----:R-:W-:-:S03]  /*157a0*/  @P1 IMAD.HI.U32 R3, R0, R3, RZ ;  /* 0x0000000300031227 */ /* 0x002fc600078e00ff */
[----:B------:R-:W-:Y:S01]  /*157b0*/  LOP3.LUT R18, R18, 0x18, RZ, 0xc0, !PT ;  /* 0x0000001812127812 */ /* 0x000fe200078ec0ff */
[----:B------:R-:W-:Y:S01]  /*157c0*/  IMAD.MOV.U32 R4, RZ, RZ, R0 ;  /* 0x000000ffff047224 */ /* 0x000fe200078e0000 */
[----:B---3--:R-:W-:-:S03]  /*157d0*/  @P1 SHF.R.U32.HI R4, RZ, R2, R3 ;  /* 0x00000002ff041219 */ /* 0x008fc60000011603 */
[----:B------:R-:W0:Y:S02]  /*157e0*/  @!P0 LDC.64 R2, c[0x0][0x428] ;  /* 0x00010a00ff028b82 */ /* 0x000e240000000a00 */
[----:B------:R-:W-:-:S04]  /*157f0*/  IMAD.MOV R5, RZ, RZ, -R4 ;  /* 0x000000ffff057224 */ /* 0x000fc800078e0a04 */
[----:B------:R-:W-:Y:S01]  /*15800*/  IMAD R0, R6, R5, R0 ;  /* 0x0000000506007224 */ /* 0x000fe200078e0200 */
[--C-:B------:R-:W-:Y:S02]  /*15810*/  @!P0 SHF.R.S32.HI R5, RZ, 0x1f, R4.reuse ;  /* 0x0000001fff058819 */ /* 0x100fe40000011404 */
[----:B------:R-:W-:Y:S01]  /*15820*/  SHF.R.S32.HI R6, RZ, 0x1f, R7 ;  /* 0x0000001fff067819 */ /* 0x000fe20000011407 */
[----:B------:R-:W-:Y:S01]  /*15830*/  STL [R1+0x4], R7 ;  /* 0x0000040701007387 */ /* 0x000fe20000100800 */
[----:B0-----:R-:W-:-:S03]  /*15840*/  @!P0 IMAD.WIDE.U32 R4, R7, R2, R4 ;  /* 0x0000000207048225 */ /* 0x001fc600078e0004 */
[----:B------:R0:W-:Y:S02]  /*15850*/  STL [R1+0x14], R6 ;  /* 0x0000140601007387 */ /* 0x0001e40000100800 */
[----:B0-----:R-:W-:-:S04]  /*15860*/  @!P0 IMAD R6, R6, R2, RZ ;  /* 0x0000000206068224 */ /* 0x001fc800078e02ff */
[----:B------:R-:W-:Y:S02]  /*15870*/  @!P0 IMAD R6, R7, R3, R6 ;  /* 0x0000000307068224 */ /* 0x000fe400078e0206 */
[----:B------:R-:W0:Y:S01]  /*15880*/  @!P0 LDC.64 R2, c[0x0][0x418] ;  /* 0x00010600ff028b82 */ /* 0x000e220000000a00 */
[C---:B------:R-:W-:Y:S01]  /*15890*/  ISETP.GE.AND P2, PT, R18.reuse, UR4, PT ;  /* 0x0000000412007c0c */ /* 0x040fe2000bf46270 */
[----:B------:R-:W-:Y:S01]  /*158a0*/  @!P0 IMAD.IADD R5, R5, 0x1, R6 ;  /* 0x0000000105058824 */ /* 0x000fe200078e0206 */
[C---:B------:R-:W-:Y:S02]  /*158b0*/  LOP3.LUT R10, R18.reuse, 0x20, RZ, 0xfc, !PT ;  /* 0x00000020120a7812 */ /* 0x040fe400078efcff */
[----:B------:R-:W-:-:S09]  /*158c0*/  LOP3.LUT R8, R18, 0x40, RZ, 0xfc, !PT ;  /* 0x0000004012087812 */ /* 0x000fd200078efcff */
[----:B------:R-:W-:Y:S02]  /*158d0*/  @P2 LOP3.LUT R16, R16, 0x4, RZ, 0xfc, !PT ;  /* 0x0000000410102812 */ /* 0x000fe400078efcff */
[----:B0-----:R-:W-:Y:S01]  /*158e0*/  @!P0 LEA R6, P1, R4, R2, 0x2 ;  /* 0x0000000204068211 */ /* 0x001fe200078210ff */
[----:B------:R-:W-:-:S03]  /*158f0*/  IMAD.MOV.U32 R2, RZ, RZ, RZ ;  /* 0x000000ffff027224 */ /* 0x000fc600078e00ff */
[----:B------:R-:W-:Y:S02]  /*15900*/  @!P0 LEA.HI.X R7, R4, R3, R5, 0x2, P1 ;  /* 0x0000000304078211 */ /* 0x000fe400008f1405 */
[----:B------:R-:W-:-:S03]  /*15910*/  ISETP.GE.AND P1, PT, R10, UR4, PT ;  /* 0x000000040a007c0c */ /* 0x000fc6000bf26270 */
[----:B------:R0:W5:Y:S01]  /*15920*/  @!P0 LDG.E R2, desc[UR56][R6.64] ;  /* 0x0000003806028981 */ /* 0x000162000c1e1900 */
[----:B------:R-:W-:Y:S01]  /*15930*/  ISETP.GE.AND P0, PT, R8, UR4, PT ;  /* 0x0000000408007c0c */ /* 0x000fe2000bf06270 */
[----:B------:R-:W-:Y:S01]  /*15940*/  IMAD.U32 R3, RZ, RZ, UR36 ;  /* 0x00000024ff037e24 */ /* 0x000fe2000f8e00ff */
[----:B------:R-:W-:-:S07]  /*15950*/  LOP3.LUT R16, R16, 0xfffffffd, RZ, 0xc0, !PT ;  /* 0xfffffffd10107812 */ /* 0x000fce00078ec0ff */
[----:B------:R-:W-:-:S04]  /*15960*/  @P1 LOP3.LUT R16, R16, 0x2, RZ, 0xfc, !PT ;  /* 0x0000000210101812 */ /* 0x000fc800078efcff */
[----:B------:R-:W-:-:S04]  /*15970*/  LOP3.LUT R16, R16, 0xfffffffe, RZ, 0xc0, !PT ;  /* 0xfffffffe10107812 */ /* 0x000fc800078ec0ff */
[----:B------:R-:W-:Y:S01]  /*15980*/  @P0 LOP3.LUT R16, R16, 0x1, RZ, 0xfc, !PT ;  /* 0x0000000110100812 */ /* 0x000fe200078efcff */
[----:B0-----:R-:W-:Y:S06]  /*15990*/  BRA.DIV UR5, `(.L_x_1198) ;  /* 0x0000004205c87947 */ /* 0x001fec000b800000 */
.L_x_1264:
[----:B------:R-:W-:Y:S02]  /*159a0*/  ISETP.NE.AND P0, PT, R3, 0x3, PT ;  /* 0x000000030300780c */ /* 0x000fe40003f05270 */
[----:B------:R-:W-:-:S11]  /*159b0*/  LOP3.LUT R16, R16, 0xffffffef, RZ, 0xc0, !PT ;  /* 0xffffffef10107812 */ /* 0x000fd600078ec0ff */
[----:B------:R-:W-:Y:S01]  /*159c0*/  @P0 LOP3.LUT R16, R16, 0x10, RZ, 0xfc, !PT ;  /* 0x0000001010100812 */ /* 0x000fe200078efcff */
[----:B------:R-:W-:Y:S06]  /*159d0*/  @!P0 BRA `(.L_x_1199) ;  /* 0x0000000000048947 */ /* 0x000fec0003800000 */
[----:B------:R-:W-:Y:S01]  /*159e0*/  BPT.TRAP 0x1 ;  /* 0x000000040000795c */ /* 0x000fe20000300000 */
.L_x_1199:
        /* <DEDUP_REMOVED lines=23> */
.L_x_1265:
[----:B------:R-:W-:Y:S05]  /*15b60*/  BSYNC B0 ;  /* 0x0000000000007941 */ /* 0x000fea0003800000 */
.L_x_1200:
[----:B------:R-:W0:Y:S01]  /*15b70*/  LDL R14, [R1+0x8] ;  /* 0x00000800010e7983 */ /* 0x000e220000100800 */
[----:B------:R-:W-:Y:S01]  /*15b80*/  ULDC.64 UR4, c[0x0][0x300] ;  /* 0x0000c00000047ab9 */ /* 0x000fe20000000a00 */
[----:B------:R-:W-:Y:S01]  /*15b90*/  ULDC.64 UR6, c[0x0][0x2e8] ;  /* 0x0000ba0000067ab9 */ /* 0x000fe20000000a00 */
[----:B------:R-:W-:Y:S01]  /*15ba0*/  IMAD R3, R3, UR4, RZ ;  /* 0x0000000403037c24 */ /* 0x000fe2000f8e02ff */
[----:B------:R-:W1:Y:S01]  /*15bb0*/  S2R R11, SR_TID.X ;  /* 0x00000000000b7919 */ /* 0x000e620000002100 */
[----:B------:R-:W-:Y:S01]  /*15bc0*/  IMAD.WIDE.U32 R6, R0, UR4, RZ ;  /* 0x0000000400067c25 */ /* 0x000fe2000f8e00ff */
[----:B------:R-:W-:Y:S01]  /*15bd0*/  LOP3.LUT P4, RZ, R16, 0x4, RZ, 0xc0, !PT ;  /* 0x0000000410ff7812 */ /* 0x000fe2000788c0ff */
[----:B------:R-:W2:Y:S02]  /*15be0*/  S2R R10, SR_TID.X ;  /* 0x00000000000a7919 */ /* 0x000ea40000002100 */
[----:B------:R-:W-:Y:S01]  /*15bf0*/  IMAD R3, R0, UR5, R3 ;  /* 0x0000000500037c24 */ /* 0x000fe2000f8e0203 */
[----:B------:R-:W-:Y:S01]  /*15c00*/  ULDC.64 UR4, c[0x0][0x310] ;  /* 0x0000c40000047ab9 */ /* 0x000fe20000000a00 */
[----:B------:R-:W-:Y:S01]  /*15c10*/  LOP3.LUT P3, RZ, R16, 0x2, RZ, 0xc0, !PT ;  /* 0x0000000210ff7812 */ /* 0x000fe2000786c0ff */
[----:B------:R-:W-:Y:S01]  /*15c20*/  IMAD R8, R8, UR4, RZ ;  /* 0x0000000408087c24 */ /* 0x000fe2000f8e02ff */
[----:B------:R-:W-:Y:S01]  /*15c30*/  LOP3.LUT P2, RZ, R16, 0x1, RZ, 0xc0, !PT ;  /* 0x0000000110ff7812 */ /* 0x000fe2000784c0ff */
[----:B------:R-:W-:-:S02]  /*15c40*/  IMAD.IADD R7, R7, 0x1, R3 ;  /* 0x0000000107077824 */ /* 0x000fc400078e0203 */
[----:B------:R-:W-:-:S04]  /*15c50*/  IMAD.WIDE.U32 R6, R2, UR4, R6 ;  /* 0x0000000402067c25 */ /* 0x000fc8000f8e0006 */
[----:B------:R-:W-:Y:S01]  /*15c60*/  IMAD R2, R2, UR5, R8 ;  /* 0x0000000502027c24 */ /* 0x000fe2000f8e0208 */
[----:B------:R-:W-:-:S03]  /*15c70*/  ULDC.64 UR4, c[0x0][0x308] ;  /* 0x0000c20000047ab9 */ /* 0x000fc60000000a00 */
[----:B------:R-:W-:Y:S02]  /*15c80*/  IMAD.IADD R3, R7, 0x1, R2 ;  /* 0x0000000107037824 */ /* 0x000fe400078e0202 */
[----:B------:R-:W-:-:S04]  /*15c90*/  IMAD.MOV.U32 R2, RZ, RZ, R6 ;  /* 0x000000ffff027224 */ /* 0x000fc800078e0006 */
[C---:B------:R-:W-:Y:S01]  /*15ca0*/  IMAD.WIDE.U32 R2, R26.reuse, UR4, R2 ;  /* 0x000000041a027c25 */ /* 0x040fe2000f8e0002 */
[----:B------:R-:W-:Y:S01]  /*15cb0*/  UMOV UR4, 0xffffffff ;  /* 0xffffffff00047882 */ /* 0x000fe20000000000 */
[----:B-1----:R-:W-:Y:S02]  /*15cc0*/  LOP3.LUT R13, R11, 0x7f, RZ, 0xc0, !PT ;  /* 0x0000007f0b0d7812 */ /* 0x002fe400078ec0ff */
[----:B------:R-:W-:Y:S01]  /*15cd0*/  IMAD R6, R26, UR5, R3 ;  /* 0x000000051a067c24 */ /* 0x000fe2000f8e0203 */
[----:B------:R-:W-:Y:S01]  /*15ce0*/  LEA R0, P0, R2, UR6, 0x1 ;  /* 0x0000000602007c11 */ /* 0x000fe2000f8008ff */
[C---:B--2---:R-:W-:Y:S01]  /*15cf0*/  IMAD.SHL.U32 R11, R10.reuse, 0x8, RZ ;  /* 0x000000080a0b7824 */ /* 0x044fe200078e00ff */
[----:B------:R-:W-:Y:S01]  /*15d00*/  SHF.R.U32.HI R13, RZ, 0x2, R13 ;  /* 0x00000002ff0d7819 */ /* 0x000fe2000001160d */
[----:B------:R-:W-:Y:S01]  /*15d10*/  IMAD.SHL.U32 R12, R10, 0x8, RZ ;  /* 0x000000080a0c7824 */ /* 0x000fe200078e00ff */
[----:B------:R-:W-:Y:S02]  /*15d20*/  LEA.HI.X R6, R2, UR7, R6, 0x1, P0 ;  /* 0x0000000702067c11 */ /* 0x000fe400080f0c06 */
[----:B------:R-:W-:-:S04]  /*15d30*/  LOP3.LUT R11, R11, 0xd8, RZ, 0xc0, !PT ;  /* 0x000000d80b0b7812 */ /* 0x000fc800078ec0ff */
[----:B------:R-:W-:Y:S01]  /*15d40*/  LOP3.LUT R11, R11, 0x18, R10, 0x78, !PT ;  /* 0x000000180b0b7812 */ /* 0x000fe200078e780a */
[----:B------:R-:W-:-:S03]  /*15d50*/  IMAD.SHL.U32 R10, R10, 0x8, RZ ;  /* 0x000000080a0a7824 */ /* 0x000fc600078e00ff */
[----:B------:R-:W-:Y:S02]  /*15d60*/  LOP3.LUT R11, R11, 0x320, R12, 0xf8, !PT ;  /* 0x000003200b0b7812 */ /* 0x000fe400078ef80c */
[----:B------:R-:W-:-:S03]  /*15d70*/  LOP3.LUT R10, R10, 0x18, RZ, 0xc0, !PT ;  /* 0x000000180a0a7812 */ /* 0x000fc600078ec0ff */
[----:B------:R-:W-:Y:S01]  /*15d80*/  IMAD R7, R23, 0x3000, R11 ;  /* 0x0000300017077824 */ /* 0x000fe200078e020b */
[----:B0-----:R-:W-:-:S04]  /*15d90*/  IADD3 R5, -R13, R14, -R9 ;  /* 0x0000000e0d057210 */ /* 0x001fc80007ffe909 */
        /* <DEDUP_REMOVED lines=40> */
.L_x_1275:
[----:B------:R-:W-:-:S13]  /*16020*/  ISETP.GE.AND P0, PT, R5, 0x61, PT ;  /* 0x000000610500780c */ /* 0x000fda0003f06270 */
[----:B01----:R-:W-:Y:S01]  /*16030*/  @P0 LEA R2, P1, R10, R0, 0x1 ;  /* 0x000000000a020211 */ /* 0x003fe200078208ff */
        /* <DEDUP_REMOVED lines=10> */
.L_x_1203:
[----:B------:R-:W-:Y:S02]  /*160e0*/  PLOP3.LUT P1, PT, P1, P0, PT, 0xa2, 0x0 ;  /* 0x000000000000781c */ /* 0x000fe40000f21472 */
[----:B------:R-:W-:-:S08]  /*160f0*/  @P0 R2UR P1, UR4, R4 ;  /* 0x00000000040402ca */ /* 0x000fd00000020000 */
[----:B------:R-:W-:-:S05]  /*16100*/  @P0 PLOP3.LUT P0, PT, P1, PT, PT, 0x80, 0x0 ;  /* 0x000000000000081c */ /* 0x000fca0000f0f070 */
[----:B------:R-:W-:Y:S01]  /*16110*/  @!P1 SYNCS.ARRIVE.TRANS64.RED.A0T1 RZ, [UR4+0x2d830], RZ ;  /* 0x02d830ffffff99a7 */ /* 0x000fe20008200404 */
[----:B------:R-:W-:Y:S07]  /*16120*/  @!P1 ARRIVES.LDGSTSBAR.64.TRANSCNT [UR4+0x2d830] ;  /* 0x02d83000ff0099b0 */ /* 0x000fee0008000a84 */
[----:B------:R-:W-:Y:S05]  /*16130*/  @P0 BRA.U.ANY `(.L_x_1203) ;  /* 0xfffffffd00e80947 */ /* 0x000fea000393ffff */
[----:B------:R-:W-:Y:S01]  /*16140*/  NOP ;  /* 0x0000000000007918 */ /* 0x000fe20000000000 */
[----:B------:R-:W-:-:S05]  /*16150*/  IMAD.U32 R0, RZ, RZ, UR36 ;  /* 0x00000024ff007e24 */ /* 0x000fca000f8e00ff */
[----:B------:R-:W-:-:S13]  /*16160*/  ISETP.NE.AND P2, PT, R0, 0x3, PT ;  /* 0x000000030000780c */ /* 0x000fda0003f45270 */
[----:B------:R-:W-:Y:S05]  /*16170*/  @!P2 BRA `(.L_x_1204) ;  /* 0x000000000004a947 */ /* 0x000fea0003800000 */
[----:B------:R-:W-:Y:S01]  /*16180*/  BPT.TRAP 0x1 ;  /* 0x000000040000795c */ /* 0x000fe20000300000 */
.L_x_1204:
[----:B0-----:R0:W5:Y:S01]  /*16190*/  LDL.LU R3, [R1] ;  /* 0x0000000001037983 */ /* 0x0011620000300800 */
[----:B------:R0:W-:Y:S02]  /*161a0*/  SYNCS.ARRIVE.TRANS64.A1T0 RZ, [R4+URZ+0x2d830], RZ ;  /* 0x02d830ff04ff79a7 */ /* 0x0001e4000810003f */
[----:B------:R-:W-:Y:S05]  /*161b0*/  WARPSYNC.ALL ;  /* 0x0000000000007948 */ /* 0x000fea0003800000 */
[----:B------:R-:W-:Y:S01]  /*161c0*/  ULDC.64 UR4, c[0x0][0x298] ;  /* 0x0000a60000047ab9 */ /* 0x000fe20000000a00 */
[----:B------:R-:W-:Y:S01]  /*161d0*/  VIADD R2, R17, 0xc400 ;  /* 0x0000c40011027836 */ /* 0x000fe20000000000 */
[----:B------:R-:W-:Y:S01]  /*161e0*/  BSSY B6, `(.L_x_1205) ;  /* 0x000001b000067945 */ /* 0x000fe20003800000 */
[----:B------:R-:W-:Y:S03]  /*161f0*/  BAR.SYNC.DEFER_BLOCKING 0x8, 0x200 ;  /* 0x0208000000007b1d */ /* 0x000fe60000010000 */
[----:B------:R-:W-:-:S02]  /*16200*/  LOP3.LUT P0, RZ, R2, 0x1bf, RZ, 0xc0, !PT ;  /* 0x000001bf02ff7812 */ /* 0x000fc4000780c0ff */
[----:B-----5:R-:W-:Y:S01]  /*16210*/  SHF.R.S32.HI R0, RZ, 0x1f, R3 ;  /* 0x0000001fff007819 */ /* 0x020fe20000011403 */
[----:B0-----:R-:W-:-:S04]  /*16220*/  IMAD.WIDE.U32 R4, R3, UR4, RZ ;  /* 0x0000000403047c25 */ /* 0x001fc8000f8e00ff */
[----:B------:R-:W-:Y:S01]  /*16230*/  IMAD R0, R0, UR4, RZ ;  /* 0x0000000400007c24 */ /* 0x000fe2000f8e02ff */
[----:B------:R0:W-:Y:S03]  /*16240*/  STL.64 [R1+0x20], R4 ;  /* 0x0000200401007387 */ /* 0x0001e60000100a00 */
[----:B------:R-:W-:-:S04]  /*16250*/  IMAD R0, R3, UR5, R0 ;  /* 0x0000000503007c24 */ /* 0x000fc8000f8e0200 */
[----:B------:R-:W-:-:S05]  /*16260*/  IMAD.IADD R0, R5, 0x1, R0 ;  /* 0x0000000105007824 */ /* 0x000fca00078e0200 */
[----:B------:R0:W-:Y:S01]  /*16270*/  STL [R1], R0 ;  /* 0x0000000001007387 */ /* 0x0001e20000100800 */
[----:B------:R-:W-:Y:S05]  /*16280*/  @!P0 BRA `(.L_x_1206) ;  /* 0x0000000000408947 */ /* 0x000fea0003800000 */
[----:B------:R-:W-:Y:S01]  /*16290*/  MOV R2, 0x0 ;  /* 0x0000000000027802 */ /* 0x000fe20000000f00 */
[----:B------:R-:W-:Y:S01]  /*162a0*/  ULDC.64 UR6, c[0x4][0x88] ;  /* 0x0100220000067ab9 */ /* 0x000fe20000000a00 */
[----:B------:R-:W-:Y:S01]  /*162b0*/  ULDC.64 UR8, c[0x4][0x90] ;  /* 0x0100240000087ab9 */ /* 0x000fe20000000a00 */
[----:B------:R-:W-:Y:S01]  /*162c0*/  ULDC.64 UR4, c[0x4][0x20] ;  /* 0x0100080000047ab9 */ /* 0x000fe20000000a00 */
[----:B0-----:R-:W-:Y:S02]  /*162d0*/  IMAD.U32 R4, RZ, RZ, UR6 ;  /* 0x00000006ff047e24 */ /* 0x001fe4000f8e00ff */
        /* <DEDUP_REMOVED lines=11> */
.L_x_1206:
[----:B------:R-:W-:Y:S05]  /*16390*/  BSYNC B6 ;  /* 0x0000000000067941 */ /* 0x000fea0003800000 */
.L_x_1205:
[----:B------:R-:W2:Y:S01]  /*163a0*/  LDL.LU R2, [R1] ;  /* 0x0000000001027983 */ /* 0x000ea20000300800 */
[----:B0-----:R-:W0:Y:S01]  /*163b0*/  LDC R5, c[0x0][0x448] ;  /* 0x00011200ff057b82 */ /* 0x001e220000000800 */
[----:B------:R-:W-:Y:S01]  /*163c0*/  LOP3.LUT P6, RZ, R16, 0x40, RZ, 0xc0, !PT ;  /* 0x0000004010ff7812 */ /* 0x000fe200078cc0ff */
[----:B------:R-:W-:Y:S01]  /*163d0*/  ULDC.64 UR6, c[0x0][0x2e0] ;  /* 0x0000b80000067ab9 */ /* 0x000fe20000000a00 */
[----:B------:R-:W3:Y:S01]  /*163e0*/  LDL.LU.64 R20, [R1+0x20] ;  /* 0x0000200001147983 */ /* 0x000ee20000300a00 */
[----:B------:R-:W-:Y:S01]  /*163f0*/  SHF.R.S32.HI R4, RZ, 0x1f, R27 ;  /* 0x0000001fff047819 */ /* 0x000fe2000001141b */
[----:B------:R-:W-:Y:S01]  /*16400*/  ULDC.64 UR4, c[0x0][0x2d8] ;  /* 0x0000b60000047ab9 */ /* 0x000fe20000000a00 */
[----:B------:R-:W-:Y:S01]  /*16410*/  SEL R0, R27, RZ, !P6 ;  /* 0x000000ff1b007207 */ /* 0x000fe20007000000 */
[----:B------:R-:W-:Y:S01]  /*16420*/  ULDC.64 UR8, c[0x0][0x280] ;  /* 0x0000a00000087ab9 */ /* 0x000fe20000000a00 */
[----:B------:R-:W-:Y:S01]  /*16430*/  SEL R4, R4, RZ, !P6 ;  /* 0x000000ff04047207 */ /* 0x000fe20007000000 */
[----:B------:R-:W1:Y:S01]  /*16440*/  LDC R9, c[0x0][0x448] ;  /* 0x00011200ff097b82 */ /* 0x000e620000000800 */
[----:B------:R-:W4:Y:S03]  /*16450*/  S2R R11, SR_TID.X ;  /* 0x00000000000b7919 */ /* 0x000f260000002100 */
[----:B------:R-:W-:Y:S01]  /*16460*/  IMAD R4, R4, UR6, RZ ;  /* 0x0000000604047c24 */ /* 0x000fe2000f8e02ff */
[----:B0-----:R-:W-:-:S03]  /*16470*/  ISETP.NE.AND P6, PT, R5, 0x1, PT ;  /* 0x000000010500780c */ /* 0x001fc60003fc5270 */
[----:B------:R-:W-:-:S10]  /*16480*/  IMAD R5, R0, UR7, R4 ;  /* 0x0000000700057c24 */ /* 0x000fd4000f8e0204 */
[----:B------:R-:W0:Y:S01]  /*16490*/  @P6 LDC R4, c[0x0][0x44c] ;  /* 0x00011300ff046b82 */ /* 0x000e220000000800 */
[----:B----4-:R-:W-:-:S07]  /*164a0*/  IMAD.SHL.U32 R10, R11, 0x8, RZ ;  /* 0x000000080b0a7824 */ /* 0x010fce00078e00ff */
[----:B------:R-:W4:Y:S01]  /*164b0*/  @P6 LDC R8, c[0x0][0x450] ;  /* 0x00011400ff086b82 */ /* 0x000f220000000800 */
        /* <DEDUP_REMOVED lines=8> */
[----:B------:R-:W-:Y:S01]  /*16540*/  IMAD.WIDE.U32 R2, R0, UR6, R2 ;  /* 0x0000000600027c25 */ /* 0x000fe2000f8e0002 */
[----:B------:R-:W-:Y:S01]  /*16550*/  ULDC.64 UR6, c[0x0][0x2c8] ;  /* 0x0000b20000067ab9 */ /* 0x000fe20000000a00 */
[----:B------:R-:W5:Y:S02]  /*16560*/  @P6 LDC R0, c[0x0][0x450] ;  /* 0x00011400ff006b82 */ /* 0x000f640000000800 */
[----:B------:R-:W-:-:S02]  /*16570*/  IMAD.IADD R3, R3, 0x1, R5 ;  /* 0x0000000103037824 */ /* 0x000fc400078e0205 */
[----:B--2---:R-:W-:Y:S01]  /*16580*/  IMAD.SHL.U32 R21, R21, 0x20, RZ ;  /* 0x0000002015157824 */ /* 0x004fe200078e00ff */
[----:B---3--:R-:W-:-:S04]  /*16590*/  LOP3.LUT R20, R20, 0x7f, RZ, 0xc0, !PT ;  /* 0x0000007f14147812 */ /* 0x008fc800078ec0ff */
[----:B------:R-:W-:Y:S02]  /*165a0*/  LOP3.LUT R21, R21, 0x60, RZ, 0xc0, !PT ;  /* 0x0000006015157812 */ /* 0x000fe400078ec0ff */
[----:B------:R-:W-:-:S04]  /*165b0*/  SHF.R.U32.HI R20, RZ, 0x2, R20 ;  /* 0x00000002ff147819 */ /* 0x000fc80000011614 */
[----:B------:R-:W-:Y:S01]  /*165c0*/  LOP3.LUT R20, R20, R21, RZ, 0xfc, !PT ;  /* 0x0000001514147212 */ /* 0x000fe200078efcff */
[----:B------:R-:W-:-:S04]  /*165d0*/  IMAD.SHL.U32 R21, R11, 0x8, RZ ;  /* 0x000000080b157824 */ /* 0x000fc800078e00ff */
[----:B------:R-:W-:Y:S01]  /*165e0*/  IMAD.IADD R6, R20, 0x1, R25 ;  /* 0x0000000114067824 */ /* 0x000fe200078e0219 */
[----:B------:R-:W-:Y:S02]  /*165f0*/  LOP3.LUT R21, R21, 0x18, RZ, 0xc0, !PT ;  /* 0x0000001815157812 */ /* 0x000fe400078ec0ff */
[----:B------:R-:W-:Y:S01]  /*16600*/  LOP3.LUT R20, R11, 0x7f, RZ, 0xc0, !PT ;  /* 0x0000007f0b147812 */ /* 0x000fe200078ec0ff */
[----:B0-----:R-:W-:Y:S01]  /*16610*/  @P6 IMAD.HI.U32 R5, R6, R4, RZ ;  /* 0x0000000406056227 */ /* 0x001fe200078e00ff */
[C---:B------:R-:W-:Y:S02]  /*16620*/  LOP3.LUT R12, R21.reuse, 0x20, RZ, 0xfc, !PT ;  /* 0x00000020150c7812 */ /* 0x040fe400078efcff */
[----:B------:R-:W-:Y:S01]  /*16630*/  LOP3.LUT R11, R21, 0x40, RZ, 0xfc, !PT ;  /* 0x00000040150b7812 */ /* 0x000fe200078efcff */
[----:B------:R-:W-:Y:S01]  /*16640*/  IMAD.MOV.U32 R4, RZ, RZ, R6 ;  /* 0x000000ffff047224 */ /* 0x000fe200078e0006 */
[----:B-----5:R-:W-:Y:S02]  /*16650*/  @P6 SHF.R.U32.HI R4, RZ, R0, R5 ;  /* 0x00000000ff046219 */ /* 0x020fe40000011605 */
[----:B------:R-:W-:-:S02]  /*16660*/  SHF.R.U32.HI R20, RZ, 0x2, R20 ;  /* 0x00000002ff147819 */ /* 0x000fc40000011614 */
[--C-:B------:R-:W-:Y:S01]  /*16670*/  SHF.R.S32.HI R0, RZ, 0x1f, R4.reuse ;  /* 0x0000001fff007819 */ /* 0x100fe20000011404 */
[----:B------:R-:W-:-:S04]  /*16680*/  IMAD.MOV R7, RZ, RZ, -R4 ;  /* 0x000000ffff077224 */ /* 0x000fc800078e0a04 */
[----:B------:R-:W-:-:S04]  /*16690*/  IMAD R0, R0, UR4, RZ ;  /* 0x0000000400007c24 */ /* 0x000fc8000f8e02ff */
[C---:B------:R-:W-:Y:S02]  /*166a0*/  IMAD R0, R4.reuse, UR5, R0 ;  /* 0x0000000504007c24 */ /* 0x040fe4000f8e0200 */
[----:B------:R-:W-:-:S04]  /*166b0*/  IMAD.WIDE.U32 R4, R4, UR4, R2 ;  /* 0x0000000404047c25 */ /* 0x000fc8000f8e0002 */
[----:B------:R-:W-:Y:S02]  /*166c0*/  IMAD.IADD R5, R5, 0x1, R0 ;  /* 0x0000000105057824 */ /* 0x000fe400078e0200 */
[----:B-1----:R-:W-:-:S04]  /*166d0*/  IMAD R0, R9, R7, R6 ;  /* 0x0000000709007224 */ /* 0x002fc800078e0206 */
[----:B------:R-:W-:Y:S01]  /*166e0*/  IMAD.WIDE.U32 R4, R0, UR6, R4 ;  /* 0x0000000600047c25 */ /* 0x000fe2000f8e0004 */
[----:B------:R-:W-:-:S05]  /*166f0*/  SHF.R.S32.HI R7, RZ, 0x1f, R0 ;  /* 0x0000001fff077819 */ /* 0x000fca0000011400 */
[----:B------:R-:W-:-:S04]  /*16700*/  IMAD R7, R7, UR6, RZ ;  /* 0x0000000607077c24 */ /* 0x000fc8000f8e02ff */
[----:B------:R-:W-:Y:S01]  /*16710*/  IMAD R7, R0, UR7, R7 ;  /* 0x0000000700077c24 */ /* 0x000fe2000f8e0207 */
[----:B------:R-:W-:-:S03]  /*16720*/  LEA R0, P0, R4, UR8, 0x1 ;  /* 0x0000000804007c11 */ /* 0x000fc6000f8008ff */
[----:B------:R-:W-:Y:S02]  /*16730*/  IMAD.IADD R5, R5, 0x1, R7 ;  /* 0x0000000105057824 */ /* 0x000fe400078e0207 */
[----:B------:R-:W0:Y:S03]  /*16740*/  @P6 LDC R7, c[0x0][0x44c] ;  /* 0x00011300ff076b82 */ /* 0x000e260000000800 */
[----:B------:R-:W-:Y:S01]  /*16750*/  LEA.HI.X R4, R4, UR9, R5, 0x1, P0 ;  /* 0x0000000904047c11 */ /* 0x000fe200080f0c05 */
[----:B------:R-:W-:-:S04]  /*16760*/  VIADD R5, R6, 0x80 ;  /* 0x0000008006057836 */ /* 0x000fc80000000000 */
[----:B------:R-:W-:Y:S02]  /*16770*/  IMAD.MOV.U32 R6, RZ, RZ, R5 ;  /* 0x000000ffff067224 */ /* 0x000fe400078e0005 */
[----:B0-----:R-:W-:-:S05]  /*16780*/  @P6 IMAD.HI.U32 R7, R5, R7, RZ ;  /* 0x0000000705076227 */ /* 0x001fca00078e00ff */
[----:B----4-:R-:W-:-:S05]  /*16790*/  @P6 SHF.R.U32.HI R6, RZ, R8, R7 ;  /* 0x00000008ff066219 */ /* 0x010fca0000011607 */
        /* <DEDUP_REMOVED lines=15> */
[----:B------:R-:W-:-:S03]  /*16890*/  LEA R8, P0, R2, UR8, 0x1 ;  /* 0x0000000802087c11 */ /* 0x000fc6000f8008ff */
[----:B------:R-:W-:-:S05]  /*168a0*/  IMAD.IADD R3, R3, 0x1, R6 ;  /* 0x0000000103037824 */ /* 0x000fca00078e0206 */
[----:B------:R-:W-:Y:S02]  /*168b0*/  LEA.HI.X R3, R2, UR9, R3, 0x1, P0 ;  /* 0x0000000902037c11 */ /* 0x000fe400080f0c03 */
[----:B------:R-:W-:Y:S01]  /*168c0*/  ISETP.GE.AND P0, PT, R10, UR4, PT ;  /* 0x000000040a007c0c */ /* 0x000fe2000bf06270 */
[----:B------:R-:W-:-:S12]  /*168d0*/  BRA.DIV UR5, `(.L_x_1207) ;  /* 0x0000003a05a87947 */ /* 0x000fd8000b800000 */
[----:B------:R-:W2:Y:S01]  /*168e0*/  LDL R11, [R1+0x18] ;  /* 0x00001800010b7983 */ /* 0x000ea20000100800 */
[----:B------:R-:W-:Y:S02]  /*168f0*/  IMAD R2, R28, R9, RZ ;  /* 0x000000091c027224 */ /* 0x000fe400078e02ff */
[----:B------:R-:W-:Y:S01]  /*16900*/  IMAD.IADD R25, R20, 0x1, R25 ;  /* 0x0000000114197824 */ /* 0x000fe200078e0219 */
[----:B------:R-:W0:Y:S04]  /*16910*/  SHFL.IDX PT, R5, R0, RZ, 0x1c1f ;  /* 0x001c1fff00057589 */ /* 0x000e2800000e0000 */
[----:B------:R-:W1:Y:S01]  /*16920*/  SHFL.IDX PT, R6, R4, RZ, 0x1c1f ;  /* 0x001c1fff04067589 */ /* 0x000e6200000e0000 */
[----:B------:R-:W-:-:S13]  /*16930*/  ISETP.GE.AND P3, PT, R25, R2, PT ;  /* 0x000000021900720c */ /* 0x000fda0003f66270 */
[----:B0-----:R-:W-:-:S05]  /*16940*/  @!P3 LEA R5, P4, R10, R5, 0x1 ;  /* 0x000000050a05b211 */ /* 0x001fca00078808ff */
[----:B-1----:R-:W-:-:S04]  /*16950*/  @!P3 IMAD.X R6, RZ, RZ, R6, P4 ;  /* 0x000000ffff06b224 */ /* 0x002fc800020e0606 */
[----:B------:R-:W-:Y:S02]  /*16960*/  @!P3 IMAD.MOV.U32 R7, RZ, RZ, R6 ;  /* 0x000000ffff07b224 */ /* 0x000fe400078e0006 */
[----:B------:R-:W-:Y:S02]  /*16970*/  @!P3 IMAD.MOV.U32 R6, RZ, RZ, R5 ;  /* 0x000000ffff06b224 */ /* 0x000fe400078e0005 */
[----:B------:R-:W0:Y:S04]  /*16980*/  SHFL.IDX PT, R5, R0, 0x1, 0x1c1f ;  /* 0x003c1f0000057f89 */ /* 0x000e2800000e0000 */
[----:B--2---:R-:W-:Y:S04]  /*16990*/  @!P3 LDGSTS.E.BYPASS.LTC128B.128 [R11+0xc400], desc[UR56][R6.64], !P0 ;  /* 0x0c400000060bbfae */ /* 0x004fe8000c101d78 */
[----:B------:R-:W-:Y:S04]  /*169a0*/  @!P3 LDGSTS.E.BYPASS.LTC128B.128 [R11+0xf400], desc[UR56][R6.64+0x40], !P1 ;  /* 0x0f400040060bbfae */ /* 0x000fe8000c901d78 */
[----:B------:R1:W-:Y:S04]  /*169b0*/  @!P3 LDGSTS.E.BYPASS.LTC128B.128 [R11+0x12400], desc[UR56][R6.64+0x80], !P2 ;  /* 0x12400080060bbfae */ /* 0x0003e8000d101d78 */
[----:B-1----:R-:W1:Y:S01]  /*169c0*/  SHFL.IDX PT, R7, R4, 0x1, 0x1c1f ;  /* 0x003c1f0004077f89 */ /* 0x002e6200000e0000 */
[----:B------:R-:W-:-:S05]  /*169d0*/  VIADD R6, R25, 0x20 ;  /* 0x0000002019067836 */ /* 0x000fca0000000000 */
[----:B------:R-:W-:-:S13]  /*169e0*/  ISETP.GE.AND P3, PT, R6, R2, PT ;  /* 0x000000020600720c */ /* 0x000fda0003f66270 */
[----:B0-----:R-:W-:-:S05]  /*169f0*/  @!P3 LEA R5, P4, R10, R5, 0x1 ;  /* 0x000000050a05b211 */ /* 0x001fca00078808ff */
[----:B-1----:R-:W-:Y:S02]  /*16a00*/  @!P3 IMAD.X R7, RZ, RZ, R7, P4 ;  /* 0x000000ffff07b224 */ /* 0x002fe400020e0607 */
[----:B------:R-:W-:Y:S02]  /*16a10*/  @!P3 IMAD.MOV.U32 R6, RZ, RZ, R5 ;  /* 0x000000ffff06b224 */ /* 0x000fe400078e0005 */
        /* <DEDUP_REMOVED lines=30> */
[----:B0-----:R-:W-:-:S05]  /*16c00*/  @!P3 LEA R4, P4, R10, R4, 0x1 ;  /* 0x000000040a04b211 */ /* 0x001fca00078808ff */
[----:B------:R-:W-:-:S04]  /*16c10*/  @!P3 IMAD.X R0, RZ, RZ, R0, P4 ;  /* 0x000000ffff00b224 */ /* 0x000fc800020e0600 */
[----:B------:R-:W-:-:S05]  /*16c20*/  @!P3 IMAD.MOV.U32 R5, RZ, RZ, R0 ;  /* 0x000000ffff05b224 */ /* 0x000fca00078e0000 */
[----:B------:R0:W-:Y:S04]  /*16c30*/  @!P3 LDGSTS.E.BYPASS.LTC128B.128 [R11+0xe400], desc[UR56][R4.64], !P0 ;  /* 0x0e400000040bbfae */ /* 0x0001e8000c101d78 */
[----:B------:R0:W-:Y:S04]  /*16c40*/  @!P3 LDGSTS.E.BYPASS.LTC128B.128 [R11+0x11400], desc[UR56][R4.64+0x40], !P1 ;  /* 0x11400040040bbfae */ /* 0x0001e8000c901d78 */
[----:B-1----:R0:W-:Y:S02]  /*16c50*/  @!P3 LDGSTS.E.BYPASS.LTC128B.128 [R11+0x14400], desc[UR56][R4.64+0x80], !P2 ;  /* 0x14400080040bbfae */ /* 0x0021e4000d101d78 */
.L_x_1288:
        /* <DEDUP_REMOVED lines=8> */
[----:B--2---:R1:W-:Y:S01]  /*16ce0*/  @!P3 LDGSTS.E.BYPASS.LTC128B.128 [R0+0xec00], desc[UR56][R2.64], !P0 ;  /* 0x0ec000000200bfae */ /* 0x0043e2000c101d78 */
[----:B------:R-:W-:-:S03]  /*16cf0*/  PLOP3.LUT P0, PT, PT, PT, PT, 0x80, 0x0 ;  /* 0x000000000000781c */ /* 0x000fc60003f0f070 */
[----:B------:R1:W-:Y:S04]  /*16d00*/  @!P3 LDGSTS.E.BYPASS.LTC128B.128 [R0+0x11c00], desc[UR56][R2.64+0x40], !P1 ;  /* 0x11c000400200bfae */ /* 0x0003e8000c901d78 */
[----:B------:R1:W-:Y:S01]  /*16d10*/  @!P3 LDGSTS.E.BYPASS.LTC128B.128 [R0+0x14c00], desc[UR56][R2.64+0x80], !P2 ;  /* 0x14c000800200bfae */ /* 0x0003e2000d101d78 */
[----:B------:R-:W-:-:S05]  /*16d20*/  NOP ;  /* 0x0000000000007918 */ /* 0x000fca0000000000 */
.L_x_1208:
        /* <DEDUP_REMOVED lines=18> */
.L_x_1289:
[----:B------:R-:W-:Y:S05]  /*16e50*/  BSYNC B0 ;  /* 0x0000000000007941 */ /* 0x000fea0003800000 */
.L_x_1209:
        /* <DEDUP_REMOVED lines=8> */
[----:B------:R-:W-:Y:S01]  /*16ee0*/  IMAD.MOV.U32 R10, RZ, RZ, R23 ;  /* 0x000000ffff0a7224 */ /* 0x000fe200078e0017 */
[----:B------:R1:W-:Y:S01]  /*16ef0*/  STL [R1], R22 ;  /* 0x0000001601007387 */ /* 0x0003e20000100800 */
[----:B------:R-:W-:Y:S02]  /*16f00*/  IMAD.MOV.U32 R20, RZ, RZ, R29 ;  /* 0x000000ffff147224 */ /* 0x000fe400078e001d */
[----:B0-----:R-:W-:-:S05]  /*16f10*/  IMAD.SHL.U32 R4, R2, 0x8, RZ ;  /* 0x0000000802047824 */ /* 0x001fca00078e00ff */
[----:B------:R-:W-:-:S04]  /*16f20*/  LOP3.LUT R4, R4, 0x18, RZ, 0xc0, !PT ;  /* 0x0000001804047812 */ /* 0x000fc800078ec0ff */
[C---:B------:R-:W-:Y:S02]  /*16f30*/  LOP3.LUT R3, R4.reuse, 0x20, RZ, 0xfc, !PT ;  /* 0x0000002004037812 */ /* 0x040fe400078efcff */
[C---:B------:R-:W-:Y:S02]  /*16f40*/  LOP3.LUT R2, R4.reuse, 0x40, RZ, 0xfc, !PT ;  /* 0x0000004004027812 */ /* 0x040fe400078efcff */
[----:B------:R-:W-:Y:S02]  /*16f50*/  ISETP.GE.AND P3, PT, R4, UR4, PT ;  /* 0x0000000404007c0c */ /* 0x000fe4000bf66270 */
[----:B------:R-:W-:Y:S02]  /*16f60*/  ISETP.GE.AND P2, PT, R3, UR4, PT ;  /* 0x0000000403007c0c */ /* 0x000fe4000bf46270 */
[----:B-1----:R-:W-:-:S13]  /*16f70*/  ISETP.GE.AND P1, PT, R2, UR4, PT ;  /* 0x0000000402007c0c */ /* 0x002fda000bf26270 */
.L_x_1225:
[----:B------:R-:W2:Y:S01]  /*16f80*/  LDL R8, [R1+0x10] ;  /* 0x0000100001087983 */ /* 0x000ea20000100800 */
[----:B------:R-:W0:Y:S03]  /*16f90*/  LDC R4, c[0x0][0x430] ;  /* 0x00010c00ff047b82 */ /* 0x000e260000000800 */
[----:B------:R-:W3:Y:S04]  /*16fa0*/  LDL R7, [R1+0x14] ;  /* 0x0000140001077983 */ /* 0x000ee80000100800 */
[----:B------:R-:W4:Y:S01]  /*16fb0*/  LDL R6, [R1+0x4] ;  /* 0x0000040001067983 */ /* 0x000f220000100800 */
[----:B------:R-:W1:Y:S01]  /*16fc0*/  S2R R2, SR_TID.X ;  /* 0x0000000000027919 */ /* 0x000e620000002100 */
        /* <DEDUP_REMOVED lines=26> */
[----:B------:R-:W-:Y:S02]  /*17170*/  IMAD.U32 R6, RZ, RZ, UR36 ;  /* 0x00000024ff067e24 */ /* 0x000fe4000f8e00ff */
[----:B------:R-:W-:-:S03]  /*17180*/  VIADD R23, R10, 0x1 ;  /* 0x000000010a177836 */ /* 0x000fc60000000000 */
[----:B------:R-:W-:Y:S02]  /*17190*/  ISETP.NE.AND P4, PT, R6, 0x3, PT ;  /* 0x000000030600780c */ /* 0x000fe40003f85270 */
[----:B------:R-:W-:-:S04]  /*171a0*/  ISETP.NE.AND P0, PT, R23, 0x2, PT ;  /* 0x000000021700780c */ /* 0x000fc80003f05270 */
[----:B------:R-:W-:Y:S01]  /*171b0*/  SEL R29, RZ, 0x1, P0 ;  /* 0x00000001ff1d7807 */ /* 0x000fe20000000000 */
[----:B------:R-:W-:Y:S01]  /*171c0*/  IMAD.MOV.U32 R22, RZ, RZ, R0 ;  /* 0x000000ffff167224 */ /* 0x000fe200078e0000 */
[----:B------:R-:W-:Y:S02]  /*171d0*/  SEL R23, R23, RZ, P0 ;  /* 0x000000ff17177207 */ /* 0x000fe40000000000 */
[----:B------:R-:W-:Y:S02]  /*171e0*/  LOP3.LUT R29, R20, R29, RZ, 0x3c, !PT ;  /* 0x0000001d141d7212 */ /* 0x000fe400078e3cff */
[----:B--2---:R-:W-:Y:S01]  /*171f0*/  SHF.R.S32.HI R28, RZ, 0x1f, R7 ;  /* 0x0000001fff1c7819 */ /* 0x004fe20000011407 */
[----:B------:R-:W-:Y:S06]  /*17200*/  @!P4 BRA `(.L_x_1213) ;  /* 0x000000000004c947 */ /* 0x000fec0003800000 */
[----:B------:R-:W-:Y:S01]  /*17210*/  BPT.TRAP 0x1 ;  /* 0x000000040000795c */ /* 0x000fe20000300000 */
.L_x_1213:
[----:B------:R-:W-:Y:S01]  /*17220*/  IMAD R5, R23, 0x8, R17 ;  /* 0x0000000817057824 */ /* 0x000fe200078e0211 */
[----:B------:R-:W-:Y:S01]  /*17230*/  SHF.L.U32 R0, R29, 0x1f, RZ ;  /* 0x0000001f1d007819 */ /* 0x000fe200000006ff */
[----:B------:R-:W-:Y:S03]  /*17240*/  BSSY B1, `(.L_x_1214) ;  /* 0x0000003000017945 */ /* 0x000fe60003800000 */
[----:B------:R-:W0:Y:S02]  /*17250*/  SYNCS.PHASECHK.TRANS64.TRYWAIT P0, [R5+URZ+0x2d840], R0 ;  /* 0x02d84000050075a7 */ /* 0x000e24000800017f */
[----:B0-----:R-:W-:Y:S05]  /*17260*/  @!P0 BRA `(.L_x_1215) ;  /* 0x0000003800588947 */ /* 0x001fea0003800000 */
.L_x_1290:
[----:B------:R-:W-:Y:S05]  /*17270*/  BSYNC B1 ;  /* 0x0000000000017941 */ /* 0x000fea0003800000 */
.L_x_1214:
        /* <DEDUP_REMOVED lines=57> */
.L_x_1300:
        /* <DEDUP_REMOVED lines=11> */
.L_x_1217:
        /* <DEDUP_REMOVED lines=11> */
.L_x_1218:
[----:B------:R1:W-:Y:S01]  /*17770*/  SYNCS.ARRIVE.TRANS64.A1T0 RZ, [R5+URZ+0x2d830], RZ ;  /* 0x02d830ff05ff79a7 */ /* 0x0003e2000810003f */
[----:B------:R-:W-:Y:S05]  /*17780*/  @!P5 BRA `(.L_x_1219) ;  /* 0x000000000004d947 */ /* 0x000fea0003800000 */
[----:B------:R-:W-:Y:S01]  /*17790*/  BPT.TRAP 0x1 ;  /* 0x000000040000795c */ /* 0x000fe20000300000 */
.L_x_1219:
[----:B------:R-:W-:Y:S01]  /*177a0*/  SHF.L.U32 R2, R20, 0x1f, RZ ;  /* 0x0000001f14027819 */ /* 0x000fe200000006ff */
[----:B-1----:R-:W-:Y:S01]  /*177b0*/  IMAD R5, R10, 0x8, R17 ;  /* 0x000000080a057824 */ /* 0x002fe200078e0211 */
[----:B------:R-:W-:Y:S03]  /*177c0*/  BSSY B1, `(.L_x_1220) ;  /* 0x0000003000017945 */ /* 0x000fe60003800000 */
[----:B------:R-:W1:Y:S02]  /*177d0*/  SYNCS.PHASECHK.TRANS64.TRYWAIT P0, [R5+URZ+0x2d860], R2 ;  /* 0x02d86002050075a7 */ /* 0x000e64000800017f */
[----:B-1----:R-:W-:Y:S05]  /*177e0*/  @!P0 BRA `(.L_x_1221) ;  /* 0x0000003800608947 */ /* 0x002fea0003800000 */
.L_x_1301:
[----:B------:R-:W-:Y:S05]  /*177f0*/  BSYNC B1 ;  /* 0x0000000000017941 */ /* 0x000fea0003800000 */
.L_x_1220:
[----:B------:R-:W2:Y:S04]  /*17800*/  LDL R11, [R1+0x8] ;  /* 0x00000800010b7983 */ /* 0x000ea80000100800 */
[----:B0-----:R-:W2:Y:S01]  /*17810*/  LDL.LU R6, [R1] ;  /* 0x0000000001067983 */ /* 0x001ea20000300800 */
[----:B------:R-:W0:Y:S01]  /*17820*/  S2R R12, SR_TID.X ;  /* 0x00000000000c7919 */ /* 0x000e220000002100 */
[----:B------:R-:W-:Y:S01]  /*17830*/  UMOV UR4, 0xffffffff ;  /* 0xffffffff00047882 */ /* 0x000fe20000000000 */
[C---:B0-----:R-:W-:Y:S01]  /*17840*/  IMAD.SHL.U32 R4, R12.reuse, 0x8, RZ ;  /* 0x000000080c047824 */ /* 0x041fe200078e00ff */
[C---:B------:R-:W-:Y:S01]  /*17850*/  LOP3.LUT R3, R12.reuse, 0x7f, RZ, 0xc0, !PT ;  /* 0x0000007f0c037812 */ /* 0x040fe200078ec0ff */
[----:B------:R-:W-:-:S03]  /*17860*/  IMAD.SHL.U32 R8, R12, 0x8, RZ ;  /* 0x000000080c087824 */ /* 0x000fc600078e00ff */
[----:B------:R-:W-:-:S04]  /*17870*/  LOP3.LUT R4, R4, 0xd8, RZ, 0xc0, !PT ;  /* 0x000000d804047812 */ /* 0x000fc800078ec0ff */
[----:B------:R-:W-:Y:S02]  /*17880*/  LOP3.LUT R4, R4, 0x18, R12, 0x78, !PT ;  /* 0x0000001804047812 */ /* 0x000fe400078e780c */
[----:B------:R-:W-:Y:S02]  /*17890*/  SHF.R.U32.HI R3, RZ, 0x2, R3 ;  /* 0x00000002ff037819 */ /* 0x000fe40000011603 */
[----:B------:R-:W-:-:S05]  /*178a0*/  LOP3.LUT R4, R4, 0x320, R8, 0xf8, !PT ;  /* 0x0000032004047812 */ /* 0x000fca00078ef808 */
[----:B------:R-:W-:Y:S02]  /*178b0*/  IMAD R4, R10, 0x3000, R4 ;  /* 0x000030000a047824 */ /* 0x000fe400078e0204 */
[----:B--2---:R-:W-:-:S04]  /*178c0*/  IMAD R6, R6, -0x80, R11 ;  /* 0xffffff8006067824 */ /* 0x004fc800078e020b */
        /* <DEDUP_REMOVED lines=36> */
.L_x_1311:
        /* <DEDUP_REMOVED lines=29> */
.L_x_1223:
        /* <DEDUP_REMOVED lines=12> */
.L_x_1224:
        /* <DEDUP_REMOVED lines=8> */
.L_x_1212:
[----:B------:R-:W-:Y:S05]  /*17e20*/  BSYNC B0 ;  /* 0x0000000000007941 */ /* 0x000fea0003800000 */
.L_x_1211:
        /* <DEDUP_REMOVED lines=17> */
.L_x_1227:
[----:B------:R-:W-:Y:S05]  /*17f40*/  BSYNC B0 ;  /* 0x0000000000007941 */ /* 0x000fea0003800000 */
.L_x_1226:
[----:B------:R-:W-:-:S05]  /*17f50*/  IMAD.U32 R0, RZ, RZ, UR36 ;  /* 0x00000024ff007e24 */ /* 0x000fca000f8e00ff */
[----:B------:R-:W-:-:S13]  /*17f60*/  ISETP.NE.AND P0, PT, R0, 0x3, PT ;  /* 0x000000030000780c */ /* 0x000fda0003f05270 */
[----:B------:R-:W-:Y:S05]  /*17f70*/  @!P0 BRA `(.L_x_1228) ;  /* 0x0000000000048947 */ /* 0x000fea0003800000 */
[----:B------:R-:W-:Y:S01]  /*17f80*/  BPT.TRAP 0x1 ;  /* 0x000000040000795c */ /* 0x000fe20000300000 */
.L_x_1228:
[----:B------:R-:W2:Y:S01]  /*17f90*/  LDL.LU R2, [R1+0x8] ;  /* 0x0000080001027983 */ /* 0x000ea20000300800 */
[----:B------:R-:W-:Y:S01]  /*17fa0*/  IMAD R0, R23, 0x8, R17 ;  /* 0x0000000817007824 */ /* 0x000fe200078e0211 */
[----:B------:R-:W-:Y:S01]  /*17fb0*/  SHF.L.U32 R3, R29, 0x1f, RZ ;  /* 0x0000001f1d037819 */ /* 0x000fe200000006ff */
[----:B------:R-:W-:Y:S03]  /*17fc0*/  BSSY B0, `(.L_x_1229) ;  /* 0x0000004000007945 */ /* 0x000fe60003800000 */
[----:B------:R-:W1:Y:S01]  /*17fd0*/  SYNCS.PHASECHK.TRANS64.TRYWAIT P0, [R0+URZ+0x2d860], R3 ;  /* 0x02d86003000075a7 */ /* 0x000e62000800017f */
[----:B--2---:R-:W-:Y:S01]  /*17fe0*/  IMAD R6, R22, -0x80, R2 ;  /* 0xffffff8016067824 */ /* 0x004fe200078e0202 */
[----:B-1----:R-:W-:Y:S06]  /*17ff0*/  @!P0 BRA `(.L_x_1230) ;  /* 0x0000003400d48947 */ /* 0x002fec0003800000 */
.L_x_1312:
[----:B------:R-:W-:Y:S05]  /*18000*/  BSYNC B0 ;  /* 0x0000000000007941 */ /* 0x000fea0003800000 */
.L_x_1229:
        /* <DEDUP_REMOVED lines=56> */
.L_x_1322:
        /* <DEDUP_REMOVED lines=13> */
.L_x_1232:
        /* <DEDUP_REMOVED lines=11> */
.L_x_1233:
[----:B------:R-:W-:Y:S01]  /*18510*/  VIADD R23, R23, 0x1 ;  /* 0x0000000117177836 */ /* 0x000fe20000000000 */
[----:B------:R0:W-:Y:S04]  /*18520*/  SYNCS.ARRIVE.TRANS64.A1T0 RZ, [R0+URZ+0x2d850], RZ ;  /* 0x02d850ff00ff79a7 */ /* 0x0001e8000810003f */
[----:B------:R-:W-:-:S04]  /*18530*/  ISETP.NE.AND P0, PT, R23, 0x2, PT ;  /* 0x000000021700780c */ /* 0x000fc80003f05270 */
[----:B0-----:R-:W-:Y:S02]  /*18540*/  SEL R0, RZ, 0x1, P0 ;  /* 0x00000001ff007807 */ /* 0x001fe40000000000 */
[----:B------:R-:W-:Y:S02]  /*18550*/  SEL R23, R23, RZ, P0 ;  /* 0x000000ff17177207 */ /* 0x000fe40000000000 */
[----:B------:R-:W-:-:S07]  /*18560*/  LOP3.LUT R29, R29, R0, RZ, 0x3c, !PT ;  /* 0x000000001d1d7212 */ /* 0x000fce00078e3cff */
.L_x_1192:
[----:B------:R-:W-:Y:S05]  /*18570*/  BSYNC B7 ;  /* 0x0000000000077941 */ /* 0x000fea0003800000 */
.L_x_1190:
[----:B------:R-:W-:-:S13]  /*18580*/  LOP3.LUT P0, RZ, R16, 0x80, RZ, 0xc0, !PT ;  /* 0x0000008010ff7812 */ /* 0x000fda000780c0ff */
[----:B------:R-:W-:Y:S05]  /*18590*/  @!P0 BRA `(.L_x_1234) ;  /* 0x0000000000248947 */ /* 0x000fea0003800000 */
[----:B------:R-:W-:Y:S05]  /*185a0*/  WARPSYNC.ALL ;  /* 0x0000000000007948 */ /* 0x000fea0003800000 */
[----:B------:R-:W0:Y:S08]  /*185b0*/  S2UR UR5, SR_CgaCtaId ;  /* 0x00000000000579c3 */ /* 0x000e300000008800 */
[----:B------:R-:W-:Y:S06]  /*185c0*/  BAR.SYNC.DEFER_BLOCKING 0x5, 0x200 ;  /* 0x0148000000007b1d */ /* 0x000fec0000010000 */
[----:B------:R-:W-:-:S02]  /*185d0*/  UMOV UR4, 0x400 ;  /* 0x0000040000047882 */ /* 0x000fc40000000000 */
[----:B0-----:R-:W-:-:S06]  /*185e0*/  ULEA UR4, UR5, UR4, 0x18 ;  /* 0x0000000405047291 */ /* 0x001fcc000f8ec03f */
[----:B------:R-:W-:-:S05]  /*185f0*/  IMAD.U32 R17, RZ, RZ, UR4 ;  /* 0x00000004ff117e24 */ /* 0x000fca000f8e00ff */
[----:B------:R0:W1:Y:S01]  /*18600*/  LDS.128 R24, [R17+0x2d8d0] ;  /* 0x02d8d00011187984 */ /* 0x0000620000000c00 */
[----:B------:R-:W-:Y:S06]  /*18610*/  BAR.ARV 0x4, 0x200 ;  /* 0x0108000000007b1d */ /* 0x000fec0000002000 */
[----:B------:R-:W-:Y:S05]  /*18620*/  BRA `(.L_x_1235) ;  /* 0x0000000c00d87947 */ /* 0x000fea0003800000 */
.L_x_1234:
        /* <DEDUP_REMOVED lines=15> */
[C---:B------:R-:W-:Y:S01]  /*18720*/  ISETP.GE.U32.AND P2, PT, R8.reuse, 0x2, PT ;  /* 0x000000020800780c */ /* 0x040fe20003f46070 */
[----:B------:R-:W-:Y:S01]  /*18730*/  IMAD.MOV.U32 R5, RZ, RZ, RZ ;  /* 0x000000ffff057224 */ /* 0x000fe200078e00ff */
[C---:B------:R-:W-:Y:S01]  /*18740*/  ISETP.GE.U32.AND P3, PT, R8.reuse, 0x4, PT ;  /* 0x000000040800780c */ /* 0x040fe20003f66070 */
[----:B------:R-:W-:Y:S01]  /*18750*/  SHFL.IDX PT, R0, R24, RZ, 0x1f ;  /* 0x00001fff18007589 */ /* 0x000fe200000e0000 */
[C---:B------:R-:W-:Y:S02]  /*18760*/  ISETP.GE.U32.AND P4, PT, R8.reuse, 0x8, PT ;  /* 0x000000080800780c */ /* 0x040fe40003f86070 */
[----:B------:R-:W-:Y:S01]  /*18770*/  ISETP.GE.U32.AND P5, PT, R8, 0x10, PT ;  /* 0x000000100800780c */ /* 0x000fe20003fa6070 */
[----:B------:R0:W-:Y:S02]  /*18780*/  SHFL.IDX PT, R6, R24, 0x1, 0x1f ;  /* 0x00201f0018067f89 */ /* 0x0001e400000e0000 */
[----:B0-----:R-:W-:-:S02]  /*18790*/  IMAD.MOV.U32 R24, RZ, RZ, RZ ;  /* 0x000000ffff187224 */ /* 0x001fc400078e00ff */
[----:B--2---:R-:W-:Y:S02]  /*187a0*/  @!P1 IMAD.MOV.U32 R25, RZ, RZ, R7 ;  /* 0x000000ffff199224 */ /* 0x004fe400078e0007 */
        /* <DEDUP_REMOVED lines=19> */
.L_x_1332:
[----:B------:R-:W-:Y:S02]  /*188e0*/  ULDC UR4, c[0x0][0xc38] ;  /* 0x00030e0000047ab9 */ /* 0x000fe40000000800 */
[----:B------:R-:W-:-:S04]  /*188f0*/  IMAD.U32 R4, RZ, RZ, UR4 ;  /* 0x00000004ff047e24 */ /* 0x000fc8000f8e00ff */
[----:B-1----:R-:W-:-:S04]  /*18900*/  IMAD R3, R14, R4, RZ ;  /* 0x000000040e037224 */ /* 0x002fc800078e02ff */
[----:B------:R-:W-:-:S05]  /*18910*/  IMAD.IADD R6, R6, 0x1, R3 ;  /* 0x0000000106067824 */ /* 0x000fca00078e0203 */
[----:B------:R-:W-:-:S13]  /*18920*/  ISETP.GT.AND P6, PT, R6, R0, PT ;  /* 0x000000000600720c */ /* 0x000fda0003fc4270 */
[----:B------:R-:W-:Y:S05]  /*18930*/  @P6 BRA `(.L_x_1237) ;  /* 0x0000000000a46947 */ /* 0x000fea0003800000 */
.L_x_1240:
        /* <DEDUP_REMOVED lines=9> */
[----:B------:R-:W0:Y:S08]  /*189d0*/  @!P6 LDC.64 R2, c[0x0][0xc80] ;  /* 0x00032000ff02eb82 */ /* 0x000e300000000a00 */
[----:B------:R-:W1:Y:S01]  /*189e0*/  @!P6 LDC.64 R4, c[0x0][0xc78] ;  /* 0x00031e00ff04eb82 */ /* 0x000e620000000a00 */
[----:B0-----:R-:W-:-:S05]  /*189f0*/  @!P6 IMAD.WIDE R2, R7, 0x4, R2 ;  /* 0x000000040702e825 */ /* 0x001fca00078e0202 */
[----:B------:R1:W2:Y:S02]  /*18a00*/  @!P6 LDG.E R25, desc[UR56][R2.64] ;  /* 0x000000380219e981 */ /* 0x0002a4000c1e1900 */
[----:B-1----:R-:W-:-:S04]  /*18a10*/  @!P6 IMAD.WIDE R2, R7, 0x4, R4 ;  /* 0x000000040702e825 */ /* 0x002fc800078e0204 */
[----:B------:R-:W-:-:S06]  /*18a20*/  IMAD.MOV.U32 R5, RZ, RZ, RZ ;  /* 0x000000ffff057224 */ /* 0x000fcc00078e00ff */
        /* <DEDUP_REMOVED lines=20> */
.L_x_1340:
[----:B------:R-:W-:Y:S02]  /*18b70*/  ULDC UR4, c[0x0][0xc38] ;  /* 0x00030e0000047ab9 */ /* 0x000fe40000000800 */
[----:B------:R-:W-:-:S04]  /*18b80*/  IMAD.U32 R4, RZ, RZ, UR4 ;  /* 0x00000004ff047e24 */ /* 0x000fc8000f8e00ff */
[----:B-1----:R-:W-:-:S04]  /*18b90*/  IMAD R3, R14, R4, RZ ;  /* 0x000000040e037224 */ /* 0x002fc800078e02ff */
[----:B------:R-:W-:-:S05]  /*18ba0*/  IMAD.IADD R6, R3, 0x1, R6 ;  /* 0x0000000103067824 */ /* 0x000fca00078e0206 */
[----:B------:R-:W-:-:S13]  /*18bb0*/  ISETP.GT.AND P6, PT, R6, R0, PT ;  /* 0x000000000600720c */ /* 0x000fda0003fc4270 */
[----:B------:R-:W-:Y:S05]  /*18bc0*/  @!P6 BRA `(.L_x_1240) ;  /* 0xfffffffc005ce947 */ /* 0x000fea000383ffff */
.L_x_1237:
[----:B------:R-:W-:Y:S01]  /*18bd0*/  IMAD.IADD R6, R6, 0x1, -R3 ;  /* 0x0000000106067824 */ /* 0x000fe200078e0a03 */
[----:B------:R-:W-:-:S03]  /*18be0*/  UMOV UR4, 0xffffffff ;  /* 0xffffffff00047882 */ /* 0x000fc60000000000 */
[----:B------:R-:W-:-:S05]  /*18bf0*/  IMAD R3, R2, R4, R6 ;  /* 0x0000000402037224 */ /* 0x000fca00078e0206 */
[----:B------:R-:W-:Y:S01]  /*18c00*/  ISETP.GT.AND P6, PT, R3, R0, PT ;  /* 0x000000000300720c */ /* 0x000fe20003fc4270 */
[----:B------:R-:W-:-:S12]  /*18c10*/  BRA.DIV UR4, `(.L_x_1241) ;  /* 0x0000003a04407947 */ /* 0x000fd8000b800000 */
[----:B------:R-:W-:-:S04]  /*18c20*/  VOTE.ANY R3, PT, !P6 ;  /* 0x0000000000037806 */ /* 0x000fc800070e0100 */
[----:B------:R-:W1:Y:S02]  /*18c30*/  POPC R7, R3 ;  /* 0x0000000300077309 */ /* 0x000e640000000000 */
[----:B-1----:R1:W2:Y:S01]  /*18c40*/  SHFL.IDX PT, R25, R25, R7, 0x1f ;  /* 0x00001f0719197589 */ /* 0x0022a200000e0000 */
[----:B------:R-:W-:-:S03]  /*18c50*/  IMAD.IADD R27, R7, 0x1, R27 ;  /* 0x00000001071b7824 */ /* 0x000fc600078e021b */
[----:B------:R1:W3:Y:S04]  /*18c60*/  SHFL.IDX PT, R5, R5, R7, 0x1f ;  /* 0x00001f0705057589 */ /* 0x0002e800000e0000 */
.L_x_1345:
[----:B------:R-:W-:-:S13]  /*18c70*/  ISETP.NE.AND P0, PT, R3, RZ, PT ;  /* 0x000000ff0300720c */ /* 0x000fda0003f05270 */
[----:B------:R-:W-:Y:S05]  /*18c80*/  @!P0 BRA `(.L_x_1242) ;  /* 0x0000000000108947 */ /* 0x000fea0003800000 */
[----:B------:R-:W-:Y:S01]  /*18c90*/  UMOV UR4, 0xffffffff ;  /* 0xffffffff00047882 */ /* 0x000fe20000000000 */
[----:B------:R-:W-:Y:S02]  /*18ca0*/  VIADD R12, R7, 0xffffffff ;  /* 0xffffffff070c7836 */ /* 0x000fe40000000000 */
[----:B------:R-:W-:Y:S05]  /*18cb0*/  BRA.DIV UR4, `(.L_x_1243) ;  /* 0x0000003a04787947 */ /* 0x000fea000b800000 */
[----:B------:R4:W0:Y:S02]  /*18cc0*/  SHFL.IDX PT, R24, R2, R12, 0x1f ;  /* 0x00001f0c02187589 */ /* 0x00082400000e0000 */
.L_x_1242:
[----:B---3--:R-:W-:Y:S01]  /*18cd0*/  ISETP.NE.AND P0, PT, R5, 0x1, PT ;  /* 0x000000010500780c */ /* 0x008fe20003f05270 */
[----:B0-----:R-:W-:-:S04]  /*18ce0*/  IMAD R24, R24, R4, R6 ;  /* 0x0000000418187224 */ /* 0x001fc800078e0206 */
[----:B------:R-:W-:-:S08]  /*18cf0*/  IMAD.IADD R0, R0, 0x1, -R24 ;  /* 0x0000000100007824 */ /* 0x000fd000078e0a18 */
[----:B------:R-:W-:Y:S05]  /*18d00*/  @!P0 BRA `(.L_x_1244) ;  /* 0x0000000000dc8947 */ /* 0x000fea0003800000 */
[----:B--2---:R-:W-:Y:S01]  /*18d10*/  IABS R4, R25 ;  /* 0x0000001900047213 */ /* 0x004fe20000000000 */
[----:B----4-:R-:W-:Y:S01]  /*18d20*/  IMAD.MOV.U32 R2, RZ, RZ, RZ ;  /* 0x000000ffff027224 */ /* 0x010fe200078e00ff */
[----:B------:R-:W-:Y:S02]  /*18d30*/  IABS R6, R5 ;  /* 0x0000000500067213 */ /* 0x000fe40000000000 */
[----:B-1----:R-:W0:Y:S08]  /*18d40*/  I2F.RP R7, R4 ;  /* 0x0000000400077306 */ /* 0x002e300000209400 */
[----:B------:R-:W-:Y:S08]  /*18d50*/  I2F.RP R10, R6 ;  /* 0x00000006000a7306 */ /* 0x000ff00000209400 */
[----:B0-----:R-:W0:Y:S02]  /*18d60*/  MUFU.RCP R7, R7 ;  /* 0x0000000700077308 */ /* 0x001e240000001000 */
[----:B0-----:R-:W-:Y:S01]  /*18d70*/  VIADD R8, R7, 0xffffffe ;  /* 0x0ffffffe07087836 */ /* 0x001fe20000000000 */
[----:B------:R-:W-:-:S05]  /*18d80*/  IABS R7, R25 ;  /* 0x0000001900077213 */ /* 0x000fca0000000000 */
[----:B------:R0:W1:Y:S02]  /*18d90*/  F2I.FTZ.U32.TRUNC.NTZ R3, R8 ;  /* 0x0000000800037305 */ /* 0x000064000021f000 */
[----:B0-----:R-:W-:Y:S01]  /*18da0*/  IABS R8, R0 ;  /* 0x0000000000087213 */ /* 0x001fe20000000000 */
[----:B-1----:R-:W-:-:S04]  /*18db0*/  IMAD.MOV R9, RZ, RZ, -R3 ;  /* 0x000000ffff097224 */ /* 0x002fc800078e0a03 */
[----:B------:R-:W-:-:S04]  /*18dc0*/  IMAD R9, R9, R4, RZ ;  /* 0x0000000409097224 */ /* 0x000fc800078e02ff */
[----:B------:R-:W-:Y:S02]  /*18dd0*/  IMAD.HI.U32 R3, R3, R9, R2 ;  /* 0x0000000903037227 */ /* 0x000fe400078e0002 */
[----:B------:R-:W0:Y:S02]  /*18de0*/  MUFU.RCP R2, R10 ;  /* 0x0000000a00027308 */ /* 0x000e240000001000 */
[----:B------:R-:W-:Y:S02]  /*18df0*/  IMAD.MOV R9, RZ, RZ, -R7 ;  /* 0x000000ffff097224 */ /* 0x000fe400078e0a07 */
[----:B------:R-:W-:-:S04]  /*18e00*/  IMAD.HI.U32 R7, R3, R8, RZ ;  /* 0x0000000803077227 */ /* 0x000fc800078e00ff */
[----:B------:R-:W-:-:S05]  /*18e10*/  IMAD R9, R7, R9, R8 ;  /* 0x0000000907097224 */ /* 0x000fca00078e0208 */
[----:B------:R-:W-:Y:S01]  /*18e20*/  ISETP.GT.U32.AND P1, PT, R4, R9, PT ;  /* 0x000000090400720c */ /* 0x000fe20003f24070 */
[----:B0-----:R-:W-:Y:S02]  /*18e30*/  VIADD R8, R2, 0xffffffe ;  /* 0x0ffffffe02087836 */ /* 0x001fe40000000000 */
[----:B------:R-:W-:Y:S02]  /*18e40*/  IMAD.MOV.U32 R2, RZ, RZ, RZ ;  /* 0x000000ffff027224 */ /* 0x000fe400078e00ff */
[----:B------:R-:W0:Y:S08]  /*18e50*/  F2I.FTZ.U32.TRUNC.NTZ R3, R8 ;  /* 0x0000000800037305 */ /* 0x000e30000021f000 */
[----:B------:R-:W-:-:S02]  /*18e60*/  @!P1 IMAD.IADD R9, R9, 0x1, -R4 ;  /* 0x0000000109099824 */ /* 0x000fc400078e0a04 */
[----:B------:R-:W-:Y:S01]  /*18e70*/  @!P1 VIADD R7, R7, 0x1 ;  /* 0x0000000107079836 */ /* 0x000fe20000000000 */
[----:B------:R-:W-:Y:S02]  /*18e80*/  ISETP.NE.AND P1, PT, R25, RZ, PT ;  /* 0x000000ff1900720c */ /* 0x000fe40003f25270 */
[----:B------:R-:W-:Y:S02]  /*18e90*/  ISETP.GE.U32.AND P0, PT, R9, R4, PT ;  /* 0x000000040900720c */ /* 0x000fe40003f06070 */
[----:B------:R-:W-:Y:S01]  /*18ea0*/  IABS R4, R5 ;  /* 0x0000000500047213 */ /* 0x000fe20000000000 */
[----:B0-----:R-:W-:-:S04]  /*18eb0*/  IMAD.MOV R9, RZ, RZ, -R3 ;  /* 0x000000ffff097224 */ /* 0x001fc800078e0a03 */
[----:B------:R-:W-:Y:S02]  /*18ec0*/  IMAD.MOV R4, RZ, RZ, -R4 ;  /* 0x000000ffff047224 */ /* 0x000fe400078e0a04 */
[----:B------:R-:W-:-:S04]  /*18ed0*/  IMAD R9, R9, R6, RZ ;  /* 0x0000000609097224 */ /* 0x000fc800078e02ff */
[----:B------:R-:W-:Y:S01]  /*18ee0*/  IMAD.HI.U32 R2, R3, R9, R2 ;  /* 0x0000000903027227 */ /* 0x000fe200078e0002 */
[----:B------:R-:W-:-:S03]  /*18ef0*/  LOP3.LUT R3, R0, R25, RZ, 0x3c, !PT ;  /* 0x0000001900037212 */ /* 0x000fc600078e3cff */
[----:B------:R-:W-:Y:S01]  /*18f00*/  @P0 VIADD R7, R7, 0x1 ;  /* 0x0000000107070836 */ /* 0x000fe20000000000 */
[----:B------:R-:W-:-:S13]  /*18f10*/  ISETP.GE.AND P2, PT, R3, RZ, PT ;  /* 0x000000ff0300720c */ /* 0x000fda0003f46270 */
[----:B------:R-:W-:Y:S01]  /*18f20*/  @!P2 IMAD.MOV R7, RZ, RZ, -R7 ;  /* 0x000000ffff07a224 */ /* 0x000fe200078e0a07 */
[----:B------:R-:W-:-:S04]  /*18f30*/  @!P1 LOP3.LUT R7, RZ, R25, RZ, 0x33, !PT ;  /* 0x00000019ff079212 */ /* 0x000fc800078e33ff */
[----:B------:R-:W-:-:S05]  /*18f40*/  IABS R3, R7 ;  /* 0x0000000700037213 */ /* 0x000fca0000000000 */
        /* <DEDUP_REMOVED lines=12> */
[--C-:B------:R-:W-:Y:S02]  /*19010*/  IMAD.MOV R4, RZ, RZ, -R2.reuse ;  /* 0x000000ffff047224 */ /* 0x100fe400078e0a02 */
[C---:B------:R-:W-:Y:S02]  /*19020*/  IMAD R26, R5.reuse, 0x1000000, R2 ;  /* 0x01000000051a7824 */ /* 0x040fe400078e0202 */
[--C-:B------:R-:W-:Y:S02]  /*19030*/  IMAD R5, R5, R4, R7.reuse ;  /* 0x0000000405057224 */ /* 0x100fe400078e0207 */
[----:B------:R-:W-:Y:S02]  /*19040*/  IMAD.MOV R2, RZ, RZ, -R7 ;  /* 0x000000ffff027224 */ /* 0x000fe400078e0a07 */
[----:B------:R-:W-:Y:S02]  /*19050*/  IMAD R26, R5, 0x10000, R26 ;  /* 0x00010000051a7824 */ /* 0x000fe400078e021a */
[----:B------:R-:W-:Y:S01]  /*19060*/  IMAD R2, R25, R2, R0 ;  /* 0x0000000219027224 */ /* 0x000fe200078e0200 */
[----:B------:R-:W-:Y:S06]  /*19070*/  BRA `(.L_x_1245) ;  /* 0x0000000000f47947 */ /* 0x000fec0003800000 */
.L_x_1244:
[----:B----4-:R-:W0:Y:S02]  /*19080*/  LDC.64 R2, c[0x0][0xc90] ;  /* 0x00032400ff027b82 */ /* 0x010e240000000a00 */
[----:B0-----:R-:W-:-:S05]  /*19090*/  IMAD.WIDE R2, R27, 0x4, R2 ;  /* 0x000000041b027825 */ /* 0x001fca00078e0202 */
[----:B-1----:R0:W2:Y:S02]  /*190a0*/  LDG.E R7, desc[UR56][R2.64] ;  /* 0x0000003802077981 */ /* 0x0020a4000c1e1900 */
[----:B0-----:R-:W-:Y:S02]  /*190b0*/  IMAD.MOV.U32 R2, RZ, RZ, RZ ;  /* 0x000000ffff027224 */ /* 0x001fe400078e00ff */
[----:B--2---:R-:W-:-:S05]  /*190c0*/  IMAD R5, R25, R7, RZ ;  /* 0x0000000719057224 */ /* 0x004fca00078e02ff */
[-C--:B------:R-:W-:Y:S02]  /*190d0*/  IABS R6, R5.reuse ;  /* 0x0000000500067213 */ /* 0x080fe40000000000 */
[----:B------:R-:W-:Y:S02]  /*190e0*/  IABS R10, R5 ;  /* 0x00000005000a7213 */ /* 0x000fe40000000000 */
[----:B------:R-:W0:Y:S08]  /*190f0*/  I2F.RP R8, R6 ;  /* 0x0000000600087306 */ /* 0x000e300000209400 */
[----:B0-----:R-:W0:Y:S02]  /*19100*/  MUFU.RCP R8, R8 ;  /* 0x0000000800087308 */ /* 0x001e240000001000 */
[----:B0-----:R-:W-:-:S02]  /*19110*/  VIADD R9, R8, 0xffffffe ;  /* 0x0ffffffe08097836 */ /* 0x001fc40000000000 */
[----:B------:R-:W-:-:S04]  /*19120*/  IMAD.MOV R8, RZ, RZ, -R10 ;  /* 0x000000ffff087224 */ /* 0x000fc800078e0a0a */
[----:B------:R-:W0:Y:S02]  /*19130*/  F2I.FTZ.U32.TRUNC.NTZ R3, R9 ;  /* 0x0000000900037305 */ /* 0x000e24000021f000 */
[----:B0-----:R-:W-:-:S04]  /*19140*/  IMAD.MOV R11, RZ, RZ, -R3 ;  /* 0x000000ffff0b7224 */ /* 0x001fc800078e0a03 */
[----:B------:R-:W-:-:S04]  /*19150*/  IMAD R11, R11, R6, RZ ;  /* 0x000000060b0b7224 */ /* 0x000fc800078e02ff */
[----:B------:R-:W-:Y:S01]  /*19160*/  IMAD.HI.U32 R3, R3, R11, R2 ;  /* 0x0000000b03037227 */ /* 0x000fe200078e0002 */
[----:B------:R-:W-:-:S05]  /*19170*/  IABS R2, R0 ;  /* 0x0000000000027213 */ /* 0x000fca0000000000 */
        /* <DEDUP_REMOVED lines=10> */
[----:B------:R-:W-:-:S04]  /*19220*/  IMAD.MOV.U32 R2, RZ, RZ, R3 ;  /* 0x000000ffff027224 */ /* 0x000fc800078e0003 */
[----:B------:R-:W-:Y:S01]  /*19230*/  @!P2 IMAD.MOV R2, RZ, RZ, -R2 ;  /* 0x000000ffff02a224 */ /* 0x000fe200078e0a02 */
[----:B------:R-:W-:-:S05]  /*19240*/  @!P1 LOP3.LUT R2, RZ, R5, RZ, 0x33, !PT ;  /* 0x00000005ff029212 */ /* 0x000fca00078e33ff */
[----:B------:R-:W-:Y:S02]  /*19250*/  IMAD R6, R7, R2, RZ ;  /* 0x0000000207067224 */ /* 0x000fe400078e02ff */
[----:B------:R-:W-:Y:S02]  /*19260*/  IMAD.MOV R2, RZ, RZ, -R2 ;  /* 0x000000ffff027224 */ /* 0x000fe400078e0a02 */
[----:B------:R-:W-:Y:S02]  /*19270*/  IMAD.MOV R3, RZ, RZ, -R6 ;  /* 0x000000ffff037224 */ /* 0x000fe400078e0a06 */
[----:B------:R-:W-:Y:S02]  /*19280*/  IMAD R5, R5, R2, R0 ;  /* 0x0000000205057224 */ /* 0x000fe400078e0200 */
[----:B------:R-:W-:Y:S01]  /*19290*/  IMAD.MOV.U32 R2, RZ, RZ, RZ ;  /* 0x000000ffff027224 */ /* 0x000fe200078e00ff */
[----:B------:R-:W-:-:S04]  /*192a0*/  VIADDMNMX R4, R3, R4, R7, PT ;  /* 0x0000000403047246 */ /* 0x000fc80003800107 */
[----:B------:R-:W-:-:S04]  /*192b0*/  IABS R7, R4 ;  /* 0x0000000400077213 */ /* 0x000fc80000000000 */
[----:B------:R-:W0:Y:S08]  /*192c0*/  I2F.RP R8, R7 ;  /* 0x0000000700087306 */ /* 0x000e300000209400 */
[----:B0-----:R-:W0:Y:S02]  /*192d0*/  MUFU.RCP R8, R8 ;  /* 0x0000000800087308 */ /* 0x001e240000001000 */
[----:B0-----:R-:W-:-:S06]  /*192e0*/  VIADD R3, R8, 0xffffffe ;  /* 0x0ffffffe08037836 */ /* 0x001fcc0000000000 */
[----:B------:R-:W0:Y:S02]  /*192f0*/  F2I.FTZ.U32.TRUNC.NTZ R3, R3 ;  /* 0x0000000300037305 */ /* 0x000e24000021f000 */
[----:B0-----:R-:W-:-:S04]  /*19300*/  IMAD.MOV R0, RZ, RZ, -R3 ;  /* 0x000000ffff007224 */ /* 0x001fc800078e0a03 */
[----:B------:R-:W-:Y:S01]  /*19310*/  IMAD R9, R0, R7, RZ ;  /* 0x0000000700097224 */ /* 0x000fe200078e02ff */
[----:B------:R-:W-:-:S03]  /*19320*/  IABS R0, R4 ;  /* 0x0000000400007213 */ /* 0x000fc60000000000 */
[----:B------:R-:W-:Y:S01]  /*19330*/  IMAD.HI.U32 R2, R3, R9, R2 ;  /* 0x0000000903027227 */ /* 0x000fe200078e0002 */
[----:B------:R-:W-:-:S03]  /*19340*/  IABS R9, R5 ;  /* 0x0000000500097213 */ /* 0x000fc60000000000 */
        /* <DEDUP_REMOVED lines=8> */
[----:B------:R-:W-:Y:S02]  /*193d0*/  LOP3.LUT R0, R5, R4, RZ, 0x3c, !PT ;  /* 0x0000000405007212 */ /* 0x000fe400078e3cff */
[----:B------:R-:W-:Y:S02]  /*193e0*/  IADD3 R5, R6, 0x1000000, R5 ;  /* 0x0100000006057810 */ /* 0x000fe40007ffe005 */
[----:B------:R-:W-:-:S07]  /*193f0*/  ISETP.GE.AND P2, PT, R0, RZ, PT ;  /* 0x000000ff0000720c */ /* 0x000fce0003f46270 */
[----:B------:R-:W-:-:S06]  /*19400*/  @P0 VIADD R2, R2, 0x1 ;  /* 0x0000000102020836 */ /* 0x000fcc0000000000 */
[----:B------:R-:W-:Y:S01]  /*19410*/  @!P2 IMAD.MOV R2, RZ, RZ, -R2 ;  /* 0x000000ffff02a224 */ /* 0x000fe200078e0a02 */
[----:B------:R-:W-:Y:S01]  /*19420*/  @!P1 LOP3.LUT R2, RZ, R4, RZ, 0x33, !PT ;  /* 0x00000004ff029212 */ /* 0x000fe200078e33ff */
[----:B------:R-:W-:-:S04]  /*19430*/  IMAD.MOV R4, RZ, RZ, -R4 ;  /* 0x000000ffff047224 */ /* 0x000fc800078e0a04 */
[----:B------:R-:W-:-:S07]  /*19440*/  IMAD R26, R2, R4, R5 ;  /* 0x00000004021a7224 */ /* 0x000fce00078e0205 */
.L_x_1245:
[----:B------:R-:W-:-:S05]  /*19450*/  LOP3.LUT R2, RZ, R2, RZ, 0x33, !PT ;  /* 0x00000002ff027212 */ /* 0x000fca00078e33ff */
[----:B------:R-:W-:Y:S01]  /*19460*/  IMAD.IADD R25, R25, 0x1, R2 ;  /* 0x0000000119197824 */ /* 0x000fe200078e0202 */
[----:B------:R-:W-:Y:S06]  /*19470*/  BRA `(.L_x_1246) ;  /* 0x00000000001c7947 */ /* 0x000fec0003800000 */
.L_x_1238:
[----:B------:R-:W-:Y:S01]  /*19480*/  UMOV UR4, URZ ;  /* 0x0000003f00047c82 */ /* 0x000fe20008000000 */
[----:B------:R-:W-:Y:S01]  /*19490*/  UMOV UR5, URZ ;  /* 0x0000003f00057c82 */ /* 0x000fe20008000000 */
[----:B------:R-:W-:Y:S01]  /*194a0*/  ULDC UR6, c[0x0][0xc3c] ;  /* 0x00030f0000067ab9 */ /* 0x000fe20000000800 */
[----:B------:R-:W-:Y:S02]  /*194b0*/  IMAD.MOV.U32 R24, RZ, RZ, R0 ;  /* 0x000000ffff187224 */ /* 0x000fe400078e0000 */
[----:B------:R-:W-:Y:S02]  /*194c0*/  IMAD.U32 R25, RZ, RZ, UR4 ;  /* 0x00000004ff197e24 */ /* 0x000fe4000f8e00ff */
[----:B------:R-:W-:Y:S02]  /*194d0*/  IMAD.U32 R26, RZ, RZ, UR5 ;  /* 0x00000005ff1a7e24 */ /* 0x000fe4000f8e00ff */
[----:B------:R-:W-:-:S07]  /*194e0*/  IMAD.U32 R27, RZ, RZ, UR6 ;  /* 0x00000006ff1b7e24 */ /* 0x000fce000f8e00ff */
.L_x_1246:
        /* <DEDUP_REMOVED lines=10> */
.L_x_1235:
[----:B------:R-:W-:Y:S02]  /*19590*/  ULDC UR4, c[0x0][0xc3c] ;  /* 0x00030f0000047ab9 */ /* 0x000fe40000000800 */
[----:B-1----:R-:W-:-:S13]  /*195a0*/  ISETP.GE.AND P0, PT, R27, UR4, PT ;  /* 0x000000041b007c0c */ /* 0x002fda000bf06270 */
[----:B------:R-:W-:Y:S05]  /*195b0*/  @!P0 BRA `(.L_x_1247) ;  /* 0xffffffb000088947 */ /* 0x000fea000383ffff */
[----:B------:R-:W-:Y:S05]  /*195c0*/  BSYNC B8 ;  /* 0x0000000000087941 */ /* 0x000fea0003800000 */
.L_x_1176:
        /* <DEDUP_REMOVED lines=12> */
.L_x_1348:
[----:B------:R-:W-:Y:S05]  /*19690*/  BSYNC B0 ;  /* 0x0000000000007941 */ /* 0x000fea0003800000 */
.L_x_1248:
[----:B------:R-:W-:-:S03]  /*196a0*/  UMOV UR4, 0xffffffff ;  /* 0xffffffff00047882 */ /* 0x000fc60000000000 */
[----:B------:R-:W-:Y:S05]  /*196b0*/  BRA.DIV UR4, `(.L_x_1250) ;  /* 0x0000003204347947 */ /* 0x000fea000b800000 */
[----:B0-----:R-:W0:Y:S02]  /*196c0*/  S2R R0, SR_TID.X ;  /* 0x0000000000007919 */ /* 0x001e240000002100 */
[----:B0-----:R-:W-:-:S04]  /*196d0*/  SHF.R.U32.HI R0, RZ, 0x5, R0 ;  /* 0x00000005ff007819 */ /* 0x001fc80000011600 */
[----:B------:R-:W-:-:S05]  /*196e0*/  LOP3.LUT R0, R0, 0x3, RZ, 0xc0, !PT ;  /* 0x0000000300007812 */ /* 0x000fca00078ec0ff */
[----:B------:R0:W1:Y:S02]  /*196f0*/  SHFL.IDX PT, R14, R0, RZ, 0x1f ;  /* 0x00001fff000e7589 */ /* 0x00006400000e0000 */
.L_x_1351:
[----:B-1----:R-:W-:Y:S01]  /*19700*/  ISETP.NE.AND P0, PT, R14, RZ, PT ;  /* 0x000000ff0e00720c */ /* 0x002fe20003f05270 */
[----:B------:R-:W-:-:S12]  /*19710*/  BSSY B0, `(.L_x_1251) ;  /* 0x0000024000007945 */ /* 0x000fd80003800000 */
[----:B------:R-:W-:Y:S05]  /*19720*/  @P0 BRA `(.L_x_1252) ;  /* 0x0000000000880947 */ /* 0x000fea0003800000 */
[----:B------:R-:W-:-:S03]  /*19730*/  UMOV UR4, 0xffffffff ;  /* 0xffffffff00047882 */ /* 0x000fc60000000000 */
[----:B------:R-:W-:Y:S05]  /*19740*/  BRA.DIV UR4, `(.L_x_1253) ;  /* 0x0000003204447947 */ /* 0x000fea000b800000 */
[----:B------:R-:W-:-:S13]  /*19750*/  ELECT P6, URZ, PT ;  /* 0x00000000003f782f */ /* 0x000fda00038c0000 */
.L_x_1354:
[----:B------:R-:W-:Y:S05]  /*19760*/  @!P6 BRA `(.L_x_1252) ;  /* 0x000000000078e947 */ /* 0x000fea0003800000 */
[----:B------:R-:W-:-:S06]  /*19770*/  ULOP3.LUT UR4, UR44, 0x2, URZ, 0xfc, !UPT ;  /* 0x000000022c047892 */ /* 0x000fcc000f8efc3f */
[----:B0-----:R-:W-:-:S05]  /*19780*/  IMAD.U32 R0, RZ, RZ, UR4 ;  /* 0x00000004ff007e24 */ /* 0x001fca000f8e00ff */
[----:B------:R-:W-:-:S13]  /*19790*/  ISETP.NE.AND P0, PT, R0, 0x3, PT ;  /* 0x000000030000780c */ /* 0x000fda0003f05270 */
[----:B------:R-:W-:Y:S05]  /*197a0*/  @!P0 BRA `(.L_x_1254) ;  /* 0x0000000000048947 */ /* 0x000fea0003800000 */
[----:B------:R-:W-:Y:S01]  /*197b0*/  BPT.TRAP 0x1 ;  /* 0x000000040000795c */ /* 0x000fe20000300000 */
.L_x_1254:
[----:B------:R-:W-:Y:S01]  /*197c0*/  IMAD R3, R23, 0x8, R5 ;  /* 0x0000000817037824 */ /* 0x000fe200078e0205 */
[----:B------:R-:W-:Y:S01]  /*197d0*/  SHF.L.U32 R2, R29, 0x1f, RZ ;  /* 0x0000001f1d027819 */ /* 0x000fe200000006ff */
[----:B------:R-:W-:-:S03]  /*197e0*/  VIADD R23, R23, 0x1 ;  /* 0x0000000117177836 */ /* 0x000fc60000000000 */
[----:B------:R-:W0:Y:S02]  /*197f0*/  SYNCS.PHASECHK.TRANS64.TRYWAIT P1, [R3+URZ+0x2d840], R2 ;  /* 0x02d84002030075a7 */ /* 0x000e24000802017f */
[----:B------:R-:W-:-:S04]  /*19800*/  ISETP.NE.AND P2, PT, R23, 0x2, PT ;  /* 0x000000021700780c */ /* 0x000fc80003f45270 */
[----:B------:R-:W-:Y:S01]  /*19810*/  SEL R0, RZ, 0x1, P2 ;  /* 0x00000001ff007807 */ /* 0x000fe20001000000 */
[----:B0-----:R-:W-:Y:S08]  /*19820*/  @!P1 BRA `(.L_x_1255) ;  /* 0x00000030002c9947 */ /* 0x001ff00003800000 */
.L_x_1355:
[----:B------:R-:W-:Y:S02]  /*19830*/  SEL R23, R23, RZ, P2 ;  /* 0x000000ff17177207 */ /* 0x000fe40001000000 */
[----:B------:R-:W-:Y:S01]  /*19840*/  LOP3.LUT R0, R29, R0, RZ, 0x3c, !PT ;  /* 0x000000001d007212 */ /* 0x000fe200078e3cff */
[----:B------:R-:W-:Y:S06]  /*19850*/  @!P0 BRA `(.L_x_1256) ;  /* 0x0000000000048947 */ /* 0x000fec0003800000 */
[----:B------:R-:W-:Y:S01]  /*19860*/  BPT.TRAP 0x1 ;  /* 0x000000040000795c */ /* 0x000fe20000300000 */
.L_x_1256:
[----:B------:R-:W-:Y:S01]  /*19870*/  IMAD R23, R23, 0x8, R5 ;  /* 0x0000000817177824 */ /* 0x000fe200078e0205 */
[----:B------:R-:W-:-:S04]  /*19880*/  SHF.L.U32 R0, R0, 0x1f, RZ ;  /* 0x0000001f00007819 */ /* 0x000fc800000006ff */
[----:B------:R-:W1:Y:S02]  /*19890*/  SYNCS.PHASECHK.TRANS64.TRYWAIT P1, [R23+URZ+0x2d840], R0 ;  /* 0x02d84000170075a7 */ /* 0x000e64000802017f */
[----:B-1----:R-:W-:Y:S05]  /*198a0*/  @!P1 BRA `(.L_x_1257) ;  /* 0x0000003000209947 */ /* 0x002fea0003800000 */
.L_x_1356:
[----:B------:R-:W-:Y:S05]  /*198b0*/  @!P0 BRA `(.L_x_1258) ;  /* 0x0000000000048947 */ /* 0x000fea0003800000 */
[----:B------:R-:W-:Y:S01]  /*198c0*/  BPT.TRAP 0x1 ;  /* 0x000000040000795c */ /* 0x000fe20000300000 */
.L_x_1258:
[----:B------:R-:W3:Y:S02]  /*198d0*/  SYNCS.PHASECHK.TRANS64.TRYWAIT P1, [R3+URZ+0x2d860], R2 ;  /* 0x02d86002030075a7 */ /* 0x000ee4000802017f */
[----:B---3--:R-:W-:Y:S05]  /*198e0*/  @!P1 BRA `(.L_x_1259) ;  /* 0x0000003000249947 */ /* 0x008fea0003800000 */
.L_x_1357:
[----:B------:R-:W-:Y:S05]  /*198f0*/  @!P0 BRA `(.L_x_1260) ;  /* 0x0000000000048947 */ /* 0x000fea0003800000 */
[----:B------:R-:W-:Y:S01]  /*19900*/  BPT.TRAP 0x1 ;  /* 0x000000040000795c */ /* 0x000fe20000300000 */
.L_x_1260:
[----:B----4-:R4:W0:Y:S02]  /*19910*/  SYNCS.PHASECHK.TRANS64.TRYWAIT P0, [R23+URZ+0x2d860], R0 ;  /* 0x02d86000170075a7 */ /* 0x010824000800017f */
[----:B0-----:R-:W-:Y:S05]  /*19920*/  @!P0 NANOSLEEP.SYNCS 0x989680 ;  /* 0x009896800000895d */ /* 0x001fea0003900000 */
[----:B------:R-:W0:Y:S02]  /*19930*/  @!P0 SYNCS.PHASECHK.TRANS64 P0, [R23+URZ+0x2d860], R0 ;  /* 0x02d86000170085a7 */ /* 0x000e24000800007f */
[----:B0-----:R-:W-:Y:S05]  /*19940*/  @!P0 BRA `(.L_x_1260) ;  /* 0xfffffffc00f08947 */ /* 0x001fea000383ffff */
.L_x_1252:
[----:B------:R-:W-:Y:S05]  /*19950*/  BSYNC B0 ;  /* 0x0000000000007941 */ /* 0x000fea0003800000 */
.L_x_1251:
[----:B------:R-:W-:Y:S05]  /*19960*/  EXIT ;  /* 0x000000000000794d */ /* 0x000fea0003800000 */
.L_x_1075:
[----:B0-----:R-:W-:-:S04]  /*19970*/  IMAD.U32 R3, RZ, RZ, UR41 ;  /* 0x00000029ff037e24 */ /* 0x001fc8000f8e00ff */
[----:B------:R0:W1:Y:S03]  /*19980*/  SYNCS.PHASECHK.TRANS64.TRYWAIT P1, [R3+URZ+0x2d800], R0 ;  /* 0x02d80000030075a7 */ /* 0x000066000802017f */
[----:B-1----:R-:W-:Y:S05]  /*19990*/  @!P1 NANOSLEEP.SYNCS 0x989680 ;  /* 0x009896800000995d */ /* 0x002fea0003900000 */
[----:B------:R-:W1:Y:S02]  /*199a0*/  @!P1 SYNCS.PHASECHK.TRANS64 P1, [R3+URZ+0x2d800], R0 ;  /* 0x02d80000030095a7 */ /* 0x000e64000802007f */
[----:B-1----:R-:W-:Y:S05]  /*199b0*/  @!P1 BRA `(.L_x_1075) ;  /* 0xfffffffc00ec9947 */ /* 0x002fea000383ffff */
[----:B------:R-:W-:Y:S05]  /*199c0*/  BRA `(.L_x_1261) ;  /* 0xfffffe8400d47947 */ /* 0x000fea000383ffff */
.L_x_1079:
[----:B-1----:R1:W2:Y:S02]  /*199d0*/  SYNCS.PHASECHK.TRANS64.TRYWAIT P1, [R2+URZ+0x2d830], R3 ;  /* 0x02d83003020075a7 */ /* 0x0022a4000802017f */
[----:B--2---:R-:W-:Y:S05]  /*199e0*/  @!P1 NANOSLEEP.SYNCS 0x989680 ;  /* 0x009896800000995d */ /* 0x004fea0003900000 */
[----:B------:R-:W2:Y:S02]  /*199f0*/  @!P1 SYNCS.PHASECHK.TRANS64 P1, [R2+URZ+0x2d830], R3 ;  /* 0x02d83003020095a7 */ /* 0x000ea4000802007f */
[----:B--2---:R-:W-:Y:S05]  /*19a00*/  @!P1 BRA `(.L_x_1079) ;  /* 0xfffffffc00f09947 */ /* 0x004fea000383ffff */
[----:B------:R-:W-:Y:S05]  /*19a10*/  BRA `(.L_x_1078) ;  /* 0xfffffe8400f07947 */ /* 0x000fea000383ffff */
.L_x_1096:
[----:B-1----:R-:W-:-:S04]  /*19a20*/  IMAD.U32 R7, RZ, RZ, UR6 ;  /* 0x00000006ff077e24 */ /* 0x002fc8000f8e00ff */
[----:B------:R1:W2:Y:S03]  /*19a30*/  SYNCS.PHASECHK.TRANS64.TRYWAIT P1, [R7+URZ+0x2d830], R6 ;  /* 0x02d83006070075a7 */ /* 0x0002a6000802017f */
[----:B--2---:R-:W-:Y:S05]  /*19a40*/  @!P1 NANOSLEEP.SYNCS 0x989680 ;  /* 0x009896800000995d */ /* 0x004fea0003900000 */
[----:B------:R-:W2:Y:S02]  /*19a50*/  @!P1 SYNCS.PHASECHK.TRANS64 P1, [R7+URZ+0x2d830], R6 ;  /* 0x02d83006070095a7 */ /* 0x000ea4000802007f */
[----:B--2---:R-:W-:Y:S05]  /*19a60*/  @!P1 BRA `(.L_x_1096) ;  /* 0xfffffffc00ec9947 */ /* 0x004fea000383ffff */
[----:B------:R-:W-:Y:S05]  /*19a70*/  BRA `(.L_x_1093) ;  /* 0xfffffec400047947 */ /* 0x000fea000383ffff */
.L_x_1100:
[----:B-1----:R-:W-:-:S04]  /*19a80*/  IMAD.U32 R7, RZ, RZ, UR6 ;  /* 0x00000006ff077e24 */ /* 0x002fc8000f8e00ff */
[----:B------:R1:W2:Y:S03]  /*19a90*/  SYNCS.PHASECHK.TRANS64.TRYWAIT P1, [R7+URZ+0x2d850], R6 ;  /* 0x02d85006070075a7 */ /* 0x0002a6000802017f */
[----:B--2---:R-:W-:Y:S05]  /*19aa0*/  @!P1 NANOSLEEP.SYNCS 0x989680 ;  /* 0x009896800000995d */ /* 0x004fea0003900000 */
[----:B------:R-:W2:Y:S02]  /*19ab0*/  @!P1 SYNCS.PHASECHK.TRANS64 P1, [R7+URZ+0x2d850], R6 ;  /* 0x02d85006070095a7 */ /* 0x000ea4000802007f */
[----:B--2---:R-:W-:Y:S05]  /*19ac0*/  @!P1 BRA `(.L_x_1100) ;  /* 0xfffffffc00ec9947 */ /* 0x004fea000383ffff */
[----:B------:R-:W-:Y:S05]  /*19ad0*/  BRA `(.L_x_1097) ;  /* 0xfffffec400b07947 */ /* 0x000fea000383ffff */
.L_x_1119:
[----:B-1----:R-:W-:-:S04]  /*19ae0*/  IMAD.U32 R7, RZ, RZ, UR6 ;  /* 0x00000006ff077e24 */ /* 0x002fc8000f8e00ff */
[----:B------:R1:W2:Y:S03]  /*19af0*/  SYNCS.PHASECHK.TRANS64.TRYWAIT P1, [R7+URZ+0x2d830], R6 ;  /* 0x02d83006070075a7 */ /* 0x0002a6000802017f */
[----:B--2---:R-:W-:Y:S05]  /*19b00*/  @!P1 NANOSLEEP.SYNCS 0x989680 ;  /* 0x009896800000995d */ /* 0x004fea0003900000 */
[----:B------:R-:W2:Y:S02]  /*19b10*/  @!P1 SYNCS.PHASECHK.TRANS64 P1, [R7+URZ+0x2d830], R6 ;  /* 0x02d83006070095a7 */ /* 0x000ea4000802007f */
[----:B--2---:R-:W-:Y:S05]  /*19b20*/  @!P1 BRA `(.L_x_1119) ;  /* 0xfffffffc00ec9947 */ /* 0x004fea000383ffff */
[----:B------:R-:W-:Y:S05]  /*19b30*/  BRA `(.L_x_1116) ;  /* 0xffffff0000a07947 */ /* 0x000fea000383ffff */
.L_x_1123:
[----:B-1----:R-:W-:-:S04]  /*19b40*/  IMAD.U32 R7, RZ, RZ, UR6 ;  /* 0x00000006ff077e24 */ /* 0x002fc8000f8e00ff */
[----:B------:R1:W2:Y:S03]  /*19b50*/  SYNCS.PHASECHK.TRANS64.TRYWAIT P1, [R7+URZ+0x2d850], R6 ;  /* 0x02d85006070075a7 */ /* 0x0002a6000802017f */
[----:B--2---:R-:W-:Y:S05]  /*19b60*/  @!P1 NANOSLEEP.SYNCS 0x989680 ;  /* 0x009896800000995d */ /* 0x004fea0003900000 */
[----:B------:R-:W2:Y:S02]  /*19b70*/  @!P1 SYNCS.PHASECHK.TRANS64 P1, [R7+URZ+0x2d850], R6 ;  /* 0x02d85006070095a7 */ /* 0x000ea4000802007f */
[----:B--2---:R-:W-:Y:S05]  /*19b80*/  @!P1 BRA `(.L_x_1123) ;  /* 0xfffffffc00ec9947 */ /* 0x004fea000383ffff */
[----:B------:R-:W-:Y:S05]  /*19b90*/  BRA `(.L_x_1120) ;  /* 0xffffff04004c7947 */ /* 0x000fea000383ffff */
.L_x_1131:
[----:B-1----:R-:W-:-:S04]  /*19ba0*/  IMAD.U32 R8, RZ, RZ, UR6 ;  /* 0x00000006ff087e24 */ /* 0x002fc8000f8e00ff */
[----:B------:R1:W2:Y:S03]  /*19bb0*/  SYNCS.PHASECHK.TRANS64.TRYWAIT P1, [R8+URZ+0x2d830], R5 ;  /* 0x02d83005080075a7 */ /* 0x0002a6000802017f */
[----:B--2---:R-:W-:Y:S05]  /*19bc0*/  @!P1 NANOSLEEP.SYNCS 0x989680 ;  /* 0x009896800000995d */ /* 0x004fea0003900000 */
[----:B------:R-:W2:Y:S02]  /*19bd0*/  @!P1 SYNCS.PHASECHK.TRANS64 P1, [R8+URZ+0x2d830], R5 ;  /* 0x02d83005080095a7 */ /* 0x000ea4000802007f */
[----:B--2---:R-:W-:Y:S05]  /*19be0*/  @!P1 BRA `(.L_x_1131) ;  /* 0xfffffffc00ec9947 */ /* 0x004fea000383ffff */
[----:B------:R-:W-:Y:S05]  /*19bf0*/  BRA `(.L_x_1128) ;  /* 0xffffff2800c87947 */ /* 0x000fea000383ffff */
.L_x_1135:
[----:B-1----:R-:W-:-:S04]  /*19c00*/  IMAD.U32 R7, RZ, RZ, UR6 ;  /* 0x00000006ff077e24 */ /* 0x002fc8000f8e00ff */
[----:B------:R1:W2:Y:S03]  /*19c10*/  SYNCS.PHASECHK.TRANS64.TRYWAIT P1, [R7+URZ+0x2d850], R5 ;  /* 0x02d85005070075a7 */ /* 0x0002a6000802017f */
[----:B--2---:R-:W-:Y:S05]  /*19c20*/  @!P1 NANOSLEEP.SYNCS 0x989680 ;  /* 0x009896800000995d */ /* 0x004fea0003900000 */
[----:B------:R-:W2:Y:S02]  /*19c30*/  @!P1 SYNCS.PHASECHK.TRANS64 P1, [R7+URZ+0x2d850], R5 ;  /* 0x02d85005070095a7 */ /* 0x000ea4000802007f */
[----:B--2---:R-:W-:Y:S05]  /*19c40*/  @!P1 BRA `(.L_x_1135) ;  /* 0xfffffffc00ec9947 */ /* 0x004fea000383ffff */
[----:B------:R-:W-:Y:S05]  /*19c50*/  BRA `(.L_x_1132) ;  /* 0xffffff2c00747947 */ /* 0x000fea000383ffff */
.L_x_1150:
[----:B-1----:R-:W-:-:S04]  /*19c60*/  IMAD.U32 R4, RZ, RZ, UR8 ;  /* 0x00000008ff047e24 */ /* 0x002fc8000f8e00ff */
[----:B------:R1:W2:Y:S03]  /*19c70*/  SYNCS.PHASECHK.TRANS64.TRYWAIT P1, [R4+URZ+0x2d850], R3 ;  /* 0x02d85003040075a7 */ /* 0x0002a6000802017f */
[----:B--2---:R-:W-:Y:S05]  /*19c80*/  @!P1 NANOSLEEP.SYNCS 0x989680 ;  /* 0x009896800000995d */ /* 0x004fea0003900000 */
[----:B------:R-:W2:Y:S02]  /*19c90*/  @!P1 SYNCS.PHASECHK.TRANS64 P1, [R4+URZ+0x2d850], R3 ;  /* 0x02d85003040095a7 */ /* 0x000ea4000802007f */
[----:B--2---:R-:W-:Y:S05]  /*19ca0*/  @!P1 BRA `(.L_x_1150) ;  /* 0xfffffffc00ec9947 */ /* 0x004fea000383ffff */
[----:B------:R-:W-:Y:S05]  /*19cb0*/  BRA `(.L_x_1149) ;  /* 0xffffff6400787947 */ /* 0x000fea000383ffff */
.L_x_1198:
        /* <DEDUP_REMOVED lines=8> */
[----:B-----5:R-:W-:Y:S05]  /*19d40*/  WARPSYNC.COLLECTIVE R15, `(.L_x_1263) ;  /* 0x000000000f087348 */ /* 0x020fea0003c00000 */
[----:B------:R0:W1:Y:S02]  /*19d50*/  SHFL.IDX P6, R14, R13, R12, R11 ;  /* 0x0000000c0d0e7389 */ /* 0x00006400000c000b */
[----:B01---5:R-:W-:Y:S01]  /*19d60*/  ENDCOLLECTIVE ;  /* 0x000000000000791b */ /* 0x023fe20003800000 */
.L_x_1263:
[----:B------:R-:W-:Y:S05]  /*19d70*/  BSYNC B0 ;  /* 0x0000000000007941 */ /* 0x000fea0003800000 */
.L_x_1262:
[----:B------:R-:W-:Y:S05]  /*19d80*/  BRA `(.L_x_1264) ;  /* 0xffffffbc00047947 */ /* 0x000fea000383ffff */
.L_x_1201:
[----:B0-----:R0:W1:Y:S02]  /*19d90*/  SYNCS.PHASECHK.TRANS64.TRYWAIT P0, [R4+URZ+0x2d840], R5 ;  /* 0x02d84005040075a7 */ /* 0x001064000800017f */
[----:B-1----:R-:W-:Y:S05]  /*19da0*/  @!P0 NANOSLEEP.SYNCS 0x989680 ;  /* 0x009896800000895d */ /* 0x002fea0003900000 */
[----:B------:R-:W1:Y:S02]  /*19db0*/  @!P0 SYNCS.PHASECHK.TRANS64 P0, [R4+URZ+0x2d840], R5 ;  /* 0x02d84005040085a7 */ /* 0x000e64000800007f */
[----:B-1----:R-:W-:Y:S05]  /*19dc0*/  @!P0 BRA `(.L_x_1201) ;  /* 0xfffffffc00f08947 */ /* 0x002fea000383ffff */
[----:B------:R-:W-:Y:S05]  /*19dd0*/  BRA `(.L_x_1265) ;  /* 0xffffffbc00607947 */ /* 0x000fea000383ffff */
.L_x_1202:
        /* <DEDUP_REMOVED lines=8> */
.L_x_1267:
[----:B------:R-:W-:Y:S05]  /*19e60*/  BSYNC B0 ;  /* 0x0000000000007941 */ /* 0x000fea0003800000 */
.L_x_1266:
[----:B------:R-:W-:Y:S02]  /*19e70*/  IMAD.MOV.U32 R13, RZ, RZ, R0 ;  /* 0x000000ffff0d7224 */ /* 0x000fe400078e0000 */
[----:B------:R-:W-:Y:S02]  /*19e80*/  IMAD.MOV.U32 R12, RZ, RZ, RZ ;  /* 0x000000ffff0c7224 */ /* 0x000fe400078e00ff */
[----:B------:R-:W-:Y:S02]  /*19e90*/  IMAD.MOV.U32 R11, RZ, RZ, 0x1c1f ;  /* 0x00001c1fff0b7424 */ /* 0x000fe400078e00ff */
[----:B------:R-:W-:Y:S02]  /*19ea0*/  IMAD.MOV.U32 R15, RZ, RZ, -0x1 ;  /* 0xffffffffff0f7424 */ /* 0x000fe400078e00ff */
[----:B------:R-:W-:Y:S02]  /*19eb0*/  IMAD.MOV.U32 R2, RZ, RZ, R14 ;  /* 0x000000ffff027224 */ /* 0x000fe400078e000e */
[----:B------:R-:W-:-:S07]  /*19ec0*/  @P0 IMAD R8, R7, 0x2, R17 ;  /* 0x0000000207080824 */ /* 0x000fce00078e0211 */
[----:B------:R-:W-:Y:S05]  /*19ed0*/  WARPSYNC.COLLECTIVE R15, `(.L_x_1268) ;  /* 0x000000000f087348 */ /* 0x000fea0003c00000 */
[----:B------:R0:W1:Y:S02]  /*19ee0*/  SHFL.IDX P6, R14, R13, R12, R11 ;  /* 0x0000000c0d0e7389 */ /* 0x00006400000c000b */
[----:B01----:R-:W-:Y:S01]  /*19ef0*/  ENDCOLLECTIVE ;  /* 0x000000000000791b */ /* 0x003fe20003800000 */
.L_x_1268:
[----:B------:R-:W-:Y:S02]  /*19f00*/  IMAD.MOV.U32 R13, RZ, RZ, R6 ;  /* 0x000000ffff0d7224 */ /* 0x000fe400078e0006 */
[----:B------:R-:W-:Y:S02]  /*19f10*/  IMAD.MOV.U32 R12, RZ, RZ, 0x1 ;  /* 0x00000001ff0c7424 */ /* 0x000fe400078e00ff */
[----:B------:R-:W-:-:S07]  /*19f20*/  IMAD.MOV.U32 R3, RZ, RZ, R14 ;  /* 0x000000ffff037224 */ /* 0x000fce00078e000e */
[----:B------:R-:W-:Y:S05]  /*19f30*/  WARPSYNC.COLLECTIVE R15, `(.L_x_1269) ;  /* 0x000000000f087348 */ /* 0x000fea0003c00000 */
[----:B------:R0:W1:Y:S02]  /*19f40*/  SHFL.IDX P6, R14, R13, R12, R11 ;  /* 0x0000000c0d0e7389 */ /* 0x00006400000c000b */
[----:B01----:R-:W-:Y:S01]  /*19f50*/  ENDCOLLECTIVE ;  /* 0x000000000000791b */ /* 0x003fe20003800000 */
.L_x_1269:
        /* <DEDUP_REMOVED lines=17> */
.L_x_1270:
[----:B------:R-:W-:Y:S02]  /*1a070*/  @P1 IMAD R8, R7, 0x2, R17 ;  /* 0x0000000207081824 */ /* 0x000fe400078e0211 */
[----:B------:R-:W-:Y:S02]  /*1a080*/  IMAD.MOV.U32 R13, RZ, RZ, R6 ;  /* 0x000000ffff0d7224 */ /* 0x000fe400078e0006 */
[----:B------:R-:W-:Y:S02]  /*1a090*/  IMAD.MOV.U32 R12, RZ, RZ, 0x2 ;  /* 0x00000002ff0c7424 */ /* 0x000fe400078e00ff */
[----:B------:R-:W-:-:S07]  /*1a0a0*/  IMAD.MOV.U32 R3, RZ, RZ, R14 ;  /* 0x000000ffff037224 */ /* 0x000fce00078e000e */
[----:B------:R-:W-:Y:S05]  /*1a0b0*/  WARPSYNC.COLLECTIVE R15, `(.L_x_1271) ;  /* 0x000000000f087348 */ /* 0x000fea0003c00000 */
[----:B------:R0:W1:Y:S02]  /*1a0c0*/  SHFL.IDX P6, R14, R13, R12, R11 ;  /* 0x0000000c0d0e7389 */ /* 0x00006400000c000b */
[----:B01----:R-:W-:Y:S01]  /*1a0d0*/  ENDCOLLECTIVE ;  /* 0x000000000000791b */ /* 0x003fe20003800000 */
.L_x_1271:
        /* <DEDUP_REMOVED lines=17> */
.L_x_1272:
[----:B------:R-:W-:Y:S02]  /*1a1f0*/  @P1 IMAD R8, R7, 0x2, R17 ;  /* 0x0000000207081824 */ /* 0x000fe400078e0211 */
[----:B------:R-:W-:Y:S02]  /*1a200*/  IMAD.MOV.U32 R13, RZ, RZ, R6 ;  /* 0x000000ffff0d7224 */ /* 0x000fe400078e0006 */
[----:B------:R-:W-:Y:S02]  /*1a210*/  IMAD.MOV.U32 R12, RZ, RZ, 0x3 ;  /* 0x00000003ff0c7424 */ /* 0x000fe400078e00ff */
[----:B------:R-:W-:-:S07]  /*1a220*/  IMAD.MOV.U32 R3, RZ, RZ, R14 ;  /* 0x000000ffff037224 */ /* 0x000fce00078e000e */
[----:B------:R-:W-:Y:S05]  /*1a230*/  WARPSYNC.COLLECTIVE R15, `(.L_x_1273) ;  /* 0x000000000f087348 */ /* 0x000fea0003c00000 */
[----:B------:R0:W1:Y:S02]  /*1a240*/  SHFL.IDX P6, R14, R13, R12, R11 ;  /* 0x0000000c0d0e7389 */ /* 0x00006400000c000b */
[----:B01----:R-:W-:Y:S01]  /*1a250*/  ENDCOLLECTIVE ;  /* 0x000000000000791b */ /* 0x003fe20003800000 */
.L_x_1273:
        /* <DEDUP_REMOVED lines=10> */
.L_x_1274:
        /* <DEDUP_REMOVED lines=8> */
.L_x_1207:
[----:B------:R0:W5:Y:S01]  /*1a380*/  LDL R21, [R1+0x18] ;  /* 0x0000180001157983 */ /* 0x0001620000100800 */
[----:B------:R-:W-:Y:S02]  /*1a390*/  IMAD.MOV.U32 R13, RZ, RZ, R4 ;  /* 0x000000ffff0d7224 */ /* 0x000fe400078e0004 */
[----:B------:R-:W-:Y:S02]  /*1a3a0*/  IMAD.MOV.U32 R12, RZ, RZ, RZ ;  /* 0x000000ffff0c7224 */ /* 0x000fe400078e00ff */
[----:B------:R-:W-:Y:S02]  /*1a3b0*/  IMAD.MOV.U32 R11, RZ, RZ, 0x1c1f ;  /* 0x00001c1fff0b7424 */ /* 0x000fe400078e00ff */
[----:B------:R-:W-:Y:S02]  /*1a3c0*/  IMAD.MOV.U32 R15, RZ, RZ, -0x1 ;  /* 0xffffffffff0f7424 */ /* 0x000fe400078e00ff */
[----:B------:R-:W-:Y:S02]  /*1a3d0*/  IMAD R2, R28, R9, RZ ;  /* 0x000000091c027224 */ /* 0x000fe400078e02ff */
[----:B0-----:R-:W-:-:S07]  /*1a3e0*/  IMAD.IADD R25, R20, 0x1, R25 ;  /* 0x0000000114197824 */ /* 0x001fce00078e0219 */
[----:B-----5:R-:W-:Y:S05]  /*1a3f0*/  WARPSYNC.COLLECTIVE R15, `(.L_x_1276) ;  /* 0x000000000f087348 */ /* 0x020fea0003c00000 */
[----:B------:R0:W1:Y:S02]  /*1a400*/  SHFL.IDX P6, R14, R13, R12, R11 ;  /* 0x0000000c0d0e7389 */ /* 0x00006400000c000b */
[----:B01---5:R-:W-:Y:S01]  /*1a410*/  ENDCOLLECTIVE ;  /* 0x000000000000791b */ /* 0x023fe20003800000 */
.L_x_1276:
[----:B------:R-:W-:Y:S01]  /*1a420*/  ISETP.GE.AND P3, PT, R25, R2, PT ;  /* 0x000000021900720c */ /* 0x000fe20003f66270 */
[----:B------:R-:W-:Y:S02]  /*1a430*/  IMAD.MOV.U32 R13, RZ, RZ, R0 ;  /* 0x000000ffff0d7224 */ /* 0x000fe400078e0000 */
[----:B------:R-:W-:-:S10]  /*1a440*/  IMAD.MOV.U32 R6, RZ, RZ, R14 ;  /* 0x000000ffff067224 */ /* 0x000fd400078e000e */
[----:B------:R-:W-:Y:S05]  /*1a450*/  WARPSYNC.COLLECTIVE R15, `(.L_x_1277) ;  /* 0x000000000f087348 */ /* 0x000fea0003c00000 */
[----:B------:R0:W1:Y:S02]  /*1a460*/  SHFL.IDX P6, R14, R13, R12, R11 ;  /* 0x0000000c0d0e7389 */ /* 0x00006400000c000b */
[----:B01----:R-:W-:Y:S01]  /*1a470*/  ENDCOLLECTIVE ;  /* 0x000000000000791b */ /* 0x003fe20003800000 */
.L_x_1277:
[----:B------:R-:W-:Y:S02]  /*1a480*/  IMAD.MOV.U32 R13, RZ, RZ, R4 ;  /* 0x000000ffff0d7224 */ /* 0x000fe400078e0004 */
[----:B------:R-:W-:Y:S02]  /*1a490*/  IMAD.MOV.U32 R12, RZ, RZ, 0x1 ;  /* 0x00000001ff0c7424 */ /* 0x000fe400078e00ff */
[----:B------:R-:W-:-:S07]  /*1a4a0*/  IMAD.MOV.U32 R5, RZ, RZ, R14 ;  /* 0x000000ffff057224 */ /* 0x000fce00078e000e */
[----:B------:R-:W-:Y:S05]  /*1a4b0*/  WARPSYNC.COLLECTIVE R15, `(.L_x_1278) ;  /* 0x000000000f087348 */ /* 0x000fea0003c00000 */
[----:B------:R0:W1:Y:S02]  /*1a4c0*/  SHFL.IDX P6, R14, R13, R12, R11 ;  /* 0x0000000c0d0e7389 */ /* 0x00006400000c000b */
[----:B01----:R-:W-:Y:S01]  /*1a4d0*/  ENDCOLLECTIVE ;  /* 0x000000000000791b */ /* 0x003fe20003800000 */
.L_x_1278:
[----:B------:R-:W-:-:S05]  /*1a4e0*/  @!P3 LEA R5, P4, R10, R5, 0x1 ;  /* 0x000000050a05b211 */ /* 0x000fca00078808ff */
[----:B------:R-:W-:-:S04]  /*1a4f0*/  @!P3 IMAD.X R6, RZ, RZ, R6, P4 ;  /* 0x000000ffff06b224 */ /* 0x000fc800020e0606 */
[----:B------:R-:W-:Y:S02]  /*1a500*/  @!P3 IMAD.MOV.U32 R7, RZ, RZ, R6 ;  /* 0x000000ffff07b224 */ /* 0x000fe400078e0006 */
[----:B------:R-:W-:Y:S02]  /*1a510*/  @!P3 IMAD.MOV.U32 R6, RZ, RZ, R5 ;  /* 0x000000ffff06b224 */ /* 0x000fe400078e0005 */
[----:B------:R-:W-:Y:S02]  /*1a520*/  IMAD.MOV.U32 R13, RZ, RZ, R0 ;  /* 0x000000ffff0d7224 */ /* 0x000fe400078e0000 */
[----:B------:R-:W-:Y:S01]  /*1a530*/  VIADD R5, R25, 0x20 ;  /* 0x0000002019057836 */ /* 0x000fe20000000000 */
        /* <DEDUP_REMOVED lines=11> */
.L_x_1279:
[----:B------:R-:W-:Y:S02]  /*1a5f0*/  IMAD.MOV.U32 R13, RZ, RZ, R4 ;  /* 0x000000ffff0d7224 */ /* 0x000fe400078e0004 */
[----:B------:R-:W-:Y:S02]  /*1a600*/  IMAD.MOV.U32 R12, RZ, RZ, 0x2 ;  /* 0x00000002ff0c7424 */ /* 0x000fe400078e00ff */
[----:B------:R-:W-:-:S07]  /*1a610*/  IMAD.MOV.U32 R5, RZ, RZ, R14 ;  /* 0x000000ffff057224 */ /* 0x000fce00078e000e */
[----:B------:R-:W-:Y:S05]  /*1a620*/  WARPSYNC.COLLECTIVE R15, `(.L_x_1280) ;  /* 0x000000000f087348 */ /* 0x000fea0003c00000 */
[----:B------:R0:W1:Y:S02]  /*1a630*/  SHFL.IDX P6, R14, R13, R12, R11 ;  /* 0x0000000c0d0e7389 */ /* 0x00006400000c000b */
[----:B01----:R-:W-:Y:S01]  /*1a640*/  ENDCOLLECTIVE ;  /* 0x000000000000791b */ /* 0x003fe20003800000 */
.L_x_1280:
[----:B------:R-:W-:-:S05]  /*1a650*/  @!P3 LEA R5, P4, R10, R5, 0x1 ;  /* 0x000000050a05b211 */ /* 0x000fca00078808ff */
[----:B------:R-:W-:Y:S02]  /*1a660*/  @!P3 IMAD.X R7, RZ, RZ, R7, P4 ;  /* 0x000000ffff07b224 */ /* 0x000fe400020e0607 */
[----:B------:R-:W-:Y:S02]  /*1a670*/  @!P3 IMAD.MOV.U32 R6, RZ, RZ, R5 ;  /* 0x000000ffff06b224 */ /* 0x000fe400078e0005 */
[----:B------:R-:W-:Y:S02]  /*1a680*/  VIADD R5, R25, 0x40 ;  /* 0x0000004019057836 */ /* 0x000fe40000000000 */
[----:B------:R-:W-:Y:S01]  /*1a690*/  IMAD.MOV.U32 R13, RZ, RZ, R0 ;  /* 0x000000ffff0d7224 */ /* 0x000fe200078e0000 */
        /* <DEDUP_REMOVED lines=11> */
.L_x_1281:
[----:B------:R-:W-:Y:S02]  /*1a750*/  IMAD.MOV.U32 R13, RZ, RZ, R4 ;  /* 0x000000ffff0d7224 */ /* 0x000fe400078e0004 */
[----:B------:R-:W-:Y:S02]  /*1a760*/  IMAD.MOV.U32 R12, RZ, RZ, 0x3 ;  /* 0x00000003ff0c7424 */ /* 0x000fe400078e00ff */
[----:B------:R-:W-:-:S07]  /*1a770*/  IMAD.MOV.U32 R5, RZ, RZ, R14 ;  /* 0x000000ffff057224 */ /* 0x000fce00078e000e */
[----:B------:R-:W-:Y:S05]  /*1a780*/  WARPSYNC.COLLECTIVE R15, `(.L_x_1282) ;  /* 0x000000000f087348 */ /* 0x000fea0003c00000 */
[----:B------:R0:W1:Y:S02]  /*1a790*/  SHFL.IDX P6, R14, R13, R12, R11 ;  /* 0x0000000c0d0e7389 */ /* 0x00006400000c000b */
[----:B01----:R-:W-:Y:S01]  /*1a7a0*/  ENDCOLLECTIVE ;  /* 0x000000000000791b */ /* 0x003fe20003800000 */
.L_x_1282:
        /* <DEDUP_REMOVED lines=8> */
[----:B------:R0:W-:Y:S04]  /*1a830*/  @!P3 LDGSTS.E.BYPASS.LTC128B.128 [R21+0xd400], desc[UR56][R6.64], !P0 ;  /* 0x0d4000000615bfae */ /* 0x0001e8000c101d78 */
[----:B------:R0:W-:Y:S04]  /*1a840*/  @!P3 LDGSTS.E.BYPASS.LTC128B.128 [R21+0x10400], desc[UR56][R6.64+0x40], !P1 ;  /* 0x104000400615bfae */ /* 0x0001e8000c901d78 */
[----:B------:R0:W-:Y:S01]  /*1a850*/  @!P3 LDGSTS.E.BYPASS.LTC128B.128 [R21+0x13400], desc[UR56][R6.64+0x80], !P2 ;  /* 0x134000800615bfae */ /* 0x0001e2000d101d78 */
[----:B------:R-:W-:Y:S01]  /*1a860*/  IMAD.MOV.U32 R4, RZ, RZ, R14 ;  /* 0x000000ffff047224 */ /* 0x000fe200078e000e */
[----:B------:R-:W-:-:S13]  /*1a870*/  ISETP.GE.AND P3, PT, R5, R2, PT ;  /* 0x000000020500720c */ /* 0x000fda0003f66270 */
[----:B0-----:R-:W-:Y:S05]  /*1a880*/  WARPSYNC.COLLECTIVE R15, `(.L_x_1283) ;  /* 0x000000000f087348 */ /* 0x001fea0003c00000 */
[----:B------:R1:W2:Y:S02]  /*1a890*/  SHFL.IDX P6, R14, R13, R12, R11 ;  /* 0x0000000c0d0e7389 */ /* 0x0002a400000c000b */
[----:B012---:R-:W-:Y:S01]  /*1a8a0*/  ENDCOLLECTIVE ;  /* 0x000000000000791b */ /* 0x007fe20003800000 */
.L_x_1283:
[----:B------:R-:W-:Y:S02]  /*1a8b0*/  IMAD.MOV.U32 R13, RZ, RZ, R3 ;  /* 0x000000ffff0d7224 */ /* 0x000fe400078e0003 */
[----:B------:R-:W-:Y:S02]  /*1a8c0*/  IMAD.MOV.U32 R12, RZ, RZ, RZ ;  /* 0x000000ffff0c7224 */ /* 0x000fe400078e00ff */
[----:B------:R-:W-:-:S07]  /*1a8d0*/  IMAD.MOV.U32 R0, RZ, RZ, R14 ;  /* 0x000000ffff007224 */ /* 0x000fce00078e000e */
[----:B------:R-:W-:Y:S05]  /*1a8e0*/  WARPSYNC.COLLECTIVE R15, `(.L_x_1284) ;  /* 0x000000000f087348 */ /* 0x000fea0003c00000 */
[----:B------:R0:W1:Y:S02]  /*1a8f0*/  SHFL.IDX P6, R14, R13, R12, R11 ;  /* 0x0000000c0d0e7389 */ /* 0x00006400000c000b */
[----:B01----:R-:W-:Y:S01]  /*1a900*/  ENDCOLLECTIVE ;  /* 0x000000000000791b */ /* 0x003fe20003800000 */
.L_x_1284:
[----:B------:R-:W-:-:S05]  /*1a910*/  @!P3 LEA R0, P4, R10, R0, 0x1 ;  /* 0x000000000a00b211 */ /* 0x000fca00078808ff */
[----:B------:R-:W-:-:S04]  /*1a920*/  @!P3 IMAD.X R4, RZ, RZ, R4, P4 ;  /* 0x000000ffff04b224 */ /* 0x000fc800020e0604 */
[----:B------:R-:W-:Y:S02]  /*1a930*/  @!P3 IMAD.MOV.U32 R5, RZ, RZ, R4 ;  /* 0x000000ffff05b224 */ /* 0x000fe400078e0004 */
        /* <DEDUP_REMOVED lines=14> */
.L_x_1285:
[----:B------:R-:W-:Y:S02]  /*1aa20*/  IMAD.MOV.U32 R13, RZ, RZ, R3 ;  /* 0x000000ffff0d7224 */ /* 0x000fe400078e0003 */
[----:B------:R-:W-:Y:S02]  /*1aa30*/  IMAD.MOV.U32 R12, RZ, RZ, 0x1 ;  /* 0x00000001ff0c7424 */ /* 0x000fe400078e00ff */
[----:B------:R-:W-:-:S07]  /*1aa40*/  IMAD.MOV.U32 R4, RZ, RZ, R14 ;  /* 0x000000ffff047224 */ /* 0x000fce00078e000e */
[----:B------:R-:W-:Y:S05]  /*1aa50*/  WARPSYNC.COLLECTIVE R15, `(.L_x_1286) ;  /* 0x000000000f087348 */ /* 0x000fea0003c00000 */
[----:B------:R0:W1:Y:S02]  /*1aa60*/  SHFL.IDX P6, R14, R13, R12, R11 ;  /* 0x0000000c0d0e7389 */ /* 0x00006400000c000b */
[----:B01----:R-:W-:Y:S01]  /*1aa70*/  ENDCOLLECTIVE ;  /* 0x000000000000791b */ /* 0x003fe20003800000 */
.L_x_1286:
[----:B------:R-:W-:-:S05]  /*1aa80*/  @!P3 LEA R4, P4, R10, R4, 0x1 ;  /* 0x000000040a04b211 */ /* 0x000fca00078808ff */
[----:B------:R-:W-:-:S04]  /*1aa90*/  @!P3 IMAD.X R0, RZ, RZ, R0, P4 ;  /* 0x000000ffff00b224 */ /* 0x000fc800020e0600 */
[----:B------:R-:W-:Y:S02]  /*1aaa0*/  @!P3 IMAD.MOV.U32 R5, RZ, RZ, R0 ;  /* 0x000000ffff05b224 */ /* 0x000fe400078e0000 */
[----:B------:R-:W-:-:S03]  /*1aab0*/  IMAD.MOV.U32 R13, RZ, RZ, R8 ;  /* 0x000000ffff0d7224 */ /* 0x000fc600078e0008 */
        /* <DEDUP_REMOVED lines=10> */
.L_x_1287:
[----:B------:R-:W-:Y:S01]  /*1ab60*/  IMAD.MOV.U32 R8, RZ, RZ, R14 ;  /* 0x000000ffff087224 */ /* 0x000fe200078e000e */
[----:B------:R-:W-:Y:S06]  /*1ab70*/  BRA `(.L_x_1288) ;  /* 0xffffffc000387947 */ /* 0x000fec000383ffff */
.L_x_1210:
[----:B-1----:R1:W2:Y:S02]  /*1ab80*/  SYNCS.PHASECHK.TRANS64.TRYWAIT P0, [R17+URZ+0x2d820], R0 ;  /* 0x02d82000110075a7 */ /* 0x0022a4000800017f */
[----:B--2---:R-:W-:Y:S05]  /*1ab90*/  @!P0 NANOSLEEP.SYNCS 0x989680 ;  /* 0x009896800000895d */ /* 0x004fea0003900000 */
[----:B------:R-:W2:Y:S02]  /*1aba0*/  @!P0 SYNCS.PHASECHK.TRANS64 P0, [R17+URZ+0x2d820], R0 ;  /* 0x02d82000110085a7 */ /* 0x000ea4000800007f */
[----:B--2---:R-:W-:Y:S05]  /*1abb0*/  @!P0 BRA `(.L_x_1210) ;  /* 0xfffffffc00f08947 */ /* 0x004fea000383ffff */
[----:B------:R-:W-:Y:S05]  /*1abc0*/  BRA `(.L_x_1289) ;  /* 0xffffffc000a07947 */ /* 0x000fea000383ffff */
.L_x_1215:
[----:B0-----:R0:W1:Y:S02]  /*1abd0*/  SYNCS.PHASECHK.TRANS64.TRYWAIT P0, [R5+URZ+0x2d840], R0 ;  /* 0x02d84000050075a7 */ /* 0x001064000800017f */
[----:B-1----:R-:W-:Y:S05]  /*1abe0*/  @!P0 NANOSLEEP.SYNCS 0x989680 ;  /* 0x009896800000895d */ /* 0x002fea0003900000 */
[----:B------:R-:W1:Y:S02]  /*1abf0*/  @!P0 SYNCS.PHASECHK.TRANS64 P0, [R5+URZ+0x2d840], R0 ;  /* 0x02d84000050085a7 */ /* 0x000e64000800007f */
[----:B-1----:R-:W-:Y:S05]  /*1ac00*/  @!P0 BRA `(.L_x_1215) ;  /* 0xfffffffc00f08947 */ /* 0x002fea000383ffff */
[----:B------:R-:W-:Y:S05]  /*1ac10*/  BRA `(.L_x_1290) ;  /* 0xffffffc400947947 */ /* 0x000fea000383ffff */
.L_x_1216:
        /* <DEDUP_REMOVED lines=8> */
.L_x_1292:
[----:B------:R-:W-:Y:S05]  /*1aca0*/  BSYNC B1 ;  /* 0x0000000000017941 */ /* 0x000fea0003800000 */
.L_x_1291:
[----:B------:R-:W0:Y:S01]  /*1acb0*/  S2R R25, SR_TID.X ;  /* 0x0000000000197919 */ /* 0x000e220000002100 */
[----:B------:R-:W-:Y:S01]  /*1acc0*/  IMAD.MOV.U32 R13, RZ, RZ, R6 ;  /* 0x000000ffff0d7224 */ /* 0x000fe200078e0006 */
[----:B------:R-:W-:Y:S01]  /*1acd0*/  LOP3.LUT R16, R16, 0xf7ffffff, RZ, 0xc0, !PT ;  /* 0xf7ffffff10107812 */ /* 0x000fe200078ec0ff */
[----:B------:R-:W-:Y:S02]  /*1ace0*/  IMAD.MOV.U32 R12, RZ, RZ, RZ ;  /* 0x000000ffff0c7224 */ /* 0x000fe400078e00ff */
[----:B------:R-:W-:Y:S01]  /*1acf0*/  IMAD.MOV.U32 R11, RZ, RZ, 0x1c1f ;  /* 0x00001c1fff0b7424 */ /* 0x000fe200078e00ff */
[----:B------:R-:W-:Y:S01]  /*1ad00*/  @P1 LOP3.LUT R16, R16, 0x8000000, RZ, 0xfc, !PT ;  /* 0x0800000010101812 */ /* 0x000fe200078efcff */
[----:B------:R-:W-:Y:S02]  /*1ad10*/  IMAD.MOV.U32 R15, RZ, RZ, -0x1 ;  /* 0xffffffffff0f7424 */ /* 0x000fe400078e00ff */
[----:B------:R-:W-:Y:S01]  /*1ad20*/  IMAD.MOV.U32 R3, RZ, RZ, R14 ;  /* 0x000000ffff037224 */ /* 0x000fe200078e000e */
[----:B------:R-:W-:Y:S01]  /*1ad30*/  LOP3.LUT P1, RZ, R16, 0x4, RZ, 0xc0, !PT ;  /* 0x0000000410ff7812 */ /* 0x000fe2000782c0ff */
[----:B------:R-:W-:-:S12]  /*1ad40*/  IMAD R4, R4, 0x2, R17 ;  /* 0x0000000204047824 */ /* 0x000fd800078e0211 */
[----:B0-----:R-:W-:Y:S05]  /*1ad50*/  WARPSYNC.COLLECTIVE R15, `(.L_x_1293) ;  /* 0x000000000f087348 */ /* 0x001fea0003c00000 */
[----:B------:R1:W2:Y:S02]  /*1ad60*/  SHFL.IDX P6, R14, R13, R12, R11 ;  /* 0x0000000c0d0e7389 */ /* 0x0002a400000c000b */
[----:B012---:R-:W-:Y:S01]  /*1ad70*/  ENDCOLLECTIVE ;  /* 0x000000000000791b */ /* 0x007fe20003800000 */
.L_x_1293:
        /* <DEDUP_REMOVED lines=8> */
.L_x_1294:
        /* <DEDUP_REMOVED lines=14> */
.L_x_1295:
[----:B------:R-:W-:Y:S02]  /*1aee0*/  IMAD.MOV.U32 R13, RZ, RZ, R8 ;  /* 0x000000ffff0d7224 */ /* 0x000fe400078e0008 */
[----:B------:R-:W-:Y:S02]  /*1aef0*/  IMAD.MOV.U32 R12, RZ, RZ, 0x2 ;  /* 0x00000002ff0c7424 */ /* 0x000fe400078e00ff */
[----:B------:R-:W-:-:S07]  /*1af00*/  IMAD.MOV.U32 R2, RZ, RZ, R14 ;  /* 0x000000ffff027224 */ /* 0x000fce00078e000e */
[----:B------:R-:W-:Y:S05]  /*1af10*/  WARPSYNC.COLLECTIVE R15, `(.L_x_1296) ;  /* 0x000000000f087348 */ /* 0x000fea0003c00000 */
[----:B------:R0:W1:Y:S02]  /*1af20*/  SHFL.IDX P6, R14, R13, R12, R11 ;  /* 0x0000000c0d0e7389 */ /* 0x00006400000c000b */
[----:B01----:R-:W-:Y:S01]  /*1af30*/  ENDCOLLECTIVE ;  /* 0x000000000000791b */ /* 0x003fe20003800000 */
.L_x_1296:
        /* <DEDUP_REMOVED lines=13> */
.L_x_1297:
[----:B------:R-:W-:Y:S02]  /*1b010*/  IMAD.MOV.U32 R13, RZ, RZ, R8 ;  /* 0x000000ffff0d7224 */ /* 0x000fe400078e0008 */
[----:B------:R-:W-:Y:S02]  /*1b020*/  IMAD.MOV.U32 R12, RZ, RZ, 0x3 ;  /* 0x00000003ff0c7424 */ /* 0x000fe400078e00ff */
[----:B------:R-:W-:-:S07]  /*1b030*/  IMAD.MOV.U32 R2, RZ, RZ, R14 ;  /* 0x000000ffff027224 */ /* 0x000fce00078e000e */
[----:B------:R-:W-:Y:S05]  /*1b040*/  WARPSYNC.COLLECTIVE R15, `(.L_x_1298) ;  /* 0x000000000f087348 */ /* 0x000fea0003c00000 */
[----:B------:R0:W1:Y:S02]  /*1b050*/  SHFL.IDX P6, R14, R13, R12, R11 ;  /* 0x0000000c0d0e7389 */ /* 0x00006400000c000b */
[----:B01----:R-:W-:Y:S01]  /*1b060*/  ENDCOLLECTIVE ;  /* 0x000000000000791b */ /* 0x003fe20003800000 */
.L_x_1298:
        /* <DEDUP_REMOVED lines=14> */
.L_x_1299:
[----:B------:R-:W-:Y:S01]  /*1b150*/  IMAD.MOV.U32 R2, RZ, RZ, R14 ;  /* 0x000000ffff027224 */ /* 0x000fe200078e000e */
[----:B------:R-:W-:Y:S06]  /*1b160*/  BRA `(.L_x_1300) ;  /* 0xffffffc400287947 */ /* 0x000fec000383ffff */
.L_x_1221:
[----:B-1----:R1:W2:Y:S02]  /*1b170*/  SYNCS.PHASECHK.TRANS64.TRYWAIT P0, [R5+URZ+0x2d860], R2 ;  /* 0x02d86002050075a7 */ /* 0x0022a4000800017f */
[----:B--2---:R-:W-:Y:S05]  /*1b180*/  @!P0 NANOSLEEP.SYNCS 0x989680 ;  /* 0x009896800000895d */ /* 0x004fea0003900000 */
[----:B------:R-:W2:Y:S02]  /*1b190*/  @!P0 SYNCS.PHASECHK.TRANS64 P0, [R5+URZ+0x2d860], R2 ;  /* 0x02d86002050085a7 */ /* 0x000ea4000800007f */
[----:B--2---:R-:W-:Y:S05]  /*1b1a0*/  @!P0 BRA `(.L_x_1221) ;  /* 0xfffffffc00f08947 */ /* 0x004fea000383ffff */
[----:B------:R-:W-:Y:S05]  /*1b1b0*/  BRA `(.L_x_1301) ;  /* 0xffffffc4008c7947 */ /* 0x000fea000383ffff */
.L_x_1222:
        /* <DEDUP_REMOVED lines=8> */
.L_x_1303:
[----:B------:R-:W-:Y:S05]  /*1b240*/  BSYNC B1 ;  /* 0x0000000000017941 */ /* 0x000fea0003800000 */
.L_x_1302:
        /* <DEDUP_REMOVED lines=9> */
.L_x_1304:
[----:B------:R-:W-:Y:S02]  /*1b2e0*/  IMAD.MOV.U32 R13, RZ, RZ, R19 ;  /* 0x000000ffff0d7224 */ /* 0x000fe400078e0013 */
[----:B------:R-:W-:Y:S02]  /*1b2f0*/  IMAD.MOV.U32 R12, RZ, RZ, 0x1 ;  /* 0x00000001ff0c7424 */ /* 0x000fe400078e00ff */
[----:B------:R-:W-:-:S07]  /*1b300*/  IMAD.MOV.U32 R2, RZ, RZ, R14 ;  /* 0x000000ffff027224 */ /* 0x000fce00078e000e */
[----:B------:R-:W-:Y:S05]  /*1b310*/  WARPSYNC.COLLECTIVE R15, `(.L_x_1305) ;  /* 0x000000000f087348 */ /* 0x000fea0003c00000 */
[----:B------:R0:W1:Y:S02]  /*1b320*/  SHFL.IDX P6, R14, R13, R12, R11 ;  /* 0x0000000c0d0e7389 */ /* 0x00006400000c000b */
[----:B01----:R-:W-:Y:S01]  /*1b330*/  ENDCOLLECTIVE ;  /* 0x000000000000791b */ /* 0x003fe20003800000 */
.L_x_1305:
        /* <DEDUP_REMOVED lines=16> */
.L_x_1306:
[----:B------:R-:W-:Y:S02]  /*1b440*/  IMAD.MOV.U32 R13, RZ, RZ, R19 ;  /* 0x000000ffff0d7224 */ /* 0x000fe400078e0013 */
[----:B------:R-:W-:Y:S02]  /*1b450*/  IMAD.MOV.U32 R12, RZ, RZ, 0x2 ;  /* 0x00000002ff0c7424 */ /* 0x000fe400078e00ff */
[----:B------:R-:W-:-:S07]  /*1b460*/  IMAD.MOV.U32 R2, RZ, RZ, R14 ;  /* 0x000000ffff027224 */ /* 0x000fce00078e000e */
[----:B------:R-:W-:Y:S05]  /*1b470*/  WARPSYNC.COLLECTIVE R15, `(.L_x_1307) ;  /* 0x000000000f087348 */ /* 0x000fea0003c00000 */
[----:B------:R0:W1:Y:S02]  /*1b480*/  SHFL.IDX P6, R14, R13, R12, R11 ;  /* 0x0000000c0d0e7389 */ /* 0x00006400000c000b */
[----:B01----:R-:W-:Y:S01]  /*1b490*/  ENDCOLLECTIVE ;  /* 0x000000000000791b */ /* 0x003fe20003800000 */
.L_x_1307:
        /* <DEDUP_REMOVED lines=16> */
.L_x_1308:
[----:B------:R-:W-:Y:S02]  /*1b5a0*/  IMAD.MOV.U32 R13, RZ, RZ, R19 ;  /* 0x000000ffff0d7224 */ /* 0x000fe400078e0013 */
[----:B------:R-:W-:Y:S02]  /*1b5b0*/  IMAD.MOV.U32 R12, RZ, RZ, 0x3 ;  /* 0x00000003ff0c7424 */ /* 0x000fe400078e00ff */
[----:B------:R-:W-:-:S07]  /*1b5c0*/  IMAD.MOV.U32 R2, RZ, RZ, R14 ;  /* 0x000000ffff027224 */ /* 0x000fce00078e000e */
[----:B------:R-:W-:Y:S05]  /*1b5d0*/  WARPSYNC.COLLECTIVE R15, `(.L_x_1309) ;  /* 0x000000000f087348 */ /* 0x000fea0003c00000 */
[----:B------:R0:W1:Y:S02]  /*1b5e0*/  SHFL.IDX P6, R14, R13, R12, R11 ;  /* 0x0000000c0d0e7389 */ /* 0x00006400000c000b */
[----:B01----:R-:W-:Y:S01]  /*1b5f0*/  ENDCOLLECTIVE ;  /* 0x000000000000791b */ /* 0x003fe20003800000 */
.L_x_1309:
        /* <DEDUP_REMOVED lines=13> */
.L_x_1310:
        /* <DEDUP_REMOVED lines=8> */
.L_x_1230:
[----:B-1----:R1:W2:Y:S02]  /*1b750*/  SYNCS.PHASECHK.TRANS64.TRYWAIT P0, [R0+URZ+0x2d860], R3 ;  /* 0x02d86003000075a7 */ /* 0x0022a4000800017f */
[----:B--2---:R-:W-:Y:S05]  /*1b760*/  @!P0 NANOSLEEP.SYNCS 0x989680 ;  /* 0x009896800000895d */ /* 0x004fea0003900000 */
[----:B------:R-:W2:Y:S02]  /*1b770*/  @!P0 SYNCS.PHASECHK.TRANS64 P0, [R0+URZ+0x2d860], R3 ;  /* 0x02d86003000085a7 */ /* 0x000ea4000800007f */
[----:B--2---:R-:W-:Y:S05]  /*1b780*/  @!P0 BRA `(.L_x_1230) ;  /* 0xfffffffc00f08947 */ /* 0x004fea000383ffff */
[----:B------:R-:W-:Y:S05]  /*1b790*/  BRA `(.L_x_1312) ;  /* 0xffffffc800187947 */ /* 0x000fea000383ffff */
.L_x_1231:
        /* <DEDUP_REMOVED lines=8> */
.L_x_1314:
[----:B------:R-:W-:Y:S05]  /*1b820*/  BSYNC B0 ;  /* 0x0000000000007941 */ /* 0x000fea0003800000 */
.L_x_1313:
[----:B------:R-:W0:Y:S01]  /*1b830*/  S2R R2, SR_TID.X ;  /* 0x0000000000027919 */ /* 0x000e220000002100 */
[----:B------:R-:W-:Y:S02]  /*1b840*/  IMAD.MOV.U32 R13, RZ, RZ, R18 ;  /* 0x000000ffff0d7224 */ /* 0x000fe400078e0012 */
[----:B------:R-:W-:Y:S02]  /*1b850*/  IMAD.MOV.U32 R12, RZ, RZ, RZ ;  /* 0x000000ffff0c7224 */ /* 0x000fe400078e00ff */
[----:B------:R-:W-:Y:S02]  /*1b860*/  IMAD.MOV.U32 R11, RZ, RZ, 0x1c1f ;  /* 0x00001c1fff0b7424 */ /* 0x000fe400078e00ff */
[----:B------:R-:W-:Y:S02]  /*1b870*/  IMAD.MOV.U32 R15, RZ, RZ, -0x1 ;  /* 0xffffffffff0f7424 */ /* 0x000fe400078e00ff */
[----:B------:R-:W-:Y:S02]  /*1b880*/  IMAD.MOV.U32 R3, RZ, RZ, R14 ;  /* 0x000000ffff037224 */ /* 0x000fe400078e000e */
[----:B------:R-:W-:-:S07]  /*1b890*/  IMAD R4, R4, 0x2, R17 ;  /* 0x0000000204047824 */ /* 0x000fce00078e0211 */
[----:B0-----:R-:W-:Y:S05]  /*1b8a0*/  WARPSYNC.COLLECTIVE R15, `(.L_x_1315) ;  /* 0x000000000f087348 */ /* 0x001fea0003c00000 */
[----:B------:R1:W2:Y:S02]  /*1b8b0*/  SHFL.IDX P6, R14, R13, R12, R11 ;  /* 0x0000000c0d0e7389 */ /* 0x0002a400000c000b */
[----:B012---:R-:W-:Y:S01]  /*1b8c0*/  ENDCOLLECTIVE ;  /* 0x000000000000791b */ /* 0x007fe20003800000 */
.L_x_1315:
        /* <DEDUP_REMOVED lines=17> */
.L_x_1316:
        /* <DEDUP_REMOVED lines=14> */
.L_x_1317:
[----:B------:R-:W-:Y:S02]  /*1bac0*/  IMAD.MOV.U32 R13, RZ, RZ, R19 ;  /* 0x000000ffff0d7224 */ /* 0x000fe400078e0013 */
[----:B------:R-:W-:Y:S01]  /*1bad0*/  IMAD.MOV.U32 R12, RZ, RZ, 0x2 ;  /* 0x00000002ff0c7424 */ /* 0x000fe200078e00ff */
[----:B------:R-:W-:-:S13]  /*1bae0*/  IADD3 R2, P4, R14, R5, RZ ;  /* 0x000000050e027210 */ /* 0x000fda0007f9e0ff */
[----:B------:R-:W-:Y:S05]  /*1baf0*/  WARPSYNC.COLLECTIVE R15, `(.L_x_1318) ;  /* 0x000000000f087348 */ /* 0x000fea0003c00000 */
[----:B------:R0:W1:Y:S02]  /*1bb00*/  SHFL.IDX P6, R14, R13, R12, R11 ;  /* 0x0000000c0d0e7389 */ /* 0x00006400000c000b */
[----:B01----:R-:W-:Y:S01]  /*1bb10*/  ENDCOLLECTIVE ;  /* 0x000000000000791b */ /* 0x003fe20003800000 */
.L_x_1318:
        /* <DEDUP_REMOVED lines=15> */
.L_x_1319:
[----:B------:R-:W-:Y:S02]  /*1bc10*/  IMAD.MOV.U32 R13, RZ, RZ, R19 ;  /* 0x000000ffff0d7224 */ /* 0x000fe400078e0013 */
[----:B------:R-:W-:Y:S01]  /*1bc20*/  IMAD.MOV.U32 R12, RZ, RZ, 0x3 ;  /* 0x00000003ff0c7424 */ /* 0x000fe200078e00ff */
[----:B------:R-:W-:-:S13]  /*1bc30*/  IADD3 R2, P4, R14, R5, RZ ;  /* 0x000000050e027210 */ /* 0x000fda0007f9e0ff */
[----:B------:R-:W-:Y:S05]  /*1bc40*/  WARPSYNC.COLLECTIVE R15, `(.L_x_1320) ;  /* 0x000000000f087348 */ /* 0x000fea0003c00000 */
[----:B------:R0:W1:Y:S02]  /*1bc50*/  SHFL.IDX P6, R14, R13, R12, R11 ;  /* 0x0000000c0d0e7389 */ /* 0x00006400000c000b */
[----:B01----:R-:W-:Y:S01]  /*1bc60*/  ENDCOLLECTIVE ;  /* 0x000000000000791b */ /* 0x003fe20003800000 */
.L_x_1320:
        /* <DEDUP_REMOVED lines=14> */
.L_x_1321:
[----:B------:R-:W-:Y:S05]  /*1bd50*/  BRA `(.L_x_1322) ;  /* 0xffffffc4008c7947 */ /* 0x000fea000383ffff */
.L_x_1236:
        /* <DEDUP_REMOVED lines=8> */
.L_x_1324:
[----:B------:R-:W-:Y:S05]  /*1bde0*/  BSYNC B0 ;  /* 0x0000000000007941 */ /* 0x000fea0003800000 */
.L_x_1323:
        /* <DEDUP_REMOVED lines=9> */
.L_x_1325:
[----:B------:R-:W-:Y:S02]  /*1be80*/  ULDC UR4, c[0x0][0xc3c] ;  /* 0x00030f0000047ab9 */ /* 0x000fe40000000800 */
[----:B------:R-:W-:-:S13]  /*1be90*/  ISETP.GE.OR P1, PT, R9, UR4, !P0 ;  /* 0x0000000409007c0c */ /* 0x000fda000c726670 */
[----:B------:R-:W0:Y:S08]  /*1bea0*/  @!P1 LDC.64 R2, c[0x0][0xc80] ;  /* 0x00032000ff029b82 */ /* 0x000e300000000a00 */
[----:B------:R-:W1:Y:S01]  /*1beb0*/  @!P1 LDC.64 R4, c[0x0][0xc78] ;  /* 0x00031e00ff049b82 */ /* 0x000e620000000a00 */
[----:B------:R-:W-:Y:S01]  /*1bec0*/  CS2R R24, SRZ ;  /* 0x0000000000187805 */ /* 0x000fe2000001ff00 */
[----:B------:R-:W-:-:S02]  /*1bed0*/  IMAD.MOV.U32 R11, RZ, RZ, RZ ;  /* 0x000000ffff0b7224 */ /* 0x000fc400078e00ff */
[----:B------:R-:W-:Y:S02]  /*1bee0*/  IMAD.MOV.U32 R6, RZ, RZ, R14 ;  /* 0x000000ffff067224 */ /* 0x000fe400078e000e */
[----:B0-----:R-:W-:-:S05]  /*1bef0*/  @!P1 IMAD.WIDE R2, R9, 0x4, R2 ;  /* 0x0000000409029825 */ /* 0x001fca00078e0202 */
[----:B------:R1:W2:Y:S02]  /*1bf00*/  @!P1 LDG.E R7, desc[UR56][R2.64] ;  /* 0x0000003802079981 */ /* 0x0002a4000c1e1900 */
[----:B-1----:R-:W-:-:S05]  /*1bf10*/  @!P1 IMAD.WIDE R2, R9, 0x4, R4 ;  /* 0x0000000409029825 */ /* 0x002fca00078e0204 */
[----:B------:R-:W3:Y:S01]  /*1bf20*/  @!P1 LDG.E R4, desc[UR56][R2.64] ;  /* 0x0000003802049981 */ /* 0x000ee2000c1e1900 */
[----:B------:R-:W-:Y:S01]  /*1bf30*/  IMAD.MOV.U32 R5, RZ, RZ, RZ ;  /* 0x000000ffff057224 */ /* 0x000fe200078e00ff */
[C---:B------:R-:W-:Y:S02]  /*1bf40*/  ISETP.GE.U32.AND P2, PT, R8.reuse, 0x2, PT ;  /* 0x000000020800780c */ /* 0x040fe40003f46070 */
[C---:B------:R-:W-:Y:S02]  /*1bf50*/  ISETP.GE.U32.AND P3, PT, R8.reuse, 0x4, PT ;  /* 0x000000040800780c */ /* 0x040fe40003f66070 */
[C---:B------:R-:W-:Y:S02]  /*1bf60*/  ISETP.GE.U32.AND P4, PT, R8.reuse, 0x8, PT ;  /* 0x000000080800780c */ /* 0x040fe40003f86070 */
[C---:B------:R-:W-:Y:S01]  /*1bf70*/  ISETP.GE.U32.AND P5, PT, R8.reuse, 0x10, PT ;  /* 0x000000100800780c */ /* 0x040fe20003fa6070 */
[----:B--2---:R-:W-:Y:S02]  /*1bf80*/  @!P1 IMAD.MOV.U32 R25, RZ, RZ, R7 ;  /* 0x000000ffff199224 */ /* 0x004fe400078e0007 */
[----:B---3--:R-:W-:Y:S01]  /*1bf90*/  @!P1 IMAD.MOV.U32 R5, RZ, RZ, R4 ;  /* 0x000000ffff059224 */ /* 0x008fe200078e0004 */
[----:B------:R-:W-:-:S03]  /*1bfa0*/  ISETP.NE.AND P1, PT, R8, RZ, PT ;  /* 0x000000ff0800720c */ /* 0x000fc60003f25270 */
[----:B------:R-:W-:-:S10]  /*1bfb0*/  IMAD R13, R5, R25, RZ ;  /* 0x00000019050d7224 */ /* 0x000fd400078e02ff */
[----:B------:R-:W-:Y:S05]  /*1bfc0*/  WARPSYNC.COLLECTIVE R15, `(.L_x_1326) ;  /* 0x000000000f087348 */ /* 0x000fea0003c00000 */
[----:B------:R0:W1:Y:S02]  /*1bfd0*/  SHFL.UP P6, R14, R13, R12, R11 ;  /* 0x0400000c0d0e7389 */ /* 0x00006400000c000b */
[----:B01----:R-:W-:Y:S01]  /*1bfe0*/  ENDCOLLECTIVE ;  /* 0x000000000000791b */ /* 0x003fe20003800000 */
.L_x_1326:
[----:B------:R-:W-:Y:S01]  /*1bff0*/  IMAD.MOV.U32 R12, RZ, RZ, 0x2 ;  /* 0x00000002ff0c7424 */ /* 0x000fe200078e00ff */
[----:B------:R-:W-:-:S05]  /*1c000*/  SEL R4, R14, RZ, P1 ;  /* 0x000000ff0e047207 */ /* 0x000fca0000800000 */
[----:B------:R-:W-:-:S04]  /*1c010*/  IMAD.IADD R4, R13, 0x1, R4 ;  /* 0x000000010d047824 */ /* 0x000fc800078e0204 */
[----:B------:R-:W-:-:S07]  /*1c020*/  IMAD.MOV.U32 R13, RZ, RZ, R4 ;  /* 0x000000ffff0d7224 */ /* 0x000fce00078e0004 */
[----:B------:R-:W-:Y:S05]  /*1c030*/  WARPSYNC.COLLECTIVE R15, `(.L_x_1327) ;  /* 0x000000000f087348 */ /* 0x000fea0003c00000 */
[----:B------:R0:W1:Y:S02]  /*1c040*/  SHFL.UP P6, R14, R13, R12, R11 ;  /* 0x0400000c0d0e7389 */ /* 0x00006400000c000b */
[----:B01----:R-:W-:Y:S01]  /*1c050*/  ENDCOLLECTIVE ;  /* 0x000000000000791b */ /* 0x003fe20003800000 */
.L_x_1327:
[----:B------:R-:W-:Y:S01]  /*1c060*/  IMAD.MOV.U32 R12, RZ, RZ, 0x4 ;  /* 0x00000004ff0c7424 */ /* 0x000fe200078e00ff */
[----:B------:R-:W-:-:S05]  /*1c070*/  SEL R3, R14, RZ, P2 ;  /* 0x000000ff0e037207 */ /* 0x000fca0001000000 */
[----:B------:R-:W-:-:S04]  /*1c080*/  IMAD.IADD R2, R4, 0x1, R3 ;  /* 0x0000000104027824 */ /* 0x000fc800078e0203 */
[----:B------:R-:W-:-:S07]  /*1c090*/  IMAD.MOV.U32 R13, RZ, RZ, R2 ;  /* 0x000000ffff0d7224 */ /* 0x000fce00078e0002 */
[----:B------:R-:W-:Y:S05]  /*1c0a0*/  WARPSYNC.COLLECTIVE R15, `(.L_x_1328) ;  /* 0x000000000f087348 */ /* 0x000fea0003c00000 */
[----:B------:R0:W1:Y:S02]  /*1c0b0*/  SHFL.UP P6, R14, R13, R12, R11 ;  /* 0x0400000c0d0e7389 */ /* 0x00006400000c000b */
[----:B01----:R-:W-:Y:S01]  /*1c0c0*/  ENDCOLLECTIVE ;  /* 0x000000000000791b */ /* 0x003fe20003800000 */
.L_x_1328:
[----:B------:R-:W-:Y:S01]  /*1c0d0*/  IMAD.MOV.U32 R12, RZ, RZ, 0x8 ;  /* 0x00000008ff0c7424 */ /* 0x000fe200078e00ff */
[----:B------:R-:W-:-:S05]  /*1c0e0*/  SEL R3, R14, RZ, P3 ;  /* 0x000000ff0e037207 */ /* 0x000fca0001800000 */
[----:B------:R-:W-:-:S04]  /*1c0f0*/  IMAD.IADD R3, R2, 0x1, R3 ;  /* 0x0000000102037824 */ /* 0x000fc800078e0203 */
[----:B------:R-:W-:-:S07]  /*1c100*/  IMAD.MOV.U32 R13, RZ, RZ, R3 ;  /* 0x000000ffff0d7224 */ /* 0x000fce00078e0003 */
[----:B------:R-:W-:Y:S05]  /*1c110*/  WARPSYNC.COLLECTIVE R15, `(.L_x_1329) ;  /* 0x000000000f087348 */ /* 0x000fea0003c00000 */
[----:B------:R0:W1:Y:S02]  /*1c120*/  SHFL.UP P6, R14, R13, R12, R11 ;  /* 0x0400000c0d0e7389 */ /* 0x00006400000c000b */
[----:B01----:R-:W-:Y:S01]  /*1c130*/  ENDCOLLECTIVE ;  /* 0x000000000000791b */ /* 0x003fe20003800000 */
.L_x_1329:
[----:B------:R-:W-:Y:S01]  /*1c140*/  IMAD.MOV.U32 R12, RZ, RZ, 0x10 ;  /* 0x00000010ff0c7424 */ /* 0x000fe200078e00ff */
[----:B------:R-:W-:-:S05]  /*1c150*/  SEL R4, R14, RZ, P4 ;  /* 0x000000ff0e047207 */ /* 0x000fca0002000000 */
[----:B------:R-:W-:-:S04]  /*1c160*/  IMAD.IADD R4, R3, 0x1, R4 ;  /* 0x0000000103047824 */ /* 0x000fc800078e0204 */
[----:B------:R-:W-:-:S07]  /*1c170*/  IMAD.MOV.U32 R13, RZ, RZ, R4 ;  /* 0x000000ffff0d7224 */ /* 0x000fce00078e0004 */
[----:B------:R-:W-:Y:S05]  /*1c180*/  WARPSYNC.COLLECTIVE R15, `(.L_x_1330) ;  /* 0x000000000f087348 */ /* 0x000fea0003c00000 */
[----:B------:R0:W1:Y:S02]  /*1c190*/  SHFL.UP P6, R14, R13, R12, R11 ;  /* 0x0400000c0d0e7389 */ /* 0x00006400000c000b */
[----:B01----:R-:W-:Y:S01]  /*1c1a0*/  ENDCOLLECTIVE ;  /* 0x000000000000791b */ /* 0x003fe20003800000 */
.L_x_1330:
        /* <DEDUP_REMOVED lines=8> */
.L_x_1331:
[----:B------:R-:W-:Y:S05]  /*1c230*/  BRA `(.L_x_1332) ;  /* 0xffffffc400a87947 */ /* 0x000fea000383ffff */
.L_x_1239:
[----:B------:R-:W-:Y:S01]  /*1c240*/  BSSY B0, `(.L_x_1333) ;  /* 0x0000007000007945 */ /* 0x000fe20003800000 */
[----:B------:R-:W-:Y:S02]  /*1c250*/  IMAD.MOV.U32 R12, RZ, RZ, 0x1 ;  /* 0x00000001ff0c7424 */ /* 0x000fe400078e00ff */
[----:B------:R-:W-:Y:S02]  /*1c260*/  IMAD.MOV.U32 R11, RZ, RZ, RZ ;  /* 0x000000ffff0b7224 */ /* 0x000fe400078e00ff */
[----:B------:R-:W-:-:S07]  /*1c270*/  IMAD.MOV.U32 R15, RZ, RZ, -0x1 ;  /* 0xffffffffff0f7424 */ /* 0x000fce00078e00ff */
[----:B------:R-:W-:Y:S05]  /*1c280*/  WARPSYNC.COLLECTIVE R15, `(.L_x_1334) ;  /* 0x000000000f087348 */ /* 0x000fea0003c00000 */
[----:B------:R0:W1:Y:S02]  /*1c290*/  SHFL.UP P6, R14, R13, R12, R11 ;  /* 0x0400000c0d0e7389 */ /* 0x00006400000c000b */
[----:B01----:R-:W-:Y:S01]  /*1c2a0*/  ENDCOLLECTIVE ;  /* 0x000000000000791b */ /* 0x003fe20003800000 */
.L_x_1334:
[----:B------:R-:W-:Y:S05]  /*1c2b0*/  BSYNC B0 ;  /* 0x0000000000007941 */ /* 0x000fea0003800000 */
.L_x_1333:
        /* <DEDUP_REMOVED lines=8> */
.L_x_1335:
[----:B------:R-:W-:Y:S01]  /*1c340*/  IMAD.MOV.U32 R12, RZ, RZ, 0x4 ;  /* 0x00000004ff0c7424 */ /* 0x000fe200078e00ff */
[----:B------:R-:W-:-:S05]  /*1c350*/  SEL R2, R14, RZ, P2 ;  /* 0x000000ff0e027207 */ /* 0x000fca0001000000 */
[----:B------:R-:W-:-:S04]  /*1c360*/  IMAD.IADD R2, R13, 0x1, R2 ;  /* 0x000000010d027824 */ /* 0x000fc800078e0202 */
[----:B------:R-:W-:-:S07]  /*1c370*/  IMAD.MOV.U32 R13, RZ, RZ, R2 ;  /* 0x000000ffff0d7224 */ /* 0x000fce00078e0002 */
[----:B------:R-:W-:Y:S05]  /*1c380*/  WARPSYNC.COLLECTIVE R15, `(.L_x_1336) ;  /* 0x000000000f087348 */ /* 0x000fea0003c00000 */
[----:B------:R0:W1:Y:S02]  /*1c390*/  SHFL.UP P6, R14, R13, R12, R11 ;  /* 0x0400000c0d0e7389 */ /* 0x00006400000c000b */
[----:B01----:R-:W-:Y:S01]  /*1c3a0*/  ENDCOLLECTIVE ;  /* 0x000000000000791b */ /* 0x003fe20003800000 */
.L_x_1336:
[----:B------:R-:W-:Y:S01]  /*1c3b0*/  IMAD.MOV.U32 R12, RZ, RZ, 0x8 ;  /* 0x00000008ff0c7424 */ /* 0x000fe200078e00ff */
[----:B------:R-:W-:-:S05]  /*1c3c0*/  SEL R3, R14, RZ, P3 ;  /* 0x000000ff0e037207 */ /* 0x000fca0001800000 */
[----:B------:R-:W-:-:S04]  /*1c3d0*/  IMAD.IADD R3, R2, 0x1, R3 ;  /* 0x0000000102037824 */ /* 0x000fc800078e0203 */
[----:B------:R-:W-:-:S07]  /*1c3e0*/  IMAD.MOV.U32 R13, RZ, RZ, R3 ;  /* 0x000000ffff0d7224 */ /* 0x000fce00078e0003 */
[----:B------:R-:W-:Y:S05]  /*1c3f0*/  WARPSYNC.COLLECTIVE R15, `(.L_x_1337) ;  /* 0x000000000f087348 */ /* 0x000fea0003c00000 */
[----:B------:R0:W1:Y:S02]  /*1c400*/  SHFL.UP P6, R14, R13, R12, R11 ;  /* 0x0400000c0d0e7389 */ /* 0x00006400000c000b */
[----:B01----:R-:W-:Y:S01]  /*1c410*/  ENDCOLLECTIVE ;  /* 0x000000000000791b */ /* 0x003fe20003800000 */
.L_x_1337:
[----:B------:R-:W-:Y:S01]  /*1c420*/  IMAD.MOV.U32 R12, RZ, RZ, 0x10 ;  /* 0x00000010ff0c7424 */ /* 0x000fe200078e00ff */
[----:B------:R-:W-:-:S05]  /*1c430*/  SEL R4, R14, RZ, P4 ;  /* 0x000000ff0e047207 */ /* 0x000fca0002000000 */
[----:B------:R-:W-:-:S04]  /*1c440*/  IMAD.IADD R4, R3, 0x1, R4 ;  /* 0x0000000103047824 */ /* 0x000fc800078e0204 */
[----:B------:R-:W-:-:S07]  /*1c450*/  IMAD.MOV.U32 R13, RZ, RZ, R4 ;  /* 0x000000ffff0d7224 */ /* 0x000fce00078e0004 */
[----:B------:R-:W-:Y:S05]  /*1c460*/  WARPSYNC.COLLECTIVE R15, `(.L_x_1338) ;  /* 0x000000000f087348 */ /* 0x000fea0003c00000 */
[----:B------:R0:W1:Y:S02]  /*1c470*/  SHFL.UP P6, R14, R13, R12, R11 ;  /* 0x0400000c0d0e7389 */ /* 0x00006400000c000b */
[----:B01----:R-:W-:Y:S01]  /*1c480*/  ENDCOLLECTIVE ;  /* 0x000000000000791b */ /* 0x003fe20003800000 */
.L_x_1338:
        /* <DEDUP_REMOVED lines=8> */
.L_x_1339:
[----:B------:R-:W-:Y:S05]  /*1c510*/  BRA `(.L_x_1340) ;  /* 0xffffffc400947947 */ /* 0x000fea000383ffff */
.L_x_1241:
[----:B------:R-:W-:Y:S01]  /*1c520*/  BSSY B0, `(.L_x_1341) ;  /* 0x0000006000007945 */ /* 0x000fe20003800000 */
[----:B------:R-:W-:Y:S01]  /*1c530*/  PLOP3.LUT P6, PT, P6, PT, PT, 0x8, 0x0 ;  /* 0x000000000000781c */ /* 0x000fe200037ce170 */
[----:B------:R-:W-:-:S12]  /*1c540*/  IMAD.MOV.U32 R15, RZ, RZ, -0x1 ;  /* 0xffffffffff0f7424 */ /* 0x000fd800078e00ff */
[----:B0-----:R-:W-:Y:S05]  /*1c550*/  WARPSYNC.COLLECTIVE R15, `(.L_x_1342) ;  /* 0x000000000f087348 */ /* 0x001fea0003c00000 */
[----:B------:R-:W-:Y:S01]  /*1c560*/  VOTE.ANY R14, PT, P6 ;  /* 0x00000000000e7806 */ /* 0x000fe200030e0100 */
[----:B0-----:R-:W-:Y:S06]  /*1c570*/  ENDCOLLECTIVE ;  /* 0x000000000000791b */ /* 0x001fec0003800000 */
.L_x_1342:
[----:B------:R-:W-:Y:S05]  /*1c580*/  BSYNC B0 ;  /* 0x0000000000007941 */ /* 0x000fea0003800000 */
.L_x_1341:
[----:B------:R-:W-:Y:S02]  /*1c590*/  IMAD.MOV.U32 R3, RZ, RZ, R14 ;  /* 0x000000ffff037224 */ /* 0x000fe400078e000e */
[----:B------:R-:W-:Y:S02]  /*1c5a0*/  IMAD.MOV.U32 R13, RZ, RZ, R25 ;  /* 0x000000ffff0d7224 */ /* 0x000fe400078e0019 */
[----:B------:R-:W0:Y:S01]  /*1c5b0*/  POPC R7, R3 ;  /* 0x0000000300077309 */ /* 0x000e220000000000 */
[----:B------:R-:W-:Y:S02]  /*1c5c0*/  IMAD.MOV.U32 R11, RZ, RZ, 0x1f ;  /* 0x0000001fff0b7424 */ /* 0x000fe400078e00ff */
[----:B------:R-:W-:Y:S02]  /*1c5d0*/  IMAD.MOV.U32 R15, RZ, RZ, -0x1 ;  /* 0xffffffffff0f7424 */ /* 0x000fe400078e00ff */
[----:B0-----:R-:W-:Y:S02]  /*1c5e0*/  IMAD.MOV.U32 R12, RZ, RZ, R7 ;  /* 0x000000ffff0c7224 */ /* 0x001fe400078e0007 */
[----:B------:R-:W-:-:S07]  /*1c5f0*/  IMAD.IADD R27, R7, 0x1, R27 ;  /* 0x00000001071b7824 */ /* 0x000fce00078e021b */
[----:B------:R-:W-:Y:S05]  /*1c600*/  WARPSYNC.COLLECTIVE R15, `(.L_x_1343) ;  /* 0x000000000f087348 */ /* 0x000fea0003c00000 */
[----:B------:R0:W1:Y:S02]  /*1c610*/  SHFL.IDX P6, R14, R13, R12, R11 ;  /* 0x0000000c0d0e7389 */ /* 0x00006400000c000b */
[----:B01----:R-:W-:Y:S01]  /*1c620*/  ENDCOLLECTIVE ;  /* 0x000000000000791b */ /* 0x003fe20003800000 */
.L_x_1343:
[----:B------:R-:W-:Y:S02]  /*1c630*/  IMAD.MOV.U32 R13, RZ, RZ, R5 ;  /* 0x000000ffff0d7224 */ /* 0x000fe400078e0005 */
[----:B------:R-:W-:-:S07]  /*1c640*/  IMAD.MOV.U32 R25, RZ, RZ, R14 ;  /* 0x000000ffff197224 */ /* 0x000fce00078e000e */
[----:B------:R-:W-:Y:S05]  /*1c650*/  WARPSYNC.COLLECTIVE R15, `(.L_x_1344) ;  /* 0x000000000f087348 */ /* 0x000fea0003c00000 */
[----:B------:R0:W1:Y:S02]  /*1c660*/  SHFL.IDX P6, R14, R13, R12, R11 ;  /* 0x0000000c0d0e7389 */ /* 0x00006400000c000b */
[----:B01----:R-:W-:Y:S01]  /*1c670*/  ENDCOLLECTIVE ;  /* 0x000000000000791b */ /* 0x003fe20003800000 */
.L_x_1344:
[----:B------:R-:W-:Y:S01]  /*1c680*/  IMAD.MOV.U32 R5, RZ, RZ, R14 ;  /* 0x000000ffff057224 */ /* 0x000fe200078e000e */
[----:B------:R-:W-:Y:S06]  /*1c690*/  BRA `(.L_x_1345) ;  /* 0xffffffc400747947 */ /* 0x000fec000383ffff */
.L_x_1243:
[----:B------:R-:W-:Y:S01]  /*1c6a0*/  BSSY B0, `(.L_x_1346) ;  /* 0x0000007000007945 */ /* 0x000fe20003800000 */
[----:B------:R-:W-:Y:S02]  /*1c6b0*/  IMAD.MOV.U32 R13, RZ, RZ, R2 ;  /* 0x000000ffff0d7224 */ /* 0x000fe400078e0002 */
[----:B------:R-:W-:Y:S02]  /*1c6c0*/  IMAD.MOV.U32 R11, RZ, RZ, 0x1f ;  /* 0x0000001fff0b7424 */ /* 0x000fe400078e00ff */
[----:B------:R-:W-:-:S07]  /*1c6d0*/  IMAD.MOV.U32 R15, RZ, RZ, -0x1 ;  /* 0xffffffffff0f7424 */ /* 0x000fce00078e00ff */
[----:B0123--:R-:W-:Y:S05]  /*1c6e0*/  WARPSYNC.COLLECTIVE R15, `(.L_x_1347) ;  /* 0x000000000f087348 */ /* 0x00ffea0003c00000 */
[----:B------:R4:W0:Y:S02]  /*1c6f0*/  SHFL.IDX P6, R14, R13, R12, R11 ;  /* 0x0000000c0d0e7389 */ /* 0x00082400000c000b */
[----:B01234-:R-:W-:Y:S01]  /*1c700*/  ENDCOLLECTIVE ;  /* 0x000000000000791b */ /* 0x01ffe20003800000 */
.L_x_1347:
[----:B------:R-:W-:Y:S05]  /*1c710*/  BSYNC B0 ;  /* 0x0000000000007941 */ /* 0x000fea0003800000 */
.L_x_1346:
[----:B------:R-:W-:Y:S01]  /*1c720*/  IMAD.MOV.U32 R24, RZ, RZ, R14 ;  /* 0x000000ffff187224 */ /* 0x000fe200078e000e */
[----:B------:R-:W-:Y:S06]  /*1c730*/  BRA `(.L_x_1242) ;  /* 0xffffffc400647947 */ /* 0x000fec000383ffff */
.L_x_1249:
[----:B0-----:R0:W1:Y:S02]  /*1c740*/  SYNCS.PHASECHK.TRANS64.TRYWAIT P0, [R5+URZ+0x2d820], R0 ;  /* 0x02d82000050075a7 */ /* 0x001064000800017f */
[----:B-1----:R-:W-:Y:S05]  /*1c750*/  @!P0 NANOSLEEP.SYNCS 0x989680 ;  /* 0x009896800000895d */ /* 0x002fea0003900000 */
[----:B------:R-:W1:Y:S02]  /*1c760*/  @!P0 SYNCS.PHASECHK.TRANS64 P0, [R5+URZ+0x2d820], R0 ;  /* 0x02d82000050085a7 */ /* 0x000e64000800007f */
[----:B-1----:R-:W-:Y:S05]  /*1c770*/  @!P0 BRA `(.L_x_1249) ;  /* 0xfffffffc00f08947 */ /* 0x002fea000383ffff */
[----:B------:R-:W-:Y:S05]  /*1c780*/  BRA `(.L_x_1348) ;  /* 0xffffffcc00c07947 */ /* 0x000fea000383ffff */
.L_x_1250:
        /* <DEDUP_REMOVED lines=11> */
.L_x_1350:
[----:B------:R-:W-:Y:S05]  /*1c840*/  BSYNC B0 ;  /* 0x0000000000007941 */ /* 0x000fea0003800000 */
.L_x_1349:
[----:B------:R-:W-:Y:S05]  /*1c850*/  BRA `(.L_x_1351) ;  /* 0xffffffcc00a87947 */ /* 0x000fea000383ffff */
.L_x_1253:
[----:B------:R-:W-:Y:S01]  /*1c860*/  BSSY B1, `(.L_x_1352) ;  /* 0x0000006000017945 */ /* 0x000fe20003800000 */
[----:B------:R-:W-:-:S07]  /*1c870*/  IMAD.MOV.U32 R15, RZ, RZ, -0x1 ;  /* 0xffffffffff0f7424 */ /* 0x000fce00078e00ff */
[----:B0-2---:R-:W-:Y:S05]  /*1c880*/  WARPSYNC.COLLECTIVE R15, `(.L_x_1353) ;  /* 0x000000000f0c7348 */ /* 0x005fea0003c00000 */
[----:B------:R-:W-:Y:S02]  /*1c890*/  ELECT P6, UR62, PT ;  /* 0x00000000003e782f */ /* 0x000fe400038c0000 */
[----:B------:R-:W-:Y:S01]  /*1c8a0*/  MOV R14, UR62 ;  /* 0x0000003e000e7c02 */ /* 0x000fe20008000f00 */
[----:B0-2---:R-:W-:Y:S10]  /*1c8b0*/  ENDCOLLECTIVE ;  /* 0x000000000000791b */ /* 0x005ff40003800000 */
.L_x_1353:
[----:B------:R-:W-:Y:S05]  /*1c8c0*/  BSYNC B1 ;  /* 0x0000000000017941 */ /* 0x000fea0003800000 */
.L_x_1352:
[----:B------:R-:W-:Y:S05]  /*1c8d0*/  BRA `(.L_x_1354) ;  /* 0xffffffcc00a07947 */ /* 0x000fea000383ffff */
.L_x_1255:
[----:B0-----:R0:W1:Y:S02]  /*1c8e0*/  SYNCS.PHASECHK.TRANS64.TRYWAIT P1, [R3+URZ+0x2d840], R2 ;  /* 0x02d84002030075a7 */ /* 0x001064000802017f */
[----:B-1----:R-:W-:Y:S05]  /*1c8f0*/  @!P1 NANOSLEEP.SYNCS 0x989680 ;  /* 0x009896800000995d */ /* 0x002fea0003900000 */
[----:B------:R-:W1:Y:S02]  /*1c900*/  @!P1 SYNCS.PHASECHK.TRANS64 P1, [R3+URZ+0x2d840], R2 ;  /* 0x02d84002030095a7 */ /* 0x000e64000802007f */
[----:B-1----:R-:W-:Y:S05]  /*1c910*/  @!P1 BRA `(.L_x_1255) ;  /* 0xfffffffc00f09947 */ /* 0x002fea000383ffff */
[----:B------:R-:W-:Y:S05]  /*1c920*/  BRA `(.L_x_1355) ;  /* 0xffffffcc00c07947 */ /* 0x000fea000383ffff */
.L_x_1257:
[----:B-1----:R1:W3:Y:S02]  /*1c930*/  SYNCS.PHASECHK.TRANS64.TRYWAIT P1, [R23+URZ+0x2d840], R0 ;  /* 0x02d84000170075a7 */ /* 0x0022e4000802017f */
[----:B---3--:R-:W-:Y:S05]  /*1c940*/  @!P1 NANOSLEEP.SYNCS 0x989680 ;  /* 0x009896800000995d */ /* 0x008fea0003900000 */
[----:B------:R-:W3:Y:S02]  /*1c950*/  @!P1 SYNCS.PHASECHK.TRANS64 P1, [R23+URZ+0x2d840], R0 ;  /* 0x02d84000170095a7 */ /* 0x000ee4000802007f */
[----:B---3--:R-:W-:Y:S05]  /*1c960*/  @!P1 BRA `(.L_x_1257) ;  /* 0xfffffffc00f09947 */ /* 0x008fea000383ffff */
[----:B------:R-:W-:Y:S05]  /*1c970*/  BRA `(.L_x_1356) ;  /* 0xffffffcc00cc7947 */ /* 0x000fea000383ffff */
.L_x_1259:
[----:B---3--:R3:W4:Y:S02]  /*1c980*/  SYNCS.PHASECHK.TRANS64.TRYWAIT P1, [R3+URZ+0x2d860], R2 ;  /* 0x02d86002030075a7 */ /* 0x008724000802017f */
[----:B----4-:R-:W-:Y:S05]  /*1c990*/  @!P1 NANOSLEEP.SYNCS 0x989680 ;  /* 0x009896800000995d */ /* 0x010fea0003900000 */
[----:B------:R-:W4:Y:S02]  /*1c9a0*/  @!P1 SYNCS.PHASECHK.TRANS64 P1, [R3+URZ+0x2d860], R2 ;  /* 0x02d86002030095a7 */ /* 0x000f24000802007f */
[----:B----4-:R-:W-:Y:S05]  /*1c9b0*/  @!P1 BRA `(.L_x_1259) ;  /* 0xfffffffc00f09947 */ /* 0x010fea000383ffff */
[----:B------:R-:W-:Y:S05]  /*1c9c0*/  BRA `(.L_x_1357) ;  /* 0xffffffcc00c87947 */ /* 0x000fea000383ffff */
.L_x_1358:
        /* <DEDUP_REMOVED lines=11> */
.L_x_2784:


//--------------------- .text._ZN7cutlass13device_kernelIN5flash11enable_sm90INS1_16FlashAttnFwdSm90INS1_25CollectiveMainloopFwdSm90ILi2EN4cute5tupleIJNS5_1CILi1EEES8_S8_EEENS6_IJNS7_ILi192EEENS7_ILi128EEENS7_ILi96EEEEEELi96ENS_10bfloat16_tEfNS_4arch4Sm90ELb0ELb1ELb1ELb1ELb1ELb1ELb0ELb0ELb1ELb1ELb1ELb0EEENS1_21CollectiveEpilogueFwdINS6_IJSA_SC_SB_EEES9_SE_SG_Li384ELb1ELb1ELb1ELb0EEENS1_36VarlenDynamicPersistentTileSchedulerILi192ELi128ELi384ELi128ELb1ELb1ELb1ELb1ELb0ELb1EEEEEEEEEvNT_6ParamsE --------------------------
	.section	.text._ZN7cutlass13device_kernelIN5flash11enable_sm90INS1_16FlashAttnFwdSm90INS1_25CollectiveMainloopFwdSm90ILi2EN4cute5tupleIJNS5_1CILi1EEES8_S8_EEENS6_IJNS7_ILi192EEENS7_ILi128EEENS7_ILi96EEEEEELi96ENS_10bfloat16_tEfNS_4arch4Sm90ELb0ELb1ELb1ELb1ELb1ELb1ELb0ELb0ELb1ELb1ELb1ELb0EEENS1_21CollectiveEpilogueFwdINS6_IJSA_SC_SB_EEES9_SE_SG_Li384ELb1ELb1ELb1ELb0EEENS1_36VarlenDynamicPersistentTileSchedulerILi192ELi128ELi384ELi128ELb1ELb1ELb1ELb1ELb0ELb1EEEEEEEEEvNT_6ParamsE,"ax",@progbits
	.align	128
.text._ZN7cutlass13device_kernelIN5flash11enable_sm90INS1_16FlashAttnFwdSm90INS1_25CollectiveMainloopFwdSm90ILi2EN4cute5tupleIJNS5_1CILi1EEES8_S8_EEENS6_IJNS7_ILi192EEENS7_ILi128EEENS7_ILi96EEEEEELi96ENS_10bfloat16_tEfNS_4arch4Sm90ELb0ELb1ELb1ELb1ELb1ELb1ELb0ELb0ELb1ELb1ELb1ELb0EEENS1_21CollectiveEpilogueFwdINS6_IJSA_SC_SB_EEES9_SE_SG_Li384ELb1ELb1ELb1ELb0EEENS1_36VarlenDynamicPersistentTileSchedulerILi192ELi128ELi384ELi128ELb1ELb1ELb1ELb1ELb0ELb1EEEEEEEEEvNT_6ParamsE:
        .type           _ZN7cutlass13device_kernelIN5flash11enable_sm90INS1_16FlashAttnFwdSm90INS1_25CollectiveMainloopFwdSm90ILi2EN4cute5tupleIJNS5_1CILi1EEES8_S8_EEENS6_IJNS7_ILi192EEENS7_ILi128EEENS7_ILi96EEEEEELi96ENS_10bfloat16_tEfNS_4arch4Sm90ELb0ELb1ELb1ELb1ELb1ELb1ELb0ELb0ELb1ELb1ELb1ELb0EEENS1_21CollectiveEpilogueFwdINS6_IJSA_SC_SB_EEES9_SE_SG_Li384ELb1ELb1ELb1ELb0EEENS1_36VarlenDynamicPersistentTileSchedulerILi192ELi128ELi384ELi128ELb1ELb1ELb1ELb1ELb0ELb1EEEEEEEEEvNT_6ParamsE,@function
        .size           _ZN7cutlass13device_kernelIN5flash11enable_sm90INS1_16FlashAttnFwdSm90INS1_25CollectiveMainloopFwdSm90ILi2EN4cute5tupleIJNS5_1CILi1EEES8_S8_EEENS6_IJNS7_ILi192EEENS7_ILi128EEENS7_ILi96EEEEEELi96ENS_10bfloat16_tEfNS_4arch4Sm90ELb0ELb1ELb1ELb1ELb1ELb1ELb0ELb0ELb1ELb1ELb1ELb0EEENS1_21CollectiveEpilogueFwdINS6_IJSA_SC_SB_EEES9_SE_SG_Li384ELb1ELb1ELb1ELb0EEENS1_36VarlenDynamicPersistentTileSchedulerILi192ELi128ELi384ELi128ELb1ELb1ELb1ELb1ELb0ELb1EEEEEEEEEvNT_6ParamsE,(.L_x_2785 - _ZN7cutlass13device_kernelIN5flash11enable_sm90INS1_16FlashAttnFwdSm90INS1_25CollectiveMainloopFwdSm90ILi2EN4cute5tupleIJNS5_1CILi1EEES8_S8_EEENS6_IJNS7_ILi192EEENS7_ILi128EEENS7_ILi96EEEEEELi96ENS_10bfloat16_tEfNS_4arch4Sm90ELb0ELb1ELb1ELb1ELb1ELb1ELb0ELb0ELb1ELb1ELb1ELb0EEENS1_21CollectiveEpilogueFwdINS6_IJSA_SC_SB_EEES9_SE_SG_Li384ELb1ELb1ELb1ELb0EEENS1_36VarlenDynamicPersistentTileSchedulerILi192ELi128ELi384ELi128ELb1ELb1ELb1ELb1ELb0ELb1EEEEEEEEEvNT_6ParamsE)
        .other          _ZN7cutlass13device_kernelIN5flash11enable_sm90INS1_16FlashAttnFwdSm90INS1_25CollectiveMainloopFwdSm90ILi2EN4cute5tupleIJNS5_1CILi1EEES8_S8_EEENS6_IJNS7_ILi192EEENS7_ILi128EEENS7_ILi96EEEEEELi96ENS_10bfloat16_tEfNS_4arch4Sm90ELb0ELb1ELb1ELb1ELb1ELb1ELb0ELb0ELb1ELb1ELb1ELb0EEENS1_21CollectiveEpilogueFwdINS6_IJSA_SC_SB_EEES9_SE_SG_Li384ELb1ELb1ELb1ELb0EEENS1_36VarlenDynamicPersistentTileSchedulerILi192ELi128ELi384ELi128ELb1ELb1ELb1ELb1ELb0ELb1EEEEEEEEEvNT_6ParamsE,@"STO_CUDA_ENTRY STV_DEFAULT"
_ZN7cutlass13device_kernelIN5flash11enable_sm90INS1_16FlashAttnFwdSm90INS1_25CollectiveMainloopFwdSm90ILi2EN4cute5tupleIJNS5_1CILi1EEES8_S8_EEENS6_IJNS7_ILi192EEENS7_ILi128EEENS7_ILi96EEEEEELi96ENS_10bfloat16_tEfNS_4arch4Sm90ELb0ELb1ELb1ELb1ELb1ELb1ELb0ELb0ELb1ELb1ELb1ELb0EEENS1_21CollectiveEpilogueFwdINS6_IJSA_SC_SB_EEES9_SE_SG_Li384ELb1ELb1ELb1ELb0EEENS1_36VarlenDynamicPersistentTileSchedulerILi192ELi128ELi384ELi128ELb1ELb1ELb1ELb1ELb0ELb1EEEEEEEEEvNT_6ParamsE:
        /* <DEDUP_REMOVED lines=18> */
.L_x_1360:
[----:B------:R-:W-:Y:S05]  /*0120*/  BSYNC B0 ;  /* 0x0000000000007941 */ /* 0x000fea0003800000 */
.L_x_1359:
        /* <DEDUP_REMOVED lines=41> */
.L_x_1361:
        /* <DEDUP_REMOVED lines=22> */
.L_x_1362:
        /* <DEDUP_REMOVED lines=18> */
.L_x_1363:
        /* <DEDUP_REMOVED lines=22> */
.L_x_1364:
        /* <DEDUP_REMOVED lines=22> */
.L_x_1365:
        /* <DEDUP_REMOVED lines=8> */
.L_x_1368:
        /* <DEDUP_REMOVED lines=22> */
[----:B------:R-:W-:Y:S02]  /*0ae0*/  R2UR UR40, R2 ;  /* 0x00000000022872ca */ /* 0x000fe400000e0000 */
[----:B------:R-:W-:Y:S01]  /*0af0*/  CS2R R22, SRZ ;  /* 0x0000000000167805 */ /* 0x000fe2000001ff00 */
[----:B------:R-:W-:Y:S01]  /*0b00*/  ULOP3.LUT UR39, UR36, 0x1, URZ, 0xfc, !UPT ;  /* 0x0000000124277892 */ /* 0x000fe2000f8efc3f */
[----:B------:R-:W-:-:S09]  /*0b10*/  UMOV UR37, URZ ;  /* 0x0000003f00257c82 */ /* 0x000fd20008000000 */
[----:B------:R-:W-:Y:S01]  /*0b20*/  UIADD3 UR40, UR40, 0xc400, URZ ;  /* 0x0000c40028287890 */ /* 0x000fe2000fffe03f */
[----:B0-----:R-:W-:-:S05]  /*0b30*/  VIADD R0, R0, 0xffffff80 ;  /* 0xffffff8000007836 */ /* 0x001fca0000000000 */
[----:B------:R-:W-:Y:S02]  /*0b40*/  SHF.R.S32.HI R3, RZ, 0x1f, R0 ;  /* 0x0000001fff037819 */ /* 0x000fe40000011400 */
[-C--:B------:R-:W-:Y:S02]  /*0b50*/  LEA.HI R6, R0, R0.reuse, RZ, 0x1 ;  /* 0x0000000000067211 */ /* 0x080fe400078f08ff */
[CC--:B------:R-:W-:Y:S02]  /*0b60*/  LEA.HI R5, R3.reuse, R0.reuse, RZ, 0x4 ;  /* 0x0000000003057211 */ /* 0x0c0fe400078f20ff */
[CC--:B------:R-:W-:Y:S02]  /*0b70*/  LEA.HI R7, R3.reuse, R0.reuse, RZ, 0x5 ;  /* 0x0000000003077211 */ /* 0x0c0fe400078f28ff */
[CC--:B------:R-:W-:Y:S02]  /*0b80*/  LEA.HI R4, R3.reuse, R0.reuse, RZ, 0x2 ;  /* 0x0000000003047211 */ /* 0x0c0fe400078f10ff */
[----:B------:R-:W-:-:S02]  /*0b90*/  LEA.HI R3, R3, R0, RZ, 0x7 ;  /* 0x0000000003037211 */ /* 0x000fc400078f38ff */
[----:B------:R-:W-:Y:S02]  /*0ba0*/  LOP3.LUT R9, R6, 0xfffffffe, RZ, 0xc0, !PT ;  /* 0xfffffffe06097812 */ /* 0x000fe400078ec0ff */
[--C-:B------:R-:W-:Y:S02]  /*0bb0*/  SHF.R.S32.HI R8, RZ, 0x2, R4.reuse ;  /* 0x00000002ff087819 */ /* 0x100fe40000011404 */
[----:B------:R-:W-:Y:S01]  /*0bc0*/  SHF.R.S32.HI R11, RZ, 0x1f, R4 ;  /* 0x0000001fff0b7819 */ /* 0x000fe20000011404 */
[----:B------:R-:W-:Y:S01]  /*0bd0*/  IMAD.IADD R18, R0, 0x1, -R9 ;  /* 0x0000000100127824 */ /* 0x000fe200078e0a09 */
[----:B------:R-:W-:Y:S02]  /*0be0*/  LOP3.LUT R13, R4, 0xfffffffc, RZ, 0xc0, !PT ;  /* 0xfffffffc040d7812 */ /* 0x000fe400078ec0ff */
[----:B------:R-:W-:Y:S01]  /*0bf0*/  SHF.R.S32.HI R4, RZ, 0x7, R3 ;  /* 0x00000007ff047819 */ /* 0x000fe20000011403 */
[----:B------:R-:W-:Y:S01]  /*0c00*/  IMAD.SHL.U32 R24, R18, 0x4, RZ ;  /* 0x0000000412187824 */ /* 0x000fe200078e00ff */
[----:B------:R-:W-:Y:S01]  /*0c10*/  SHF.R.S32.HI R12, RZ, 0x1, R6 ;  /* 0x00000001ff0c7819 */ /* 0x000fe20000011406 */
[----:B------:R-:W-:Y:S01]  /*0c20*/  IMAD.IADD R13, R0, 0x1, -R13 ;  /* 0x00000001000d7824 */ /* 0x000fe200078e0a0d */
[----:B------:R-:W-:Y:S01]  /*0c30*/  LOP3.LUT R15, R3, 0xffffff80, RZ, 0xc0, !PT ;  /* 0xffffff80030f7812 */ /* 0x000fe200078ec0ff */
[----:B------:R-:W-:Y:S01]  /*0c40*/  IMAD.HI R10, R4, 0x55555556, RZ ;  /* 0x55555556040a7827 */ /* 0x000fe200078e02ff */
[----:B------:R-:W-:Y:S01]  /*0c50*/  LEA.HI R11, R11, R8, RZ, 0x2 ;  /* 0x000000080b0b7211 */ /* 0x000fe200078f10ff */
[----:B------:R0:W-:Y:S01]  /*0c60*/  STL [R1+0xb4], R18 ;  /* 0x0000b41201007387 */ /* 0x0001e20000100800 */
[----:B------:R-:W-:Y:S01]  /*0c70*/  LEA.HI R9, R6, R12, RZ, 0x1 ;  /* 0x0000000c06097211 */ /* 0x000fe200078f08ff */
[----:B------:R-:W-:Y:S01]  /*0c80*/  IMAD.IADD R21, R0, 0x1, -R15 ;  /* 0x0000000100157824 */ /* 0x000fe200078e0a0f */
[----:B------:R-:W-:Y:S01]  /*0c90*/  LOP3.LUT R3, R5, 0xfffffff0, RZ, 0xc0, !PT ;  /* 0xfffffff005037812 */ /* 0x000fe200078ec0ff */
[----:B------:R-:W-:Y:S01]  /*0ca0*/  VIADD R20, R24, 0x20 ;  /* 0x0000002018147836 */ /* 0x000fe20000000000 */
[----:B------:R-:W-:-:S02]  /*0cb0*/  SHF.R.S32.HI R6, RZ, 0x4, R5 ;  /* 0x00000004ff067819 */ /* 0x000fc40000011405 */
[----:B------:R-:W-:Y:S01]  /*0cc0*/  LOP3.LUT R11, R11, 0xfffffffc, RZ, 0xc0, !PT ;  /* 0xfffffffc0b0b7812 */ /* 0x000fe200078ec0ff */
[----:B------:R-:W-:Y:S01]  /*0cd0*/  IMAD.IADD R3, R0, 0x1, -R3 ;  /* 0x0000000100037824 */ /* 0x000fe200078e0a03 */
[----:B------:R-:W-:Y:S01]  /*0ce0*/  LEA.HI R17, R10, R10, RZ, 0x1 ;  /* 0x0000000a0a117211 */ /* 0x000fe200078f08ff */
[----:B------:R-:W-:Y:S01]  /*0cf0*/  VIADD R0, R24, 0x10 ;  /* 0x0000001018007836 */ /* 0x000fe20000000000 */
[----:B------:R-:W-:Y:S01]  /*0d00*/  LEA.HI R5, R5, R6, RZ, 0x1 ;  /* 0x0000000605057211 */ /* 0x000fe200078f08ff */
[----:B------:R-:W-:Y:S01]  /*0d10*/  IMAD.IADD R11, R8, 0x1, -R11 ;  /* 0x00000001080b7824 */ /* 0x000fe200078e0a0b */
[----:B------:R-:W-:Y:S01]  /*0d20*/  LOP3.LUT R9, R9, 0x7fffffe, RZ, 0xc0, !PT ;  /* 0x07fffffe09097812 */ /* 0x000fe200078ec0ff */
[----:B------:R-:W-:Y:S01]  /*0d30*/  STL [R1+0xb8], R21 ;  /* 0x0000b81501007387 */ /* 0x000fe20000100800 */
[----:B------:R-:W-:Y:S01]  /*0d40*/  SHF.R.S32.HI R8, RZ, 0x1f, R21 ;  /* 0x0000001fff087819 */ /* 0x000fe20000011415 */
[----:B------:R-:W-:Y:S01]  /*0d50*/  IMAD R17, R17, -0x3, R4 ;  /* 0xfffffffd11117824 */ /* 0x000fe200078e0204 */
[----:B------:R-:W-:Y:S01]  /*0d60*/  LOP3.LUT R5, R5, 0x1ffffffe, RZ, 0xc0, !PT ;  /* 0x1ffffffe05057812 */ /* 0x000fe200078ec0ff */
[----:B------:R-:W-:Y:S01]  /*0d70*/  IMAD.IADD R9, R12, 0x1, -R9 ;  /* 0x000000010c097824 */ /* 0x000fe200078e0a09 */
[----:B------:R-:W-:Y:S01]  /*0d80*/  STL [R1+0x60], R24 ;  /* 0x0000601801007387 */ /* 0x000fe20000100800 */
[C---:B------:R-:W-:Y:S01]  /*0d90*/  LEA.HI R4, R13.reuse, R13, RZ, 0x1 ;  /* 0x0000000d0d047211 */ /* 0x040fe200078f08ff */
[----:B------:R-:W-:Y:S01]  /*0da0*/  IMAD.IADD R12, R24, 0x1, R0 ;  /* 0x00000001180c7824 */ /* 0x000fe200078e0200 */
[----:B------:R-:W-:Y:S01]  /*0db0*/  LEA.HI R10, R8, R21, RZ, 0x2 ;  /* 0x00000015080a7211 */ /* 0x000fe200078f10ff */
[----:B------:R1:W-:Y:S01]  /*0dc0*/  STL [R1+0x88], R0 ;  /* 0x0000880001007387 */ /* 0x0003e20000100800 */
[----:B------:R-:W-:Y:S01]  /*0dd0*/  IMAD.IADD R5, R6, 0x1, -R5 ;  /* 0x0000000106057824 */ /* 0x000fe200078e0a05 */
[----:B------:R-:W-:Y:S01]  /*0de0*/  LOP3.LUT R4, R4, 0x1ffffffe, RZ, 0xc0, !PT ;  /* 0x1ffffffe04047812 */ /* 0x000fe200078ec0ff */
[----:B------:R-:W-:Y:S01]  /*0df0*/  IMAD R14, R6, 0x8, R9 ;  /* 0x00000008060e7824 */ /* 0x000fe200078e0209 */
[--C-:B------:R-:W-:Y:S01]  /*0e00*/  SHF.R.S32.HI R6, RZ, 0x2, R10.reuse ;  /* 0x00000002ff067819 */ /* 0x100fe2000001140a */
[----:B------:R2:W-:Y:S01]  /*0e10*/  STL [R1+0x84], R20 ;  /* 0x0000841401007387 */ /* 0x0005e20000100800 */
[----:B------:R-:W-:Y:S01]  /*0e20*/  SHF.R.S32.HI R9, RZ, 0x1f, R10 ;  /* 0x0000001fff097819 */ /* 0x000fe2000001140a */
[----:B------:R-:W-:Y:S01]  /*0e30*/  IMAD.IADD R13, R13, 0x1, -R4 ;  /* 0x000000010d0d7824 */ /* 0x000fe200078e0a04 */
[----:B------:R-:W-:Y:S01]  /*0e40*/  SHF.R.S32.HI R7, RZ, 0x5, R7 ;  /* 0x00000005ff077819 */ /* 0x000fe20000011407 */
[----:B0-----:R-:W-:Y:S01]  /*0e50*/  IMAD.SHL.U32 R18, R18, 0x8, RZ ;  /* 0x0000000812127824 */ /* 0x001fe200078e00ff */
[--C-:B-1----:R-:W-:Y:S01]  /*0e60*/  SHF.R.S32.HI R0, RZ, 0x1f, R3.reuse ;  /* 0x0000001fff007819 */ /* 0x102fe20000011403 */
[----:B------:R-:W-:Y:S01]  /*0e70*/  IMAD.SHL.U32 R11, R11, 0x40, RZ ;  /* 0x000000400b0b7824 */ /* 0x000fe200078e00ff */
[----:B------:R-:W-:Y:S01]  /*0e80*/  LEA.HI R9, R9, R6, RZ, 0x3 ;  /* 0x0000000609097211 */ /* 0x000fe200078f18ff */
[----:B------:R-:W-:Y:S01]  /*0e90*/  IMAD R19, R7, 0x10, R3 ;  /* 0x0000001007137824 */ /* 0x000fe200078e0203 */
[----:B------:R-:W-:Y:S01]  /*0ea0*/  LEA.HI R0, R0, R3, RZ, 0x3 ;  /* 0x0000000300007211 */ /* 0x000fe200078f18ff */
[C---:B------:R-:W-:Y:S01]  /*0eb0*/  VIADD R137, R18.reuse, 0x30 ;  /* 0x0000003012897836 */ /* 0x040fe20000000000 */
[----:B------:R-:W-:Y:S01]  /*0ec0*/  LOP3.LUT R9, R9, 0xfffffff8, RZ, 0xc0, !PT ;  /* 0xfffffff809097812 */ /* 0x000fe200078ec0ff */
[----:B------:R-:W-:Y:S01]  /*0ed0*/  VIADD R136, R18, 0x40 ;  /* 0x0000004012887836 */ /* 0x000fe20000000000 */
[----:B------:R-:W-:Y:S01]  /*0ee0*/  LOP3.LUT R4, R0, 0xfffffff8, RZ, 0xc0, !PT ;  /* 0xfffffff800047812 */ /* 0x000fe200078ec0ff */
[----:B------:R-:W-:Y:S01]  /*0ef0*/  VIADD R138, R18, 0x50 ;  /* 0x00000050128a7836 */ /* 0x000fe20000000000 */
[----:B------:R-:W-:Y:S01]  /*0f00*/  LEA.HI R8, R8, R21, RZ, 0x5 ;  /* 0x0000001508087211 */ /* 0x000fe200078f28ff */
[----:B------:R-:W-:Y:S01]  /*0f10*/  IMAD.IADD R9, R6, 0x1, -R9 ;  /* 0x0000000106097824 */ /* 0x000fe200078e0a09 */
[----:B------:R-:W-:Y:S01]  /*0f20*/  SHF.R.S32.HI R15, RZ, 0x1f, R12 ;  /* 0x0000001fff0f7819 */ /* 0x000fe2000001140c */
[----:B------:R-:W-:Y:S01]  /*0f30*/  IMAD.IADD R4, R3, 0x1, -R4 ;  /* 0x0000000103047824 */ /* 0x000fe200078e0a04 */
[----:B------:R-:W-:Y:S01]  /*0f40*/  SHF.R.S32.HI R8, RZ, 0x5, R8 ;  /* 0x00000005ff087819 */ /* 0x000fe20000011408 */
[----:B------:R-:W-:Y:S01]  /*0f50*/  IMAD.SHL.U32 R6, R0, 0x40, RZ ;  /* 0x0000004000067824 */ /* 0x000fe200078e00ff */
[----:B------:R-:W-:Y:S01]  /*0f60*/  LEA.HI R15, R15, R12, RZ, 0x3 ;  /* 0x0000000c0f0f7211 */ /* 0x000fe200078f18ff */
[C---:B------:R-:W-:Y:S01]  /*0f70*/  IMAD.SHL.U32 R3, R4.reuse, 0x40, RZ ;  /* 0x0000004004037824 */ /* 0x040fe200078e00ff */
[----:B------:R-:W-:Y:S01]  /*0f80*/  R2P PR, R4, 0x6 ;  /* 0x0000000604007804 */ /* 0x000fe20000000000 */
[----:B------:R-:W-:Y:S01]  /*0f90*/  IMAD.SHL.U32 R0, R5, 0x8, RZ ;  /* 0x0000000805007824 */ /* 0x000fe200078e00ff */
[----:B------:R-:W-:Y:S01]  /*0fa0*/  LOP3.LUT R6, R6, 0x7ffffe00, RZ, 0xc0, !PT ;  /* 0x7ffffe0006067812 */ /* 0x000fe200078ec0ff */
[----:B------:R-:W-:Y:S01]  /*0fb0*/  IMAD.IADD R12, R24, 0x1, R20 ;  /* 0x00000001180c7824 */ /* 0x000fe200078e0214 */
[----:B------:R-:W-:Y:S01]  /*0fc0*/  LOP3.LUT R3, R3, 0x1c0, RZ, 0xc0, !PT ;  /* 0x000001c003037812 */ /* 0x000fe200078ec0ff */
[--C-:B--2---:R-:W-:Y:S01]  /*0fd0*/  IMAD.U32 R20, R19, 0x20, R0.reuse ;  /* 0x0000002013147824 */ /* 0x104fe200078e0000 */
[----:B------:R-:W-:Y:S01]  /*0fe0*/  LOP3.LUT R10, R10, 0x7ffffffc, RZ, 0xc0, !PT ;  /* 0x7ffffffc0a0a7812 */ /* 0x000fe200078ec0ff */
[----:B------:R-:W-:Y:S01]  /*0ff0*/  IMAD R8, R8, 0x10, R9 ;  /* 0x0000001008087824 */ /* 0x000fe200078e0209 */
[----:B------:R-:W-:Y:S01]  /*1000*/  LOP3.LUT R0, R3, 0x8, R0, 0xf8, !PT ;  /* 0x0000000803007812 */ /* 0x000fe200078ef800 */
[----:B------:R-:W-:Y:S01]  /*1010*/  IMAD R6, R7, 0x400, R6 ;  /* 0x0000040007067824 */ /* 0x000fe200078e0206 */
[----:B------:R-:W-:Y:S01]  /*1020*/  SHF.R.U32.HI R3, RZ, 0x3, R3 ;  /* 0x00000003ff037819 */ /* 0x000fe20000011603 */
[----:B------:R0:W-:Y:S01]  /*1030*/  STL [R1+0xc4], R20 ;  /* 0x0000c41401007387 */ /* 0x0001e20000100800 */
[C---:B------:R-:W-:Y:S01]  /*1040*/  VIADD R7, R24.reuse, 0x8 ;  /* 0x0000000818077836 */ /* 0x040fe20000000000 */
[----:B------:R-:W-:Y:S01]  /*1050*/  SHF.R.S32.HI R5, RZ, 0x1f, R12 ;  /* 0x0000001fff057819 */ /* 0x000fe2000001140c */
[----:B------:R-:W-:Y:S01]  /*1060*/  VIADD R4, R24, 0x18 ;  /* 0x0000001818047836 */ /* 0x000fe20000000000 */
[----:B------:R-:W-:Y:S01]  /*1070*/  LOP3.LUT R3, R0, R3, RZ, 0x3c, !PT ;  /* 0x0000000300037212 */ /* 0x000fe200078e3cff */
[----:B------:R-:W-:Y:S01]  /*1080*/  VIADD R0, R24, 0x28 ;  /* 0x0000002818007836 */ /* 0x000fe20000000000 */
[----:B------:R-:W-:Y:S01]  /*1090*/  LEA.HI R5, R5, R12, RZ, 0x3 ;  /* 0x0000000c05057211 */ /* 0x000fe200078f18ff */
[----:B------:R-:W-:Y:S01]  /*10a0*/  IMAD.SHL.U32 R24, R14, 0x20, RZ ;  /* 0x000000200e187824 */ /* 0x000fe200078e00ff */
[----:B------:R-:W-:Y:S01]  /*10b0*/  SHF.R.S32.HI R19, RZ, 0x1f, R18 ;  /* 0x0000001fff137819 */ /* 0x000fe20000011412 */
[----:B------:R-:W-:-:S02]  /*10c0*/  IMAD.IADD R10, R21, 0x1, -R10 ;  /* 0x00000001150a7824 */ /* 0x000fc400078e0a0a */
[----:B0-----:R-:W-:Y:S01]  /*10d0*/  IMAD R20, R17, 0x40, R8 ;  /* 0x0000004011147824 */ /* 0x001fe200078e0208 */
[----:B------:R-:W-:Y:S01]  /*10e0*/  SHF.R.S32.HI R8, RZ, 0x3, R15 ;  /* 0x00000003ff087819 */ /* 0x000fe2000001140f */
[----:B------:R-:W-:Y:S02]  /*10f0*/  IMAD.SHL.U32 R156, R10, 0x2, RZ ;  /* 0x000000020a9c7824 */ /* 0x000fe400078e00ff */
[----:B------:R-:W-:Y:S01]  /*1100*/  IMAD.IADD R3, R6, 0x1, R3 ;  /* 0x0000000106037824 */ /* 0x000fe200078e0203 */
[----:B------:R-:W-:Y:S01]  /*1110*/  STL [R1+0xc0], R20 ;  /* 0x0000c01401007387 */ /* 0x000fe20000100800 */
[----:B------:R-:W-:Y:S02]  /*1120*/  IMAD.MOV.U32 R6, RZ, RZ, 0x40 ;  /* 0x00000040ff067424 */ /* 0x000fe400078e00ff */
[C---:B------:R-:W-:Y:S01]  /*1130*/  VIADD R21, R156.reuse, 0x8 ;  /* 0x000000089c157836 */ /* 0x040fe20000000000 */
[----:B------:R-:W-:Y:S01]  /*1140*/  STL [R1+0xc], RZ ;  /* 0x00000cff01007387 */ /* 0x000fe20000100800 */
[----:B------:R-:W-:-:S02]  /*1150*/  VIADD R12, R156, 0x20 ;  /* 0x000000209c0c7836 */ /* 0x000fc40000000000 */
[C---:B------:R-:W-:Y:S01]  /*1160*/  VIADD R10, R156.reuse, 0x30 ;  /* 0x000000309c0a7836 */ /* 0x040fe20000000000 */
[----:B------:R-:W-:Y:S01]  /*1170*/  STL [R1+0x90], R7 ;  /* 0x0000900701007387 */ /* 0x000fe20000100800 */
[C---:B------:R-:W-:Y:S02]  /*1180*/  VIADD R9, R156.reuse, 0x38 ;  /* 0x000000389c097836 */ /* 0x040fe40000000000 */
[----:B------:R-:W-:Y:S01]  /*1190*/  IMAD R3, R3, 0x2, R2 ;  /* 0x0000000203037824 */ /* 0x000fe200078e0202 */
[----:B------:R0:W-:Y:S01]  /*11a0*/  STL [R1+0x8c], R4 ;  /* 0x00008c0401007387 */ /* 0x0001e20000100800 */
[C---:B------:R-:W-:Y:S01]  /*11b0*/  VIADD R15, R156.reuse, 0x10 ;  /* 0x000000109c0f7836 */ /* 0x040fe20000000000 */
[----:B------:R-:W-:Y:S01]  /*11c0*/  SHF.R.S32.HI R9, RZ, 0x1f, R9 ;  /* 0x0000001fff097819 */ /* 0x000fe20000011409 */
[C---:B------:R-:W-:Y:S01]  /*11d0*/  VIADD R14, R156.reuse, 0x18 ;  /* 0x000000189c0e7836 */ /* 0x040fe20000000000 */
[----:B------:R1:W-:Y:S01]  /*11e0*/  STL [R1+0x98], R0 ;  /* 0x0000980001007387 */ /* 0x0003e20000100800 */
[----:B------:R-:W-:Y:S01]  /*11f0*/  IMAD.MOV.U32 R17, RZ, RZ, RZ ;  /* 0x000000ffff117224 */ /* 0x000fe200078e00ff */
[----:B------:R-:W-:Y:S01]  /*1200*/  SHF.R.S32.HI R15, RZ, 0x1f, R15 ;  /* 0x0000001fff0f7819 */ /* 0x000fe2000001140f */
[----:B------:R-:W-:Y:S01]  /*1210*/  VIADD R25, R156, 0x58 ;  /* 0x000000589c197836 */ /* 0x000fe20000000000 */
[----:B------:R-:W-:-:S02]  /*1220*/  SHF.R.S32.HI R14, RZ, 0x1f, R14 ;  /* 0x0000001fff0e7819 */ /* 0x000fc4000001140e */
[----:B0-----:R-:W-:Y:S02]  /*1230*/  SHF.R.S32.HI R4, RZ, 0x1f, R137 ;  /* 0x0000001fff047819 */ /* 0x001fe40000011489 */
[----:B-1----:R-:W-:-:S03]  /*1240*/  SHF.R.S32.HI R0, RZ, 0x1f, R136 ;  /* 0x0000001fff007819 */ /* 0x002fc60000011488 */
[----:B------:R0:W-:Y:S04]  /*1250*/  STL [R1+0x80], R4 ;  /* 0x0000800401007387 */ /* 0x0001e80000100800 */
[----:B------:R1:W-:Y:S01]  /*1260*/  STL [R1+0x7c], R0 ;  /* 0x00007c0001007387 */ /* 0x0003e20000100800 */
[----:B0-----:R-:W-:Y:S01]  /*1270*/  LOP3.LUT R4, R11, 0xc0, RZ, 0xc0, !PT ;  /* 0x000000c00b047812 */ /* 0x001fe200078ec0ff */
[----:B------:R-:W-:Y:S01]  /*1280*/  VIADD R11, R156, 0x28 ;  /* 0x000000289c0b7836 */ /* 0x000fe20000000000 */
[----:B-1----:R-:W-:Y:S02]  /*1290*/  SHF.R.S32.HI R0, RZ, 0x1f, R138 ;  /* 0x0000001fff007819 */ /* 0x002fe4000001148a */
[----:B------:R-:W-:Y:S02]  /*12a0*/  SHF.R.U32.HI R7, RZ, 0x3, R4 ;  /* 0x00000003ff077819 */ /* 0x000fe40000011604 */
[----:B------:R-:W-:Y:S01]  /*12b0*/  SHF.R.S32.HI R11, RZ, 0x1f, R11 ;  /* 0x0000001fff0b7819 */ /* 0x000fe2000001140b */
[----:B------:R0:W-:Y:S04]  /*12c0*/  STL [R1+0x78], R0 ;  /* 0x0000780001007387 */ /* 0x0001e80000100800 */
[----:B------:R1:W-:Y:S04]  /*12d0*/  STL [R1+0x50], R4 ;  /* 0x0000500401007387 */ /* 0x0003e80000100800 */
[----:B------:R-:W-:Y:S01]  /*12e0*/  STL [R1+0x58], R24 ;  /* 0x0000581801007387 */ /* 0x000fe20000100800 */
[----:B0-----:R-:W-:-:S03]  /*12f0*/  LOP3.LUT R0, R4, 0x8, R18, 0xf8, !PT ;  /* 0x0000000804007812 */ /* 0x001fc600078ef812 */
[----:B------:R0:W-:Y:S01]  /*1300*/  STL [R1+0x54], R7 ;  /* 0x0000540701007387 */ /* 0x0001e20000100800 */
[----:B------:R-:W-:-:S03]  /*1310*/  LOP3.LUT R0, R0, R7, RZ, 0x3c, !PT ;  /* 0x0000000700007212 */ /* 0x000fc600078e3cff */
[----:B------:R2:W-:Y:S01]  /*1320*/  STL [R1+0x68], R8 ;  /* 0x0000680801007387 */ /* 0x0005e20000100800 */
[----:B-1----:R-:W-:Y:S01]  /*1330*/  LOP3.LUT R4, R4, 0x18, R18, 0xf8, !PT ;  /* 0x0000001804047812 */ /* 0x002fe200078ef812 */
[----:B------:R-:W-:-:S03]  /*1340*/  IMAD.IADD R0, R24, 0x1, R0 ;  /* 0x0000000118007824 */ /* 0x000fc600078e0200 */
[----:B------:R-:W-:Y:S01]  /*1350*/  LOP3.LUT R4, R4, R7, RZ, 0x3c, !PT ;  /* 0x0000000704047212 */ /* 0x000fe200078e3cff */
[----:B0-----:R-:W-:Y:S01]  /*1360*/  VIADD R7, R156, 0x48 ;  /* 0x000000489c077836 */ /* 0x001fe20000000000 */
[----:B--2---:R-:W-:-:S03]  /*1370*/  SHF.R.S32.HI R8, RZ, 0x3, R5 ;  /* 0x00000003ff087819 */ /* 0x004fc60000011405 */
[----:B------:R-:W-:Y:S01]  /*1380*/  IMAD.IADD R4, R24, 0x1, R4 ;  /* 0x0000000118047824 */ /* 0x000fe200078e0204 */
[----:B------:R-:W-:Y:S02]  /*1390*/  SEL R5, R6, 0xffffffc0, !P2 ;  /* 0xffffffc006057807 */ /* 0x000fe40005000000 */
[----:B------:R-:W-:Y:S01]  /*13a0*/  SHF.R.S32.HI R6, RZ, 0x1f, R156 ;  /* 0x0000001fff067819 */ /* 0x000fe2000001149c */
[----:B------:R0:W-:Y:S01]  /*13b0*/  STL [R1+0x6c], R8 ;  /* 0x00006c0801007387 */ /* 0x0001e20000100800 */
[----:B------:R-:W-:-:S03]  /*13c0*/  VIADD R6, R156, 0x50 ;  /* 0x000000509c067836 */ /* 0x000fc60000000000 */
[----:B------:R1:W-:Y:S04]  /*13d0*/  STL [R1+0xa4], R0 ;  /* 0x0000a40001007387 */ /* 0x0003e80000100800 */
[----:B------:R2:W-:Y:S01]  /*13e0*/  STL [R1], R3 ;  /* 0x0000000301007387 */ /* 0x0005e20000100800 */
[----:B0-----:R-:W-:Y:S01]  /*13f0*/  VIADD R8, R156, 0x40 ;  /* 0x000000409c087836 */ /* 0x001fe20000000000 */
[----:B-1----:R-:W-:Y:S02]  /*1400*/  SHF.R.S32.HI R0, RZ, 0x1f, R21 ;  /* 0x0000001fff007819 */ /* 0x002fe40000011415 */
[----:B------:R-:W-:Y:S02]  /*1410*/  SHF.R.S32.HI R0, RZ, 0x1f, R12 ;  /* 0x0000001fff007819 */ /* 0x000fe4000001140c */
[----:B------:R-:W-:Y:S01]  /*1420*/  SHF.R.S32.HI R0, RZ, 0x1f, R10 ;  /* 0x0000001fff007819 */ /* 0x000fe2000001140a */
[C---:B------:R-:W-:Y:S01]  /*1430*/  VIADD R0, R3.reuse, 0x21800 ;  /* 0x0002180003007836 */ /* 0x040fe20000000000 */
[----:B------:R-:W-:Y:S01]  /*1440*/  SHF.R.S32.HI R9, RZ, 0x1f, R8 ;  /* 0x0000001fff097819 */ /* 0x000fe20000011408 */
[----:B--2---:R-:W-:Y:S01]  /*1450*/  VIADD R3, R3, 0x21820 ;  /* 0x0002182003037836 */ /* 0x004fe20000000000 */
[----:B------:R-:W-:Y:S01]  /*1460*/  SHF.R.S32.HI R8, RZ, 0x1f, R7 ;  /* 0x0000001fff087819 */ /* 0x000fe20000011407 */
[C---:B------:R-:W-:Y:S01]  /*1470*/  @P1 VIADD R3, R0.reuse, 0xffffffe0 ;  /* 0xffffffe000031836 */ /* 0x040fe20000000000 */
[----:B------:R-:W-:Y:S01]  /*1480*/  SHF.R.S32.HI R7, RZ, 0x1f, R6 ;  /* 0x0000001fff077819 */ /* 0x000fe20000011406 */
[----:B------:R-:W-:Y:S01]  /*1490*/  IMAD.IADD R0, R0, 0x1, R5 ;  /* 0x0000000100007824 */ /* 0x000fe200078e0205 */
[----:B------:R-:W-:Y:S01]  /*14a0*/  LEA R6, R4, UR40, 0x1 ;  /* 0x0000002804067c11 */ /* 0x000fe2000f8e08ff */
[----:B------:R-:W-:-:S04]  /*14b0*/  IMAD R4, R13, 0x8, R20 ;  /* 0x000000080d047824 */ /* 0x000fc800078e0214 */
        /* <DEDUP_REMOVED lines=8> */
.L_x_1596:
[----:B------:R-:W-:Y:S05]  /*1540*/  YIELD ;  /* 0x0000000000007946 */ /* 0x000fea0003800000 */
[----:B------:R-:W-:Y:S01]  /*1550*/  ULDC.64 UR4, c[0x0][0xa28] ;  /* 0x00028a0000047ab9 */ /* 0x000fe20000000a00 */
[----:B0-2-4-:R-:W0:Y:S01]  /*1560*/  LDC.64 R4, c[0x0][0xa08] ;  /* 0x00028200ff047b82 */ /* 0x015e220000000a00 */
[----:B------:R-:W-:Y:S01]  /*1570*/  ISETP.NE.U32.AND P1, PT, RZ, UR4, PT ;  /* 0x00000004ff007c0c */ /* 0x000fe2000bf25070 */
[----:B------:R-:W-:Y:S02]  /*1580*/  IMAD.MOV.U32 R10, RZ, RZ, RZ ;  /* 0x000000ffff0a7224 */ /* 0x000fe400078e00ff */
[----:B------:R-:W-:Y:S01]  /*1590*/  IMAD.MOV.U32 R78, RZ, RZ, RZ ;  /* 0x000000ffff4e7224 */ /* 0x000fe200078e00ff */
[----:B------:R-:W-:Y:S01]  /*15a0*/  ISETP.NE.AND.EX P1, PT, RZ, UR5, PT, P1 ;  /* 0x00000005ff007c0c */ /* 0x000fe2000bf25310 */
[----:B------:R-:W-:-:S02]  /*15b0*/  ULDC.64 UR4, c[0x0][0xa18] ;  /* 0x0002860000047ab9 */ /* 0x000fc40000000a00 */
[----:B------:R-:W-:-:S04]  /*15c0*/  ISETP.NE.U32.AND P2, PT, RZ, UR4, PT ;  /* 0x00000004ff007c0c */ /* 0x000fc8000bf45070 */
[----:B------:R-:W-:Y:S01]  /*15d0*/  ISETP.NE.AND.EX P2, PT, RZ, UR5, PT, P2 ;  /* 0x00000005ff007c0c */ /* 0x000fe2000bf45320 */
[----:B------:R-:W-:Y:S02]  /*15e0*/  ULDC.64 UR4, c[0x0][0xa08] ;  /* 0x0002820000047ab9 */ /* 0x000fe40000000a00 */
[----:B------:R-:W-:-:S03]  /*15f0*/  ISETP.NE.U32.AND P0, PT, RZ, UR4, PT ;  /* 0x00000004ff007c0c */ /* 0x000fc6000bf05070 */
[----:B------:R-:W1:Y:S01]  /*1600*/  @P1 LDC.64 R6, c[0x0][0xa28] ;  /* 0x00028a00ff061b82 */ /* 0x000e620000000a00 */
[----:B------:R-:W-:Y:S01]  /*1610*/  ISETP.NE.AND.EX P0, PT, RZ, UR5, PT, P0 ;  /* 0x00000005ff007c0c */ /* 0x000fe2000bf05300 */
[----:B0-----:R-:W-:-:S06]  /*1620*/  IMAD.WIDE R4, R35, 0x4, R4 ;  /* 0x0000000423047825 */ /* 0x001fcc00078e0204 */
[----:B------:R-:W0:Y:S01]  /*1630*/  @P2 LDC.64 R8, c[0x0][0xa18] ;  /* 0x00028600ff082b82 */ /* 0x000e220000000a00 */
[----:B------:R-:W-:Y:S02]  /*1640*/  ULDC UR4, c[0x0][0x288] ;  /* 0x0000a20000047ab9 */ /* 0x000fe40000000800 */
[----:B------:R-:W-:Y:S01]  /*1650*/  IMAD.U32 R154, RZ, RZ, UR4 ;  /* 0x00000004ff9a7e24 */ /* 0x000fe2000f8e00ff */
[----:B------:R-:W-:Y:S02]  /*1660*/  ULDC.64 UR4, c[0x0][0x418] ;  /* 0x0001060000047ab9 */ /* 0x000fe40000000a00 */
[----:B------:R2:W5:Y:S01]  /*1670*/  @P0 LDG.E R78, desc[UR54][R4.64] ;  /* 0x00000036044e0981 */ /* 0x000562000c1e1900 */
[----:B-1----:R-:W-:-:S05]  /*1680*/  @P1 IMAD.WIDE R6, R35, 0x4, R6 ;  /* 0x0000000423061825 */ /* 0x002fca00078e0206 */
[----:B------:R2:W5:Y:S01]  /*1690*/  @P1 LDG.E R10, desc[UR54][R6.64] ;  /* 0x00000036060a1981 */ /* 0x000562000c1e1900 */
[----:B0-----:R-:W-:-:S05]  /*16a0*/  @P2 IMAD.WIDE R8, R35, 0x4, R8 ;  /* 0x0000000423082825 */ /* 0x001fca00078e0208 */
[----:B------:R2:W5:Y:S01]  /*16b0*/  @P2 LDG.E R154, desc[UR54][R8.64] ;  /* 0x00000036089a2981 */ /* 0x000562000c1e1900 */
[----:B------:R-:W-:-:S03]  /*16c0*/  UISETP.NE.U32.AND UP0, UPT, UR4, URZ, UPT ;  /* 0x0000003f0400728c */ /* 0x000fc6000bf05070 */
[----:B------:R-:W-:Y:S01]  /*16d0*/  ULDC UR4, c[0x0][0x424] ;  /* 0x0001090000047ab9 */ /* 0x000fe20000000800 */
[----:B------:R-:W-:-:S03]  /*16e0*/  UISETP.NE.AND.EX UP0, UPT, UR5, URZ, UPT, UP0 ;  /* 0x0000003f0500728c */ /* 0x000fc6000bf05300 */
[----:B------:R-:W-:Y:S01]  /*16f0*/  ULDC UR5, c[0x0][0x2f0] ;  /* 0x0000bc0000057ab9 */ /* 0x000fe20000000800 */
[----:B------:R-:W-:-:S04]  /*1700*/  USEL UR4, UR4, 0x1, UP0 ;  /* 0x0000000104047887 */ /* 0x000fc80008000000 */
[----:B------:R-:W-:-:S03]  /*1710*/  UIMAD UR4, UR4, UR5, URZ ;  /* 0x00000005040472a4 */ /* 0x000fc6000f8e023f */
[----:B------:R-:W-:Y:S02]  /*1720*/  ULDC UR5, c[0x0][0x348] ;  /* 0x0000d20000057ab9 */ /* 0x000fe40000000800 */
[----:B------:R-:W-:Y:S02]  /*1730*/  IMAD.U32 R24, RZ, RZ, UR5 ;  /* 0x00000005ff187e24 */ /* 0x000fe4000f8e00ff */
[----:B------:R-:W-:Y:S01]  /*1740*/  IMAD.U32 R27, RZ, RZ, UR4 ;  /* 0x00000004ff1b7e24 */ /* 0x000fe2000f8e00ff */
[----:B--23--:R-:W-:Y:S06]  /*1750*/  @P2 BRA `(.L_x_1370) ;  /* 0x0000000000242947 */ /* 0x00cfec0003800000 */
        /* <DEDUP_REMOVED lines=9> */
.L_x_1370:
        /* <DEDUP_REMOVED lines=10> */
[----:B------:R-:W0:Y:S02]  /*1890*/  LDC.64 R4, c[0x0][0xa20] ;  /* 0x00028800ff047b82 */ /* 0x000e240000000a00 */
[----:B0-----:R-:W-:-:S05]  /*18a0*/  IMAD.WIDE R4, R35, 0x4, R4 ;  /* 0x0000000423047825 */ /* 0x001fca00078e0204 */
[----:B------:R0:W5:Y:S01]  /*18b0*/  LDG.E R27, desc[UR54][R4.64] ;  /* 0x00000036041b7981 */ /* 0x000162000c1e1900 */
[----:B------:R-:W-:Y:S05]  /*18c0*/  BRA `(.L_x_1372) ;  /* 0x0000000000107947 */ /* 0x000fea0003800000 */
.L_x_1371:
[----:B------:R-:W-:Y:S05]  /*18d0*/  @!P0 BRA `(.L_x_1372) ;  /* 0x00000000000c8947 */ /* 0x000fea0003800000 */
[----:B------:R-:W2:Y:S04]  /*18e0*/  LDG.E R0, desc[UR54][R4.64] ;  /* 0x0000003604007981 */ /* 0x000ea8000c1e1900 */
[----:B------:R-:W2:Y:S02]  /*18f0*/  LDG.E R27, desc[UR54][R4.64+0x4] ;  /* 0x00000436041b7981 */ /* 0x000ea4000c1e1900 */
[----:B--2---:R-:W-:-:S07]  /*1900*/  IMAD.IADD R27, R27, 0x1, -R0 ;  /* 0x000000011b1b7824 */ /* 0x004fce00078e0a00 */
.L_x_1372:
[----:B------:R-:W-:Y:S01]  /*1910*/  ULDC.64 UR4, c[0x0][0xa10] ;  /* 0x0002840000047ab9 */ /* 0x000fe20000000a00 */
[----:B0-----:R-:W0:Y:S01]  /*1920*/  LDC R4, c[0x0][0x448] ;  /* 0x00011200ff047b82 */ /* 0x001e220000000800 */
[----:B------:R-:W-:-:S04]  /*1930*/  ISETP.NE.U32.AND P0, PT, RZ, UR4, PT ;  /* 0x00000004ff007c0c */ /* 0x000fc8000bf05070 */
[----:B------:R-:W-:Y:S01]  /*1940*/  ISETP.NE.AND.EX P0, PT, RZ, UR5, PT, P0 ;  /* 0x00000005ff007c0c */ /* 0x000fe2000bf05300 */
[----:B------:R-:W-:Y:S02]  /*1950*/  ULDC.64 UR4, c[0x0][0xa30] ;  /* 0x00028c0000047ab9 */ /* 0x000fe40000000a00 */
[----:B------:R-:W-:-:S04]  /*1960*/  ISETP.NE.U32.AND P1, PT, RZ, UR4, PT ;  /* 0x00000004ff007c0c */ /* 0x000fc8000bf25070 */
[----:B------:R-:W-:-:S06]  /*1970*/  ISETP.NE.AND.EX P1, PT, RZ, UR5, PT, P1 ;  /* 0x00000005ff007c0c */ /* 0x000fcc000bf25310 */
[----:B------:R-:W1:Y:S08]  /*1980*/  @P0 LDC.64 R6, c[0x0][0xa10] ;  /* 0x00028400ff060b82 */ /* 0x000e700000000a00 */
[----:B------:R-:W2:Y:S01]  /*1990*/  @P1 LDC.64 R8, c[0x0][0xa30] ;  /* 0x00028c00ff081b82 */ /* 0x000ea20000000a00 */
[----:B-1----:R-:W-:-:S05]  /*19a0*/  @P0 IMAD.WIDE R6, R35, 0x4, R6 ;  /* 0x0000000423060825 */ /* 0x002fca00078e0206 */
[----:B------:R-:W3:Y:S04]  /*19b0*/  @P0 LDG.E R0, desc[UR54][R6.64] ;  /* 0x0000003606000981 */ /* 0x000ee8000c1e1900 */
[----:B------:R-:W3:Y:S01]  /*19c0*/  @P0 LDG.E R3, desc[UR54][R6.64+0x4] ;  /* 0x0000043606030981 */ /* 0x000ee2000c1e1900 */
[----:B-----5:R-:W-:Y:S02]  /*19d0*/  IMAD.MOV.U32 R96, RZ, RZ, R27 ;  /* 0x000000ffff607224 */ /* 0x020fe400078e001b */
[----:B--2---:R-:W-:-:S05]  /*19e0*/  @P1 IMAD.WIDE R8, R35, 0x4, R8 ;  /* 0x0000000423081825 */ /* 0x004fca00078e0208 */
[----:B------:R1:W5:Y:S01]  /*19f0*/  @P1 LDG.E R96, desc[UR54][R8.64] ;  /* 0x0000003608601981 */ /* 0x000362000c1e1900 */
[----:B0-----:R-:W-:Y:S01]  /*1a00*/  ISETP.NE.AND P1, PT, R4, 0x1, PT ;  /* 0x000000010400780c */ /* 0x001fe20003f25270 */
[----:B------:R-:W-:Y:S01]  /*1a10*/  IMAD R14, R33, 0xc0, RZ ;  /* 0x000000c0210e7824 */ /* 0x000fe200078e02ff */
[----:B------:R-:W0:Y:S01]  /*1a20*/  LDC.64 R4, c[0x0][0x9e0] ;  /* 0x00027800ff047b82 */ /* 0x000e220000000a00 */
[----:B------:R-:W-:-:S03]  /*1a30*/  IMAD.IADD R15, R27, 0x1, -R10 ;  /* 0x000000011b0f7824 */ /* 0x000fc600078e0a0a */
[----:B------:R2:W-:Y:S07]  /*1a40*/  STL [R1+0x5c], R14 ;  /* 0x00005c0e01007387 */ /* 0x0005ee0000100800 */
[----:B------:R-:W4:Y:S08]  /*1a50*/  @P1 LDC R11, c[0x0][0x44c] ;  /* 0x00011300ff0b1b82 */ /* 0x000f300000000800 */
[----:B------:R-:W1:Y:S01]  /*1a60*/  @P1 LDC R12, c[0x0][0x450] ;  /* 0x00011400ff0c1b82 */ /* 0x000e620000000800 */
[----:B0-----:R-:W-:Y:S01]  /*1a70*/  ISETP.GE.AND P2, PT, R5, 0x1, PT ;  /* 0x000000010500780c */ /* 0x001fe20003f46270 */
[----:B---3--:R-:W-:-:S02]  /*1a80*/  @P0 IMAD.IADD R24, R3, 0x1, -R0 ;  /* 0x0000000103180824 */ /* 0x008fc400078e0a00 */
[----:B------:R-:W-:Y:S02]  /*1a90*/  VIADD R0, R14, 0xbf ;  /* 0x000000bf0e007836 */ /* 0x000fe40000000000 */
[----:B------:R-:W-:Y:S02]  /*1aa0*/  IMAD.IADD R157, R15, 0x1, R24 ;  /* 0x000000010f9d7824 */ /* 0x000fe400078e0218 */
[----:B----4-:R-:W-:-:S03]  /*1ab0*/  @P1 IMAD.HI.U32 R3, R0, R11, RZ ;  /* 0x0000000b00031227 */ /* 0x010fc600078e00ff */
[C---:B------:R-:W-:Y:S01]  /*1ac0*/  IADD3 R7, R157.reuse, 0x1, -R154 ;  /* 0x000000019d077810 */ /* 0x040fe20007ffe89a */
[----:B------:R-:W-:Y:S01]  /*1ad0*/  IMAD.MOV.U32 R6, RZ, RZ, R0 ;  /* 0x000000ffff067224 */ /* 0x000fe200078e0000 */
[----:B-1----:R-:W-:Y:S01]  /*1ae0*/  @P1 SHF.R.U32.HI R6, RZ, R12, R3 ;  /* 0x0000000cff061219 */ /* 0x002fe20000011603 */
[----:B------:R-:W-:-:S04]  /*1af0*/  VIADD R0, R157, 0x7f ;  /* 0x0000007f9d007836 */ /* 0x000fc80000000000 */
[----:B------:R-:W-:Y:S01]  /*1b00*/  IMAD.IADD R9, R7, 0x1, R6 ;  /* 0x0000000107097824 */ /* 0x000fe200078e0206 */
[----:B------:R-:W-:-:S03]  /*1b10*/  SHF.R.S32.HI R3, RZ, 0x1f, R0 ;  /* 0x0000001fff037819 */ /* 0x000fc60000011400 */
[----:B------:R-:W-:Y:S01]  /*1b20*/  IMAD.IADD R4, R9, 0x1, R4 ;  /* 0x0000000109047824 */ /* 0x000fe200078e0204 */
[----:B------:R-:W-:-:S04]  /*1b30*/  LEA.HI R3, R3, R0, RZ, 0x7 ;  /* 0x0000000003037211 */ /* 0x000fc800078f38ff */
[----:B------:R-:W-:Y:S01]  /*1b40*/  SHF.R.S32.HI R100, RZ, 0x7, R3 ;  /* 0x00000007ff647819 */ /* 0x000fe20000011403 */
[----:B--2---:R-:W-:Y:S06]  /*1b50*/  @!P2 BRA `(.L_x_1373) ;  /* 0x000000000048a947 */ /* 0x004fec0003800000 */
        /* <DEDUP_REMOVED lines=11> */
.L_x_1375:
[----:B------:R-:W-:-:S13]  /*1c10*/  ISETP.NE.AND P0, PT, R5, 0x1, PT ;  /* 0x000000010500780c */ /* 0x000fda0003f05270 */
[----:B------:R-:W0:Y:S02]  /*1c20*/  @P0 LDC.64 R6, c[0x0][0x9e8] ;  /* 0x00027a00ff060b82 */ /* 0x000e240000000a00 */
[----:B0-----:R-:W-:-:S05]  /*1c30*/  @P0 IMAD.HI.U32 R6, R0, R6, RZ ;  /* 0x0000000600060227 */ /* 0x001fca00078e00ff */
[----:B------:R-:W-:-:S07]  /*1c40*/  @P0 SHF.R.U32.HI R0, RZ, R7, R6 ;  /* 0x00000007ff000219 */ /* 0x000fce0000011606 */
.L_x_1376:
[----:B------:R-:W-:Y:S05]  /*1c50*/  BSYNC B0 ;  /* 0x0000000000007941 */ /* 0x000fea0003800000 */
.L_x_1374:
[----:B------:R-:W-:-:S05]  /*1c60*/  IMAD R3, R0, R5, R5 ;  /* 0x0000000500037224 */ /* 0x000fca00078e0205 */
[----:B------:R-:W-:-:S07]  /*1c70*/  VIMNMX R4, R4, R3, PT ;  /* 0x0000000304047248 */ /* 0x000fce0003fe0100 */
.L_x_1373:
[----:B------:R-:W0:Y:S01]  /*1c80*/  @P1 LDC R6, c[0x0][0x44c] ;  /* 0x00011300ff061b82 */ /* 0x000e220000000800 */
[----:B------:R-:W-:Y:S01]  /*1c90*/  VIADD R4, R4, 0x7f ;  /* 0x0000007f04047836 */ /* 0x000fe20000000000 */
[----:B------:R-:W-:Y:S01]  /*1ca0*/  ULDC UR4, c[0x0][0x9dc] ;  /* 0x0002770000047ab9 */ /* 0x000fe20000000800 */
[----:B------:R-:W-:Y:S02]  /*1cb0*/  IMAD.MOV.U32 R0, RZ, RZ, R14 ;  /* 0x000000ffff007224 */ /* 0x000fe400078e000e */
[----:B------:R-:W-:Y:S01]  /*1cc0*/  IMAD.IADD R139, R157, 0x1, -R154 ;  /* 0x000000019d8b7824 */ /* 0x000fe200078e0a9a */
[----:B------:R-:W-:Y:S02]  /*1cd0*/  SHF.R.S32.HI R3, RZ, 0x1f, R4 ;  /* 0x0000001fff037819 */ /* 0x000fe40000011404 */
[----:B------:R-:W1:Y:S02]  /*1ce0*/  @P1 LDC R7, c[0x0][0x450] ;  /* 0x00011400ff071b82 */ /* 0x000e640000000800 */
[----:B------:R-:W-:-:S04]  /*1cf0*/  LEA.HI R3, R3, R4, RZ, 0x7 ;  /* 0x0000000403037211 */ /* 0x000fc800078f38ff */
[----:B------:R-:W-:-:S04]  /*1d00*/  SHF.R.S32.HI R3, RZ, 0x7, R3 ;  /* 0x00000007ff037819 */ /* 0x000fc80000011403 */
[----:B------:R-:W-:Y:S01]  /*1d10*/  VIMNMX R8, R100, R3, PT ;  /* 0x0000000364087248 */ /* 0x000fe20003fe0100 */
[----:B0-----:R-:W-:-:S05]  /*1d20*/  @P1 IMAD.HI.U32 R6, R14, R6, RZ ;  /* 0x000000060e061227 */ /* 0x001fca00078e00ff */
[----:B-1----:R-:W-:-:S05]  /*1d30*/  @P1 SHF.R.U32.HI R0, RZ, R7, R6 ;  /* 0x00000007ff001219 */ /* 0x002fca0000011606 */
[----:B------:R-:W-:-:S04]  /*1d40*/  IMAD.IADD R0, R139, 0x1, R0 ;  /* 0x000000018b007824 */ /* 0x000fc800078e0200 */
[----:B------:R-:W-:Y:S01]  /*1d50*/  VIADD R3, R0, -UR4 ;  /* 0x8000000400037c36 */ /* 0x000fe20008000000 */
        /* <DEDUP_REMOVED lines=11> */
.L_x_1379:
[----:B------:R-:W-:-:S13]  /*1e10*/  ISETP.NE.AND P0, PT, R5, 0x1, PT ;  /* 0x000000010500780c */ /* 0x000fda0003f05270 */
[----:B------:R-:W0:Y:S02]  /*1e20*/  @P0 LDC.64 R6, c[0x0][0x9e8] ;  /* 0x00027a00ff060b82 */ /* 0x000e240000000a00 */
[----:B0-----:R-:W-:-:S05]  /*1e30*/  @P0 IMAD.HI.U32 R6, R0, R6, RZ ;  /* 0x0000000600060227 */ /* 0x001fca00078e00ff */
[----:B------:R-:W-:-:S07]  /*1e40*/  @P0 SHF.R.U32.HI R0, RZ, R7, R6 ;  /* 0x00000007ff000219 */ /* 0x000fce0000011606 */
.L_x_1380:
[----:B------:R-:W-:Y:S05]  /*1e50*/  BSYNC B0 ;  /* 0x0000000000007941 */ /* 0x000fea0003800000 */
.L_x_1378:
[----:B------:R-:W-:-:S05]  /*1e60*/  IMAD R0, R0, R5, RZ ;  /* 0x0000000500007224 */ /* 0x000fca00078e02ff */
[----:B------:R-:W-:-:S07]  /*1e70*/  VIMNMX R3, R3, R0, !PT ;  /* 0x0000000003037248 */ /* 0x000fce0007fe0100 */
.L_x_1377:
[----:B------:R-:W-:Y:S01]  /*1e80*/  SHF.R.S32.HI R0, RZ, 0x1f, R3 ;  /* 0x0000001fff007819 */ /* 0x000fe20000011403 */
[----:B------:R-:W-:Y:S01]  /*1e90*/  BSSY B0, `(.L_x_1381) ;  /* 0x000002a000007945 */ /* 0x000fe20003800000 */
[----:B------:R-:W-:Y:S02]  /*1ea0*/  LOP3.LUT R14, R13, 0xff, RZ, 0xc0, !PT ;  /* 0x000000ff0d0e7812 */ /* 0x000fe400078ec0ff */
[----:B------:R-:W-:Y:S02]  /*1eb0*/  LEA.HI R0, R0, R3, RZ, 0x7 ;  /* 0x0000000300007211 */ /* 0x000fe400078f38ff */
[----:B------:R-:W-:Y:S01]  /*1ec0*/  SHF.R.U32.HI R4, RZ, 0x10, R13 ;  /* 0x00000010ff047819 */ /* 0x000fe2000001160d */
[----:B------:R0:W-:Y:S01]  /*1ed0*/  STL [R1+0xb0], R14 ;  /* 0x0000b00e01007387 */ /* 0x0001e20000100800 */
[----:B------:R-:W-:-:S03]  /*1ee0*/  SHF.R.S32.HI R0, RZ, 0x7, R0 ;  /* 0x00000007ff007819 */ /* 0x000fc60000011400 */
[----:B------:R0:W-:Y:S01]  /*1ef0*/  STL [R1+0xa8], R4 ;  /* 0x0000a80401007387 */ /* 0x0001e20000100800 */
[----:B------:R-:W-:Y:S01]  /*1f00*/  VIMNMX R9, RZ, R0, !PT ;  /* 0x00000000ff097248 */ /* 0x000fe20007fe0100 */
[----:B------:R-:W-:-:S03]  /*1f10*/  IMAD.MOV.U32 R0, RZ, RZ, RZ ;  /* 0x000000ffff007224 */ /* 0x000fc600078e00ff */
[----:B------:R-:W-:-:S13]  /*1f20*/  ISETP.GT.AND P0, PT, R8, R9, PT ;  /* 0x000000090800720c */ /* 0x000fda0003f04270 */
[----:B0-----:R-:W-:Y:S05]  /*1f30*/  @!P0 BRA `(.L_x_1382) ;  /* 0x00000000007c8947 */ /* 0x001fea0003800000 */
[----:B------:R-:W-:Y:S01]  /*1f40*/  ISETP.NE.AND P0, PT, R4, RZ, PT ;  /* 0x000000ff0400720c */ /* 0x000fe20003f05270 */
[----:B------:R-:W-:-:S03]  /*1f50*/  ULDC UR4, c[0x0][0x9f0] ;  /* 0x00027c0000047ab9 */ /* 0x000fc60000000800 */
[----:B------:R-:W-:-:S04]  /*1f60*/  SEL R11, R4, UR4, P0 ;  /* 0x00000004040b7c07 */ /* 0x000fc80008000000 */
[-C--:B------:R-:W-:Y:S02]  /*1f70*/  IABS R6, R11.reuse ;  /* 0x0000000b00067213 */ /* 0x080fe40000000000 */
[----:B------:R-:W-:Y:S02]  /*1f80*/  IADD3 R0, R11, -0x1, R8 ;  /* 0xffffffff0b007810 */ /* 0x000fe40007ffe008 */
[----:B------:R-:W0:Y:S01]  /*1f90*/  I2F.RP R3, R6 ;  /* 0x0000000600037306 */ /* 0x000e220000209400 */
[----:B------:R-:W-:Y:S02]  /*1fa0*/  IABS R12, R11 ;  /* 0x0000000b000c7213 */ /* 0x000fe40000000000 */
[----:B------:R-:W-:-:S05]  /*1fb0*/  IMAD.IADD R0, R0, 0x1, -R9 ;  /* 0x0000000100007824 */ /* 0x000fca00078e0a09 */
[----:B------:R-:W-:Y:S02]  /*1fc0*/  IABS R10, R0 ;  /* 0x00000000000a7213 */ /* 0x000fe40000000000 */
[----:B------:R-:W-:-:S04]  /*1fd0*/  LOP3.LUT R0, R0, R11, RZ, 0x3c, !PT ;  /* 0x0000000b00007212 */ /* 0x000fc800078e3cff */
[----:B------:R-:W-:Y:S01]  /*1fe0*/  ISETP.GE.AND P2, PT, R0, RZ, PT ;  /* 0x000000ff0000720c */ /* 0x000fe20003f46270 */
[----:B0-----:R-:W0:Y:S02]  /*1ff0*/  MUFU.RCP R3, R3 ;  /* 0x0000000300037308 */ /* 0x001e240000001000 */
[----:B0-----:R-:W-:Y:S02]  /*2000*/  VIADD R4, R3, 0xffffffe ;  /* 0x0ffffffe03047836 */ /* 0x001fe40000000000 */
[----:B------:R-:W-:-:S04]  /*2010*/  IMAD.MOV R3, RZ, RZ, -R12 ;  /* 0x000000ffff037224 */ /* 0x000fc800078e0a0c */
[----:B------:R0:W1:Y:S02]  /*2020*/  F2I.FTZ.U32.TRUNC.NTZ R5, R4 ;  /* 0x0000000400057305 */ /* 0x000064000021f000 */
[----:B0-----:R-:W-:Y:S02]  /*2030*/  IMAD.MOV.U32 R4, RZ, RZ, RZ ;  /* 0x000000ffff047224 */ /* 0x001fe400078e00ff */
[----:B-1----:R-:W-:-:S04]  /*2040*/  IMAD.MOV R7, RZ, RZ, -R5 ;  /* 0x000000ffff077224 */ /* 0x002fc800078e0a05 */
[----:B------:R-:W-:-:S04]  /*2050*/  IMAD R7, R7, R6, RZ ;  /* 0x0000000607077224 */ /* 0x000fc800078e02ff */
[----:B------:R-:W-:-:S04]  /*2060*/  IMAD.HI.U32 R5, R5, R7, R4 ;  /* 0x0000000705057227 */ /* 0x000fc800078e0004 */
[----:B------:R-:W-:-:S04]  /*2070*/  IMAD.MOV.U32 R4, RZ, RZ, R10 ;  /* 0x000000ffff047224 */ /* 0x000fc800078e000a */
        /* <DEDUP_REMOVED lines=11> */
.L_x_1382:
[----:B------:R-:W-:Y:S05]  /*2130*/  BSYNC B0 ;  /* 0x0000000000007941 */ /* 0x000fea0003800000 */
.L_x_1381:
[----:B------:R-:W-:-:S05]  /*2140*/  IMAD R3, R14, R0, R9 ;  /* 0x000000000e037224 */ /* 0x000fca00078e0209 */
        /* <DEDUP_REMOVED lines=35> */
.L_x_1385:
[----:B------:R-:W-:Y:S05]  /*2380*/  BSYNC B6 ;  /* 0x0000000000067941 */ /* 0x000fea0003800000 */
.L_x_1384:
        /* <DEDUP_REMOVED lines=20> */
.L_x_1387:
[----:B------:R-:W-:Y:S05]  /*24d0*/  BSYNC B6 ;  /* 0x0000000000067941 */ /* 0x000fea0003800000 */
.L_x_1386:
[----:B------:R-:W2:Y:S01]  /*24e0*/  LDL.64 R36, [R1+0x60] ;  /* 0x0000600001247983 */ /* 0x000ea20000100a00 */
[----:B------:R-:W-:-:S03]  /*24f0*/  ULDC.64 UR4, c[0x0][0x9f8] ;  /* 0x00027e0000047ab9 */ /* 0x000fc60000000a00 */
[----:B------:R-:W2:Y:S01]  /*2500*/  LDL.64 R20, [R1+0x60] ;  /* 0x0000600001147983 */ /* 0x000ea20000100a00 */
[----:B------:R-:W-:Y:S01]  /*2510*/  ISETP.NE.U32.AND P0, PT, RZ, UR4, PT ;  /* 0x00000004ff007c0c */ /* 0x000fe2000bf05070 */
[----:B------:R-:W-:Y:S01]  /*2520*/  IMAD.MOV.U32 R0, RZ, RZ, R35 ;  /* 0x000000ffff007224 */ /* 0x000fe200078e0023 */
[----:B------:R-:W0:Y:S01]  /*2530*/  LDC.64 R8, c[0x0][0x408] ;  /* 0x00010200ff087b82 */ /* 0x000e220000000a00 */
[----:B------:R-:W1:Y:S01]  /*2540*/  S2R R29, SR_TID.X ;  /* 0x00000000001d7919 */ /* 0x000e620000002100 */
[----:B------:R-:W-:Y:S01]  /*2550*/  ISETP.NE.AND.EX P0, PT, RZ, UR5, PT, P0 ;  /* 0x00000005ff007c0c */ /* 0x000fe2000bf05300 */
[----:B------:R-:W-:-:S05]  /*2560*/  VIADD R3, R18, 0x10 ;  /* 0x0000001012037836 */ /* 0x000fca0000000000 */
[----:B------:R-:W3:Y:S08]  /*2570*/  LDC R11, c[0x0][0x3f4] ;  /* 0x0000fd00ff0b7b82 */ /* 0x000ef00000000800 */
[----:B------:R-:W4:Y:S01]  /*2580*/  @P0 LDC.64 R4, c[0x0][0x9f8] ;  /* 0x00027e00ff040b82 */ /* 0x000f220000000a00 */
[----:B------:R-:W-:-:S07]  /*2590*/  IMAD.IADD R78, R78, 0x1, R27 ;  /* 0x000000014e4e7824 */ /* 0x000fce00078e021b */
[----:B------:R-:W3:Y:S01]  /*25a0*/  LDC.64 R86, c[0x0][0x3f8] ;  /* 0x0000fe00ff567b82 */ /* 0x000ee20000000a00 */
[----:B-1----:R-:W-:Y:S01]  /*25b0*/  VIADD R31, R29, 0xffffff80 ;  /* 0xffffff801d1f7836 */ /* 0x002fe20000000000 */
[----:B------:R-:W-:Y:S01]  /*25c0*/  SHF.R.U32.HI R28, RZ, 0x7, R29 ;  /* 0x00000007ff1c7819 */ /* 0x000fe2000001161d */
[----:B----4-:R-:W-:-:S04]  /*25d0*/  @P0 IMAD.WIDE R4, R35, 0x4, R4 ;  /* 0x0000000423040825 */ /* 0x010fc800078e0204 */
[C---:B------:R-:W-:Y:S01]  /*25e0*/  VIADD R30, R29.reuse, 0xffffff80 ;  /* 0xffffff801d1e7836 */ /* 0x040fe20000000000 */
[----:B------:R1:W4:Y:S01]  /*25f0*/  @P0 LDG.E R0, desc[UR54][R4.64] ;  /* 0x0000003604000981 */ /* 0x000322000c1e1900 */
[----:B------:R-:W-:Y:S01]  /*2600*/  ISETP.NE.AND P6, PT, R28, 0x1, PT ;  /* 0x000000011c00780c */ /* 0x000fe20003fc5270 */
[----:B------:R-:W-:Y:S01]  /*2610*/  VIADD R6, R29, 0xffffff80 ;  /* 0xffffff801d067836 */ /* 0x000fe20000000000 */
[----:B------:R-:W-:Y:S02]  /*2620*/  LOP3.LUT R16, R16, 0xfffffffb, RZ, 0xc0, !PT ;  /* 0xfffffffb10107812 */ /* 0x000fe400078ec0ff */
[----:B------:R-:W-:Y:S02]  /*2630*/  LEA.HI R30, R30, R31, RZ, 0x1 ;  /* 0x0000001f1e1e7211 */ /* 0x000fe400078f08ff */
[----:B------:R-:W-:Y:S02]  /*2640*/  SHF.R.S32.HI R7, RZ, 0x1f, R6 ;  /* 0x0000001fff077819 */ /* 0x000fe40000011406 */
[----:B------:R-:W-:-:S02]  /*2650*/  SHF.R.S32.HI R30, RZ, 0x1, R30 ;  /* 0x00000001ff1e7819 */ /* 0x000fc4000001141e */
[----:B------:R-:W-:Y:S02]  /*2660*/  LEA.HI R7, R7, R6, RZ, 0x2 ;  /* 0x0000000607077211 */ /* 0x000fe400078f10ff */
[----:B------:R-:W-:Y:S01]  /*2670*/  SHF.R.S32.HI R13, RZ, 0x1f, R30 ;  /* 0x0000001fff0d7819 */ /* 0x000fe2000001141e */
[----:B------:R-:W-:Y:S05]  /*2680*/  @!P6 WARPSYNC.ALL ;  /* 0x000000000000e948 */ /* 0x000fea0003800000 */
[----:B------:R-:W-:Y:S01]  /*2690*/  ULDC UR4, c[0x0][0x2f4] ;  /* 0x0000bd0000047ab9 */ /* 0x000fe20000000800 */
[----:B------:R-:W-:Y:S01]  /*26a0*/  SHF.R.S32.HI R32, RZ, 0x2, R7 ;  /* 0x00000002ff207819 */ /* 0x000fe20000011407 */
[----:B0-----:R-:W-:Y:S01]  /*26b0*/  IMAD R6, R13, R8, RZ ;  /* 0x000000080d067224 */ /* 0x001fe200078e02ff */
[----:B------:R-:W-:Y:S01]  /*26c0*/  ISETP.GE.AND P1, PT, R3, UR4, PT ;  /* 0x0000000403007c0c */ /* 0x000fe2000bf26270 */
[----:B---3--:R-:W-:Y:S01]  /*26d0*/  IMAD.WIDE.U32 R70, R30, R86, R18 ;  /* 0x000000561e467225 */ /* 0x008fe200078e0012 */
[----:B------:R-:W-:-:S02]  /*26e0*/  ISETP.GE.AND P0, PT, R18, UR4, PT ;  /* 0x0000000412007c0c */ /* 0x000fc4000bf06270 */
[----:B-1----:R-:W-:Y:S01]  /*26f0*/  SEL R5, RZ, 0xffffffff, P1 ;  /* 0xffffffffff057807 */ /* 0x002fe20000800000 */
[C---:B------:R-:W-:Y:S01]  /*2700*/  IMAD R15, R30.reuse, R9, R6 ;  /* 0x000000091e0f7224 */ /* 0x040fe200078e0206 */
[----:B------:R-:W-:Y:S01]  /*2710*/  SHF.R.S32.HI R7, RZ, 0x1f, R7 ;  /* 0x0000001fff077819 */ /* 0x000fe20000011407 */
[----:B------:R-:W-:Y:S01]  /*2720*/  IMAD.WIDE.U32 R66, R30, R8, R18 ;  /* 0x000000081e427225 */ /* 0x000fe200078e0012 */
[----:B------:R-:W-:Y:S02]  /*2730*/  SEL R4, RZ, 0x1, P0 ;  /* 0x00000001ff047807 */ /* 0x000fe40000000000 */
[----:B------:R-:W-:Y:S01]  /*2740*/  LEA.HI R7, R7, R32, RZ, 0x2 ;  /* 0x0000002007077211 */ /* 0x000fe200078f10ff */
[----:B------:R-:W-:Y:S01]  /*2750*/  IMAD.SHL.U32 R5, R5, 0x2, RZ ;  /* 0x0000000205057824 */ /* 0x000fe200078e00ff */
[----:B------:R-:W-:Y:S01]  /*2760*/  ISETP.GE.AND P1, PT, R137, UR4, PT ;  /* 0x0000000489007c0c */ /* 0x000fe2000bf26270 */
[----:B------:R-:W-:Y:S01]  /*2770*/  IMAD.IADD R67, R67, 0x1, R15 ;  /* 0x0000000143437824 */ /* 0x000fe200078e020f */
[----:B------:R-:W-:-:S02]  /*2780*/  LOP3.LUT R7, R7, 0xfffffffc, RZ, 0xc0, !PT ;  /* 0xfffffffc07077812 */ /* 0x000fc400078ec0ff */
[----:B------:R-:W-:Y:S01]  /*2790*/  LOP3.LUT R5, R5, 0x2, R4, 0xe2, !PT ;  /* 0x0000000205057812 */ /* 0x000fe200078ee204 */
[----:B------:R-:W-:Y:S01]  /*27a0*/  VIADD R4, R18, 0x20 ;  /* 0x0000002012047836 */ /* 0x000fe20000000000 */
[-C--:B------:R-:W-:Y:S01]  /*27b0*/  ISETP.GE.AND P2, PT, R3, R11.reuse, PT ;  /* 0x0000000b0300720c */ /* 0x080fe20003f46270 */
[----:B------:R-:W-:Y:S01]  /*27c0*/  IMAD.IADD R32, R32, 0x1, -R7 ;  /* 0x0000000120207824 */ /* 0x000fe200078e0a07 */
[----:B------:R-:W-:Y:S02]  /*27d0*/  SEL R7, RZ, 0x8, P1 ;  /* 0x00000008ff077807 */ /* 0x000fe40000800000 */
[C---:B------:R-:W-:Y:S02]  /*27e0*/  ISETP.GE.AND P0, PT, R4.reuse, UR4, PT ;  /* 0x0000000404007c0c */ /* 0x040fe4000bf06270 */
[----:B------:R-:W-:Y:S02]  /*27f0*/  ISETP.GE.AND P1, PT, R4, R11, PT ;  /* 0x0000000b0400720c */ /* 0x000fe40003f26270 */
[----:B------:R-:W-:-:S02]  /*2800*/  SEL R6, RZ, 0x4, P0 ;  /* 0x00000004ff067807 */ /* 0x000fc40000000000 */
[----:B------:R-:W-:Y:S02]  /*2810*/  ISETP.GE.AND P0, PT, R136, UR4, PT ;  /* 0x0000000488007c0c */ /* 0x000fe4000bf06270 */
[----:B------:R-:W-:Y:S02]  /*2820*/  LOP3.LUT R5, R7, R5, R6, 0xfe, !PT ;  /* 0x0000000507057212 */ /* 0x000fe400078efe06 */
[----:B------:R-:W-:Y:S02]  /*2830*/  SEL R6, RZ, 0x10, P0 ;  /* 0x00000010ff067807 */ /* 0x000fe40000000000 */
[----:B------:R-:W-:Y:S02]  /*2840*/  LOP3.LUT P0, RZ, R32, 0x2, RZ, 0xc0, !PT ;  /* 0x0000000220ff7812 */ /* 0x000fe4000780c0ff */
[----:B------:R-:W-:Y:S01]  /*2850*/  LOP3.LUT R29, R5, R6, RZ, 0xfc, !PT ;  /* 0x00000006051d7212 */ /* 0x000fe200078efcff */
[----:B------:R-:W-:Y:S02]  /*2860*/  IMAD R6, R13, R86, RZ ;  /* 0x000000560d067224 */ /* 0x000fe400078e02ff */
[----:B--2---:R-:W-:-:S08]  /*2870*/  IMAD.MOV.U32 R20, RZ, RZ, R36 ;  /* 0x000000ffff147224 */ /* 0x004fd000078e0024 */
[----:B------:R-:W-:Y:S01]  /*2880*/  @P0 LOP3.LUT R16, R16, 0x4, RZ, 0xfc, !PT ;  /* 0x0000000410100812 */ /* 0x000fe200078efcff */
[----:B------:R-:W-:Y:S01]  /*2890*/  IMAD R13, R30, R87, R6 ;  /* 0x000000571e0d7224 */ /* 0x000fe200078e0206 */
[----:B------:R-:W-:Y:S02]  /*28a0*/  ISETP.GE.AND P0, PT, R18, R11, PT ;  /* 0x0000000b1200720c */ /* 0x000fe40003f06270 */
[----:B------:R-:W-:-:S05]  /*28b0*/  SHF.R.S32.HI R21, RZ, 0x1f, R20 ;  /* 0x0000001fff157819 */ /* 0x000fca0000011414 */
[----:B------:R0:W-:Y:S01]  /*28c0*/  STL [R1+0x64], R21 ;  /* 0x0000641501007387 */ /* 0x0001e20000100800 */
[C---:B------:R-:W-:Y:S01]  /*28d0*/  SEL R5, R11.reuse, RZ, P0 ;  /* 0x000000ff0b057207 */ /* 0x040fe20000000000 */
[C-C-:B------:R-:W-:Y:S02]  /*28e0*/  IMAD.WIDE.U32 R72, R30.reuse, R86, R20.reuse ;  /* 0x000000561e487225 */ /* 0x140fe400078e0014 */
[----:B------:R-:W2:Y:S01]  /*28f0*/  LDL R35, [R1+0x50] ;  /* 0x0000500001237983 */ /* 0x000ea20000100800 */
[C---:B------:R-:W-:Y:S01]  /*2900*/  SEL R10, R11.reuse, RZ, P2 ;  /* 0x000000ff0b0a7207 */ /* 0x040fe20001000000 */
[----:B------:R-:W-:Y:S02]  /*2910*/  IMAD.WIDE.U32 R68, R30, R8, R20 ;  /* 0x000000081e447225 */ /* 0x000fe400078e0014 */
[----:B------:R-:W3:Y:S04]  /*2920*/  LDL R34, [R1+0x54] ;  /* 0x0000540001227983 */ /* 0x000ee80000100800 */
[----:B------:R-:W3:Y:S04]  /*2930*/  LDL R31, [R1+0x58] ;  /* 0x00005800011f7983 */ /* 0x000ee80000100800 */
[----:B------:R-:W3:Y:S01]  /*2940*/  LDL R27, [R1+0xb4] ;  /* 0x0000b400011b7983 */ /* 0x000ee20000100800 */
[----:B------:R-:W-:Y:S01]  /*2950*/  SEL R7, R11, RZ, P1 ;  /* 0x000000ff0b077207 */ /* 0x000fe20000800000 */
[----:B------:R-:W-:-:S02]  /*2960*/  IMAD.IADD R6, R18, 0x1, R5 ;  /* 0x0000000112067824 */ /* 0x000fc400078e0205 */
[----:B------:R-:W-:Y:S02]  /*2970*/  IMAD.IADD R12, R3, 0x1, R10 ;  /* 0x00000001030c7824 */ /* 0x000fe400078e020a */
[----:B------:R-:W-:Y:S01]  /*2980*/  IMAD.IADD R14, R4, 0x1, R7 ;  /* 0x00000001040e7824 */ /* 0x000fe200078e0207 */
[----:B------:R-:W-:Y:S01]  /*2990*/  SHF.R.S32.HI R7, RZ, 0x1f, R6 ;  /* 0x0000001fff077819 */ /* 0x000fe20000011406 */
[----:B------:R-:W-:Y:S02]  /*29a0*/  IMAD.IADD R71, R71, 0x1, R13 ;  /* 0x0000000147477824 */ /* 0x000fe400078e020d */
[----:B------:R-:W-:Y:S01]  /*29b0*/  IMAD.IADD R73, R13, 0x1, R73 ;  /* 0x000000010d497824 */ /* 0x000fe200078e0249 */
[----:B------:R-:W-:Y:S01]  /*29c0*/  SHF.R.S32.HI R13, RZ, 0x1f, R12 ;  /* 0x0000001fff0d7819 */ /* 0x000fe2000001140c */
[----:B------:R-:W-:Y:S01]  /*29d0*/  IMAD.IADD R69, R15, 0x1, R69 ;  /* 0x000000010f457824 */ /* 0x000fe200078e0245 */
[----:B------:R-:W-:Y:S02]  /*29e0*/  LOP3.LUT R16, R16, 0xfffffffe, RZ, 0xc0, !PT ;  /* 0xfffffffe10107812 */ /* 0x000fe400078ec0ff */
[----:B------:R-:W-:-:S02]  /*29f0*/  LEA.HI R10, R7, R6, RZ, 0x5 ;  /* 0x00000006070a7211 */ /* 0x000fc400078f28ff */
[----:B------:R-:W-:Y:S02]  /*2a00*/  SHF.R.S32.HI R15, RZ, 0x1f, R14 ;  /* 0x0000001fff0f7819 */ /* 0x000fe4000001140e */
[----:B------:R-:W-:Y:S02]  /*2a10*/  LEA.HI R5, R7, R6, RZ, 0x3 ;  /* 0x0000000607057211 */ /* 0x000fe400078f18ff */
[CC--:B------:R-:W-:Y:S02]  /*2a20*/  LEA.HI R6, R13.reuse, R12.reuse, RZ, 0x3 ;  /* 0x0000000c0d067211 */ /* 0x0c0fe400078f18ff */
[----:B------:R-:W-:Y:S02]  /*2a30*/  @P2 LOP3.LUT R16, R16, 0x1, RZ, 0xfc, !PT ;  /* 0x0000000110102812 */ /* 0x000fe400078efcff */
[----:B------:R-:W-:Y:S01]  /*2a40*/  LEA.HI R13, R13, R12, RZ, 0x5 ;  /* 0x0000000c0d0d7211 */ /* 0x000fe200078f28ff */
[----:B------:R-:W-:Y:S01]  /*2a50*/  IMAD.SHL.U32 R12, R10, 0x80, RZ ;  /* 0x000000800a0c7824 */ /* 0x000fe200078e00ff */
[----:B------:R-:W-:-:S02]  /*2a60*/  LEA.HI R7, R15, R14, RZ, 0x3 ;  /* 0x0000000e0f077211 */ /* 0x000fc400078f18ff */
[----:B------:R-:W-:Y:S02]  /*2a70*/  LEA.HI R15, R15, R14, RZ, 0x5 ;  /* 0x0000000e0f0f7211 */ /* 0x000fe400078f28ff */
[----:B0----5:R-:W-:Y:S02]  /*2a80*/  SHF.R.S32.HI R21, RZ, 0x1f, R96 ;  /* 0x0000001fff157819 */ /* 0x021fe40000011460 */
[----:B------:R-:W-:Y:S01]  /*2a90*/  LOP3.LUT R16, R16, 0xfffffffd, RZ, 0xc0, !PT ;  /* 0xfffffffd10107812 */ /* 0x000fe200078ec0ff */
[----:B------:R-:W-:-:S03]  /*2aa0*/  IMAD.SHL.U32 R20, R15, 0x80, RZ ;  /* 0x000000800f147824 */ /* 0x000fc600078e00ff */
[----:B------:R-:W-:Y:S02]  /*2ab0*/  @P1 LOP3.LUT R16, R16, 0x2, RZ, 0xfc, !PT ;  /* 0x0000000210101812 */ /* 0x000fe400078efcff */
[----:B------:R-:W-:Y:S01]  /*2ac0*/  ISETP.GE.AND P1, PT, R138, UR4, PT ;  /* 0x000000048a007c0c */ /* 0x000fe2000bf26270 */
[----:B------:R-:W-:Y:S01]  /*2ad0*/  IMAD.SHL.U32 R14, R13, 0x80, RZ ;  /* 0x000000800d0e7824 */ /* 0x000fe200078e00ff */
[----:B------:R-:W-:Y:S01]  /*2ae0*/  LOP3.LUT R20, R20, 0xfffff000, RZ, 0xc0, !PT ;  /* 0xfffff00014147812 */ /* 0x000fe200078ec0ff */
[----:B------:R-:W-:-:S04]  /*2af0*/  IMAD.WIDE.U32 R70, R96, R86, R70 ;  /* 0x0000005660467225 */ /* 0x000fc800078e0046 */
[----:B------:R-:W-:-:S04]  /*2b00*/  IMAD.WIDE.U32 R72, R96, R86, R72 ;  /* 0x0000005660487225 */ /* 0x000fc800078e0048 */
[----:B------:R-:W-:Y:S01]  /*2b10*/  VIADD R99, R28, 0x8 ;  /* 0x000000081c637836 */ /* 0x000fe20000000000 */
[----:B------:R-:W-:Y:S01]  /*2b20*/  SEL R28, RZ, 0x20, P1 ;  /* 0x00000020ff1c7807 */ /* 0x000fe20000800000 */
[-C--:B------:R-:W-:Y:S01]  /*2b30*/  IMAD.WIDE.U32 R66, R96, R8.reuse, R66 ;  /* 0x0000000860427225 */ /* 0x080fe200078e0042 */
[----:B------:R-:W-:Y:S02]  /*2b40*/  LOP3.LUT R12, R12, 0xfffff000, RZ, 0xc0, !PT ;  /* 0xfffff0000c0c7812 */ /* 0x000fe400078ec0ff */
[----:B------:R-:W-:Y:S01]  /*2b50*/  LOP3.LUT R14, R14, 0xfffff000, RZ, 0xc0, !PT ;  /* 0xfffff0000e0e7812 */ /* 0x000fe200078ec0ff */
[----:B------:R-:W-:Y:S01]  /*2b60*/  IMAD.WIDE.U32 R68, R96, R8, R68 ;  /* 0x0000000860447225 */ /* 0x000fe200078e0044 */
[----:B------:R-:W-:Y:S02]  /*2b70*/  LOP3.LUT R28, R29, R28, RZ, 0xfc, !PT ;  /* 0x0000001c1d1c7212 */ /* 0x000fe400078efcff */
[----:B------:R-:W-:Y:S01]  /*2b80*/  SHF.L.U64.HI R80, R8, 0x7, R9 ;  /* 0x0000000708507819 */ /* 0x000fe20000010209 */
[----:B------:R-:W-:Y:S01]  /*2b90*/  IMAD.SHL.U32 R98, R11, 0x2, RZ ;  /* 0x000000020b627824 */ /* 0x000fe200078e00ff */
[----:B----4-:R-:W-:-:S02]  /*2ba0*/  SHF.R.S32.HI R79, RZ, 0x1f, R0 ;  /* 0x0000001fff4f7819 */ /* 0x010fc40000011400 */
[----:B------:R-:W-:Y:S01]  /*2bb0*/  LOP3.LUT R29, R29, 0x1, RZ, 0xc0, !PT ;  /* 0x000000011d1d7812 */ /* 0x000fe200078ec0ff */
[----:B------:R-:W-:Y:S01]  /*2bc0*/  @!P6 BAR.SYNC.DEFER_BLOCKING 0x9, 0x100 ;  /* 0x024400000000eb1d */ /* 0x000fe20000010000 */
[C---:B--2---:R-:W-:Y:S02]  /*2bd0*/  LOP3.LUT R10, R35.reuse, 0x18, R5, 0xf8, !PT ;  /* 0x00000018230a7812 */ /* 0x044fe400078ef805 */
[----:B------:R-:W-:Y:S02]  /*2be0*/  LOP3.LUT R15, R35, 0x18, R7, 0xf8, !PT ;  /* 0x00000018230f7812 */ /* 0x000fe400078ef807 */
[----:B---3--:R-:W-:Y:S01]  /*2bf0*/  LOP3.LUT R95, R10, R34, RZ, 0x3c, !PT ;  /* 0x000000220a5f7212 */ /* 0x008fe200078e3cff */
[C---:B------:R-:W-:Y:S02]  /*2c00*/  IMAD R10, R21.reuse, R8, RZ ;  /* 0x00000008150a7224 */ /* 0x040fe400078e02ff */
[----:B------:R-:W-:Y:S01]  /*2c10*/  IMAD R21, R21, R86, RZ ;  /* 0x0000005615157224 */ /* 0x000fe200078e02ff */
[----:B------:R-:W-:-:S02]  /*2c20*/  LOP3.LUT R13, R35, 0x18, R6, 0xf8, !PT ;  /* 0x00000018230d7812 */ /* 0x000fc400078ef806 */
[-C--:B------:R-:W-:Y:S01]  /*2c30*/  LOP3.LUT R15, R15, R34.reuse, RZ, 0x3c, !PT ;  /* 0x000000220f0f7212 */ /* 0x080fe200078e3cff */
[C---:B------:R-:W-:Y:S01]  /*2c40*/  IMAD R21, R96.reuse, R87, R21 ;  /* 0x0000005760157224 */ /* 0x040fe200078e0215 */
[----:B------:R-:W-:Y:S01]  /*2c50*/  LOP3.LUT R13, R13, R34, RZ, 0x3c, !PT ;  /* 0x000000220d0d7212 */ /* 0x000fe200078e3cff */
[----:B------:R-:W-:Y:S01]  /*2c60*/  IMAD R75, R96, R9, R10 ;  /* 0x00000009604b7224 */ /* 0x000fe200078e020a */
[----:B------:R-:W-:Y:S01]  /*2c70*/  IADD3 R93, R15, R20, R31 ;  /* 0x000000140f5d7210 */ /* 0x000fe20007ffe01f */
[----:B------:R-:W-:Y:S01]  /*2c80*/  IMAD R10, R27, 0xc0, R30 ;  /* 0x000000c01b0a7824 */ /* 0x000fe200078e021e */
[----:B------:R-:W-:Y:S01]  /*2c90*/  LOP3.LUT R20, R5, 0xfffffff8, RZ, 0xc0, !PT ;  /* 0xfffffff805147812 */ /* 0x000fe200078ec0ff */
[----:B------:R-:W-:Y:S01]  /*2ca0*/  IMAD.IADD R76, R71, 0x1, R21 ;  /* 0x00000001474c7824 */ /* 0x000fe200078e0215 */
[----:B------:R-:W-:Y:S01]  /*2cb0*/  LOP3.LUT R27, R7, 0xfffffff8, RZ, 0xc0, !PT ;  /* 0xfffffff8071b7812 */ /* 0x000fe200078ec0ff */
[----:B------:R-:W-:Y:S01]  /*2cc0*/  IMAD.IADD R74, R21, 0x1, R73 ;  /* 0x00000001154a7824 */ /* 0x000fe200078e0249 */
[----:B------:R-:W-:Y:S01]  /*2cd0*/  LOP3.LUT R21, R6, 0xfffffff8, RZ, 0xc0, !PT ;  /* 0xfffffff806157812 */ /* 0x000fe200078ec0ff */
[----:B------:R-:W-:Y:S01]  /*2ce0*/  IMAD.IADD R77, R67, 0x1, R75 ;  /* 0x00000001434d7824 */ /* 0x000fe200078e024b */
[--C-:B------:R-:W-:Y:S01]  /*2cf0*/  IADD3 R95, R95, R12, R31.reuse ;  /* 0x0000000c5f5f7210 */ /* 0x100fe20007ffe01f */
[----:B------:R-:W-:Y:S01]  /*2d00*/  IMAD.SHL.U32 R8, R8, 0x80, RZ ;  /* 0x0000008008087824 */ /* 0x000fe200078e00ff */
[----:B------:R-:W-:Y:S01]  /*2d10*/  IADD3 R94, R13, R14, R31 ;  /* 0x0000000e0d5e7210 */ /* 0x000fe20007ffe01f */
[C---:B------:R-:W-:Y:S01]  /*2d20*/  IMAD.SHL.U32 R9, R86.reuse, 0x80, RZ ;  /* 0x0000008056097824 */ /* 0x040fe200078e00ff */
[----:B------:R-:W-:Y:S01]  /*2d30*/  SHF.L.U64.HI R87, R86, 0x7, R87 ;  /* 0x0000000756577819 */ /* 0x000fe20000010257 */
[----:B------:R-:W-:Y:S01]  /*2d40*/  IMAD.IADD R75, R75, 0x1, R69 ;  /* 0x000000014b4b7824 */ /* 0x000fe200078e0245 */
[----:B------:R-:W-:-:S02]  /*2d50*/  SHF.R.S32.HI R92, RZ, 0x1f, R20 ;  /* 0x0000001fff5c7819 */ /* 0x000fc40000011414 */
[----:B------:R-:W-:Y:S02]  /*2d60*/  SHF.R.S32.HI R89, RZ, 0x1f, R21 ;  /* 0x0000001fff597819 */ /* 0x000fe40000011415 */
[----:B------:R-:W-:Y:S02]  /*2d70*/  SHF.R.S32.HI R88, RZ, 0x1f, R27 ;  /* 0x0000001fff587819 */ /* 0x000fe4000001141b */
[C---:B------:R-:W-:Y:S02]  /*2d80*/  LOP3.LUT R30, R28.reuse, 0x2, RZ, 0xc0, !PT ;  /* 0x000000021c1e7812 */ /* 0x040fe400078ec0ff */
[----:B------:R-:W-:-:S07]  /*2d90*/  LOP3.LUT R31, R28, 0x4, RZ, 0xc0, !PT ;  /* 0x000000041c1f7812 */ /* 0x000fce00078ec0ff */
.L_x_1446:
[----:B--2---:R-:W2:Y:S01]  /*2da0*/  LDL R37, [R1+0xa4] ;  /* 0x0000a40001257983 */ /* 0x004ea20000100800 */
[----:B0-----:R-:W0:Y:S01]  /*2db0*/  LDC R82, c[0x0][0x430] ;  /* 0x00010c00ff527b82 */ /* 0x001e220000000800 */
[----:B------:R-:W-:Y:S02]  /*2dc0*/  VIADD R11, R25, 0xffffffff ;  /* 0xffffffff190b7836 */ /* 0x000fe40000000000 */
[----:B------:R-:W-:Y:S02]  /*2dd0*/  IMAD.MOV.U32 R81, RZ, RZ, RZ ;  /* 0x000000ffff517224 */ /* 0x000fe400078e00ff */
[----:B------:R-:W-:-:S03]  /*2de0*/  IMAD R13, R11, 0x80, R10 ;  /* 0x000000800b0d7824 */ /* 0x000fc600078e020a */
[----:B------:R-:W1:Y:S01]  /*2df0*/  LDC R97, c[0x0][0x3f4] ;  /* 0x0000fd00ff617b82 */ /* 0x000e620000000800 */
[----:B------:R-:W-:Y:S01]  /*2e00*/  IMAD.IADD R38, R78, 0x1, R13 ;  /* 0x000000014e267824 */ /* 0x000fe200078e020d */
[----:B------:R-:W-:-:S03]  /*2e10*/  ISETP.GE.AND P1, PT, R13, R24, PT ;  /* 0x000000180d00720c */ /* 0x000fc60003f26270 */
[----:B------:R-:W-:Y:S01]  /*2e20*/  IMAD.MOV.U32 R34, RZ, RZ, R38 ;  /* 0x000000ffff227224 */ /* 0x000fe200078e0026 */
[----:B------:R-:W-:Y:S02]  /*2e30*/  ISETP.GT.OR P1, PT, R10, 0x7f, P1 ;  /* 0x0000007f0a00780c */ /* 0x000fe40000f24670 */
[----:B0-----:R-:W-:-:S11]  /*2e40*/  ISETP.NE.AND P2, PT, R82, 0x1, PT ;  /* 0x000000015200780c */ /* 0x001fd60003f45270 */
[----:B------:R-:W0:Y:S08]  /*2e50*/  @!P1 LDC.64 R14, c[0x0][0x428] ;  /* 0x00010a00ff0e9b82 */ /* 0x000e300000000a00 */
[----:B------:R-:W3:Y:S08]  /*2e60*/  @!P1 LDC.64 R12, c[0x0][0x418] ;  /* 0x00010600ff0c9b82 */ /* 0x000ef00000000a00 */
[----:B------:R-:W4:Y:S08]  /*2e70*/  @P2 LDC R25, c[0x0][0x434] ;  /* 0x00010d00ff192b82 */ /* 0x000f300000000800 */
[----:B------:R-:W1:Y:S01]  /*2e80*/  @P2 LDC R36, c[0x0][0x438] ;  /* 0x00010e00ff242b82 */ /* 0x000e620000000800 */
[----:B----4-:R-:W-:-:S05]  /*2e90*/  @P2 IMAD.HI.U32 R25, R38, R25, RZ ;  /* 0x0000001926192227 */ /* 0x010fca00078e00ff */
[----:B-1----:R-:W-:Y:S01]  /*2ea0*/  @P2 SHF.R.U32.HI R34, RZ, R36, R25 ;  /* 0x00000024ff222219 */ /* 0x002fe20000011619 */
[----:B0-----:R-:W-:-:S03]  /*2eb0*/  @!P1 IMAD R25, R79, R14, RZ ;  /* 0x0000000e4f199224 */ /* 0x001fc600078e02ff */
[--C-:B------:R-:W-:Y:S01]  /*2ec0*/  @!P1 SHF.R.S32.HI R35, RZ, 0x1f, R34.reuse ;  /* 0x0000001fff239819 */ /* 0x100fe20000011422 */
[C---:B------:R-:W-:Y:S02]  /*2ed0*/  @!P1 IMAD R25, R0.reuse, R15, R25 ;  /* 0x0000000f00199224 */ /* 0x040fe400078e0219 */
[----:B------:R-:W-:-:S04]  /*2ee0*/  @!P1 IMAD.WIDE.U32 R14, R0, R14, R34 ;  /* 0x0000000e000e9225 */ /* 0x000fc800078e0022 */
[----:B------:R-:W-:Y:S01]  /*2ef0*/  @!P1 IMAD.IADD R15, R15, 0x1, R25 ;  /* 0x000000010f0f9824 */ /* 0x000fe200078e0219 */
[----:B---3--:R-:W-:Y:S02]  /*2f00*/  @!P1 LEA R12, P2, R14, R12, 0x2 ;  /* 0x0000000c0e0c9211 */ /* 0x008fe400078410ff */
[----:B------:R-:W-:Y:S02]  /*2f10*/  LOP3.LUT P3, RZ, R32, 0x2, RZ, 0xc0, !PT ;  /* 0x0000000220ff7812 */ /* 0x000fe4000786c0ff */
[----:B------:R-:W-:Y:S02]  /*2f20*/  @!P1 LEA.HI.X R13, R14, R13, R15, 0x2, P2 ;  /* 0x0000000d0e0d9211 */ /* 0x000fe400010f140f */
[----:B------:R-:W-:Y:S01]  /*2f30*/  ISETP.GE.AND P2, PT, R97, 0x1, PT ;  /* 0x000000016100780c */ /* 0x000fe20003f46270 */
[----:B------:R-:W-:Y:S01]  /*2f40*/  IMAD.MOV R25, RZ, RZ, -R34 ;  /* 0x000000ffff197224 */ /* 0x000fe200078e0a22 */
[----:B------:R-:W-:Y:S05]  /*2f50*/  YIELD ;  /* 0x0000000000007946 */ /* 0x000fea0003800000 */
[----:B------:R-:W-:Y:S01]  /*2f60*/  BSSY B0, `(.L_x_1388) ;  /* 0x0000452000007945 */ /* 0x000fe20003800000 */
[----:B------:R0:W5:Y:S01]  /*2f70*/  @!P1 LDG.E R81, desc[UR54][R12.64] ;  /* 0x000000360c519981 */ /* 0x000162000c1e1900 */
[----:B------:R-:W-:Y:S01]  /*2f80*/  IMAD R82, R82, R25, R38 ;  /* 0x0000001952527224 */ /* 0x000fe200078e0226 */
        /* <DEDUP_REMOVED lines=11> */
[----:B------:R-:W-:-:S04]  /*3040*/  IMAD.WIDE.U32 R12, R82, UR4, RZ ;  /* 0x00000004520c7c25 */ /* 0x000fc8000f8e00ff */
[----:B------:R-:W-:Y:S02]  /*3050*/  IMAD R15, R83, UR4, RZ ;  /* 0x00000004530f7c24 */ /* 0x000fe4000f8e02ff */
[----:B------:R-:W-:Y:S02]  /*3060*/  IMAD R85, R11, -0x80, R24 ;  /* 0xffffff800b557824 */ /* 0x000fe400078e0218 */
[----:B------:R-:W-:Y:S01]  /*3070*/  IMAD R15, R82, UR5, R15 ;  /* 0x00000005520f7c24 */ /* 0x000fe2000f8e020f */
[----:B------:R-:W-:Y:S02]  /*3080*/  ULDC.64 UR4, c[0x0][0x310] ;  /* 0x0000c40000047ab9 */ /* 0x000fe40000000a00 */
[----:B------:R-:W-:Y:S01]  /*3090*/  IMAD R14, R84, UR4, RZ ;  /* 0x00000004540e7c24 */ /* 0x000fe2000f8e02ff */
[----:B------:R-:W-:Y:S01]  /*30a0*/  VIMNMX R85, R85, 0x80, PT ;  /* 0x0000008055557848 */ /* 0x000fe20003fe0100 */
[----:B------:R-:W-:Y:S02]  /*30b0*/  IMAD.IADD R13, R13, 0x1, R15 ;  /* 0x000000010d0d7824 */ /* 0x000fe400078e020f */
[C---:B------:R-:W-:Y:S01]  /*30c0*/  IMAD R15, R81.reuse, UR5, R14 ;  /* 0x00000005510f7c24 */ /* 0x040fe2000f8e020e */
[----:B------:R-:W-:Y:S01]  /*30d0*/  SHF.R.S32.HI R14, RZ, 0x1f, R25 ;  /* 0x0000001fff0e7819 */ /* 0x000fe20000011419 */
[----:B------:R-:W-:Y:S01]  /*30e0*/  IMAD.WIDE.U32 R12, R81, UR4, R12 ;  /* 0x00000004510c7c25 */ /* 0x000fe2000f8e000c */
[----:B------:R-:W-:-:S03]  /*30f0*/  ULDC.64 UR4, c[0x0][0x308] ;  /* 0x0000c20000047ab9 */ /* 0x000fc60000000a00 */
[----:B------:R-:W-:Y:S02]  /*3100*/  IMAD.IADD R13, R13, 0x1, R15 ;  /* 0x000000010d0d7824 */ /* 0x000fe400078e020f */
[----:B------:R-:W-:Y:S02]  /*3110*/  IMAD R15, R87, R25, RZ ;  /* 0x00000019570f7224 */ /* 0x000fe400078e02ff */
[----:B------:R-:W-:-:S04]  /*3120*/  IMAD.WIDE.U32 R12, R155, UR4, R12 ;  /* 0x000000049b0c7c25 */ /* 0x000fc8000f8e000c */
[----:B------:R-:W-:Y:S01]  /*3130*/  IMAD R61, R155, UR5, R13 ;  /* 0x000000059b3d7c24 */ /* 0x000fe2000f8e020d */
[----:B------:R-:W-:Y:S01]  /*3140*/  ULDC.64 UR4, c[0x0][0x2e8] ;  /* 0x0000ba0000047ab9 */ /* 0x000fe20000000a00 */
[----:B------:R-:W-:Y:S01]  /*3150*/  IMAD R13, R80, R25, RZ ;  /* 0x00000019500d7224 */ /* 0x000fe200078e02ff */
[----:B------:R-:W-:Y:S01]  /*3160*/  LEA R60, P2, R12, UR4, 0x1 ;  /* 0x000000040c3c7c11 */ /* 0x000fe2000f8408ff */
[----:B------:R-:W-:Y:S01]  /*3170*/  ULDC.U8 UR4, c[0x0][0x410] ;  /* 0x0001040000047ab9 */ /* 0x000fe20000000000 */
[----:B------:R-:W-:Y:S02]  /*3180*/  IMAD R37, R14, R9, R15 ;  /* 0x000000090e257224 */ /* 0x000fe400078e020f */
[----:B------:R-:W-:Y:S01]  /*3190*/  LEA.HI.X R61, R12, UR5, R61, 0x1, P2 ;  /* 0x000000050c3d7c11 */ /* 0x000fe200090f0c3d */
[----:B------:R-:W-:Y:S01]  /*31a0*/  IMAD R39, R14, R8, R13 ;  /* 0x000000080e277224 */ /* 0x000fe200078e020d */
[----:B------:R-:W-:Y:S01]  /*31b0*/  ISETP.NE.AND P2, PT, RZ, UR4, PT ;  /* 0x00000004ff007c0c */ /* 0x000fe2000bf45270 */
[----:B------:R-:W-:-:S04]  /*31c0*/  IMAD.WIDE.U32 R14, R9, R25, RZ ;  /* 0x00000019090e7225 */ /* 0x000fc800078e00ff */
[----:B------:R-:W-:-:S04]  /*31d0*/  IMAD.WIDE.U32 R12, R8, R25, RZ ;  /* 0x00000019080c7225 */ /* 0x000fc800078e00ff */
[----:B------:R-:W-:Y:S02]  /*31e0*/  IMAD.IADD R11, R15, 0x1, R37 ;  /* 0x000000010f0b7824 */ /* 0x000fe400078e0225 */
[----:B------:R-:W-:Y:S02]  /*31f0*/  IMAD.IADD R34, R13, 0x1, R39 ;  /* 0x000000010d227824 */ /* 0x000fe400078e0227 */
[----:B------:R-:W-:Y:S05]  /*3200*/  @!P2 BRA `(.L_x_1390) ;  /* 0x0000001c0084a947 */ /* 0x000fea0003800000 */
[----:B------:R-:W0:Y:S01]  /*3210*/  S2R R36, SR_TID.X ;  /* 0x0000000000247919 */ /* 0x000e220000002100 */
        /* <DEDUP_REMOVED lines=11> */
[C---:B0-----:R-:W-:Y:S02]  /*32d0*/  VIADD R40, R36.reuse, 0xffffff80 ;  /* 0xffffff8024287836 */ /* 0x041fe40000000000 */
[----:B------:R-:W-:-:S05]  /*32e0*/  VIADD R36, R36, 0xffffff80 ;  /* 0xffffff8024247836 */ /* 0x000fca0000000000 */
[----:B------:R-:W-:Y:S02]  /*32f0*/  LEA.HI R36, R36, R40, RZ, 0x1 ;  /* 0x0000002824247211 */ /* 0x000fe400078f08ff */
[----:B------:R-:W-:Y:S02]  /*3300*/  CS2R R40, SRZ ;  /* 0x0000000000287805 */ /* 0x000fe4000001ff00 */
[----:B------:R-:W-:-:S04]  /*3310*/  SHF.R.S32.HI R36, RZ, 0x1, R36 ;  /* 0x00000001ff247819 */ /* 0x000fc80000011424 */
[----:B------:R-:W-:Y:S02]  /*3320*/  ISETP.GE.AND P3, PT, R36, R85, PT ;  /* 0x000000552400720c */ /* 0x000fe40003f66270 */
[----:B------:R-:W-:-:S11]  /*3330*/  CS2R R36, SRZ ;  /* 0x0000000000247805 */ /* 0x000fd6000001ff00 */
[----:B------:R-:W-:Y:S05]  /*3340*/  @P3 BRA `(.L_x_1392) ;  /* 0x0000000000b83947 */ /* 0x000fea0003800000 */
[----:B------:R-:W2:Y:S04]  /*3350*/  LDL.64 R102, [R1+0x60] ;  /* 0x0000600001667983 */ /* 0x000ea80000100a00 */
[----:B------:R-:W3:Y:S04]  /*3360*/  LDL R91, [R1+0x90] ;  /* 0x00009000015b7983 */ /* 0x000ee80000100800 */
[----:B------:R-:W4:Y:S04]  /*3370*/  LDL R90, [R1+0x88] ;  /* 0x00008800015a7983 */ /* 0x000f280000100800 */
        /* <DEDUP_REMOVED lines=43> */
.L_x_1392:
[----:B------:R-:W-:Y:S05]  /*3630*/  BSYNC B1 ;  /* 0x0000000000017941 */ /* 0x000fea0003800000 */
.L_x_1391:
        /* <DEDUP_REMOVED lines=43> */
.L_x_1393:
[----:B------:R-:W2:Y:S01]  /*38f0*/  LDL R11, [R1+0xc] ;  /* 0x00000c00010b7983 */ /* 0x000ea20000100800 */
[----:B------:R-:W-:Y:S01]  /*3900*/  IMAD R34, R22, 0x8, R2 ;  /* 0x0000000816227824 */ /* 0x000fe200078e0202 */
[----:B------:R-:W-:Y:S01]  /*3910*/  BSSY B1, `(.L_x_1394) ;  /* 0x0000004000017945 */ /* 0x000fe20003800000 */
[----:B--2---:R-:W-:-:S04]  /*3920*/  SHF.L.U32 R86, R11, 0x1f, RZ ;  /* 0x0000001f0b567819 */ /* 0x004fc800000006ff */
[----:B------:R-:W0:Y:S02]  /*3930*/  SYNCS.PHASECHK.TRANS64.TRYWAIT P4, [R34+URZ+0x2d890], R86 ;  /* 0x02d89056220075a7 */ /* 0x000e24000808017f */
[----:B0-----:R-:W-:Y:S05]  /*3940*/  @!P4 BRA `(.L_x_1395) ;  /* 0x0000023400a8c947 */ /* 0x001fea0003800000 */
.L_x_1739:
[----:B------:R-:W-:Y:S05]  /*3950*/  BSYNC B1 ;  /* 0x0000000000017941 */ /* 0x000fea0003800000 */
.L_x_1394:
[----:B------:R-:W-:-:S03]  /*3960*/  UMOV UR4, 0xffffffff ;  /* 0xffffffff00047882 */ /* 0x000fc60000000000 */
[----:B------:R-:W-:Y:S05]  /*3970*/  BRA.DIV UR4, `(.L_x_1396) ;  /* 0x0000023604b07947 */ /* 0x000fea000b800000 */
[----:B------:R-:W1:Y:S04]  /*3980*/  SHFL.IDX PT, R61, R61, RZ, 0x1e1f ;  /* 0x001e1fff3d3d7589 */ /* 0x000e6800000e0000 */
[----:B------:R-:W2:Y:S02]  /*3990*/  SHFL.IDX PT, R60, R60, RZ, 0x1e1f ;  /* 0x001e1fff3c3c7589 */ /* 0x000ea400000e0000 */
.L_x_1743:
[----:B------:R-:W-:Y:S05]  /*39a0*/  @P3 BRA `(.L_x_1397) ;  /* 0x0000003800b43947 */ /* 0x000fea0003800000 */
[----:B------:R-:W-:Y:S01]  /*39b0*/  ISETP.NE.AND P3, PT, R29, RZ, PT ;  /* 0x000000ff1d00720c */ /* 0x000fe20003f65270 */
[----:B------:R-:W-:-:S12]  /*39c0*/  BSSY B1, `(.L_x_1398) ;  /* 0x000003a000017945 */ /* 0x000fd80003800000 */
[----:B------:R-:W-:Y:S05]  /*39d0*/  @!P3 BRA `(.L_x_1399) ;  /* 0x0000000000e0b947 */ /* 0x000fea0003800000 */
[----:B------:R-:W3:Y:S01]  /*39e0*/  LDL.64 R90, [R1+0x60] ;  /* 0x00006000015a7983 */ /* 0x000ee20000100a00 */
[----:B------:R-:W-:Y:S03]  /*39f0*/  BSSY B2, `(.L_x_1400) ;  /* 0x0000033000027945 */ /* 0x000fe60003800000 */
[----:B------:R4:W0:Y:S01]  /*3a00*/  LDS.128 R12, [R64+0x15000] ;  /* 0x01500000400c7984 */ /* 0x0008220000000c00 */
[----:B---3--:R-:W-:-:S13]  /*3a10*/  ISETP.GE.AND P3, PT, R90, R97, PT ;  /* 0x000000615a00720c */ /* 0x008fda0003f66270 */
[----:B0---4-:R-:W-:Y:S05]  /*3a20*/  @P3 BRA `(.L_x_1401) ;  /* 0x0000000000bc3947 */ /* 0x011fea0003800000 */
        /* <DEDUP_REMOVED lines=8> */
[C---:B------:R-:W-:Y:S01]  /*3ab0*/  IMAD.U32 R62, R13.reuse, 0x10000, RZ ;  /* 0x000100000d3e7824 */ /* 0x040fe200078e00ff */
        /* <DEDUP_REMOVED lines=8> */
[----:B------:R-:W-:-:S03]  /*3b40*/  LOP3.LUT R90, R14, 0xffff0000, RZ, 0xc0, !PT ;  /* 0xffff00000e5a7812 */ /* 0x000fc600078ec0ff */
[----:B------:R-:W-:Y:S01]  /*3b50*/  FFMA.FTZ R13, R62, R63, R13 ;  /* 0x0000003f3e0d7223 */ /* 0x000fe2000001000d */
[C---:B------:R-:W-:Y:S01]  /*3b60*/  IMAD.U32 R63, R56.reuse, 0x10000, RZ ;  /* 0x00010000383f7824 */ /* 0x040fe200078e00ff */
[----:B------:R-:W-:Y:S01]  /*3b70*/  LOP3.LUT R56, R56, 0xffff0000, RZ, 0xc0, !PT ;  /* 0xffff000038387812 */ /* 0x000fe200078ec0ff */
[----:B------:R-:W-:Y:S02]  /*3b80*/  IMAD.U32 R62, R14, 0x10000, RZ ;  /* 0x000100000e3e7824 */ /* 0x000fe400078e00ff */
[C---:B------:R-:W-:Y:S02]  /*3b90*/  IMAD.U32 R14, R59.reuse, 0x10000, RZ ;  /* 0x000100003b0e7824 */ /* 0x040fe400078e00ff */
        /* <DEDUP_REMOVED lines=24> */
.L_x_1401:
[----:B------:R-:W-:Y:S05]  /*3d20*/  BSYNC B2 ;  /* 0x0000000000027941 */ /* 0x000fea0003800000 */
.L_x_1400:
[----:B--2---:R-:W-:-:S04]  /*3d30*/  LEA R56, P3, R18, R60, 0x1 ;  /* 0x0000003c12387211 */ /* 0x004fc800078608ff */
[----:B-1----:R-:W-:-:S05]  /*3d40*/  LEA.HI.X R57, R18, R61, R19, 0x1, P3 ;  /* 0x0000003d12397211 */ /* 0x002fca00018f0c13 */
[----:B------:R3:W-:Y:S04]  /*3d50*/  ST.E.128 desc[UR54][R56.64], R12 ;  /* 0x0000000c38007985 */ /* 0x0007e8000c101d36 */
.L_x_1399:
[----:B------:R-:W-:Y:S05]  /*3d60*/  BSYNC B1 ;  /* 0x0000000000017941 */ /* 0x000fea0003800000 */
.L_x_1398:
        /* <DEDUP_REMOVED lines=55> */
.L_x_1405:
[----:B------:R-:W-:Y:S05]  /*40e0*/  BSYNC B2 ;  /* 0x0000000000027941 */ /* 0x000fea0003800000 */
.L_x_1404:
[----:B------:R-:W3:Y:S01]  /*40f0*/  LDL R11, [R1+0x68] ;  /* 0x00006800010b7983 */ /* 0x000ee20000100800 */
[----:B--2---:R-:W-:Y:S02]  /*4100*/  IMAD.MOV.U32 R52, RZ, RZ, R60 ;  /* 0x000000ffff347224 */ /* 0x004fe400078e003c */
[----:B-1----:R-:W-:Y:S02]  /*4110*/  IMAD.MOV.U32 R53, RZ, RZ, R61 ;  /* 0x000000ffff357224 */ /* 0x002fe400078e003d */
[----:B---3--:R-:W-:-:S04]  /*4120*/  IMAD.SHL.U32 R11, R11, 0x8, RZ ;  /* 0x000000080b0b7824 */ /* 0x008fc800078e00ff */
[----:B------:R-:W-:-:S05]  /*4130*/  IMAD.WIDE R52, R11, 0x2, R52 ;  /* 0x000000020b347825 */ /* 0x000fca00078e0234 */
[----:B------:R4:W-:Y:S02]  /*4140*/  ST.E.128 desc[UR54][R52.64], R12 ;  /* 0x0000000c34007985 */ /* 0x0009e4000c101d36 */
.L_x_1403:
[----:B------:R-:W-:Y:S05]  /*4150*/  BSYNC B1 ;  /* 0x0000000000017941 */ /* 0x000fea0003800000 */
.L_x_1402:
        /* <DEDUP_REMOVED lines=55> */
.L_x_1409:
[----:B------:R-:W-:Y:S05]  /*44d0*/  BSYNC B2 ;  /* 0x0000000000027941 */ /* 0x000fea0003800000 */
.L_x_1408:
[----:B------:R-:W3:Y:S01]  /*44e0*/  LDL R11, [R1+0x6c] ;  /* 0x00006c00010b7983 */ /* 0x000ee20000100800 */
[----:B--2---:R-:W-:Y:S02]  /*44f0*/  IMAD.MOV.U32 R48, RZ, RZ, R60 ;  /* 0x000000ffff307224 */ /* 0x004fe400078e003c */
[----:B-1----:R-:W-:Y:S02]  /*4500*/  IMAD.MOV.U32 R49, RZ, RZ, R61 ;  /* 0x000000ffff317224 */ /* 0x002fe400078e003d */
[----:B---3--:R-:W-:-:S04]  /*4510*/  IMAD.SHL.U32 R11, R11, 0x8, RZ ;  /* 0x000000080b0b7824 */ /* 0x008fc800078e00ff */
[----:B------:R-:W-:-:S05]  /*4520*/  IMAD.WIDE R48, R11, 0x2, R48 ;  /* 0x000000020b307825 */ /* 0x000fca00078e0230 */
[----:B------:R1:W-:Y:S02]  /*4530*/  ST.E.128 desc[UR54][R48.64], R12 ;  /* 0x0000000c30007985 */ /* 0x0003e4000c101d36 */
.L_x_1407:
[----:B------:R-:W-:Y:S05]  /*4540*/  BSYNC B1 ;  /* 0x0000000000017941 */ /* 0x000fea0003800000 */
.L_x_1406:
        /* <DEDUP_REMOVED lines=8> */
[----:B------:R-:W-:Y:S02]  /*45d0*/  SHF.R.U64 R11, R44, 0x10, R45 ;  /* 0x000000102c0b7819 */ /* 0x000fe4000000122d */
[--C-:B------:R-:W-:Y:S02]  /*45e0*/  SHF.R.U64 R44, R46, 0x10, R47.reuse ;  /* 0x000000102e2c7819 */ /* 0x100fe4000000122f */
[----:B------:R-:W-:Y:S02]  /*45f0*/  SHF.R.U32.HI R46, RZ, 0x10, R47 ;  /* 0x00000010ff2e7819 */ /* 0x000fe4000001162f */
[C---:B------:R-:W-:Y:S02]  /*4600*/  PRMT R44, R106.reuse, 0x5410, R44 ;  /* 0x000054106a2c7816 */ /* 0x040fe4000000002c */
[----:B------:R-:W-:Y:S02]  /*4610*/  PRMT R11, R105, 0x5410, R11 ;  /* 0x00005410690b7816 */ /* 0x000fe4000000000b */
[----:B------:R-:W-:-:S02]  /*4620*/  PRMT R106, R106, 0x5432, R46 ;  /* 0x000054326a6a7816 */ /* 0x000fc4000000002e */
[C---:B------:R-:W-:Y:S01]  /*4630*/  LOP3.LUT R48, R13.reuse, 0xffff0000, RZ, 0xc0, !PT ;  /* 0xffff00000d307812 */ /* 0x040fe200078ec0ff */
[----:B------:R-:W-:Y:S01]  /*4640*/  IMAD.U32 R13, R13, 0x10000, RZ ;  /* 0x000100000d0d7824 */ /* 0x000fe200078e00ff */
[C---:B------:R-:W-:Y:S01]  /*4650*/  LOP3.LUT R47, R44.reuse, 0xffff0000, RZ, 0xc0, !PT ;  /* 0xffff00002c2f7812 */ /* 0x040fe200078ec0ff */
[----:B------:R-:W-:Y:S01]  /*4660*/  IMAD.U32 R44, R44, 0x10000, RZ ;  /* 0x000100002c2c7824 */ /* 0x000fe200078e00ff */
[C---:B------:R-:W-:Y:S01]  /*4670*/  LOP3.LUT R46, R11.reuse, 0xffff0000, RZ, 0xc0, !PT ;  /* 0xffff00000b2e7812 */ /* 0x040fe200078ec0ff */
[----:B------:R-:W-:Y:S01]  /*4680*/  IMAD.U32 R11, R11, 0x10000, RZ ;  /* 0x000100000b0b7824 */ /* 0x000fe200078e00ff */
[----:B------:R-:W-:Y:S01]  /*4690*/  SHF.R.U32.HI R45, RZ, 0x10, R45 ;  /* 0x00000010ff2d7819 */ /* 0x000fe2000001162d */
[C---:B------:R-:W-:Y:S02]  /*46a0*/  FMUL.FTZ R49, R48.reuse, R47 ;  /* 0x0000002f30317220 */ /* 0x040fe40000410000 */
[-C--:B------:R-:W-:Y:S01]  /*46b0*/  FMUL.FTZ R48, R48, R46.reuse ;  /* 0x0000002e30307220 */ /* 0x080fe20000410000 */
[----:B------:R-:W-:Y:S01]  /*46c0*/  PRMT R45, R105, 0x5432, R45 ;  /* 0x00005432692d7816 */ /* 0x000fe2000000002d */
[----:B------:R-:W-:-:S02]  /*46d0*/  FFMA.FTZ R46, R13, R46, -R49 ;  /* 0x0000002e0d2e7223 */ /* 0x000fc40000010831 */
[----:B------:R-:W-:Y:S01]  /*46e0*/  FFMA.FTZ R13, R13, R47, R48 ;  /* 0x0000002f0d0d7223 */ /* 0x000fe20000010030 */
[----:B------:R-:W-:Y:S01]  /*46f0*/  LOP3.LUT R48, R14, 0xffff0000, RZ, 0xc0, !PT ;  /* 0xffff00000e307812 */ /* 0x000fe200078ec0ff */
[C---:B------:R-:W-:Y:S01]  /*4700*/  IMAD.U32 R47, R106.reuse, 0x10000, RZ ;  /* 0x000100006a2f7824 */ /* 0x040fe200078e00ff */
[----:B------:R-:W-:Y:S01]  /*4710*/  LOP3.LUT R106, R106, 0xffff0000, RZ, 0xc0, !PT ;  /* 0xffff00006a6a7812 */ /* 0x000fe200078ec0ff */
[C---:B------:R-:W-:Y:S01]  /*4720*/  IMAD.U32 R49, R45.reuse, 0x10000, RZ ;  /* 0x000100002d317824 */ /* 0x040fe200078e00ff */
[----:B------:R-:W-:Y:S01]  /*4730*/  LOP3.LUT R45, R45, 0xffff0000, RZ, 0xc0, !PT ;  /* 0xffff00002d2d7812 */ /* 0x000fe200078ec0ff */
[----:B------:R-:W-:Y:S01]  /*4740*/  FMUL.FTZ R50, R48, R47 ;  /* 0x0000002f30327220 */ /* 0x000fe20000410000 */
[----:B------:R-:W-:Y:S02]  /*4750*/  IMAD.U32 R14, R14, 0x10000, RZ ;  /* 0x000100000e0e7824 */ /* 0x000fe400078e00ff */
[-C--:B------:R-:W-:Y:S01]  /*4760*/  FMUL.FTZ R48, R48, R49.reuse ;  /* 0x0000003130307220 */ /* 0x080fe20000410000 */
[----:B------:R-:W-:Y:S01]  /*4770*/  F2FP.BF16.F32.PACK_AB R13, R13, R46 ;  /* 0x0000002e0d0d723e */ /* 0x000fe200000010ff */
[----:B------:R-:W-:-:S02]  /*4780*/  FFMA.FTZ R50, R14, R49, -R50 ;  /* 0x000000310e327223 */ /* 0x000fc40000010832 */
[----:B------:R-:W-:Y:S01]  /*4790*/  FFMA.FTZ R48, R14, R47, R48 ;  /* 0x0000002f0e307223 */ /* 0x000fe20000010030 */
[C---:B------:R-:W-:Y:S01]  /*47a0*/  LOP3.LUT R14, R15.reuse, 0xffff0000, RZ, 0xc0, !PT ;  /* 0xffff00000f0e7812 */ /* 0x040fe200078ec0ff */
[----:B------:R-:W-:-:S04]  /*47b0*/  IMAD.U32 R15, R15, 0x10000, RZ ;  /* 0x000100000f0f7824 */ /* 0x000fc800078e00ff */
[C---:B------:R-:W-:Y:S01]  /*47c0*/  FMUL.FTZ R47, R14.reuse, R106 ;  /* 0x0000006a0e2f7220 */ /* 0x040fe20000410000 */
[----:B------:R-:W-:-:S03]  /*47d0*/  FMUL.FTZ R14, R14, R45 ;  /* 0x0000002d0e0e7220 */ /* 0x000fc60000410000 */
[C---:B------:R-:W-:Y:S01]  /*47e0*/  FFMA.FTZ R47, R15.reuse, R45, -R47 ;  /* 0x0000002d0f2f7223 */ /* 0x040fe2000001082f */
[----:B------:R-:W-:Y:S01]  /*47f0*/  FFMA.FTZ R14, R15, R106, R14 ;  /* 0x0000006a0f0e7223 */ /* 0x000fe2000001000e */
[C---:B------:R-:W-:Y:S01]  /*4800*/  LOP3.LUT R15, R12.reuse, 0xffff0000, RZ, 0xc0, !PT ;  /* 0xffff00000c0f7812 */ /* 0x040fe200078ec0ff */
[----:B------:R-:W-:-:S04]  /*4810*/  IMAD.U32 R12, R12, 0x10000, RZ ;  /* 0x000100000c0c7824 */ /* 0x000fc800078e00ff */
[C---:B------:R-:W-:Y:S01]  /*4820*/  FMUL.FTZ R45, R15.reuse, R44 ;  /* 0x0000002c0f2d7220 */ /* 0x040fe20000410000 */
[----:B------:R-:W-:-:S03]  /*4830*/  FMUL.FTZ R15, R15, R11 ;  /* 0x0000000b0f0f7220 */ /* 0x000fc60000410000 */
[C---:B------:R-:W-:Y:S01]  /*4840*/  FFMA.FTZ R45, R12.reuse, R11, -R45 ;  /* 0x0000000b0c2d7223 */ /* 0x040fe2000001082d */
[----:B------:R-:W-:Y:S01]  /*4850*/  FFMA.FTZ R12, R12, R44, R15 ;  /* 0x0000002c0c0c7223 */ /* 0x000fe2000001000f */
[----:B------:R-:W-:Y:S02]  /*4860*/  F2FP.BF16.F32.PACK_AB R15, R14, R47 ;  /* 0x0000002f0e0f723e */ /* 0x000fe400000010ff */
[----:B------:R-:W-:Y:S02]  /*4870*/  F2FP.BF16.F32.PACK_AB R14, R48, R50 ;  /* 0x00000032300e723e */ /* 0x000fe400000010ff */
[----:B------:R-:W-:-:S07]  /*4880*/  F2FP.BF16.F32.PACK_AB R12, R12, R45 ;  /* 0x0000002d0c0c723e */ /* 0x000fce00000010ff */
.L_x_1413:
[----:B------:R-:W-:Y:S05]  /*4890*/  BSYNC B2 ;  /* 0x0000000000027941 */ /* 0x000fea0003800000 */
.L_x_1412:
[----:B------:R-:W3:Y:S01]  /*48a0*/  LDL R11, [R1+0x80] ;  /* 0x00008000010b7983 */ /* 0x000ee20000100800 */
[----:B--2---:R-:W-:-:S04]  /*48b0*/  LEA R44, P3, R137, R60, 0x1 ;  /* 0x0000003c892c7211 */ /* 0x004fc800078608ff */
[----:B---3--:R-:W-:-:S05]  /*48c0*/  LEA.HI.X R45, R137, R61, R11, 0x1, P3 ;  /* 0x0000003d892d7211 */ /* 0x008fca00018f0c0b */
[----:B------:R1:W-:Y:S04]  /*48d0*/  ST.E.128 desc[UR54][R44.64], R12 ;  /* 0x0000000c2c007985 */ /* 0x0003e8000c101d36 */
.L_x_1411:
[----:B------:R-:W-:Y:S05]  /*48e0*/  BSYNC B1 ;  /* 0x0000000000017941 */ /* 0x000fea0003800000 */
.L_x_1410:
        /* <DEDUP_REMOVED lines=13> */
[----:B------:R-:W-:Y:S01]  /*49c0*/  SHF.R.U64 R41, R42, 0x10, R43 ;  /* 0x000000102a297819 */ /* 0x000fe2000000122b */
[----:B--2---:R-:W-:Y:S01]  /*49d0*/  IMAD.U32 R42, R13, 0x10000, RZ ;  /* 0x000100000d2a7824 */ /* 0x004fe200078e00ff */
[----:B------:R-:W-:Y:S02]  /*49e0*/  PRMT R11, R103, 0x5410, R46 ;  /* 0x00005410670b7816 */ /* 0x000fe4000000002e */
[----:B------:R-:W-:Y:S02]  /*49f0*/  PRMT R41, R104, 0x5410, R41 ;  /* 0x0000541068297816 */ /* 0x000fe40000000029 */
[----:B------:R-:W-:-:S02]  /*4a00*/  LOP3.LUT R46, R13, 0xffff0000, RZ, 0xc0, !PT ;  /* 0xffff00000d2e7812 */ /* 0x000fc400078ec0ff */
[C---:B------:R-:W-:Y:S01]  /*4a10*/  LOP3.LUT R47, R41.reuse, 0xffff0000, RZ, 0xc0, !PT ;  /* 0xffff0000292f7812 */ /* 0x040fe200078ec0ff */
[----:B------:R-:W-:Y:S01]  /*4a20*/  IMAD.U32 R41, R41, 0x10000, RZ ;  /* 0x0001000029297824 */ /* 0x000fe200078e00ff */
[----:B------:R-:W-:Y:S02]  /*4a30*/  LOP3.LUT R49, R11, 0xffff0000, RZ, 0xc0, !PT ;  /* 0xffff00000b317812 */ /* 0x000fe400078ec0ff */
[----:B------:R-:W-:Y:S01]  /*4a40*/  SHF.R.U32.HI R43, RZ, 0x10, R43 ;  /* 0x00000010ff2b7819 */ /* 0x000fe2000001162b */
[C---:B------:R-:W-:Y:S01]  /*4a50*/  FMUL.FTZ R13, R46.reuse, R47 ;  /* 0x0000002f2e0d7220 */ /* 0x040fe20000410000 */
[----:B------:R-:W-:Y:S01]  /*4a60*/  PRMT R40, R103, 0x5432, R40 ;  /* 0x0000543267287816 */ /* 0x000fe20000000028 */
[-C--:B------:R-:W-:Y:S01]  /*4a70*/  FMUL.FTZ R46, R46, R49.reuse ;  /* 0x000000312e2e7220 */ /* 0x080fe20000410000 */
[----:B------:R-:W-:Y:S01]  /*4a80*/  PRMT R43, R104, 0x5432, R43 ;  /* 0x00005432682b7816 */ /* 0x000fe2000000002b */
[C---:B------:R-:W-:Y:S02]  /*4a90*/  FFMA.FTZ R13, R42.reuse, R49, -R13 ;  /* 0x000000312a0d7223 */ /* 0x040fe4000001080d */
[----:B------:R-:W-:Y:S01]  /*4aa0*/  FFMA.FTZ R42, R42, R47, R46 ;  /* 0x0000002f2a2a7223 */ /* 0x000fe2000001002e */
[----:B------:R-:W-:Y:S01]  /*4ab0*/  LOP3.LUT R46, R14, 0xffff0000, RZ, 0xc0, !PT ;  /* 0xffff00000e2e7812 */ /* 0x000fe200078ec0ff */
[C---:B------:R-:W-:Y:S01]  /*4ac0*/  IMAD.U32 R47, R43.reuse, 0x10000, RZ ;  /* 0x000100002b2f7824 */ /* 0x040fe200078e00ff */
[----:B------:R-:W-:Y:S01]  /*4ad0*/  LOP3.LUT R43, R43, 0xffff0000, RZ, 0xc0, !PT ;  /* 0xffff00002b2b7812 */ /* 0x000fe200078ec0ff */
[----:B------:R-:W-:Y:S01]  /*4ae0*/  IMAD.U32 R49, R40, 0x10000, RZ ;  /* 0x0001000028317824 */ /* 0x000fe200078e00ff */
[----:B------:R-:W-:Y:S01]  /*4af0*/  F2FP.BF16.F32.PACK_AB R13, R42, R13 ;  /* 0x0000000d2a0d723e */ /* 0x000fe200000010ff */
[----:B------:R-:W-:Y:S01]  /*4b00*/  FMUL.FTZ R51, R46, R47 ;  /* 0x0000002f2e337220 */ /* 0x000fe20000410000 */
[----:B------:R-:W-:-:S02]  /*4b10*/  IMAD.U32 R14, R14, 0x10000, RZ ;  /* 0x000100000e0e7824 */ /* 0x000fc400078e00ff */
[-C--:B------:R-:W-:Y:S02]  /*4b20*/  FMUL.FTZ R46, R46, R49.reuse ;  /* 0x000000312e2e7220 */ /* 0x080fe40000410000 */
[C---:B------:R-:W-:Y:S02]  /*4b30*/  FFMA.FTZ R48, R14.reuse, R49, -R51 ;  /* 0x000000310e307223 */ /* 0x040fe40000010833 */
[----:B------:R-:W-:Y:S01]  /*4b40*/  FFMA.FTZ R47, R14, R47, R46 ;  /* 0x0000002f0e2f7223 */ /* 0x000fe2000001002e */
[----:B------:R-:W-:Y:S02]  /*4b50*/  LOP3.LUT R14, R40, 0xffff0000, RZ, 0xc0, !PT ;  /* 0xffff0000280e7812 */ /* 0x000fe400078ec0ff */
[C---:B------:R-:W-:Y:S01]  /*4b60*/  LOP3.LUT R40, R15.reuse, 0xffff0000, RZ, 0xc0, !PT ;  /* 0xffff00000f287812 */ /* 0x040fe200078ec0ff */
[----:B------:R-:W-:-:S04]  /*4b70*/  IMAD.U32 R15, R15, 0x10000, RZ ;  /* 0x000100000f0f7824 */ /* 0x000fc800078e00ff */
[C---:B------:R-:W-:Y:S01]  /*4b80*/  FMUL.FTZ R46, R40.reuse, R43 ;  /* 0x0000002b282e7220 */ /* 0x040fe20000410000 */
[----:B------:R-:W-:-:S03]  /*4b90*/  FMUL.FTZ R40, R40, R14 ;  /* 0x0000000e28287220 */ /* 0x000fc60000410000 */
[C---:B------:R-:W-:Y:S01]  /*4ba0*/  FFMA.FTZ R14, R15.reuse, R14, -R46 ;  /* 0x0000000e0f0e7223 */ /* 0x040fe2000001082e */
[----:B------:R-:W-:Y:S01]  /*4bb0*/  FFMA.FTZ R15, R15, R43, R40 ;  /* 0x0000002b0f0f7223 */ /* 0x000fe20000010028 */
[----:B------:R-:W-:Y:S01]  /*4bc0*/  IMAD.U32 R40, R11, 0x10000, RZ ;  /* 0x000100000b287824 */ /* 0x000fe200078e00ff */
[C---:B------:R-:W-:Y:S01]  /*4bd0*/  LOP3.LUT R11, R12.reuse, 0xffff0000, RZ, 0xc0, !PT ;  /* 0xffff00000c0b7812 */ /* 0x040fe200078ec0ff */
[----:B------:R-:W-:Y:S02]  /*4be0*/  IMAD.U32 R12, R12, 0x10000, RZ ;  /* 0x000100000c0c7824 */ /* 0x000fe400078e00ff */
[----:B------:R-:W-:Y:S02]  /*4bf0*/  F2FP.BF16.F32.PACK_AB R15, R15, R14 ;  /* 0x0000000e0f0f723e */ /* 0x000fe400000010ff */
[C---:B------:R-:W-:Y:S01]  /*4c00*/  FMUL.FTZ R43, R11.reuse, R41 ;  /* 0x000000290b2b7220 */ /* 0x040fe20000410000 */
[----:B------:R-:W-:Y:S01]  /*4c10*/  FMUL.FTZ R46, R11, R40 ;  /* 0x000000280b2e7220 */ /* 0x000fe20000410000 */
[----:B------:R-:W-:-:S02]  /*4c20*/  F2FP.BF16.F32.PACK_AB R14, R47, R48 ;  /* 0x000000302f0e723e */ /* 0x000fc400000010ff */
[C---:B------:R-:W-:Y:S01]  /*4c30*/  FFMA.FTZ R43, R12.reuse, R40, -R43 ;  /* 0x000000280c2b7223 */ /* 0x040fe2000001082b */
[----:B------:R-:W-:-:S05]  /*4c40*/  FFMA.FTZ R46, R12, R41, R46 ;  /* 0x000000290c2e7223 */ /* 0x000fca000001002e */
[----:B------:R-:W-:-:S07]  /*4c50*/  F2FP.BF16.F32.PACK_AB R12, R46, R43 ;  /* 0x0000002b2e0c723e */ /* 0x000fce00000010ff */
.L_x_1417:
[----:B------:R-:W-:Y:S05]  /*4c60*/  BSYNC B2 ;  /* 0x0000000000027941 */ /* 0x000fea0003800000 */
.L_x_1416:
[----:B--2---:R1:W-:Y:S02]  /*4c70*/  ST.E.128 desc[UR54][R44.64], R12 ;  /* 0x0000000c2c007985 */ /* 0x0043e4000c101d36 */
.L_x_1415:
[----:B------:R-:W-:Y:S05]  /*4c80*/  BSYNC B1 ;  /* 0x0000000000017941 */ /* 0x000fea0003800000 */
.L_x_1414:
        /* <DEDUP_REMOVED lines=10> */
[----:B------:R-:W-:Y:S02]  /*4d30*/  SHF.R.U64 R43, R38, 0x10, R39 ;  /* 0x00000010262b7819 */ /* 0x000fe40000001227 */
[--C-:B------:R-:W-:Y:S01]  /*4d40*/  SHF.R.U64 R44, R36, 0x10, R37.reuse ;  /* 0x00000010242c7819 */ /* 0x100fe20000001225 */
[C---:B--2---:R-:W-:Y:S01]  /*4d50*/  IMAD.U32 R36, R14.reuse, 0x10000, RZ ;  /* 0x000100000e247824 */ /* 0x044fe200078e00ff */
[----:B------:R-:W-:Y:S02]  /*4d60*/  SHF.R.U32.HI R42, RZ, 0x10, R37 ;  /* 0x00000010ff2a7819 */ /* 0x000fe40000011625 */
[----:B------:R-:W-:Y:S02]  /*4d70*/  SHF.R.U32.HI R45, RZ, 0x10, R39 ;  /* 0x00000010ff2d7819 */ /* 0x000fe40000011627 */
[----:B------:R-:W-:Y:S01]  /*4d80*/  LOP3.LUT R37, R14, 0xffff0000, RZ, 0xc0, !PT ;  /* 0xffff00000e257812 */ /* 0x000fe200078ec0ff */
[C---:B------:R-:W-:Y:S01]  /*4d90*/  IMAD.U32 R14, R15.reuse, 0x10000, RZ ;  /* 0x000100000f0e7824 */ /* 0x040fe200078e00ff */
[----:B------:R-:W-:-:S02]  /*4da0*/  LOP3.LUT R11, R15, 0xffff0000, RZ, 0xc0, !PT ;  /* 0xffff00000f0b7812 */ /* 0x000fc400078ec0ff */
[C---:B------:R-:W-:Y:S02]  /*4db0*/  PRMT R39, R102.reuse, 0x5410, R43 ;  /* 0x0000541066277816 */ /* 0x040fe4000000002b */
[----:B------:R-:W-:Y:S02]  /*4dc0*/  PRMT R15, R101, 0x5410, R44 ;  /* 0x00005410650f7816 */ /* 0x000fe4000000002c */
[----:B------:R-:W-:Y:S02]  /*4dd0*/  PRMT R102, R102, 0x5432, R45 ;  /* 0x0000543266667816 */ /* 0x000fe4000000002d */
[----:B------:R-:W-:Y:S02]  /*4de0*/  LOP3.LUT R43, R13, 0xffff0000, RZ, 0xc0, !PT ;  /* 0xffff00000d2b7812 */ /* 0x000fe400078ec0ff */
[----:B------:R-:W-:Y:S01]  /*4df0*/  LOP3.LUT R46, R39, 0xffff0000, RZ, 0xc0, !PT ;  /* 0xffff0000272e7812 */ /* 0x000fe200078ec0ff */
[C---:B------:R-:W-:Y:S01]  /*4e00*/  IMAD.U32 R38, R102.reuse, 0x10000, RZ ;  /* 0x0001000066267824 */ /* 0x040fe200078e00ff */
[----:B------:R-:W-:Y:S01]  /*4e10*/  PRMT R101, R101, 0x5432, R42 ;  /* 0x0000543265657816 */ /* 0x000fe2000000002a */
[----:B------:R-:W-:Y:S01]  /*4e20*/  IMAD.U32 R42, R13, 0x10000, RZ ;  /* 0x000100000d2a7824 */ /* 0x000fe200078e00ff */
[----:B------:R-:W-:Y:S01]  /*4e30*/  LOP3.LUT R44, R15, 0xffff0000, RZ, 0xc0, !PT ;  /* 0xffff00000f2c7812 */ /* 0x000fe200078ec0ff */
[----:B------:R-:W-:Y:S01]  /*4e40*/  FMUL.FTZ R13, R43, R46 ;  /* 0x0000002e2b0d7220 */ /* 0x000fe20000410000 */
[----:B------:R-:W-:Y:S01]  /*4e50*/  FMUL.FTZ R47, R37, R38 ;  /* 0x00000026252f7220 */ /* 0x000fe20000410000 */
[----:B------:R-:W-:Y:S01]  /*4e60*/  IMAD.U32 R45, R101, 0x10000, RZ ;  /* 0x00010000652d7824 */ /* 0x000fe200078e00ff */
[----:B------:R-:W-:Y:S01]  /*4e70*/  LOP3.LUT R102, R102, 0xffff0000, RZ, 0xc0, !PT ;  /* 0xffff000066667812 */ /* 0x000fe200078ec0ff */
[-C--:B------:R-:W-:Y:S01]  /*4e80*/  FMUL.FTZ R43, R43, R44.reuse ;  /* 0x0000002c2b2b7220 */ /* 0x080fe20000410000 */
[C---:B------:R-:W-:Y:S01]  /*4e90*/  FFMA.FTZ R13, R42.reuse, R44, -R13 ;  /* 0x0000002c2a0d7223 */ /* 0x040fe2000001080d */
[----:B------:R-:W-:Y:S01]  /*4ea0*/  LOP3.LUT R101, R101, 0xffff0000, RZ, 0xc0, !PT ;  /* 0xffff000065657812 */ /* 0x000fe200078ec0ff */
[----:B------:R-:W-:Y:S01]  /*4eb0*/  FMUL.FTZ R37, R37, R45 ;  /* 0x0000002d25257220 */ /* 0x000fe20000410000 */
[----:B------:R-:W-:Y:S01]  /*4ec0*/  FFMA.FTZ R42, R42, R46, R43 ;  /* 0x0000002e2a2a7223 */ /* 0x000fe2000001002b */
[C---:B------:R-:W-:Y:S01]  /*4ed0*/  LOP3.LUT R44, R12.reuse, 0xffff0000, RZ, 0xc0, !PT ;  /* 0xffff00000c2c7812 */ /* 0x040fe200078ec0ff */
[----:B------:R-:W-:-:S02]  /*4ee0*/  IMAD.U32 R43, R12, 0x10000, RZ ;  /* 0x000100000c2b7824 */ /* 0x000fc400078e00ff */
[C---:B------:R-:W-:Y:S01]  /*4ef0*/  FFMA.FTZ R12, R36.reuse, R45, -R47 ;  /* 0x0000002d240c7223 */ /* 0x040fe2000001082f */
[----:B------:R-:W-:Y:S02]  /*4f00*/  IMAD.U32 R39, R39, 0x10000, RZ ;  /* 0x0001000027277824 */ /* 0x000fe400078e00ff */
[----:B------:R-:W-:Y:S01]  /*4f10*/  FMUL.FTZ R45, R11, R102 ;  /* 0x000000660b2d7220 */ /* 0x000fe20000410000 */
[----:B------:R-:W-:Y:S02]  /*4f20*/  IMAD.U32 R15, R15, 0x10000, RZ ;  /* 0x000100000f0f7824 */ /* 0x000fe400078e00ff */
[----:B------:R-:W-:Y:S01]  /*4f30*/  FFMA.FTZ R37, R36, R38, R37 ;  /* 0x0000002624257223 */ /* 0x000fe20000010025 */
[----:B------:R-:W-:Y:S01]  /*4f40*/  FMUL.FTZ R11, R11, R101 ;  /* 0x000000650b0b7220 */ /* 0x000fe20000410000 */
        /* <DEDUP_REMOVED lines=9> */
[----:B------:R-:W-:-:S07]  /*4fe0*/  F2FP.BF16.F32.PACK_AB R12, R39, R36 ;  /* 0x00000024270c723e */ /* 0x000fce00000010ff */
.L_x_1419:
[----:B------:R-:W-:Y:S05]  /*4ff0*/  BSYNC B1 ;  /* 0x0000000000017941 */ /* 0x000fea0003800000 */
.L_x_1418:
[----:B--2---:R1:W-:Y:S01]  /*5000*/  ST.E.128 desc[UR54][R40.64], R12 ;  /* 0x0000000c28007985 */ /* 0x0043e2000c101d36 */
[----:B------:R-:W-:Y:S05]  /*5010*/  BRA `(.L_x_1397) ;  /* 0x0000002400187947 */ /* 0x000fea0003800000 */
.L_x_1390:
        /* <DEDUP_REMOVED lines=12> */
[----:B------:R-:W-:Y:S01]  /*50e0*/  CS2R R56, SRZ ;  /* 0x0000000000387805 */ /* 0x000fe2000001ff00 */
[----:B0-----:R-:W-:-:S02]  /*50f0*/  VIADD R37, R36, 0xffffff80 ;  /* 0xffffff8024257836 */ /* 0x001fc40000000000 */
[----:B------:R-:W-:-:S05]  /*5100*/  VIADD R36, R36, 0xffffff80 ;  /* 0xffffff8024247836 */ /* 0x000fca0000000000 */
[----:B------:R-:W-:-:S04]  /*5110*/  LEA.HI R36, R36, R37, RZ, 0x1 ;  /* 0x0000002524247211 */ /* 0x000fc800078f08ff */
[----:B------:R-:W-:-:S04]  /*5120*/  SHF.R.S32.HI R36, RZ, 0x1, R36 ;  /* 0x00000001ff247819 */ /* 0x000fc80000011424 */
[----:B------:R-:W-:Y:S02]  /*5130*/  ISETP.GE.AND P3, PT, R36, R85, PT ;  /* 0x000000552400720c */ /* 0x000fe40003f66270 */
[----:B------:R-:W-:-:S11]  /*5140*/  CS2R R36, SRZ ;  /* 0x0000000000247805 */ /* 0x000fd6000001ff00 */
[----:B------:R-:W-:Y:S05]  /*5150*/  @P3 BRA `(.L_x_1421) ;  /* 0x00000000007c3947 */ /* 0x000fea0003800000 */
        /* <DEDUP_REMOVED lines=31> */
.L_x_1421:
[----:B------:R-:W-:Y:S05]  /*5350*/  BSYNC B1 ;  /* 0x0000000000017941 */ /* 0x000fea0003800000 */
.L_x_1420:
        /* <DEDUP_REMOVED lines=43> */
.L_x_1422:
[----:B------:R-:W2:Y:S01]  /*5610*/  LDL R11, [R1+0xc] ;  /* 0x00000c00010b7983 */ /* 0x000ea20000100800 */
[----:B------:R-:W-:Y:S01]  /*5620*/  IMAD R34, R22, 0x8, R2 ;  /* 0x0000000816227824 */ /* 0x000fe200078e0202 */
[----:B------:R-:W-:Y:S01]  /*5630*/  BSSY B1, `(.L_x_1423) ;  /* 0x0000004000017945 */ /* 0x000fe20003800000 */
[----:B--2---:R-:W-:-:S04]  /*5640*/  SHF.L.U32 R86, R11, 0x1f, RZ ;  /* 0x0000001f0b567819 */ /* 0x004fc800000006ff */
[----:B------:R-:W0:Y:S02]  /*5650*/  SYNCS.PHASECHK.TRANS64.TRYWAIT P4, [R34+URZ+0x2d890], R86 ;  /* 0x02d89056220075a7 */ /* 0x000e24000808017f */
[----:B0-----:R-:W-:Y:S05]  /*5660*/  @!P4 BRA `(.L_x_1424) ;  /* 0x0000021800c0c947 */ /* 0x001fea0003800000 */
.L_x_1744:
[----:B------:R-:W-:Y:S05]  /*5670*/  BSYNC B1 ;  /* 0x0000000000017941 */ /* 0x000fea0003800000 */
.L_x_1423:
[----:B------:R-:W-:-:S03]  /*5680*/  UMOV UR4, 0xffffffff ;  /* 0xffffffff00047882 */ /* 0x000fc60000000000 */
[----:B------:R-:W-:Y:S05]  /*5690*/  BRA.DIV UR4, `(.L_x_1425) ;  /* 0x0000021a04c87947 */ /* 0x000fea000b800000 */
[----:B------:R1:W2:Y:S04]  /*56a0*/  SHFL.IDX PT, R91, R61, RZ, 0x1e1f ;  /* 0x001e1fff3d5b7589 */ /* 0x0002a800000e0000 */
[----:B------:R1:W3:Y:S02]  /*56b0*/  SHFL.IDX PT, R90, R60, RZ, 0x1e1f ;  /* 0x001e1fff3c5a7589 */ /* 0x0002e400000e0000 */
.L_x_1748:
[----:B------:R-:W-:Y:S05]  /*56c0*/  @P3 BRA `(.L_x_1397) ;  /* 0x0000001c006c3947 */ /* 0x000fea0003800000 */
[----:B------:R-:W4:Y:S01]  /*56d0*/  LDC R11, c[0x0][0x2f4] ;  /* 0x0000bd00ff0b7b82 */ /* 0x000f220000000800 */
[----:B------:R-:W-:Y:S01]  /*56e0*/  ISETP.NE.AND P3, PT, R29, RZ, PT ;  /* 0x000000ff1d00720c */ /* 0x000fe20003f65270 */
[----:B------:R-:W-:Y:S01]  /*56f0*/  BSSY B1, `(.L_x_1426) ;  /* 0x0000080000017945 */ /* 0x000fe20003800000 */
[----:B----4-:R-:W-:-:S11]  /*5700*/  IMAD.IADD R101, R11, 0x1, -R98 ;  /* 0x000000010b657824 */ /* 0x010fd600078e0a62 */
[----:B------:R-:W-:Y:S05]  /*5710*/  @!P3 BRA `(.L_x_1427) ;  /* 0x0000000400f4b947 */ /* 0x000fea0003800000 */
[----:B-1----:R-:W4:Y:S04]  /*5720*/  LDL R60, [R1+0x50] ;  /* 0x00005000013c7983 */ /* 0x002f280000100800 */
[----:B------:R-:W5:Y:S04]  /*5730*/  LDL R15, [R1+0x54] ;  /* 0x00005400010f7983 */ /* 0x000f680000100800 */
[----:B------:R-:W2:Y:S01]  /*5740*/  LDL R14, [R1+0x58] ;  /* 0x00005800010e7983 */ /* 0x000ea20000100800 */
[----:B------:R-:W-:Y:S01]  /*5750*/  SEL R12, R98, R101, !P0 ;  /* 0x00000065620c7207 */ /* 0x000fe20004000000 */
[----:B------:R-:W-:Y:S01]  /*5760*/  BSSY B2, `(.L_x_1428) ;  /* 0x0000072000027945 */ /* 0x000fe20003800000 */
[----:B------:R-:W-:-:S02]  /*5770*/  ISETP.GE.AND P3, PT, R18, R97, PT ;  /* 0x000000611200720c */ /* 0x000fc40003f66270 */
[----:B------:R-:W-:-:S04]  /*5780*/  SHF.R.S32.HI R13, RZ, 0x1f, R12 ;  /* 0x0000001fff0d7819 */ /* 0x000fc8000001140c */
[----:B------:R-:W-:-:S04]  /*5790*/  LEA.HI R13, R13, R12, RZ, 0x4 ;  /* 0x0000000c0d0d7211 */ /* 0x000fc800078f20ff */
[----:B------:R-:W-:-:S04]  /*57a0*/  SHF.R.S32.HI R13, RZ, 0x4, R13 ;  /* 0x00000004ff0d7819 */ /* 0x000fc8000001140d */
[----:B------:R-:W-:-:S04]  /*57b0*/  LEA.HI.SX32 R102, R5, R13, 0x1d ;  /* 0x0000000d05667211 */ /* 0x000fc800078feaff */
[----:B------:R-:W-:-:S04]  /*57c0*/  SHF.R.S32.HI R12, RZ, 0x1f, R102 ;  /* 0x0000001fff0c7819 */ /* 0x000fc80000011466 */
[----:B------:R-:W-:Y:S01]  /*57d0*/  LEA.HI R12, R12, R102, RZ, 0x2 ;  /* 0x000000660c0c7211 */ /* 0x000fe200078f10ff */
[----:B------:R-:W-:-:S04]  /*57e0*/  IMAD.SHL.U32 R102, R102, 0x8, RZ ;  /* 0x0000000866667824 */ /* 0x000fc800078e00ff */
[----:B------:R-:W-:-:S05]  /*57f0*/  IMAD.SHL.U32 R12, R12, 0x400, RZ ;  /* 0x000004000c0c7824 */ /* 0x000fca00078e00ff */
[----:B------:R-:W-:Y:S02]  /*5800*/  LOP3.LUT R12, R12, 0x7ffff000, RZ, 0xc0, !PT ;  /* 0x7ffff0000c0c7812 */ /* 0x000fe400078ec0ff */
[----:B----4-:R-:W-:-:S04]  /*5810*/  LOP3.LUT R13, R60, 0x18, R102, 0xf8, !PT ;  /* 0x000000183c0d7812 */ /* 0x010fc800078ef866 */
[----:B-----5:R-:W-:-:S04]  /*5820*/  LOP3.LUT R13, R13, R15, RZ, 0x3c, !PT ;  /* 0x0000000f0d0d7212 */ /* 0x020fc800078e3cff */
[----:B--2---:R-:W-:-:S05]  /*5830*/  IADD3 R12, R13, R12, R14 ;  /* 0x0000000c0d0c7210 */ /* 0x004fca0007ffe00e */
[C---:B------:R-:W-:Y:S02]  /*5840*/  IMAD R60, R22.reuse, 0x3000, R12 ;  /* 0x00003000163c7824 */ /* 0x040fe400078e020c */
[----:B------:R-:W-:Y:S02]  /*5850*/  IMAD R12, R22, 0x3000, R95 ;  /* 0x00003000160c7824 */ /* 0x000fe400078e025f */
[--C-:B------:R-:W-:Y:S02]  /*5860*/  IMAD R60, R60, 0x2, R2.reuse ;  /* 0x000000023c3c7824 */ /* 0x100fe400078e0202 */
[----:B------:R-:W-:-:S04]  /*5870*/  IMAD R12, R12, 0x2, R2 ;  /* 0x000000020c0c7824 */ /* 0x000fc800078e0202 */
[----:B------:R-:W1:Y:S04]  /*5880*/  LDS.128 R60, [R60+0x15400] ;  /* 0x015400003c3c7984 */ /* 0x000e680000000c00 */
[----:B------:R-:W2:Y:S01]  /*5890*/  LDS.128 R12, [R12+0x15400] ;  /* 0x015400000c0c7984 */ /* 0x000ea20000000c00 */
        /* <DEDUP_REMOVED lines=20> */
[----:B--2---:R-:W-:Y:S02]  /*59e0*/  IMAD.U32 R105, R13, 0x10000, RZ ;  /* 0x000100000d697824 */ /* 0x004fe400078e00ff */
        /* <DEDUP_REMOVED lines=25> */
[----:B------:R-:W-:Y:S02]  /*5b80*/  IMAD.U32 R58, R60, 0x10000, RZ ;  /* 0x000100003c3a7824 */ /* 0x000fe400078e00ff */
[----:B------:R-:W-:Y:S01]  /*5b90*/  FFMA.FTZ R104, R104, R105, R103 ;  /* 0x0000006968687223 */ /* 0x000fe20000010067 */
[----:B------:R-:W-:Y:S01]  /*5ba0*/  FMUL.FTZ R103, R63, R57 ;  /* 0x000000393f677220 */ /* 0x000fe20000410000 */
[C---:B------:R-:W-:Y:S01]  /*5bb0*/  IMAD.U32 R59, R44.reuse, 0x10000, RZ ;  /* 0x000100002c3b7824 */ /* 0x040fe200078e00ff */
[----:B------:R-:W-:-:S02]  /*5bc0*/  LOP3.LUT R44, R44, 0xffff0000, RZ, 0xc0, !PT ;  /* 0xffff00002c2c7812 */ /* 0x000fc400078ec0ff */
        /* <DEDUP_REMOVED lines=43> */
.L_x_1429:
[----:B------:R-:W-:Y:S05]  /*5e80*/  BSYNC B2 ;  /* 0x0000000000027941 */ /* 0x000fea0003800000 */
.L_x_1428:
[----:B---3--:R-:W-:-:S04]  /*5e90*/  LEA R44, P3, R20, R90, 0x1 ;  /* 0x0000005a142c7211 */ /* 0x008fc800078608ff */
[----:B------:R-:W-:Y:S02]  /*5ea0*/  LEA.HI.X R45, R20, R91, R92, 0x1, P3 ;  /* 0x0000005b142d7211 */ /* 0x000fe400018f0c5c */
[----:B------:R-:W-:-:S03]  /*5eb0*/  ISETP.GE.AND P3, PT, R102, R11, PT ;  /* 0x0000000b6600720c */ /* 0x000fc60003f66270 */
[----:B--2---:R2:W-:Y:S10]  /*5ec0*/  ST.E.128 desc[UR54][R44.64], R12 ;  /* 0x0000000c2c007985 */ /* 0x0045f4000c101d36 */
[----:B--2---:R-:W-:-:S05]  /*5ed0*/  @!P3 IMAD.WIDE R12, R102, 0x2, R90 ;  /* 0x00000002660cb825 */ /* 0x004fca00078e025a */
[----:B-1----:R4:W-:Y:S02]  /*5ee0*/  @!P3 ST.E.128 desc[UR54][R12.64], R60 ;  /* 0x0000003c0c00b985 */ /* 0x0029e4000c101d36 */
.L_x_1427:
[----:B------:R-:W-:Y:S05]  /*5ef0*/  BSYNC B1 ;  /* 0x0000000000017941 */ /* 0x000fea0003800000 */
.L_x_1426:
[----:B------:R-:W-:Y:S01]  /*5f00*/  ISETP.NE.AND P3, PT, R30, RZ, PT ;  /* 0x000000ff1e00720c */ /* 0x000fe20003f65270 */
[----:B------:R-:W-:-:S12]  /*5f10*/  BSSY B1, `(.L_x_1430) ;  /* 0x0000081000017945 */ /* 0x000fd80003800000 */
[----:B------:R-:W-:Y:S05]  /*5f20*/  @!P3 BRA `(.L_x_1431) ;  /* 0x0000000400fcb947 */ /* 0x000fea0003800000 */
[----:B------:R-:W5:Y:S04]  /*5f30*/  LDL R44, [R1+0x50] ;  /* 0x00005000012c7983 */ /* 0x000f680000100800 */
[----:B------:R-:W2:Y:S04]  /*5f40*/  LDL R15, [R1+0x54] ;  /* 0x00005400010f7983 */ /* 0x000ea80000100800 */
[----:B------:R-:W3:Y:S01]  /*5f50*/  LDL R14, [R1+0x58] ;  /* 0x00005800010e7983 */ /* 0x000ee20000100800 */
[----:B------:R-:W-:Y:S01]  /*5f60*/  LOP3.LUT P4, RZ, R16, 0x1, RZ, 0xc0, !PT ;  /* 0x0000000110ff7812 */ /* 0x000fe2000788c0ff */
[----:B------:R-:W-:Y:S01]  /*5f70*/  BSSY B2, `(.L_x_1432) ;  /* 0x0000074000027945 */ /* 0x000fe20003800000 */
[----:B------:R-:W-:-:S02]  /*5f80*/  ISETP.GE.AND P3, PT, R3, R97, PT ;  /* 0x000000610300720c */ /* 0x000fc40003f66270 */
        /* <DEDUP_REMOVED lines=10> */
[----:B-----5:R-:W-:-:S04]  /*6030*/  LOP3.LUT R13, R44, 0x18, R56, 0xf8, !PT ;  /* 0x000000182c0d7812 */ /* 0x020fc800078ef838 */
[----:B--2---:R-:W-:-:S04]  /*6040*/  LOP3.LUT R13, R13, R15, RZ, 0x3c, !PT ;  /* 0x0000000f0d0d7212 */ /* 0x004fc800078e3cff */
[----:B---3--:R-:W-:-:S05]  /*6050*/  IADD3 R12, R13, R12, R14 ;  /* 0x0000000c0d0c7210 */ /* 0x008fca0007ffe00e */
[C---:B------:R-:W-:Y:S02]  /*6060*/  IMAD R44, R22.reuse, 0x3000, R12 ;  /* 0x00003000162c7824 */ /* 0x040fe400078e020c */
[----:B------:R-:W-:Y:S02]  /*6070*/  IMAD R12, R22, 0x3000, R94 ;  /* 0x00003000160c7824 */ /* 0x000fe400078e025e */
[--C-:B------:R-:W-:Y:S02]  /*6080*/  IMAD R44, R44, 0x2, R2.reuse ;  /* 0x000000022c2c7824 */ /* 0x100fe400078e0202 */
[----:B------:R-:W-:-:S04]  /*6090*/  IMAD R12, R12, 0x2, R2 ;  /* 0x000000020c0c7824 */ /* 0x000fc800078e0202 */
[----:B------:R-:W2:Y:S04]  /*60a0*/  LDS.128 R44, [R44+0x15400] ;  /* 0x015400002c2c7984 */ /* 0x000ea80000000c00 */
[----:B------:R-:W3:Y:S01]  /*60b0*/  LDS.128 R12, [R12+0x15400] ;  /* 0x015400000c0c7984 */ /* 0x000ee20000000c00 */
[----:B------:R-:W-:Y:S05]  /*60c0*/  @P3 BRA `(.L_x_1433) ;  /* 0x0000000400783947 */ /* 0x000fea0003800000 */
[----:B------:R-:W-:Y:S01]  /*60d0*/  SHF.R.U32.HI R58, RZ, 0x10, R53 ;  /* 0x00000010ff3a7819 */ /* 0x000fe20000011635 */
[----:B-12---:R-:W-:Y:S01]  /*60e0*/  IMAD.U32 R61, R45, 0x10000, RZ ;  /* 0x000100002d3d7824 */ /* 0x006fe200078e00ff */
[--C-:B------:R-:W-:Y:S01]  /*60f0*/  SHF.R.U64 R40, R40, 0x10, R41.reuse ;  /* 0x0000001028287819 */ /* 0x100fe20000001229 */
[----:B---3--:R-:W-:Y:S01]  /*6100*/  IMAD.U32 R59, R13, 0x10000, RZ ;  /* 0x000100000d3b7824 */ /* 0x008fe200078e00ff */
        /* <DEDUP_REMOVED lines=87> */
[----:B------:R-:W-:-:S03]  /*6680*/  F2FP.BF16.F32.PACK_AB R40, R40, R54 ;  /* 0x000000362828723e */ /* 0x000fc600000010ff */
[----:B------:R-:W-:Y:S02]  /*6690*/  IMAD.MOV.U32 R14, RZ, RZ, R43 ;  /* 0x000000ffff0e7224 */ /* 0x000fe400078e002b */
[----:B------:R-:W-:-:S07]  /*66a0*/  IMAD.MOV.U32 R46, RZ, RZ, R40 ;  /* 0x000000ffff2e7224 */ /* 0x000fce00078e0028 */
.L_x_1433:
[----:B------:R-:W-:Y:S05]  /*66b0*/  BSYNC B2 ;  /* 0x0000000000027941 */ /* 0x000fea0003800000 */
.L_x_1432:
[----:B------:R-:W-:-:S04]  /*66c0*/  LEA R40, P3, R21, R90, 0x1 ;  /* 0x0000005a15287211 */ /* 0x000fc800078608ff */
[----:B------:R-:W-:Y:S02]  /*66d0*/  LEA.HI.X R41, R21, R91, R89, 0x1, P3 ;  /* 0x0000005b15297211 */ /* 0x000fe400018f0c59 */
[----:B------:R-:W-:-:S03]  /*66e0*/  ISETP.GE.AND P3, PT, R56, R11, PT ;  /* 0x0000000b3800720c */ /* 0x000fc60003f66270 */
[----:B---3--:R3:W-:Y:S10]  /*66f0*/  ST.E.128 desc[UR54][R40.64], R12 ;  /* 0x0000000c28007985 */ /* 0x0087f4000c101d36 */
[----:B---3--:R-:W-:-:S05]  /*6700*/  @!P3 IMAD.WIDE R12, R56, 0x2, R90 ;  /* 0x00000002380cb825 */ /* 0x008fca00078e025a */
[----:B--2---:R2:W-:Y:S02]  /*6710*/  @!P3 ST.E.128 desc[UR54][R12.64], R44 ;  /* 0x0000002c0c00b985 */ /* 0x0045e4000c101d36 */
.L_x_1431:
[----:B------:R-:W-:Y:S05]  /*6720*/  BSYNC B1 ;  /* 0x0000000000017941 */ /* 0x000fea0003800000 */
.L_x_1430:
[----:B------:R-:W-:-:S13]  /*6730*/  ISETP.NE.AND P3, PT, R31, RZ, PT ;  /* 0x000000ff1f00720c */ /* 0x000fda0003f65270 */
[----:B------:R-:W-:Y:S05]  /*6740*/  @!P3 BRA `(.L_x_1397) ;  /* 0x0000000c004cb947 */ /* 0x000fea0003800000 */
[----:B------:R-:W5:Y:S04]  /*6750*/  LDL R40, [R1+0x50] ;  /* 0x0000500001287983 */ /* 0x000f680000100800 */
[----:B------:R-:W5:Y:S04]  /*6760*/  LDL R15, [R1+0x54] ;  /* 0x00005400010f7983 */ /* 0x000f680000100800 */
[----:B------:R-:W5:Y:S01]  /*6770*/  LDL R14, [R1+0x58] ;  /* 0x00005800010e7983 */ /* 0x000f620000100800 */
[----:B------:R-:W-:Y:S01]  /*6780*/  LOP3.LUT P4, RZ, R16, 0x2, RZ, 0xc0, !PT ;  /* 0x0000000210ff7812 */ /* 0x000fe2000788c0ff */
[----:B------:R-:W-:Y:S01]  /*6790*/  BSSY B1, `(.L_x_1434) ;  /* 0x0000076000017945 */ /* 0x000fe20003800000 */
[----:B--23--:R-:W-:-:S02]  /*67a0*/  LEA R44, P3, R27, R90, 0x1 ;  /* 0x0000005a1b2c7211 */ /* 0x00cfc400078608ff */
[----:B------:R-:W-:Y:S02]  /*67b0*/  SEL R101, R98, R101, !P4 ;  /* 0x0000006562657207 */ /* 0x000fe40006000000 */
[----:B------:R-:W-:Y:S02]  /*67c0*/  LEA.HI.X R45, R27, R91, R88, 0x1, P3 ;  /* 0x0000005b1b2d7211 */ /* 0x000fe400018f0c58 */
[----:B----4-:R-:W-:Y:S02]  /*67d0*/  SHF.R.S32.HI R12, RZ, 0x1f, R101 ;  /* 0x0000001fff0c7819 */ /* 0x010fe40000011465 */
[----:B------:R-:W-:Y:S02]  /*67e0*/  ISETP.GE.AND P3, PT, R4, R97, PT ;  /* 0x000000610400720c */ /* 0x000fe40003f66270 */
[----:B------:R-:W-:-:S04]  /*67f0*/  LEA.HI R12, R12, R101, RZ, 0x4 ;  /* 0x000000650c0c7211 */ /* 0x000fc800078f20ff */
[----:B------:R-:W-:-:S04]  /*6800*/  SHF.R.S32.HI R12, RZ, 0x4, R12 ;  /* 0x00000004ff0c7819 */ /* 0x000fc8000001140c */
[----:B------:R-:W-:-:S04]  /*6810*/  LEA.HI.SX32 R12, R7, R12, 0x1d ;  /* 0x0000000c070c7211 */ /* 0x000fc800078feaff */
[----:B------:R-:W-:Y:S01]  /*6820*/  SHF.R.S32.HI R13, RZ, 0x1f, R12 ;  /* 0x0000001fff0d7819 */ /* 0x000fe2000001140c */
[----:B------:R-:W-:-:S03]  /*6830*/  IMAD.SHL.U32 R46, R12, 0x8, RZ ;  /* 0x000000080c2e7824 */ /* 0x000fc600078e00ff */
[----:B------:R-:W-:-:S05]  /*6840*/  LEA.HI R13, R13, R12, RZ, 0x2 ;  /* 0x0000000c0d0d7211 */ /* 0x000fca00078f10ff */
[----:B------:R-:W-:-:S05]  /*6850*/  IMAD.SHL.U32 R13, R13, 0x400, RZ ;  /* 0x000004000d0d7824 */ /* 0x000fca00078e00ff */
[----:B------:R-:W-:Y:S02]  /*6860*/  LOP3.LUT R13, R13, 0x7ffff000, RZ, 0xc0, !PT ;  /* 0x7ffff0000d0d7812 */ /* 0x000fe400078ec0ff */
[----:B-----5:R-:W-:-:S04]  /*6870*/  LOP3.LUT R12, R40, 0x18, R46, 0xf8, !PT ;  /* 0x00000018280c7812 */ /* 0x020fc800078ef82e */
[----:B------:R-:W-:-:S04]  /*6880*/  LOP3.LUT R12, R12, R15, RZ, 0x3c, !PT ;  /* 0x0000000f0c0c7212 */ /* 0x000fc800078e3cff */
[----:B------:R-:W-:-:S05]  /*6890*/  IADD3 R13, R12, R13, R14 ;  /* 0x0000000d0c0d7210 */ /* 0x000fca0007ffe00e */
[C---:B------:R-:W-:Y:S02]  /*68a0*/  IMAD R15, R22.reuse, 0x3000, R13 ;  /* 0x00003000160f7824 */ /* 0x040fe400078e020d */
[----:B------:R-:W-:Y:S02]  /*68b0*/  IMAD R13, R22, 0x3000, R93 ;  /* 0x00003000160d7824 */ /* 0x000fe400078e025d */
[--C-:B------:R-:W-:Y:S02]  /*68c0*/  IMAD R40, R15, 0x2, R2.reuse ;  /* 0x000000020f287824 */ /* 0x100fe400078e0202 */
[----:B------:R-:W-:-:S04]  /*68d0*/  IMAD R13, R13, 0x2, R2 ;  /* 0x000000020d0d7824 */ /* 0x000fc800078e0202 */
[----:B------:R-:W2:Y:S04]  /*68e0*/  LDS.128 R40, [R40+0x15400] ;  /* 0x0154000028287984 */ /* 0x000ea80000000c00 */
[----:B------:R-:W3:Y:S01]  /*68f0*/  LDS.128 R12, [R13+0x15400] ;  /* 0x015400000d0c7984 */ /* 0x000ee20000000c00 */
[----:B------:R-:W-:Y:S05]  /*6900*/  @P3 BRA `(.L_x_1435) ;  /* 0x0000000400783947 */ /* 0x000fea0003800000 */
[--C-:B------:R-:W-:Y:S01]  /*6910*/  SHF.R.U64 R38, R38, 0x10, R39.reuse ;  /* 0x0000001026267819 */ /* 0x100fe20000001227 */
[----:B--2---:R-:W-:Y:S01]  /*6920*/  IMAD.U32 R53, R41, 0x10000, RZ ;  /* 0x0001000029357824 */ /* 0x004fe200078e00ff */
[----:B------:R-:W-:Y:S02]  /*6930*/  SHF.R.U32.HI R47, RZ, 0x10, R39 ;  /* 0x00000010ff2f7819 */ /* 0x000fe40000011627 */
[----:B------:R-:W-:Y:S02]  /*6940*/  SHF.R.U64 R39, R48, 0x10, R49 ;  /* 0x0000001030277819 */ /* 0x000fe40000001231 */
[----:B------:R-:W-:Y:S02]  /*6950*/  SHF.R.U64 R36, R36, 0x10, R37 ;  /* 0x0000001024247819 */ /* 0x000fe40000001225 */
[----:B------:R-:W-:Y:S02]  /*6960*/  SHF.R.U32.HI R48, RZ, 0x10, R49 ;  /* 0x00000010ff307819 */ /* 0x000fe40000011631 */
[----:B------:R-:W-:-:S02]  /*6970*/  SHF.R.U32.HI R37, RZ, 0x10, R37 ;  /* 0x00000010ff257819 */ /* 0x000fc40000011625 */
[C---:B------:R-:W-:Y:S02]  /*6980*/  PRMT R39, R111.reuse, 0x5410, R39 ;  /* 0x000054106f277816 */ /* 0x040fe40000000027 */
[----:B------:R-:W-:Y:S01]  /*6990*/  PRMT R111, R111, 0x5432, R48 ;  /* 0x000054326f6f7816 */ /* 0x000fe20000000030 */
[----:B---3--:R-:W-:Y:S01]  /*69a0*/  IMAD.U32 R48, R13, 0x10000, RZ ;  /* 0x000100000d307824 */ /* 0x008fe200078e00ff */
[----:B------:R-:W-:Y:S02]  /*69b0*/  PRMT R37, R109, 0x5432, R37 ;  /* 0x000054326d257816 */ /* 0x000fe40000000025 */
[--C-:B------:R-:W-:Y:S01]  /*69c0*/  SHF.R.U64 R49, R50, 0x10, R51.reuse ;  /* 0x0000001032317819 */ /* 0x100fe20000001233 */
[----:B------:R-:W-:Y:S01]  /*69d0*/  IMAD.U32 R52, R111, 0x10000, RZ ;  /* 0x000100006f347824 */ /* 0x000fe200078e00ff */
[----:B------:R-:W-:Y:S01]  /*69e0*/  SHF.R.U32.HI R50, RZ, 0x10, R51 ;  /* 0x00000010ff327819 */ /* 0x000fe20000011633 */
[----:B------:R-:W-:Y:S01]  /*69f0*/  IMAD.U32 R51, R37, 0x10000, RZ ;  /* 0x0001000025337824 */ /* 0x000fe200078e00ff */
[----:B------:R-:W-:Y:S01]  /*6a00*/  LOP3.LUT R41, R41, 0xffff0000, RZ, 0xc0, !PT ;  /* 0xffff000029297812 */ /* 0x000fe200078ec0ff */
[-C--:B------:R-:W-:Y:S01]  /*6a10*/  FMUL.FTZ R54, R53, R52.reuse ;  /* 0x0000003435367220 */ /* 0x080fe20000410000 */
[----:B------:R-:W-:Y:S01]  /*6a20*/  LOP3.LUT R37, R37, 0xffff0000, RZ, 0xc0, !PT ;  /* 0xffff000025257812 */ /* 0x000fe200078ec0ff */
[-C--:B------:R-:W-:Y:S01]  /*6a30*/  FMUL.FTZ R53, R53, R51.reuse ;  /* 0x0000003335357220 */ /* 0x080fe20000410000 */
[----:B------:R-:W-:Y:S01]  /*6a40*/  LOP3.LUT R13, R13, 0xffff0000, RZ, 0xc0, !PT ;  /* 0xffff00000d0d7812 */ /* 0x000fe200078ec0ff */
[----:B------:R-:W-:Y:S01]  /*6a50*/  FFMA.FTZ R51, R48, R51, -R54 ;  /* 0x0000003330337223 */ /* 0x000fe20000010836 */
[----:B------:R-:W-:Y:S01]  /*6a60*/  PRMT R49, R110, 0x5410, R49 ;  /* 0x000054106e317816 */ /* 0x000fe20000000031 */
[----:B------:R-:W-:Y:S01]  /*6a70*/  FFMA.FTZ R48, R48, R52, R53 ;  /* 0x0000003430307223 */ /* 0x000fe20000010035 */
[----:B------:R-:W-:Y:S01]  /*6a80*/  LOP3.LUT R52, R111, 0xffff0000, RZ, 0xc0, !PT ;  /* 0xffff00006f347812 */ /* 0x000fe200078ec0ff */
[----:B------:R-:W-:Y:S01]  /*6a90*/  IMAD.U32 R54, R43, 0x10000, RZ ;  /* 0x000100002b367824 */ /* 0x000fe200078e00ff */
[----:B------:R-:W-:-:S02]  /*6aa0*/  PRMT R110, R110, 0x5432, R50 ;  /* 0x000054326e6e7816 */ /* 0x000fc40000000032 */
[----:B------:R-:W-:Y:S01]  /*6ab0*/  PRMT R47, R108, 0x5432, R47 ;  /* 0x000054326c2f7816 */ /* 0x000fe2000000002f */
[CC--:B------:R-:W-:Y:S01]  /*6ac0*/  FMUL.FTZ R53, R41.reuse, R52.reuse ;  /* 0x0000003429357220 */ /* 0x0c0fe20000410000 */
[-C--:B------:R-:W-:Y:S01]  /*6ad0*/  FMUL.FTZ R41, R41, R37.reuse ;  /* 0x0000002529297220 */ /* 0x080fe20000410000 */
[----:B------:R-:W-:Y:S02]  /*6ae0*/  PRMT R36, R109, 0x5410, R36 ;  /* 0x000054106d247816 */ /* 0x000fe40000000024 */
[C---:B------:R-:W-:Y:S01]  /*6af0*/  FFMA.FTZ R37, R13.reuse, R37, -R53 ;  /* 0x000000250d257223 */ /* 0x040fe20000010835 */
[----:B------:R-:W-:Y:S01]  /*6b00*/  FFMA.FTZ R13, R13, R52, R41 ;  /* 0x000000340d0d7223 */ /* 0x000fe20000010029 */
[C---:B------:R-:W-:Y:S01]  /*6b10*/  IMAD.U32 R53, R110.reuse, 0x10000, RZ ;  /* 0x000100006e357824 */ /* 0x040fe200078e00ff */
[----:B------:R-:W-:Y:S01]  /*6b20*/  LOP3.LUT R110, R110, 0xffff0000, RZ, 0xc0, !PT ;  /* 0xffff00006e6e7812 */ /* 0x000fe200078ec0ff */
[C---:B------:R-:W-:Y:S01]  /*6b30*/  IMAD.U32 R41, R47.reuse, 0x10000, RZ ;  /* 0x000100002f297824 */ /* 0x040fe200078e00ff */
[----:B------:R-:W-:Y:S01]  /*6b40*/  LOP3.LUT R47, R47, 0xffff0000, RZ, 0xc0, !PT ;  /* 0xffff00002f2f7812 */ /* 0x000fe200078ec0ff */
[----:B------:R-:W-:-:S02]  /*6b50*/  IMAD.U32 R52, R15, 0x10000, RZ ;  /* 0x000100000f347824 */ /* 0x000fc400078e00ff */
[C---:B------:R-:W-:Y:S01]  /*6b60*/  FMUL.FTZ R50, R54.reuse, R53 ;  /* 0x0000003536327220 */ /* 0x040fe20000410000 */
[-C--:B------:R-:W-:Y:S01]  /*6b70*/  FMUL.FTZ R54, R54, R41.reuse ;  /* 0x0000002936367220 */ /* 0x080fe20000410000 */
[----:B------:R-:W-:Y:S02]  /*6b80*/  LOP3.LUT R15, R15, 0xffff0000, RZ, 0xc0, !PT ;  /* 0xffff00000f0f7812 */ /* 0x000fe400078ec0ff */
[C---:B------:R-:W-:Y:S01]  /*6b90*/  FFMA.FTZ R50, R52.reuse, R41, -R50 ;  /* 0x0000002934327223 */ /* 0x040fe20000010832 */
[----:B------:R-:W-:Y:S01]  /*6ba0*/  FFMA.FTZ R41, R52, R53, R54 ;  /* 0x0000003534297223 */ /* 0x000fe20000010036 */
[----:B------:R-:W-:Y:S01]  /*6bb0*/  LOP3.LUT R52, R43, 0xffff0000, RZ, 0xc0, !PT ;  /* 0xffff00002b347812 */ /* 0x000fe200078ec0ff */
[C---:B------:R-:W-:Y:S01]  /*6bc0*/  IMAD.U32 R53, R40.reuse, 0x10000, RZ ;  /* 0x0001000028357824 */ /* 0x040fe200078e00ff */
[----:B------:R-:W-:Y:S01]  /*6bd0*/  LOP3.LUT R40, R40, 0xffff0000, RZ, 0xc0, !PT ;  /* 0xffff000028287812 */ /* 0x000fe200078ec0ff */
[----:B------:R-:W-:Y:S01]  /*6be0*/  IMAD.U32 R54, R36, 0x10000, RZ ;  /* 0x0001000024367824 */ /* 0x000fe200078e00ff */
[----:B------:R-:W-:Y:S01]  /*6bf0*/  PRMT R38, R108, 0x5410, R38 ;  /* 0x000054106c267816 */ /* 0x000fe20000000026 */
[----:B------:R-:W-:Y:S01]  /*6c00*/  FMUL.FTZ R43, R52, R110 ;  /* 0x0000006e342b7220 */ /* 0x000fe20000410000 */
[----:B------:R-:W-:-:S02]  /*6c10*/  F2FP.BF16.F32.PACK_AB R37, R37, R51 ;  /* 0x000000332525723e */ /* 0x000fc400000010ff */
[----:B------:R-:W-:Y:S01]  /*6c20*/  F2FP.BF16.F32.PACK_AB R48, R13, R48 ;  /* 0x000000300d30723e */ /* 0x000fe200000010ff */
[-C--:B------:R-:W-:Y:S01]  /*6c30*/  FFMA.FTZ R43, R15, R47.reuse, -R43 ;  /* 0x0000002f0f2b7223 */ /* 0x080fe2000001082b */
[----:B------:R-:W-:Y:S01]  /*6c40*/  FMUL.FTZ R47, R52, R47 ;  /* 0x0000002f342f7220 */ /* 0x000fe20000410000 */
[C---:B------:R-:W-:Y:S01]  /*6c50*/  IMAD.U32 R52, R39.reuse, 0x10000, RZ ;  /* 0x0001000027347824 */ /* 0x040fe200078e00ff */
[----:B------:R-:W-:Y:S01]  /*6c60*/  LOP3.LUT R39, R39, 0xffff0000, RZ, 0xc0, !PT ;  /* 0xffff000027277812 */ /* 0x000fe200078ec0ff */
[----:B------:R-:W-:Y:S02]  /*6c70*/  IMAD.MOV.U32 R13, RZ, RZ, R37 ;  /* 0x000000ffff0d7224 */ /* 0x000fe400078e0025 */
[----:B------:R-:W-:Y:S01]  /*6c80*/  FFMA.FTZ R15, R15, R110, R47 ;  /* 0x0000006e0f0f7223 */ /* 0x000fe2000001002f */
[C---:B------:R-:W-:Y:S01]  /*6c90*/  FMUL.FTZ R55, R53.reuse, R52 ;  /* 0x0000003435377220 */ /* 0x040fe20000410000 */
[----:B------:R-:W-:Y:S02]  /*6ca0*/  IMAD.U32 R47, R12, 0x10000, RZ ;  /* 0x000100000c2f7824 */ /* 0x000fe400078e00ff */
[----:B------:R-:W-:Y:S01]  /*6cb0*/  FMUL.FTZ R53, R53, R54 ;  /* 0x0000003635357220 */ /* 0x000fe20000410000 */
[----:B------:R-:W-:Y:S01]  /*6cc0*/  FMUL.FTZ R57, R40, R39 ;  /* 0x0000002728397220 */ /* 0x000fe20000410000 */
[----:B------:R-:W-:Y:S01]  /*6cd0*/  F2FP.BF16.F32.PACK_AB R43, R43, R50 ;  /* 0x000000322b2b723e */ /* 0x000fe200000010ff */
[C---:B------:R-:W-:Y:S01]  /*6ce0*/  FFMA.FTZ R55, R47.reuse, R54, -R55 ;  /* 0x000000362f377223 */ /* 0x040fe20000010837 */
[----:B------:R-:W-:Y:S01]  /*6cf0*/  FFMA.FTZ R53, R47, R52, R53 ;  /* 0x000000342f357223 */ /* 0x000fe20000010035 */
[----:B------:R-:W-:Y:S01]  /*6d00*/  LOP3.LUT R47, R36, 0xffff0000, RZ, 0xc0, !PT ;  /* 0xffff0000242f7812 */ /* 0x000fe200078ec0ff */
[----:B------:R-:W-:Y:S01]  /*6d10*/  IMAD.U32 R52, R38, 0x10000, RZ ;  /* 0x0001000026347824 */ /* 0x000fe200078e00ff */
[----:B------:R-:W-:-:S03]  /*6d20*/  LOP3.LUT R36, R12, 0xffff0000, RZ, 0xc0, !PT ;  /* 0xffff00000c247812 */ /* 0x000fc600078ec0ff */
[-C--:B------:R-:W-:Y:S02]  /*6d30*/  FMUL.FTZ R40, R40, R47.reuse ;  /* 0x0000002f28287220 */ /* 0x080fe40000410000 */
[----:B------:R-:W-:Y:S01]  /*6d40*/  FFMA.FTZ R12, R36, R47, -R57 ;  /* 0x0000002f240c7223 */ /* 0x000fe20000010839 */
[----:B------:R-:W-:Y:S02]  /*6d50*/  IMAD.U32 R47, R42, 0x10000, RZ ;  /* 0x000100002a2f7824 */ /* 0x000fe400078e00ff */
[----:B------:R-:W-:Y:S01]  /*6d60*/  FFMA.FTZ R36, R36, R39, R40 ;  /* 0x0000002724247223 */ /* 0x000fe20000010028 */
[C---:B------:R-:W-:Y:S01]  /*6d70*/  IMAD.U32 R40, R49.reuse, 0x10000, RZ ;  /* 0x0001000031287824 */ /* 0x040fe200078e00ff */
[----:B------:R-:W-:Y:S01]  /*6d80*/  LOP3.LUT R42, R42, 0xffff0000, RZ, 0xc0, !PT ;  /* 0xffff00002a2a7812 */ /* 0x000fe200078ec0ff */
[C---:B------:R-:W-:Y:S01]  /*6d90*/  IMAD.U32 R39, R14.reuse, 0x10000, RZ ;  /* 0x000100000e277824 */ /* 0x040fe200078e00ff */
[----:B------:R-:W-:Y:S01]  /*6da0*/  LOP3.LUT R49, R49, 0xffff0000, RZ, 0xc0, !PT ;  /* 0xffff000031317812 */ /* 0x000fe200078ec0ff */
[C---:B------:R-:W-:Y:S01]  /*6db0*/  FMUL.FTZ R54, R47.reuse, R40 ;  /* 0x000000282f367220 */ /* 0x040fe20000410000 */
[----:B------:R-:W-:Y:S01]  /*6dc0*/  FMUL.FTZ R47, R47, R52 ;  /* 0x000000342f2f7220 */ /* 0x000fe20000410000 */
[----:B------:R-:W-:-:S02]  /*6dd0*/  LOP3.LUT R14, R14, 0xffff0000, RZ, 0xc0, !PT ;  /* 0xffff00000e0e7812 */ /* 0x000fc400078ec0ff */
[C---:B------:R-:W-:Y:S01]  /*6de0*/  FFMA.FTZ R54, R39.reuse, R52, -R54 ;  /* 0x0000003427367223 */ /* 0x040fe20000010836 */
[----:B------:R-:W-:Y:S01]  /*6df0*/  FFMA.FTZ R39, R39, R40, R47 ;  /* 0x0000002827277223 */ /* 0x000fe2000001002f */
[----:B------:R-:W-:Y:S01]  /*6e00*/  LOP3.LUT R47, R38, 0xffff0000, RZ, 0xc0, !PT ;  /* 0xffff0000262f7812 */ /* 0x000fe200078ec0ff */
[----:B------:R-:W-:Y:S01]  /*6e10*/  FMUL.FTZ R57, R42, R49 ;  /* 0x000000312a397220 */ /* 0x000fe20000410000 */
[----:B------:R-:W-:Y:S01]  /*6e20*/  F2FP.BF16.F32.PACK_AB R38, R15, R41 ;  /* 0x000000290f26723e */ /* 0x000fe200000010ff */
[----:B------:R-:W-:Y:S01]  /*6e30*/  IMAD.MOV.U32 R15, RZ, RZ, R43 ;  /* 0x000000ffff0f7224 */ /* 0x000fe200078e002b */
[----:B------:R-:W-:Y:S01]  /*6e40*/  F2FP.BF16.F32.PACK_AB R12, R12, R55 ;  /* 0x000000370c0c723e */ /* 0x000fe200000010ff */
[-C--:B------:R-:W-:Y:S01]  /*6e50*/  FMUL.FTZ R42, R42, R47.reuse ;  /* 0x0000002f2a2a7220 */ /* 0x080fe20000410000 */
[----:B------:R-:W-:Y:S01]  /*6e60*/  FFMA.FTZ R47, R14, R47, -R57 ;  /* 0x0000002f0e2f7223 */ /* 0x000fe20000010839 */
[----:B------:R-:W-:Y:S01]  /*6e70*/  F2FP.BF16.F32.PACK_AB R40, R36, R53 ;  /* 0x000000352428723e */ /* 0x000fe200000010ff */
[----:B------:R-:W-:-:S02]  /*6e80*/  IMAD.MOV.U32 R41, RZ, RZ, R48 ;  /* 0x000000ffff297224 */ /* 0x000fc400078e0030 */
[----:B------:R-:W-:Y:S01]  /*6e90*/  FFMA.FTZ R14, R14, R49, R42 ;  /* 0x000000310e0e7223 */ /* 0x000fe2000001002a */
[----:B------:R-:W-:Y:S01]  /*6ea0*/  IMAD.MOV.U32 R43, RZ, RZ, R38 ;  /* 0x000000ffff2b7224 */ /* 0x000fe200078e0026 */
[----:B------:R-:W-:-:S03]  /*6eb0*/  F2FP.BF16.F32.PACK_AB R42, R47, R54 ;  /* 0x000000362f2a723e */ /* 0x000fc600000010ff */
[----:B------:R-:W-:Y:S02]  /*6ec0*/  F2FP.BF16.F32.PACK_AB R39, R14, R39 ;  /* 0x000000270e27723e */ /* 0x000fe400000010ff */
[----:B------:R-:W-:-:S03]  /*6ed0*/  IMAD.MOV.U32 R14, RZ, RZ, R42 ;  /* 0x000000ffff0e7224 */ /* 0x000fc600078e002a */
[----:B------:R-:W-:-:S07]  /*6ee0*/  IMAD.MOV.U32 R42, RZ, RZ, R39 ;  /* 0x000000ffff2a7224 */ /* 0x000fce00078e0027 */
.L_x_1435:
[----:B------:R-:W-:Y:S05]  /*6ef0*/  BSYNC B1 ;  /* 0x0000000000017941 */ /* 0x000fea0003800000 */
.L_x_1434:
[----:B---3--:R3:W-:Y:S01]  /*6f00*/  ST.E.128 desc[UR54][R44.64], R12 ;  /* 0x0000000c2c007985 */ /* 0x0087e2000c101d36 */
[----:B------:R-:W-:-:S13]  /*6f10*/  ISETP.GE.AND P3, PT, R46, R11, PT ;  /* 0x0000000b2e00720c */ /* 0x000fda0003f66270 */
[----:B------:R-:W-:Y:S05]  /*6f20*/  @P3 BRA `(.L_x_1397) ;  /* 0x0000000400543947 */ /* 0x000fea0003800000 */
[----:B------:R-:W-:-:S05]  /*6f30*/  IMAD.WIDE R90, R46, 0x2, R90 ;  /* 0x000000022e5a7825 */ /* 0x000fca00078e025a */
[----:B--2---:R2:W-:Y:S01]  /*6f40*/  ST.E.128 desc[UR54][R90.64], R40 ;  /* 0x000000285a007985 */ /* 0x0045e2000c101d36 */
[----:B------:R-:W-:Y:S05]  /*6f50*/  BRA `(.L_x_1397) ;  /* 0x0000000400487947 */ /* 0x000fea0003800000 */
.L_x_1389:
[----:B------:R-:W-:-:S06]  /*6f60*/  UISETP.NE.AND UP0, UPT, UR39, 0x3, UPT ;  /* 0x000000032700788c */ /* 0x000fcc000bf05270 */
[----:B------:R-:W-:-:S13]  /*6f70*/  PLOP3.LUT P2, PT, PT, PT, UP0, 0x80, 0x0 ;  /* 0x000000000000781c */ /* 0x000fda0003f4f008 */
[----:B------:R-:W-:Y:S05]  /*6f80*/  @!P2 BRA `(.L_x_1436) ;  /* 0x000000000004a947 */ /* 0x000fea0003800000 */
[----:B------:R-:W-:Y:S01]  /*6f90*/  BPT.TRAP 0x1 ;  /* 0x000000040000795c */ /* 0x000fe20000300000 */
.L_x_1436:
[----:B------:R-:W2:Y:S01]  /*6fa0*/  LDL R12, [R1+0xc] ;  /* 0x00000c00010c7983 */ /* 0x000ea20000100800 */
[----:B------:R-:W-:Y:S01]  /*6fb0*/  IMAD R34, R22, 0x8, R2 ;  /* 0x0000000816227824 */ /* 0x000fe200078e0202 */
[----:B------:R-:W-:Y:S01]  /*6fc0*/  BSSY B1, `(.L_x_1437) ;  /* 0x0000005000017945 */ /* 0x000fe20003800000 */
[----:B------:R-:W-:Y:S02]  /*6fd0*/  SHF.R.S32.HI R83, RZ, 0x1f, R82 ;  /* 0x0000001fff537819 */ /* 0x000fe40000011452 */
[----:B--2---:R-:W-:-:S04]  /*6fe0*/  SHF.L.U32 R86, R12, 0x1f, RZ ;  /* 0x0000001f0c567819 */ /* 0x004fc800000006ff */
[----:B------:R-:W0:Y:S02]  /*6ff0*/  SYNCS.PHASECHK.TRANS64.TRYWAIT P3, [R34+URZ+0x2d890], R86 ;  /* 0x02d89056220075a7 */ /* 0x000e24000806017f */
[----:B0-----:R-:W-:Y:S05]  /*7000*/  @!P3 BRA `(.L_x_1438) ;  /* 0x0000020000b8b947 */ /* 0x001fea0003800000 */
.L_x_1749:
[----:B------:R-:W-:Y:S05]  /*7010*/  BSYNC B1 ;  /* 0x0000000000017941 */ /* 0x000fea0003800000 */
.L_x_1437:
[----:B------:R-:W1:Y:S01]  /*7020*/  S2R R36, SR_TID.X ;  /* 0x0000000000247919 */ /* 0x000e620000002100 */
        /* <DEDUP_REMOVED lines=18> */
[----:B------:R-:W-:Y:S01]  /*7150*/  LEA R43, P3, R12, UR6, 0x1 ;  /* 0x000000060c2b7c11 */ /* 0x000fe2000f8608ff */
[C---:B-1----:R-:W-:Y:S02]  /*7160*/  VIADD R37, R36.reuse, 0xffffff80 ;  /* 0xffffff8024257836 */ /* 0x042fe40000000000 */
[----:B------:R-:W-:Y:S01]  /*7170*/  VIADD R36, R36, 0xffffff80 ;  /* 0xffffff8024247836 */ /* 0x000fe20000000000 */
[----:B------:R-:W-:-:S04]  /*7180*/  LEA.HI.X R13, R12, UR7, R13, 0x1, P3 ;  /* 0x000000070c0d7c11 */ /* 0x000fc800098f0c0d */
[----:B------:R-:W-:-:S04]  /*7190*/  LEA.HI R36, R36, R37, RZ, 0x1 ;  /* 0x0000002524247211 */ /* 0x000fc800078f08ff */
[----:B------:R-:W-:-:S04]  /*71a0*/  SHF.R.S32.HI R36, RZ, 0x1, R36 ;  /* 0x00000001ff247819 */ /* 0x000fc80000011424 */
[----:B------:R-:W-:Y:S01]  /*71b0*/  ISETP.GT.AND P3, PT, R85, R36, PT ;  /* 0x000000245500720c */ /* 0x000fe20003f64270 */
[----:B------:R-:W-:-:S12]  /*71c0*/  BRA.DIV UR4, `(.L_x_1439) ;  /* 0x00000202045c7947 */ /* 0x000fd8000b800000 */
[----:B------:R1:W2:Y:S04]  /*71d0*/  SHFL.IDX PT, R42, R13, RZ, 0x1e1f ;  /* 0x001e1fff0d2a7589 */ /* 0x0002a800000e0000 */
[----:B------:R-:W3:Y:S02]  /*71e0*/  SHFL.IDX PT, R43, R43, RZ, 0x1e1f ;  /* 0x001e1fff2b2b7589 */ /* 0x000ee400000e0000 */
.L_x_1753:
[----:B------:R-:W-:Y:S05]  /*71f0*/  @!P3 BRA `(.L_x_1397) ;  /* 0x0000000000a0b947 */ /* 0x000fea0003800000 */
[----:B-1----:R-:W4:Y:S01]  /*7200*/  LDL R13, [R1+0x80] ;  /* 0x00008000010d7983 */ /* 0x002f220000100800 */
[----:B------:R-:W-:-:S03]  /*7210*/  ULDC UR4, c[0x0][0x2f4] ;  /* 0x0000bd0000047ab9 */ /* 0x000fc60000000800 */
[----:B------:R-:W5:Y:S04]  /*7220*/  LDL R12, [R1+0x7c] ;  /* 0x00007c00010c7983 */ /* 0x000f680000100800 */
[----:B------:R-:W5:Y:S04]  /*7230*/  LDL R11, [R1+0x68] ;  /* 0x00006800010b7983 */ /* 0x000f680000100800 */
[----:B------:R-:W5:Y:S01]  /*7240*/  LDL R45, [R1+0x6c] ;  /* 0x00006c00012d7983 */ /* 0x000f620000100800 */
[C---:B------:R-:W-:Y:S02]  /*7250*/  ISETP.GE.AND P5, PT, R18.reuse, UR4, PT ;  /* 0x0000000412007c0c */ /* 0x040fe4000bfa6270 */
[----:B------:R-:W-:Y:S01]  /*7260*/  ISETP.GE.AND P4, PT, R137, UR4, PT ;  /* 0x0000000489007c0c */ /* 0x000fe2000bf86270 */
[----:B------:R-:W5:Y:S10]  /*7270*/  LDL R44, [R1+0x78] ;  /* 0x00007800012c7983 */ /* 0x000f740000100800 */
[----:B---3--:R-:W-:-:S04]  /*7280*/  @!P5 LEA R40, P3, R18, R43, 0x1 ;  /* 0x0000002b1228d211 */ /* 0x008fc800078608ff */
[----:B--2---:R-:W-:Y:S02]  /*7290*/  @!P5 LEA.HI.X R41, R18, R42, R19, 0x1, P3 ;  /* 0x0000002a1229d211 */ /* 0x004fe400018f0c13 */
[----:B------:R-:W-:-:S04]  /*72a0*/  @!P4 LEA R38, P3, R137, R43, 0x1 ;  /* 0x0000002b8926c211 */ /* 0x000fc800078608ff */
[----:B----4-:R-:W-:Y:S02]  /*72b0*/  @!P4 LEA.HI.X R39, R137, R42, R13, 0x1, P3 ;  /* 0x0000002a8927c211 */ /* 0x010fe400018f0c0d */
[----:B------:R-:W-:-:S13]  /*72c0*/  ISETP.GE.AND P3, PT, R136, UR4, PT ;  /* 0x0000000488007c0c */ /* 0x000fda000bf66270 */
[----:B------:R-:W-:-:S04]  /*72d0*/  @!P3 LEA R36, P6, R136, R43, 0x1 ;  /* 0x0000002b8824b211 */ /* 0x000fc800078c08ff */
[----:B-----5:R-:W-:Y:S02]  /*72e0*/  @!P3 LEA.HI.X R37, R136, R42, R12, 0x1, P6 ;  /* 0x0000002a8825b211 */ /* 0x020fe400030f0c0c */
[----:B------:R-:W1:Y:S04]  /*72f0*/  @!P5 LDS.128 R12, [R64+0x15000] ;  /* 0x01500000400cd984 */ /* 0x000e680000000c00 */
[----:B-1----:R1:W-:Y:S01]  /*7300*/  @!P5 ST.E.128 desc[UR54][R40.64], R12 ;  /* 0x0000000c2800d985 */ /* 0x0023e2000c101d36 */
[----:B------:R-:W-:-:S13]  /*7310*/  ISETP.GE.AND P5, PT, R3, UR4, PT ;  /* 0x0000000403007c0c */ /* 0x000fda000bfa6270 */
[----:B------:R-:W2:Y:S01]  /*7320*/  @!P5 LDS.128 R12, [R35+0x15000] ;  /* 0x01500000230cd984 */ /* 0x000ea20000000c00 */
[----:B------:R-:W-:Y:S02]  /*7330*/  @!P5 IMAD.SHL.U32 R11, R11, 0x8, RZ ;  /* 0x000000080b0bd824 */ /* 0x000fe400078e00ff */
        /* <DEDUP_REMOVED lines=20> */
.L_x_1397:
[----:B------:R-:W-:Y:S05]  /*7480*/  BSYNC B0 ;  /* 0x0000000000007941 */ /* 0x000fea0003800000 */
.L_x_1388:
        /* <DEDUP_REMOVED lines=16> */
.L_x_1441:
[----:B------:R-:W-:Y:S05]  /*7590*/  BSYNC B0 ;  /* 0x0000000000007941 */ /* 0x000fea0003800000 */
.L_x_1440:
[----:B------:R-:W5:Y:S01]  /*75a0*/  SYNCS.PHASECHK.TRANS64.TRYWAIT P2, [R34+URZ+0x2d8b0], R86 ;  /* 0x02d8b056220075a7 */ /* 0x000f62000804017f */
[----:B------:R-:W-:Y:S04]  /*75b0*/  BSSY B0, `(.L_x_1442) ;  /* 0x0000002000007945 */ /* 0x000fe80003800000 */
[----:B-----5:R-:W-:Y:S05]  /*75c0*/  @!P2 BRA `(.L_x_1443) ;  /* 0x000001fc00a4a947 */ /* 0x020fea0003800000 */
.L_x_1754:
[----:B------:R-:W-:Y:S05]  /*75d0*/  BSYNC B0 ;  /* 0x0000000000007941 */ /* 0x000fea0003800000 */
.L_x_1442:
[----:B-1-34-:R-:W1:Y:S01]  /*75e0*/  S2R R14, SR_TID.X ;  /* 0x00000000000e7919 */ /* 0x01ae620000002100 */
[----:B------:R-:W-:Y:S01]  /*75f0*/  ULDC.64 UR4, c[0x0][0x328] ;  /* 0x0000ca0000047ab9 */ /* 0x000fe20000000a00 */
[----:B------:R-:W-:Y:S01]  /*7600*/  ULDC.64 UR6, c[0x0][0x318] ;  /* 0x0000c60000067ab9 */ /* 0x000fe20000000a00 */
[----:B------:R-:W-:Y:S01]  /*7610*/  IMAD R83, R83, UR4, RZ ;  /* 0x0000000453537c24 */ /* 0x000fe2000f8e02ff */
[----:B------:R-:W-:Y:S01]  /*7620*/  BSSY B0, `(.L_x_1444) ;  /* 0x000003c000007945 */ /* 0x000fe20003800000 */
[----:B--2---:R-:W-:-:S04]  /*7630*/  IMAD.WIDE.U32 R12, R82, UR4, RZ ;  /* 0x00000004520c7c25 */ /* 0x004fc8000f8e00ff */
        /* <DEDUP_REMOVED lines=10> */
[----:B------:R-:W-:Y:S01]  /*76e0*/  LEA R11, P2, R12, UR6, 0x1 ;  /* 0x000000060c0b7c11 */ /* 0x000fe2000f8408ff */
[C---:B-1----:R-:W-:Y:S02]  /*76f0*/  VIADD R15, R14.reuse, 0xffffff80 ;  /* 0xffffff800e0f7836 */ /* 0x042fe40000000000 */
[----:B------:R-:W-:Y:S01]  /*7700*/  VIADD R14, R14, 0xffffff80 ;  /* 0xffffff800e0e7836 */ /* 0x000fe20000000000 */
[----:B------:R-:W-:Y:S01]  /*7710*/  LEA.HI.X R12, R12, UR7, R13, 0x1, P2 ;  /* 0x000000070c0c7c11 */ /* 0x000fe200090f0c0d */
[----:B------:R0:W1:Y:S03]  /*7720*/  SHFL.IDX PT, R40, R11, RZ, 0x1e1f ;  /* 0x001e1fff0b287589 */ /* 0x00006600000e0000 */
[----:B------:R-:W-:Y:S01]  /*7730*/  LEA.HI R14, R14, R15, RZ, 0x1 ;  /* 0x0000000f0e0e7211 */ /* 0x000fe200078f08ff */
[----:B------:R0:W2:Y:S03]  /*7740*/  SHFL.IDX PT, R41, R12, RZ, 0x1e1f ;  /* 0x001e1fff0c297589 */ /* 0x0000a600000e0000 */
[----:B------:R-:W-:-:S04]  /*7750*/  SHF.R.S32.HI R14, RZ, 0x1, R14 ;  /* 0x00000001ff0e7819 */ /* 0x000fc8000001140e */
[----:B------:R-:W-:-:S13]  /*7760*/  ISETP.GT.AND P2, PT, R85, R14, PT ;  /* 0x0000000e5500720c */ /* 0x000fda0003f44270 */
[----:B01----:R-:W-:Y:S05]  /*7770*/  @!P2 BRA `(.L_x_1445) ;  /* 0x000000000098a947 */ /* 0x003fea0003800000 */
[----:B------:R-:W3:Y:S01]  /*7780*/  LDL R15, [R1+0x80] ;  /* 0x00008000010f7983 */ /* 0x000ee20000100800 */
[----:B------:R-:W-:-:S03]  /*7790*/  ULDC UR4, c[0x0][0x2f4] ;  /* 0x0000bd0000047ab9 */ /* 0x000fc60000000800 */
[----:B------:R-:W4:Y:S04]  /*77a0*/  LDL R14, [R1+0x7c] ;  /* 0x00007c00010e7983 */ /* 0x000f280000100800 */
[----:B------:R-:W5:Y:S04]  /*77b0*/  LDL R46, [R1+0x68] ;  /* 0x00006800012e7983 */ /* 0x000f680000100800 */
[----:B------:R-:W5:Y:S01]  /*77c0*/  LDL R45, [R1+0x6c] ;  /* 0x00006c00012d7983 */ /* 0x000f620000100800 */
[C---:B------:R-:W-:Y:S02]  /*77d0*/  ISETP.GE.AND P5, PT, R18.reuse, UR4, PT ;  /* 0x0000000412007c0c */ /* 0x040fe4000bfa6270 */
[----:B------:R-:W-:Y:S01]  /*77e0*/  ISETP.GE.AND P4, PT, R137, UR4, PT ;  /* 0x0000000489007c0c */ /* 0x000fe2000bf86270 */
[----:B------:R-:W5:Y:S10]  /*77f0*/  LDL R44, [R1+0x78] ;  /* 0x00007800012c7983 */ /* 0x000f740000100800 */
[----:B------:R-:W-:-:S04]  /*7800*/  @!P5 LEA R42, P2, R18, R40, 0x1 ;  /* 0x00000028122ad211 */ /* 0x000fc800078408ff */
        /* <DEDUP_REMOVED lines=10> */
[----:B-----5:R-:W-:-:S04]  /*78b0*/  @!P5 IMAD.SHL.U32 R11, R46, 0x8, RZ ;  /* 0x000000082e0bd824 */ /* 0x020fc800078e00ff */
        /* <DEDUP_REMOVED lines=12> */
[----:B------:R-:W-:Y:S01]  /*7980*/  @!P5 LEA.HI.X R41, R138, R41, R44, 0x1, P6 ;  /* 0x000000298a29d211 */ /* 0x000fe200030f0c2c */
[----:B0-----:R-:W-:Y:S04]  /*7990*/  @!P4 ST.E.128 desc[UR54][R38.64], R12 ;  /* 0x0000000c2600c985 */ /* 0x001fe8000c101d36 */
[----:B------:R-:W0:Y:S04]  /*79a0*/  @!P2 LDS.128 R12, [R64+0x4000] ;  /* 0x00400000400ca984 */ /* 0x000e280000000c00 */
[----:B0-----:R-:W-:Y:S04]  /*79b0*/  @!P2 ST.E.128 desc[UR54][R36.64], R12 ;  /* 0x0000000c2400a985 */ /* 0x001fe8000c101d36 */
[----:B------:R-:W0:Y:S04]  /*79c0*/  @!P5 LDS.128 R12, [R35+0x4000] ;  /* 0x00400000230cd984 */ /* 0x000e280000000c00 */
[----:B0-----:R0:W-:Y:S02]  /*79d0*/  @!P5 ST.E.128 desc[UR54][R40.64], R12 ;  /* 0x0000000c2800d985 */ /* 0x0011e4000c101d36 */
.L_x_1445:
[----:B------:R-:W-:Y:S05]  /*79e0*/  BSYNC B0 ;  /* 0x0000000000007941 */ /* 0x000fea0003800000 */
.L_x_1444:
[----:B0-----:R-:W3:Y:S01]  /*79f0*/  LDL.LU R12, [R1+0xc] ;  /* 0x00000c00010c7983 */ /* 0x001ee20000300800 */
[----:B------:R-:W-:Y:S02]  /*7a00*/  VIADD R22, R22, 0x1 ;  /* 0x0000000116167836 */ /* 0x000fe40000000000 */
[----:B------:R-:W-:Y:S01]  /*7a10*/  @!P3 VIADD R34, R34, 0x2d8c0 ;  /* 0x0002d8c02222b836 */ /* 0x000fe20000000000 */
[----:B------:R-:W-:Y:S01]  /*7a20*/  @!PT LDS RZ, [RZ] ;  /* 0x00000000fffff984 */ /* 0x000fe20000000800 */
[----:B------:R-:W-:Y:S01]  /*7a30*/  @!PT LDS RZ, [RZ] ;  /* 0x00000000fffff984 */ /* 0x000fe20000000800 */
[----:B------:R-:W-:Y:S01]  /*7a40*/  @!PT LDS RZ, [RZ] ;  /* 0x00000000fffff984 */ /* 0x000fe20000000800 */
[----:B------:R-:W-:Y:S01]  /*7a50*/  @!PT LDS RZ, [RZ] ;  /* 0x00000000fffff984 */ /* 0x000fe20000000800 */
[----:B------:R0:W-:Y:S06]  /*7a60*/  MEMBAR.ALL.CTA ;  /* 0x0000000000007992 */ /* 0x0001ec0000008000 */
[----:B0-----:R-:W0:Y:S02]  /*7a70*/  FENCE.VIEW.ASYNC.S ;  /* 0x00000000000073c6 */ /* 0x001e240000000000 */
[----:B0-----:R0:W-:Y:S01]  /*7a80*/  BAR.SYNC.DEFER_BLOCKING R99, 0x80 ;  /* 0x000200630000751d */ /* 0x0011e20000010000 */
[----:B------:R-:W-:-:S02]  /*7a90*/  ISETP.NE.AND P2, PT, R22, 0x2, PT ;  /* 0x000000021600780c */ /* 0x000fc40003f45270 */
[----:B------:R-:W-:Y:S02]  /*7aa0*/  @!P3 PRMT R34, RZ, 0x654, R34 ;  /* 0x00000654ff22b816 */ /* 0x000fe40000000022 */
[----:B------:R-:W-:Y:S02]  /*7ab0*/  SEL R11, RZ, 0x1, P2 ;  /* 0x00000001ff0b7807 */ /* 0x000fe40001000000 */
[----:B------:R-:W-:Y:S01]  /*7ac0*/  SEL R22, R22, RZ, P2 ;  /* 0x000000ff16167207 */ /* 0x000fe20001000000 */
[----:B------:R0:W-:Y:S01]  /*7ad0*/  @!P3 SYNCS.ARRIVE.TRANS64.RED.A1T0 RZ, [R34+URZ], RZ ;  /* 0x000000ff22ffb9a7 */ /* 0x0001e2000810043f */
[----:B---3--:R-:W-:-:S05]  /*7ae0*/  LOP3.LUT R12, R12, R11, RZ, 0x3c, !PT ;  /* 0x0000000b0c0c7212 */ /* 0x008fca00078e3cff */
[----:B------:R0:W-:Y:S01]  /*7af0*/  STL [R1+0xc], R12 ;  /* 0x00000c0c01007387 */ /* 0x0001e20000100800 */
[----:B------:R-:W-:Y:S05]  /*7b00*/  @P1 BRA `(.L_x_1446) ;  /* 0xffffffb000a41947 */ /* 0x000fea000383ffff */
[----:B0-----:R-:W0:Y:S01]  /*7b10*/  S2R R12, SR_TID.X ;  /* 0x00000000000c7919 */ /* 0x001e220000002100 */
[----:B------:R-:W-:Y:S02]  /*7b20*/  PLOP3.LUT P0, PT, PT, PT, PT, 0x8, 0x0 ;  /* 0x000000000000781c */ /* 0x000fe40003f0e170 */
[----:B0-----:R-:W-:-:S04]  /*7b30*/  SHF.R.U32.HI R12, RZ, 0x7, R12 ;  /* 0x00000007ff0c7819 */ /* 0x001fc8000001160c */
[----:B------:R-:W-:-:S13]  /*7b40*/  ISETP.NE.AND P4, PT, R12, 0x1, PT ;  /* 0x000000010c00780c */ /* 0x000fda0003f85270 */
[----:B------:R-:W-:Y:S06]  /*7b50*/  @!P4 BAR.ARV 0x9, 0x100 ;  /* 0x024400000000cb1d */ /* 0x000fec0000002000 */
.L_x_1383:
[----:B------:R-:W3:Y:S01]  /*7b60*/  LDL R8, [R1+0x5c] ;  /* 0x00005c0001087983 */ /* 0x000ee20000100800 */
[----:B------:R-:W0:Y:S01]  /*7b70*/  LDC R0, c[0x0][0x448] ;  /* 0x00011200ff007b82 */ /* 0x000e220000000800 */
[----:B------:R-:W-:-:S07]  /*7b80*/  IADD3 R7, R157, 0x1, -R154 ;  /* 0x000000019d077810 */ /* 0x000fce0007ffe89a */
[----:B------:R-:W1:Y:S01]  /*7b90*/  LDC.64 R4, c[0x0][0x9e0] ;  /* 0x00027800ff047b82 */ /* 0x000e620000000a00 */
[----:B0-----:R-:W-:Y:S02]  /*7ba0*/  ISETP.NE.AND P1, PT, R0, 0x1, PT ;  /* 0x000000010000780c */ /* 0x001fe40003f25270 */
[----:B-1----:R-:W-:-:S11]  /*7bb0*/  ISETP.GE.AND P2, PT, R5, 0x1, PT ;  /* 0x000000010500780c */ /* 0x002fd60003f46270 */
[----:B------:R-:W0:Y:S08]  /*7bc0*/  @P1 LDC R3, c[0x0][0x44c] ;  /* 0x00011300ff031b82 */ /* 0x000e300000000800 */
[----:B------:R-:W1:Y:S01]  /*7bd0*/  @P1 LDC R6, c[0x0][0x450] ;  /* 0x00011400ff061b82 */ /* 0x000e620000000800 */
[----:B---3--:R-:W-:-:S04]  /*7be0*/  VIADD R0, R8, 0xbf ;  /* 0x000000bf08007836 */ /* 0x008fc80000000000 */
[----:B0-----:R-:W-:-:S05]  /*7bf0*/  @P1 IMAD.HI.U32 R3, R0, R3, RZ ;  /* 0x0000000300031227 */ /* 0x001fca00078e00ff */
[----:B-1----:R-:W-:-:S05]  /*7c00*/  @P1 SHF.R.U32.HI R0, RZ, R6, R3 ;  /* 0x00000006ff001219 */ /* 0x002fca0000011603 */
[----:B------:R-:W-:Y:S01]  /*7c10*/  IMAD.IADD R3, R7, 0x1, R0 ;  /* 0x0000000107037824 */ /* 0x000fe200078e0200 */
[----:B------:R-:W-:Y:S06]  /*7c20*/  @P0 BRA `(.L_x_1447) ;  /* 0x00000000000c0947 */ /* 0x000fec0003800000 */
[----:B------:R-:W0:Y:S01]  /*7c30*/  FENCE.VIEW.ASYNC.G ;  /* 0x00000000000073c6 */ /* 0x000e220000000100 */
[----:B------:R-:W-:Y:S05]  /*7c40*/  WARPSYNC.ALL ;  /* 0x0000000000007948 */ /* 0x000fea0003800000 */
[----:B0-----:R-:W-:Y:S06]  /*7c50*/  BAR.ARV 0xc, 0x200 ;  /* 0x0308000000007b1d */ /* 0x001fec0000002000 */
.L_x_1447:
[----:B------:R-:W-:Y:S01]  /*7c60*/  IMAD.IADD R4, R3, 0x1, R4 ;  /* 0x0000000103047824 */ /* 0x000fe200078e0204 */
[----:B------:R-:W-:Y:S06]  /*7c70*/  @!P2 BRA `(.L_x_1448) ;  /* 0x000000000048a947 */ /* 0x000fec0003800000 */
        /* <DEDUP_REMOVED lines=11> */
.L_x_1450:
[----:B------:R-:W-:-:S13]  /*7d30*/  ISETP.NE.AND P0, PT, R5, 0x1, PT ;  /* 0x000000010500780c */ /* 0x000fda0003f05270 */
[----:B------:R-:W0:Y:S02]  /*7d40*/  @P0 LDC.64 R6, c[0x0][0x9e8] ;  /* 0x00027a00ff060b82 */ /* 0x000e240000000a00 */
[----:B0-----:R-:W-:-:S05]  /*7d50*/  @P0 IMAD.HI.U32 R6, R0, R6, RZ ;  /* 0x0000000600060227 */ /* 0x001fca00078e00ff */
[----:B------:R-:W-:-:S07]  /*7d60*/  @P0 SHF.R.U32.HI R0, RZ, R7, R6 ;  /* 0x00000007ff000219 */ /* 0x000fce0000011606 */
.L_x_1451:
[----:B------:R-:W-:Y:S05]  /*7d70*/  BSYNC B0 ;  /* 0x0000000000007941 */ /* 0x000fea0003800000 */
.L_x_1449:
[----:B------:R-:W-:-:S05]  /*7d80*/  IMAD R3, R0, R5, R5 ;  /* 0x0000000500037224 */ /* 0x000fca00078e0205 */
[----:B------:R-:W-:-:S07]  /*7d90*/  VIMNMX R4, R4, R3, PT ;  /* 0x0000000304047248 */ /* 0x000fce0003fe0100 */
.L_x_1448:
[----:B------:R-:W0:Y:S01]  /*7da0*/  @P1 LDC R0, c[0x0][0x44c] ;  /* 0x00011300ff001b82 */ /* 0x000e220000000800 */
[----:B------:R-:W-:Y:S01]  /*7db0*/  VIADD R4, R4, 0x7f ;  /* 0x0000007f04047836 */ /* 0x000fe20000000000 */
[----:B------:R-:W-:-:S04]  /*7dc0*/  ULDC UR4, c[0x0][0x9dc] ;  /* 0x0002770000047ab9 */ /* 0x000fc80000000800 */
[----:B------:R-:W-:Y:S02]  /*7dd0*/  SHF.R.S32.HI R3, RZ, 0x1f, R4 ;  /* 0x0000001fff037819 */ /* 0x000fe40000011404 */
[----:B------:R-:W1:Y:S02]  /*7de0*/  @P1 LDC R7, c[0x0][0x450] ;  /* 0x00011400ff071b82 */ /* 0x000e640000000800 */
[----:B------:R-:W-:-:S04]  /*7df0*/  LEA.HI R3, R3, R4, RZ, 0x7 ;  /* 0x0000000403037211 */ /* 0x000fc800078f38ff */
[----:B------:R-:W-:-:S04]  /*7e00*/  SHF.R.S32.HI R3, RZ, 0x7, R3 ;  /* 0x00000007ff037819 */ /* 0x000fc80000011403 */
[----:B------:R-:W-:Y:S01]  /*7e10*/  VIMNMX R100, R100, R3, PT ;  /* 0x0000000364647248 */ /* 0x000fe20003fe0100 */
[----:B0-----:R-:W-:-:S04]  /*7e20*/  @P1 IMAD.HI.U32 R6, R8, R0, RZ ;  /* 0x0000000008061227 */ /* 0x001fc800078e00ff */
[----:B------:R-:W-:Y:S01]  /*7e30*/  IMAD.MOV.U32 R0, RZ, RZ, R8 ;  /* 0x000000ffff007224 */ /* 0x000fe200078e0008 */
        /* <DEDUP_REMOVED lines=14> */
.L_x_1454:
[----:B------:R-:W-:-:S13]  /*7f20*/  ISETP.NE.AND P0, PT, R5, 0x1, PT ;  /* 0x000000010500780c */ /* 0x000fda0003f05270 */
[----:B------:R-:W0:Y:S02]  /*7f30*/  @P0 LDC.64 R6, c[0x0][0x9e8] ;  /* 0x00027a00ff060b82 */ /* 0x000e240000000a00 */
[----:B0-----:R-:W-:-:S05]  /*7f40*/  @P0 IMAD.HI.U32 R4, R0, R6, RZ ;  /* 0x0000000600040227 */ /* 0x001fca00078e00ff */
[----:B------:R-:W-:-:S07]  /*7f50*/  @P0 SHF.R.U32.HI R0, RZ, R7, R4 ;  /* 0x00000007ff000219 */ /* 0x000fce0000011604 */
.L_x_1455:
[----:B------:R-:W-:Y:S05]  /*7f60*/  BSYNC B0 ;  /* 0x0000000000007941 */ /* 0x000fea0003800000 */
.L_x_1453:
[----:B------:R-:W-:-:S05]  /*7f70*/  IMAD R0, R0, R5, RZ ;  /* 0x0000000500007224 */ /* 0x000fca00078e02ff */
[----:B------:R-:W-:-:S07]  /*7f80*/  VIMNMX R3, R3, R0, !PT ;  /* 0x0000000003037248 */ /* 0x000fce0007fe0100 */
.L_x_1452:
[----:B------:R-:W-:Y:S01]  /*7f90*/  SHF.R.S32.HI R0, RZ, 0x1f, R3 ;  /* 0x0000001fff007819 */ /* 0x000fe20000011403 */
[----:B------:R-:W-:Y:S01]  /*7fa0*/  BSSY B0, `(.L_x_1456) ;  /* 0x0000027000007945 */ /* 0x000fe20003800000 */
[----:B------:R-:W-:Y:S02]  /*7fb0*/  IMAD.MOV.U32 R97, RZ, RZ, RZ ;  /* 0x000000ffff617224 */ /* 0x000fe400078e00ff */
[----:B------:R-:W-:-:S04]  /*7fc0*/  LEA.HI R0, R0, R3, RZ, 0x7 ;  /* 0x0000000300007211 */ /* 0x000fc800078f38ff */
[----:B------:R-:W-:-:S04]  /*7fd0*/  SHF.R.S32.HI R0, RZ, 0x7, R0 ;  /* 0x00000007ff007819 */ /* 0x000fc80000011400 */
[----:B------:R-:W-:-:S04]  /*7fe0*/  VIMNMX R9, RZ, R0, !PT ;  /* 0x00000000ff097248 */ /* 0x000fc80007fe0100 */
[----:B------:R-:W-:-:S13]  /*7ff0*/  ISETP.GT.AND P0, PT, R100, R9, PT ;  /* 0x000000096400720c */ /* 0x000fda0003f04270 */
[----:B------:R-:W-:Y:S05]  /*8000*/  @!P0 BRA `(.L_x_1457) ;  /* 0x0000000000808947 */ /* 0x000fea0003800000 */
[----:B------:R-:W3:Y:S01]  /*8010*/  LDL R4, [R1+0xa8] ;  /* 0x0000a80001047983 */ /* 0x000ee20000100800 */
[----:B------:R-:W-:Y:S01]  /*8020*/  ULDC UR4, c[0x0][0x9f0] ;  /* 0x00027c0000047ab9 */ /* 0x000fe20000000800 */
[----:B---3--:R-:W-:-:S04]  /*8030*/  ISETP.NE.AND P0, PT, R4, RZ, PT ;  /* 0x000000ff0400720c */ /* 0x008fc80003f05270 */
        /* <DEDUP_REMOVED lines=29> */
.L_x_1457:
[----:B------:R-:W-:Y:S05]  /*8210*/  BSYNC B0 ;  /* 0x0000000000007941 */ /* 0x000fea0003800000 */
.L_x_1456:
[----:B------:R-:W3:Y:S01]  /*8220*/  LDL R0, [R1+0xb0] ;  /* 0x0000b00001007983 */ /* 0x000ee20000100800 */
        /* <DEDUP_REMOVED lines=25> */
[----:B---3--:R-:W-:-:S02]  /*83c0*/  IMAD R4, R0, R97, R9 ;  /* 0x0000006100047224 */ /* 0x008fc400078e0209 */
[----:B------:R-:W-:-:S03]  /*83d0*/  IMAD.MOV.U32 R0, RZ, RZ, RZ ;  /* 0x000000ffff007224 */ /* 0x000fc600078e00ff */
[----:B------:R0:W-:Y:S01]  /*83e0*/  STL [R1+0xa0], R4 ;  /* 0x0000a00401007387 */ /* 0x0001e20000100800 */
[----:B------:R-:W-:Y:S02]  /*83f0*/  VIADDMNMX R97, R4, R97, R100, PT ;  /* 0x0000006104617246 */ /* 0x000fe40003800164 */
[----:B------:R-:W-:Y:S02]  /*8400*/  CS2R R100, SRZ ;  /* 0x0000000000647805 */ /* 0x000fe4000001ff00 */
[----:B------:R-:W-:-:S13]  /*8410*/  ISETP.GT.AND P1, PT, R97, R4, PT ;  /* 0x000000046100720c */ /* 0x000fda0003f24270 */
[----:B0-----:R-:W-:Y:S05]  /*8420*/  @!P1 BRA `(.L_x_1458) ;  /* 0x0000013c00409947 */ /* 0x001fea0003800000 */
[----:B------:R-:W0:Y:S01]  /*8430*/  S2R R4, SR_TID.X ;  /* 0x0000000000047919 */ /* 0x000e220000002100 */
[----:B------:R-:W-:Y:S01]  /*8440*/  UMOV UR4, 0xffffffff ;  /* 0xffffffff00047882 */ /* 0x000fe20000000000 */
[----:B0-----:R-:W-:-:S05]  /*8450*/  VIADD R40, R4, 0xffffff80 ;  /* 0xffffff8004287836 */ /* 0x001fca0000000000 */
[----:B--2---:R-:W-:-:S04]  /*8460*/  SHF.R.S32.HI R41, RZ, 0x1f, R40 ;  /* 0x0000001fff297819 */ /* 0x004fc80000011428 */
[----:B------:R-:W-:-:S04]  /*8470*/  LEA.HI R13, R41, R40, RZ, 0x7 ;  /* 0x00000028290d7211 */ /* 0x000fc800078f38ff */
[----:B------:R-:W-:Y:S01]  /*8480*/  SHF.R.S32.HI R13, RZ, 0x7, R13 ;  /* 0x00000007ff0d7819 */ /* 0x000fe2000001140d */
[----:B------:R-:W-:Y:S06]  /*8490*/  BRA.DIV UR4, `(.L_x_1459) ;  /* 0x000001f204047947 */ /* 0x000fec000b800000 */
[----:B------:R-:W0:Y:S04]  /*84a0*/  SHFL.IDX PT, R0, R13, RZ, 0x1f ;  /* 0x00001fff0d007589 */ /* 0x000e2800000e0000 */
[----:B0-----:R1:W-:Y:S02]  /*84b0*/  STL [R1+0x48], R0 ;  /* 0x0000480001007387 */ /* 0x0013e40000100800 */
.L_x_1757:
[----:B------:R-:W1:Y:S01]  /*84c0*/  LDL R3, [R1+0x48] ;  /* 0x0000480001037983 */ /* 0x000e620000100800 */
[----:B------:R-:W-:Y:S01]  /*84d0*/  VIADD R4, R2, 0x21800 ;  /* 0x0002180002047836 */ /* 0x000fe20000000000 */
[----:B------:R-:W-:Y:S04]  /*84e0*/  BSSY B6, `(.L_x_1460) ;  /* 0x000001e000067945 */ /* 0x000fe80003800000 */
[----:B------:R-:W-:Y:S01]  /*84f0*/  LOP3.LUT P0, RZ, R4, 0x3ff, RZ, 0xc0, !PT ;  /* 0x000003ff04ff7812 */ /* 0x000fe2000780c0ff */
[----:B-1----:R-:W-:-:S05]  /*8500*/  IMAD.HI R0, R3, 0x55555556, RZ ;  /* 0x5555555603007827 */ /* 0x002fca00078e02ff */
[----:B------:R-:W-:-:S05]  /*8510*/  LEA.HI R141, R0, R0, RZ, 0x1 ;  /* 0x00000000008d7211 */ /* 0x000fca00078f08ff */
[----:B------:R-:W-:-:S04]  /*8520*/  IMAD R141, R141, -0x3, R3 ;  /* 0xfffffffd8d8d7824 */ /* 0x000fc800078e0203 */
[C---:B------:R-:W-:Y:S02]  /*8530*/  IMAD R3, R141.reuse, 0x2000, R4 ;  /* 0x000020008d037824 */ /* 0x040fe400078e0204 */
[----:B------:R-:W-:-:S03]  /*8540*/  IMAD R0, R141, 0x1000, R2 ;  /* 0x000010008d007824 */ /* 0x000fc600078e0202 */
[----:B------:R-:W-:Y:S01]  /*8550*/  SHF.R.U32.HI R3, RZ, 0x4, R3 ;  /* 0x00000004ff037819 */ /* 0x000fe20000011603 */
[----:B------:R-:W-:-:S03]  /*8560*/  VIADD R0, R0, 0xc400 ;  /* 0x0000c40000007836 */ /* 0x000fc60000000000 */
[----:B------:R-:W-:Y:S02]  /*8570*/  LOP3.LUT R3, R3, 0x3fff, RZ, 0xc0, !PT ;  /* 0x00003fff03037812 */ /* 0x000fe400078ec0ff */
[----:B------:R-:W-:-:S03]  /*8580*/  SHF.R.U32.HI R0, RZ, 0x4, R0 ;  /* 0x00000004ff007819 */ /* 0x000fc60000011600 */
[----:B------:R1:W-:Y:S01]  /*8590*/  STL [R1+0x94], R3 ;  /* 0x0000940301007387 */ /* 0x0003e20000100800 */
[----:B------:R-:W-:Y:S01]  /*85a0*/  LOP3.LUT R44, R0, 0x3fff, RZ, 0xc0, !PT ;  /* 0x00003fff002c7812 */ /* 0x000fe200078ec0ff */
        /* <DEDUP_REMOVED lines=17> */
.L_x_1461:
[----:B------:R-:W-:Y:S05]  /*86c0*/  BSYNC B6 ;  /* 0x0000000000067941 */ /* 0x000fea0003800000 */
.L_x_1460:
[----:B------:R-:W-:Y:S02]  /*86d0*/  ULDC UR4, c[0x0][0x3f4] ;  /* 0x0000fd0000047ab9 */ /* 0x000fe40000000800 */
[----:B------:R-:W-:-:S13]  /*86e0*/  ISETP.LT.AND P0, PT, RZ, UR4, PT ;  /* 0x00000004ff007c0c */ /* 0x000fda000bf01270 */
[----:B------:R-:W-:Y:S05]  /*86f0*/  @P0 BRA `(.L_x_1462) ;  /* 0x0000000000400947 */ /* 0x000fea0003800000 */
[----:B------:R-:W-:-:S04]  /*8700*/  ULEA.HI UR4, UR37, UR37, URZ, 0x1 ;  /* 0x0000002525047291 */ /* 0x000fc8000f8f083f */
[----:B------:R-:W-:-:S04]  /*8710*/  ULOP3.LUT UR4, UR4, 0xfffffffe, URZ, 0xc0, !UPT ;  /* 0xfffffffe04047892 */ /* 0x000fc8000f8ec03f */
[----:B------:R-:W-:-:S06]  /*8720*/  UIADD3 UR4, UR37, -UR4, URZ ;  /* 0x8000000425047290 */ /* 0x000fcc000fffe03f */
[----:B-1----:R-:W-:-:S05]  /*8730*/  IMAD.U32 R3, RZ, RZ, UR4 ;  /* 0x00000004ff037e24 */ /* 0x002fca000f8e00ff */
[----:B------:R-:W-:-:S04]  /*8740*/  SHF.L.U32 R3, R3, 0x1f, RZ ;  /* 0x0000001f03037819 */ /* 0x000fc800000006ff */
[----:B------:R1:W2:Y:S03]  /*8750*/  SYNCS.PHASECHK.TRANS64.TRYWAIT P0, [R2+URZ+0x2d800], R3 ;  /* 0x02d80003020075a7 */ /* 0x0002a6000800017f */
[----:B--2---:R-:W-:Y:S05]  /*8760*/  @!P0 NANOSLEEP.SYNCS 0x989680 ;  /* 0x009896800000895d */ /* 0x004fea0003900000 */
[----:B------:R-:W2:Y:S01]  /*8770*/  @!P0 SYNCS.PHASECHK.TRANS64 P0, [R2+URZ+0x2d800], R3 ;  /* 0x02d80003020085a7 */ /* 0x000ea2000800007f */
[----:B------:R-:W-:Y:S04]  /*8780*/  BSSY B0, `(.L_x_1463) ;  /* 0x0000006000007945 */ /* 0x000fe80003800000 */
[----:B--2---:R-:W-:Y:S05]  /*8790*/  @P0 BRA `(.L_x_1464) ;  /* 0x0000000000100947 */ /* 0x004fea0003800000 */
.L_x_1465:
[----:B--2---:R2:W3:Y:S02]  /*87a0*/  SYNCS.PHASECHK.TRANS64.TRYWAIT P0, [R2+URZ+0x2d800], R3 ;  /* 0x02d80003020075a7 */ /* 0x0044e4000800017f */
[----:B---3--:R-:W-:Y:S05]  /*87b0*/  @!P0 NANOSLEEP.SYNCS 0x989680 ;  /* 0x009896800000895d */ /* 0x008fea0003900000 */
[----:B------:R-:W3:Y:S02]  /*87c0*/  @!P0 SYNCS.PHASECHK.TRANS64 P0, [R2+URZ+0x2d800], R3 ;  /* 0x02d80003020085a7 */ /* 0x000ee4000800007f */
[----:B---3--:R-:W-:Y:S05]  /*87d0*/  @!P0 BRA `(.L_x_1465) ;  /* 0xfffffffc00f08947 */ /* 0x008fea000383ffff */
.L_x_1464:
[----:B------:R-:W-:Y:S05]  /*87e0*/  BSYNC B0 ;  /* 0x0000000000007941 */ /* 0x000fea0003800000 */
.L_x_1463:
[----:B------:R-:W-:Y:S05]  /*87f0*/  BRA `(.L_x_1466) ;  /* 0x0000004000a07947 */ /* 0x000fea0003800000 */
.L_x_1462:
[----:B------:R-:W-:Y:S01]  /*8800*/  ULOP3.LUT UP0, URZ, UR40, 0x1bf, URZ, 0xc0, !UPT ;  /* 0x000001bf283f7892 */ /* 0x000fe2000f80c03f */
[----:B-----5:R-:W-:Y:S01]  /*8810*/  SHF.R.S32.HI R0, RZ, 0x1f, R96 ;  /* 0x0000001fff007819 */ /* 0x020fe20000011460 */
[----:B------:R-:W-:Y:S01]  /*8820*/  ULDC.64 UR4, c[0x0][0x3f8] ;  /* 0x0000fe0000047ab9 */ /* 0x000fe20000000a00 */
[----:B------:R-:W-:Y:S01]  /*8830*/  ULDC.64 UR6, c[0x0][0x408] ;  /* 0x0001020000067ab9 */ /* 0x000fe20000000a00 */
[----:B------:R-:W-:Y:S02]  /*8840*/  IMAD.WIDE.U32 R24, R96, UR4, RZ ;  /* 0x0000000460187c25 */ /* 0x000fe4000f8e00ff */
[----:B------:R-:W-:Y:S02]  /*8850*/  PLOP3.LUT P0, PT, PT, PT, UP0, 0x80, 0x0 ;  /* 0x000000000000781c */ /* 0x000fe40003f0f008 */
[C---:B-1----:R-:W-:Y:S02]  /*8860*/  IMAD R3, R0.reuse, UR4, RZ ;  /* 0x0000000400037c24 */ /* 0x042fe4000f8e02ff */
[----:B------:R-:W-:-:S02]  /*8870*/  IMAD R5, R0, UR6, RZ ;  /* 0x0000000600057c24 */ /* 0x000fc4000f8e02ff */
[C---:B------:R-:W-:Y:S02]  /*8880*/  IMAD R3, R96.reuse, UR5, R3 ;  /* 0x0000000560037c24 */ /* 0x040fe4000f8e0203 */
[C---:B------:R-:W-:Y:S02]  /*8890*/  IMAD R5, R96.reuse, UR7, R5 ;  /* 0x0000000760057c24 */ /* 0x040fe4000f8e0205 */
[----:B------:R-:W-:-:S04]  /*88a0*/  IMAD.WIDE.U32 R26, R96, UR6, RZ ;  /* 0x00000006601a7c25 */ /* 0x000fc8000f8e00ff */
[----:B------:R-:W-:Y:S02]  /*88b0*/  IMAD.IADD R29, R3, 0x1, R25 ;  /* 0x00000001031d7824 */ /* 0x000fe400078e0219 */
[----:B------:R-:W-:Y:S01]  /*88c0*/  IMAD.IADD R31, R5, 0x1, R27 ;  /* 0x00000001051f7824 */ /* 0x000fe200078e021b */
        /* <DEDUP_REMOVED lines=17> */
.L_x_1467:
[----:B------:R-:W2:Y:S01]  /*89e0*/  LDL R20, [R1+0x5c] ;  /* 0x00005c0001147983 */ /* 0x000ea20000100800 */
[----:B------:R-:W-:Y:S01]  /*89f0*/  ULDC.U8 UR4, c[0x0][0x410] ;  /* 0x0001040000047ab9 */ /* 0x000fe20000000000 */
[----:B------:R-:W1:Y:S01]  /*8a00*/  S2R R21, SR_TID.X ;  /* 0x0000000000157919 */ /* 0x000e620000002100 */
[----:B------:R-:W-:Y:S01]  /*8a10*/  ISETP.NE.AND P0, PT, RZ, UR4, PT ;  /* 0x00000004ff007c0c */ /* 0x000fe2000bf05270 */
[----:B------:R-:W-:Y:S01]  /*8a20*/  BSSY B0, `(.L_x_1468) ;  /* 0x00003fd000007945 */ /* 0x000fe20003800000 */
[C---:B-1----:R-:W-:Y:S02]  /*8a30*/  VIADD R59, R21.reuse, 0xffffff80 ;  /* 0xffffff80153b7836 */ /* 0x042fe40000000000 */
[----:B------:R-:W-:-:S05]  /*8a40*/  VIADD R58, R21, 0xffffff80 ;  /* 0xffffff80153a7836 */ /* 0x000fca0000000000 */
[----:B------:R-:W-:-:S04]  /*8a50*/  LEA.HI R58, R58, R59, RZ, 0x1 ;  /* 0x0000003b3a3a7211 */ /* 0x000fc800078f08ff */
[----:B------:R-:W-:-:S05]  /*8a60*/  SHF.R.S32.HI R58, RZ, 0x1, R58 ;  /* 0x00000001ff3a7819 */ /* 0x000fca000001143a */
[----:B--2---:R-:W-:Y:S01]  /*8a70*/  IMAD.IADD R6, R58, 0x1, R20 ;  /* 0x000000013a067824 */ /* 0x004fe200078e0214 */
[----:B------:R-:W-:Y:S06]  /*8a80*/  @!P0 BRA `(.L_x_1469) ;  /* 0x0000001c00e48947 */ /* 0x000fec0003800000 */
[----:B------:R-:W1:Y:S01]  /*8a90*/  LDC R5, c[0x0][0x448] ;  /* 0x00011200ff057b82 */ /* 0x000e620000000800 */
[----:B------:R-:W-:Y:S01]  /*8aa0*/  ULDC.64 UR4, c[0x0][0x3f8] ;  /* 0x0000fe0000047ab9 */ /* 0x000fe20000000a00 */
[----:B------:R-:W-:Y:S01]  /*8ab0*/  ULDC.64 UR6, c[0x0][0x408] ;  /* 0x0001020000067ab9 */ /* 0x000fe20000000a00 */
[----:B------:R-:W-:Y:S02]  /*8ac0*/  IMAD.MOV.U32 R25, RZ, RZ, R29 ;  /* 0x000000ffff197224 */ /* 0x000fe400078e001d */
[----:B------:R-:W-:Y:S01]  /*8ad0*/  IMAD.MOV.U32 R27, RZ, RZ, R31 ;  /* 0x000000ffff1b7224 */ /* 0x000fe200078e001f */
[----:B-1----:R-:W-:-:S13]  /*8ae0*/  ISETP.NE.AND P0, PT, R5, 0x1, PT ;  /* 0x000000010500780c */ /* 0x002fda0003f05270 */
[----:B------:R-:W1:Y:S08]  /*8af0*/  @P0 LDC R3, c[0x0][0x44c] ;  /* 0x00011300ff030b82 */ /* 0x000e700000000800 */
[----:B------:R-:W2:Y:S01]  /*8b00*/  @P0 LDC R7, c[0x0][0x450] ;  /* 0x00011400ff070b82 */ /* 0x000ea20000000800 */
[----:B-1----:R-:W-:-:S04]  /*8b10*/  @P0 IMAD.HI.U32 R0, R6, R3, RZ ;  /* 0x0000000306000227 */ /* 0x002fc800078e00ff */
[----:B------:R-:W-:Y:S01]  /*8b20*/  IMAD.MOV.U32 R3, RZ, RZ, R6 ;  /* 0x000000ffff037224 */ /* 0x000fe200078e0006 */
[----:B--2---:R-:W-:-:S04]  /*8b30*/  @P0 SHF.R.U32.HI R3, RZ, R7, R0 ;  /* 0x00000007ff030219 */ /* 0x004fc80000011600 */
[----:B------:R-:W-:Y:S01]  /*8b40*/  SHF.R.S32.HI R0, RZ, 0x1f, R3 ;  /* 0x0000001fff007819 */ /* 0x000fe20000011403 */
[----:B------:R-:W-:-:S04]  /*8b50*/  IMAD.WIDE.U32 R24, R3, UR4, R24 ;  /* 0x0000000403187c25 */ /* 0x000fc8000f8e0018 */
[C---:B------:R-:W-:Y:S02]  /*8b60*/  IMAD R4, R0.reuse, UR4, RZ ;  /* 0x0000000400047c24 */ /* 0x040fe4000f8e02ff */
[----:B------:R-:W-:Y:S02]  /*8b70*/  IMAD R0, R0, UR6, RZ ;  /* 0x0000000600007c24 */ /* 0x000fe4000f8e02ff */
[C---:B------:R-:W-:Y:S01]  /*8b80*/  IMAD R13, R3.reuse, UR5, R4 ;  /* 0x00000005030d7c24 */ /* 0x040fe2000f8e0204 */
[----:B------:R-:W-:Y:S01]  /*8b90*/  ULDC.64 UR4, c[0x0][0x3e8] ;  /* 0x0000fa0000047ab9 */ /* 0x000fe20000000a00 */
[C---:B------:R-:W-:Y:S01]  /*8ba0*/  IMAD.WIDE.U32 R26, R3.reuse, UR6, R26 ;  /* 0x00000006031a7c25 */ /* 0x040fe2000f8e001a */
[----:B------:R-:W-:Y:S01]  /*8bb0*/  LEA R38, P0, R24, UR4, 0x1 ;  /* 0x0000000418267c11 */ /* 0x000fe2000f8008ff */
[----:B------:R-:W-:Y:S02]  /*8bc0*/  UMOV UR4, 0xffffffff ;  /* 0xffffffff00047882 */ /* 0x000fe40000000000 */
[----:B------:R-:W-:Y:S01]  /*8bd0*/  IMAD R3, R3, UR7, R0 ;  /* 0x0000000703037c24 */ /* 0x000fe2000f8e0200 */
[----:B------:R-:W-:Y:S01]  /*8be0*/  ULDC.64 UR6, c[0x0][0x400] ;  /* 0x0001000000067ab9 */ /* 0x000fe20000000a00 */
[----:B------:R-:W-:Y:S01]  /*8bf0*/  IMAD.IADD R13, R25, 0x1, R13 ;  /* 0x00000001190d7824 */ /* 0x000fe200078e020d */
[----:B------:R-:W-:Y:S01]  /*8c00*/  LEA R39, P1, R26, UR6, 0x1 ;  /* 0x000000061a277c11 */ /* 0x000fe2000f8208ff */
[----:B------:R-:W-:-:S03]  /*8c10*/  IMAD.IADD R3, R27, 0x1, R3 ;  /* 0x000000011b037824 */ /* 0x000fc600078e0203 */
[----:B------:R-:W-:Y:S02]  /*8c20*/  LEA.HI.X R13, R24, UR5, R13, 0x1, P0 ;  /* 0x00000005180d7c11 */ /* 0x000fe400080f0c0d */
[----:B------:R-:W-:Y:S01]  /*8c30*/  LEA.HI.X R0, R26, UR7, R3, 0x1, P1 ;  /* 0x000000071a007c11 */ /* 0x000fe200088f0c03 */
[----:B------:R-:W-:Y:S06]  /*8c40*/  BRA.DIV UR4, `(.L_x_1470) ;  /* 0x000001ea04407947 */ /* 0x000fec000b800000 */
[----:B------:R1:W2:Y:S04]  /*8c50*/  SHFL.IDX PT, R3, R13, RZ, 0x1e1f ;  /* 0x001e1fff0d037589 */ /* 0x0002a800000e0000 */
[----:B------:R-:W3:Y:S04]  /*8c60*/  SHFL.IDX PT, R38, R38, RZ, 0x1e1f ;  /* 0x001e1fff26267589 */ /* 0x000ee800000e0000 */
[----:B------:R-:W4:Y:S04]  /*8c70*/  SHFL.IDX PT, R0, R0, RZ, 0x1e1f ;  /* 0x001e1fff00007589 */ /* 0x000f2800000e0000 */
[----:B-1----:R-:W0:Y:S02]  /*8c80*/  SHFL.IDX PT, R39, R39, RZ, 0x1e1f ;  /* 0x001e1fff27277589 */ /* 0x002e2400000e0000 */
.L_x_1763:
[----:B------:R-:W-:Y:S01]  /*8c90*/  IMAD R42, R154, R5, RZ ;  /* 0x000000059a2a7224 */ /* 0x000fe200078e02ff */
[----:B------:R-:W-:Y:S01]  /*8ca0*/  BSSY B1, `(.L_x_1471) ;  /* 0x000005e000017945 */ /* 0x000fe20003800000 */
[----:B------:R-:W-:Y:S02]  /*8cb0*/  CS2R R34, SRZ ;  /* 0x0000000000227805 */ /* 0x000fe4000001ff00 */
[----:B------:R-:W-:Y:S02]  /*8cc0*/  CS2R R30, SRZ ;  /* 0x00000000001e7805 */ /* 0x000fe4000001ff00 */
[----:B------:R-:W-:Y:S02]  /*8cd0*/  CS2R R26, SRZ ;  /* 0x00000000001a7805 */ /* 0x000fe4000001ff00 */
[----:B------:R-:W-:Y:S01]  /*8ce0*/  ISETP.GE.AND P0, PT, R6, R42, PT ;  /* 0x0000002a0600720c */ /* 0x000fe20003f06270 */
[----:B------:R-:W-:Y:S01]  /*8cf0*/  IMAD R42, R33, -0xc0, R42 ;  /* 0xffffff40212a7824 */ /* 0x000fe200078e022a */
[----:B------:R-:W-:-:S02]  /*8d00*/  CS2R R20, SRZ ;  /* 0x0000000000147805 */ /* 0x000fc4000001ff00 */
[----:B------:R-:W-:Y:S02]  /*8d10*/  CS2R R12, SRZ ;  /* 0x00000000000c7805 */ /* 0x000fe4000001ff00 */
[----:B------:R-:W-:Y:S02]  /*8d20*/  CS2R R8, SRZ ;  /* 0x0000000000087805 */ /* 0x000fe4000001ff00 */
[----:B------:R-:W-:Y:S02]  /*8d30*/  CS2R R36, SRZ ;  /* 0x0000000000247805 */ /* 0x000fe4000001ff00 */
[----:B------:R-:W-:Y:S02]  /*8d40*/  CS2R R32, SRZ ;  /* 0x0000000000207805 */ /* 0x000fe4000001ff00 */
[----:B------:R-:W-:Y:S02]  /*8d50*/  CS2R R28, SRZ ;  /* 0x00000000001c7805 */ /* 0x000fe4000001ff00 */
[----:B------:R-:W-:-:S02]  /*8d60*/  CS2R R24, SRZ ;  /* 0x0000000000187805 */ /* 0x000fc4000001ff00 */
[----:B0-----:R-:W-:Y:S02]  /*8d70*/  CS2R R14, SRZ ;  /* 0x00000000000e7805 */ /* 0x001fe4000001ff00 */
[----:B------:R-:W-:Y:S01]  /*8d80*/  CS2R R10, SRZ ;  /* 0x00000000000a7805 */ /* 0x000fe2000001ff00 */
[----:B------:R-:W-:Y:S06]  /*8d90*/  @P0 BRA `(.L_x_1472) ;  /* 0x0000000400380947 */ /* 0x000fec0003800000 */
[----:B------:R-:W2:Y:S01]  /*8da0*/  LDL R50, [R1+0x90] ;  /* 0x0000900001327983 */ /* 0x000ea20000100800 */
[----:B------:R-:W-:-:S03]  /*8db0*/  ULDC UR4, c[0x0][0x3f4] ;  /* 0x0000fd0000047ab9 */ /* 0x000fc60000000800 */
[----:B------:R-:W3:Y:S04]  /*8dc0*/  LDL R49, [R1+0x88] ;  /* 0x0000880001317983 */ /* 0x000ee80000100800 */
[----:B------:R-:W4:Y:S04]  /*8dd0*/  LDL R48, [R1+0x8c] ;  /* 0x00008c0001307983 */ /* 0x000f280000100800 */
[----:B------:R-:W4:Y:S04]  /*8de0*/  LDL R45, [R1+0x84] ;  /* 0x00008400012d7983 */ /* 0x000f280000100800 */
[----:B------:R-:W4:Y:S04]  /*8df0*/  LDL.64 R46, [R1+0x60] ;  /* 0x00006000012e7983 */ /* 0x000f280000100a00 */
        /* <DEDUP_REMOVED lines=16> */
[----:B------:R-:W-:Y:S02]  /*8f00*/  @!P3 IADD3 R24, P5, R39, R24, RZ ;  /* 0x000000182718b210 */ /* 0x000fe40007fbe0ff */
[----:B------:R-:W-:Y:S01]  /*8f10*/  SHF.L.U64.HI R4, R49, 0x1, R4 ;  /* 0x0000000131047819 */ /* 0x000fe20000010204 */
[--C-:B------:R-:W-:Y:S01]  /*8f20*/  @!P3 IMAD.X R27, R3, 0x1, R5.reuse, P4 ;  /* 0x00000001031bb824 */ /* 0x100fe200020e0605 */
[-C--:B------:R-:W-:Y:S01]  /*8f30*/  @!P2 IADD3 R20, P4, R38, R14.reuse, RZ ;  /* 0x0000000e2614a210 */ /* 0x080fe20007f9e0ff */
[----:B------:R-:W-:Y:S01]  /*8f40*/  @!P3 IMAD.X R25, R0, 0x1, R5, P5 ;  /* 0x000000010019b824 */ /* 0x000fe200028e0605 */
[----:B------:R-:W-:Y:S01]  /*8f50*/  @!P2 IADD3 R14, P5, R39, R14, RZ ;  /* 0x0000000e270ea210 */ /* 0x000fe20007fbe0ff */
[----:B------:R-:W-:Y:S01]  /*8f60*/  IMAD.SHL.U32 R31, R43, 0x2, RZ ;  /* 0x000000022b1f7824 */ /* 0x000fe200078e00ff */
[----:B------:R-:W-:Y:S01]  /*8f70*/  SHF.R.S32.HI R7, RZ, 0x1f, R48 ;  /* 0x0000001fff077819 */ /* 0x000fe20000011430 */
[--C-:B------:R-:W-:Y:S01]  /*8f80*/  @!P2 IMAD.X R21, R3, 0x1, R4.reuse, P4 ;  /* 0x000000010315a824 */ /* 0x100fe200020e0604 */
[-C--:B------:R-:W-:Y:S01]  /*8f90*/  @!P1 IADD3 R12, P4, R38, R10.reuse, RZ ;  /* 0x0000000a260c9210 */ /* 0x080fe20007f9e0ff */
[----:B------:R-:W-:Y:S01]  /*8fa0*/  @!P2 IMAD.X R15, R0, 0x1, R4, P5 ;  /* 0x00000001000fa824 */ /* 0x000fe200028e0604 */
[----:B------:R-:W-:Y:S01]  /*8fb0*/  SHF.L.U64.HI R7, R48, 0x1, R7 ;  /* 0x0000000130077819 */ /* 0x000fe20000010207 */
[----:B------:R-:W5:Y:S01]  /*8fc0*/  @!P3 LD.E.64 R32, desc[UR54][R26.64] ;  /* 0x000000361a20b980 */ /* 0x000f62000c101b00 */
[----:B------:R-:W-:-:S02]  /*8fd0*/  @!P1 IADD3 R10, P5, R39, R10, RZ ;  /* 0x0000000a270a9210 */ /* 0x000fc40007fbe0ff */
[----:B------:R-:W-:Y:S01]  /*8fe0*/  SHF.R.S32.HI R6, RZ, 0x1f, R45 ;  /* 0x0000001fff067819 */ /* 0x000fe2000001142d */
[--C-:B------:R-:W-:Y:S01]  /*8ff0*/  @!P1 IMAD.X R13, R3, 0x1, R7.reuse, P4 ;  /* 0x00000001030d9824 */ /* 0x100fe200020e0607 */
[----:B------:R-:W-:Y:S01]  /*9000*/  ISETP.GE.AND P4, PT, R46, UR4, PT ;  /* 0x000000042e007c0c */ /* 0x000fe2000bf86270 */
[----:B------:R-:W-:Y:S01]  /*9010*/  @!P1 IMAD.X R11, R0, 0x1, R7, P5 ;  /* 0x00000001000b9824 */ /* 0x000fe200028e0607 */
[----:B------:R-:W-:Y:S02]  /*9020*/  SHF.L.U64.HI R6, R45, 0x1, R6 ;  /* 0x000000012d067819 */ /* 0x000fe40000010206 */
[----:B------:R-:W-:Y:S02]  /*9030*/  @!P0 IADD3 R8, P5, R38, R28, RZ ;  /* 0x0000001c26088210 */ /* 0x000fe40007fbe0ff */
[----:B------:R-:W-:-:S03]  /*9040*/  SHF.R.S32.HI R30, RZ, 0x1f, R43 ;  /* 0x0000001fff1e7819 */ /* 0x000fc6000001142b */
[----:B------:R-:W-:Y:S01]  /*9050*/  @!P0 IMAD.X R9, R3, 0x1, R6, P5 ;  /* 0x0000000103098824 */ /* 0x000fe200028e0606 */
[----:B------:R-:W-:-:S03]  /*9060*/  @!P0 IADD3 R4, P5, R39, R28, RZ ;  /* 0x0000001c27048210 */ /* 0x000fc60007fbe0ff */
[----:B------:R-:W-:Y:S02]  /*9070*/  @!P4 IMAD.MOV.U32 R28, RZ, RZ, R38 ;  /* 0x000000ffff1cc224 */ /* 0x000fe400078e0026 */
[----:B------:R-:W-:Y:S01]  /*9080*/  @!P0 IMAD.X R5, R0, 0x1, R6, P5 ;  /* 0x0000000100058824 */ /* 0x000fe200028e0606 */
[----:B------:R-:W-:Y:S01]  /*9090*/  ISETP.GE.AND P5, PT, R43, UR4, PT ;  /* 0x000000042b007c0c */ /* 0x000fe2000bfa6270 */
[----:B------:R-:W-:Y:S02]  /*90a0*/  @!P4 IMAD.MOV.U32 R29, RZ, RZ, R3 ;  /* 0x000000ffff1dc224 */ /* 0x000fe400078e0003 */
        /* <DEDUP_REMOVED lines=29> */
.L_x_1472:
[----:B------:R-:W-:Y:S05]  /*9280*/  BSYNC B1 ;  /* 0x0000000000017941 */ /* 0x000fea0003800000 */
.L_x_1471:
        /* <DEDUP_REMOVED lines=49> */
[----:B------:R-:W-:Y:S01]  /*95a0*/  PRMT R51, R0, 0x7610, R51 ;  /* 0x0000761000337816 */ /* 0x000fe20000000033 */
[----:B------:R-:W-:Y:S01]  /*95b0*/  IMAD.MOV.U32 R0, RZ, RZ, R10 ;  /* 0x000000ffff007224 */ /* 0x000fe200078e000a */
[----:B------:R-:W-:Y:S01]  /*95c0*/  PRMT R52, R4, 0x7610, R52 ;  /* 0x0000761004347816 */ /* 0x000fe20000000034 */
[----:B------:R-:W-:Y:S01]  /*95d0*/  IMAD.MOV.U32 R4, RZ, RZ, R11 ;  /* 0x000000ffff047224 */ /* 0x000fe200078e000b */
[----:B------:R-:W-:-:S02]  /*95e0*/  PRMT R47, R5, 0x7610, R47 ;  /* 0x00007610052f7816 */ /* 0x000fc4000000002f */
[----:B------:R-:W-:Y:S01]  /*95f0*/  PRMT R48, R6, 0x7610, R48 ;  /* 0x0000761006307816 */ /* 0x000fe20000000030 */
[----:B0-----:R-:W-:Y:S06]  /*9600*/  @!P0 BRA `(.L_x_1474) ;  /* 0x000001e000408947 */ /* 0x001fec0003800000 */
.L_x_1764:
[----:B------:R-:W-:Y:S05]  /*9610*/  BSYNC B1 ;  /* 0x0000000000017941 */ /* 0x000fea0003800000 */
.L_x_1473:
[----:B------:R-:W-:Y:S02]  /*9620*/  PRMT R42, R0, 0x7610, R42 ;  /* 0x00007610002a7816 */ /* 0x000fe4000000002a */
[----:B------:R-:W-:Y:S01]  /*9630*/  PRMT R43, R4, 0x7610, R43 ;  /* 0x00007610042b7816 */ /* 0x000fe2000000002b */
[----:B------:R-:W-:Y:S06]  /*9640*/  @P1 BRA `(.L_x_1475) ;  /* 0x0000003000e81947 */ /* 0x000fec0003800000 */
[----:B------:R-:W2:Y:S01]  /*9650*/  LDL.64 R62, [R1+0x60] ;  /* 0x00006000013e7983 */ /* 0x000ea20000100a00 */
[----:B------:R-:W2:Y:S03]  /*9660*/  LDC R4, c[0x0][0x3f4] ;  /* 0x0000fd00ff047b82 */ /* 0x000ea60000000800 */
[----:B------:R-:W3:Y:S04]  /*9670*/  LDL R66, [R1+0xa4] ;  /* 0x0000a40001427983 */ /* 0x000ee80000100800 */
[----:B------:R-:W4:Y:S04]  /*9680*/  LDL R61, [R1+0x90] ;  /* 0x00009000013d7983 */ /* 0x000f280000100800 */
[----:B------:R-:W5:Y:S04]  /*9690*/  LDL R59, [R1+0x88] ;  /* 0x00008800013b7983 */ /* 0x000f680000100800 */
[----:B------:R-:W5:Y:S04]  /*96a0*/  LDL R58, [R1+0x8c] ;  /* 0x00008c00013a7983 */ /* 0x000f680000100800 */
[----:B------:R-:W5:Y:S04]  /*96b0*/  LDL R7, [R1+0x84] ;  /* 0x0000840001077983 */ /* 0x000f680000100800 */
[----:B------:R-:W5:Y:S01]  /*96c0*/  LDL R6, [R1+0x98] ;  /* 0x0000980001067983 */ /* 0x000f620000100800 */
[----:B------:R-:W-:-:S04]  /*96d0*/  LEA.HI R40, R41, R40, RZ, 0x2 ;  /* 0x0000002829287211 */ /* 0x000fc800078f10ff */
[--C-:B------:R-:W-:Y:S02]  /*96e0*/  SHF.R.S32.HI R0, RZ, 0x2, R40.reuse ;  /* 0x00000002ff007819 */ /* 0x100fe40000011428 */
[----:B0-----:R-:W-:-:S04]  /*96f0*/  SHF.R.S32.HI R3, RZ, 0x1f, R40 ;  /* 0x0000001fff037819 */ /* 0x001fc80000011428 */
[----:B------:R-:W-:-:S04]  /*9700*/  LEA.HI R3, R3, R0, RZ, 0x2 ;  /* 0x0000000003037211 */ /* 0x000fc800078f10ff */
[----:B------:R-:W-:Y:S01]  /*9710*/  LOP3.LUT R5, R3, 0xfffffffc, RZ, 0xc0, !PT ;  /* 0xfffffffc03057812 */ /* 0x000fe200078ec0ff */
[----:B------:R-:W-:Y:S04]  /*9720*/  BSSY B1, `(.L_x_1476) ;  /* 0x000003a000017945 */ /* 0x000fe80003800000 */
[----:B------:R-:W-:-:S05]  /*9730*/  IMAD.IADD R5, R0, 0x1, -R5 ;  /* 0x0000000100057824 */ /* 0x000fca00078e0a05 */
[----:B------:R-:W-:Y:S02]  /*9740*/  LOP3.LUT P0, RZ, R5, 0x2, RZ, 0xc0, !PT ;  /* 0x0000000205ff7812 */ /* 0x000fe4000780c0ff */
[----:B--2---:R-:W-:Y:S01]  /*9750*/  ISETP.GE.AND P6, PT, R62, R4, PT ;  /* 0x000000043e00720c */ /* 0x004fe20003fc6270 */
[----:B---3--:R-:W-:-:S04]  /*9760*/  IMAD R3, R66, 0x2, R2 ;  /* 0x0000000242037824 */ /* 0x008fc800078e0202 */
[----:B------:R-:W-:Y:S01]  /*9770*/  VIADD R0, R3, 0x20 ;  /* 0x0000002003007836 */ /* 0x000fe20000000000 */
[-C--:B----4-:R-:W-:Y:S02]  /*9780*/  ISETP.GE.AND P1, PT, R61, R4.reuse, PT ;  /* 0x000000043d00720c */ /* 0x090fe40003f26270 */
[-C--:B-----5:R-:W-:Y:S02]  /*9790*/  ISETP.GE.AND P2, PT, R59, R4.reuse, PT ;  /* 0x000000043b00720c */ /* 0x0a0fe40003f46270 */
[-C--:B------:R-:W-:Y:S02]  /*97a0*/  ISETP.GE.AND P3, PT, R58, R4.reuse, PT ;  /* 0x000000043a00720c */ /* 0x080fe40003f66270 */
        /* <DEDUP_REMOVED lines=49> */
.L_x_1477:
[----:B------:R-:W-:Y:S05]  /*9ac0*/  BSYNC B1 ;  /* 0x0000000000017941 */ /* 0x000fea0003800000 */
.L_x_1476:
[----:B------:R-:W-:Y:S01]  /*9ad0*/  BSSY B1, `(.L_x_1478) ;  /* 0x0000031000017945 */ /* 0x000fe20003800000 */
[----:B------:R-:W-:-:S03]  /*9ae0*/  @P0 VIADD R0, R3, 0xffffffe0 ;  /* 0xffffffe003000836 */ /* 0x000fc60000000000 */
[----:B------:R-:W-:Y:S05]  /*9af0*/  @P1 BRA `(.L_x_1479) ;  /* 0x0000000000b81947 */ /* 0x000fea0003800000 */
[----:B0-----:R-:W0:Y:S01]  /*9b00*/  LDS.128 R4, [R0+0xc400] ;  /* 0x00c4000000047984 */ /* 0x001e220000000c00 */
        /* <DEDUP_REMOVED lines=22> */
[-C--:B------:R-:W-:Y:S01]  /*9c70*/  FFMA.FTZ R41, R32, R35.reuse, -R31 ;  /* 0x0000002320297223 */ /* 0x080fe2000001081f */
[C---:B------:R-:W-:Y:S01]  /*9c80*/  IMAD.U32 R7, R5.reuse, 0x10000, RZ ;  /* 0x0001000005077824 */ /* 0x040fe200078e00ff */
[----:B------:R-:W-:Y:S01]  /*9c90*/  LOP3.LUT R4, R4, 0xffff0000, RZ, 0xc0, !PT ;  /* 0xffff000004047812 */ /* 0x000fe200078ec0ff */
[C---:B------:R-:W-:Y:S01]  /*9ca0*/  IMAD.U32 R31, R34.reuse, 0x10000, RZ ;  /* 0x00010000221f7824 */ /* 0x040fe200078e00ff */
[----:B------:R-:W-:Y:S01]  /*9cb0*/  LOP3.LUT R5, R5, 0xffff0000, RZ, 0xc0, !PT ;  /* 0xffff000005057812 */ /* 0x000fe200078ec0ff */
[----:B------:R-:W-:Y:S01]  /*9cc0*/  FMUL.FTZ R59, R33, R35 ;  /* 0x00000023213b7220 */ /* 0x000fe20000410000 */
[C---:B------:R-:W-:Y:S01]  /*9cd0*/  LOP3.LUT R30, R37.reuse, 0xffff0000, RZ, 0xc0, !PT ;  /* 0xffff0000251e7812 */ /* 0x040fe200078ec0ff */
[----:B------:R-:W-:Y:S01]  /*9ce0*/  IMAD.U32 R33, R37, 0x10000, RZ ;  /* 0x0001000025217824 */ /* 0x000fe200078e00ff */
[----:B------:R-:W-:Y:S01]  /*9cf0*/  LOP3.LUT R34, R34, 0xffff0000, RZ, 0xc0, !PT ;  /* 0xffff000022227812 */ /* 0x000fe200078ec0ff */
[----:B------:R-:W-:Y:S01]  /*9d00*/  FFMA.FTZ R40, R32, R40, R59 ;  /* 0x0000002820287223 */ /* 0x000fe2000001003b */
[C---:B------:R-:W-:Y:S01]  /*9d10*/  FMUL.FTZ R32, R4.reuse, R31 ;  /* 0x0000001f04207220 */ /* 0x040fe20000410000 */
[-C--:B------:R-:W-:Y:S01]  /*9d20*/  FMUL.FTZ R35, R4, R33.reuse ;  /* 0x0000002104237220 */ /* 0x080fe20000410000 */
[C---:B------:R-:W-:Y:S01]  /*9d30*/  FMUL.FTZ R36, R5.reuse, R30 ;  /* 0x0000001e05247220 */ /* 0x040fe20000410000 */
[-C--:B------:R-:W-:Y:S01]  /*9d40*/  FMUL.FTZ R37, R5, R34.reuse ;  /* 0x0000002205257220 */ /* 0x080fe20000410000 */
[C---:B------:R-:W-:Y:S01]  /*9d50*/  FFMA.FTZ R33, R6.reuse, R33, R32 ;  /* 0x0000002106217223 */ /* 0x040fe20000010020 */
[----:B------:R-:W-:Y:S01]  /*9d60*/  FFMA.FTZ R4, R6, R31, -R35 ;  /* 0x0000001f06047223 */ /* 0x000fe20000010823 */
[C---:B------:R-:W-:Y:S01]  /*9d70*/  FFMA.FTZ R5, R7.reuse, R34, -R36 ;  /* 0x0000002207057223 */ /* 0x040fe20000010824 */
[----:B------:R-:W-:Y:S01]  /*9d80*/  FFMA.FTZ R30, R7, R30, R37 ;  /* 0x0000001e071e7223 */ /* 0x000fe20000010025 */
[----:B------:R-:W-:-:S02]  /*9d90*/  F2FP.BF16.F32.PACK_AB R6, R58, R57 ;  /* 0x000000393a06723e */ /* 0x000fc400000010ff */
[----:B------:R-:W-:Y:S02]  /*9da0*/  F2FP.BF16.F32.PACK_AB R7, R40, R41 ;  /* 0x000000292807723e */ /* 0x000fe400000010ff */
[----:B------:R-:W-:Y:S02]  /*9db0*/  F2FP.BF16.F32.PACK_AB R4, R33, R4 ;  /* 0x000000042104723e */ /* 0x000fe400000010ff */
[----:B------:R-:W-:-:S05]  /*9dc0*/  F2FP.BF16.F32.PACK_AB R5, R30, R5 ;  /* 0x000000051e05723e */ /* 0x000fca00000010ff */
[----:B------:R1:W-:Y:S02]  /*9dd0*/  STS.128 [R0+0xc400], R4 ;  /* 0x00c4000400007388 */ /* 0x0003e40000000c00 */
.L_x_1479:
[----:B------:R-:W-:Y:S05]  /*9de0*/  BSYNC B1 ;  /* 0x0000000000017941 */ /* 0x000fea0003800000 */
.L_x_1478:
[----:B------:R-:W-:Y:S04]  /*9df0*/  BSSY B1, `(.L_x_1480) ;  /* 0x0000030000017945 */ /* 0x000fe80003800000 */
[----:B------:R-:W-:Y:S05]  /*9e00*/  @P2 BRA `(.L_x_1481) ;  /* 0x0000000000b82947 */ /* 0x000fea0003800000 */
[----:B01----:R-:W0:Y:S01]  /*9e10*/  LDS.128 R4, [R3+0xf400] ;  /* 0x00f4000003047984 */ /* 0x003e220000000c00 */
[--C-:B------:R-:W-:Y:S02]  /*9e20*/  SHF.R.U64 R31, R28, 0x10, R29.reuse ;  /* 0x000000101c1f7819 */ /* 0x100fe4000000121d */
[----:B------:R-:W-:Y:S02]  /*9e30*/  SHF.R.U32.HI R28, RZ, 0x10, R29 ;  /* 0x00000010ff1c7819 */ /* 0x000fe4000001161d */
[--C-:B------:R-:W-:Y:S02]  /*9e40*/  SHF.R.U64 R29, R26, 0x10, R27.reuse ;  /* 0x000000101a1d7819 */ /* 0x100fe4000000121b */
[----:B------:R-:W-:Y:S02]  /*9e50*/  SHF.R.U32.HI R26, RZ, 0x10, R27 ;  /* 0x00000010ff1a7819 */ /* 0x000fe4000001161b */
[----:B------:R-:W-:Y:S02]  /*9e60*/  PRMT R55, R55, 0x5410, R28 ;  /* 0x0000541037377816 */ /* 0x000fe4000000001c */
[----:B------:R-:W-:-:S02]  /*9e70*/  PRMT R53, R53, 0x5410, R26 ;  /* 0x0000541035357816 */ /* 0x000fc4000000001a */
[----:B------:R-:W-:Y:S01]  /*9e80*/  PRMT R56, R56, 0x5410, R31 ;  /* 0x0000541038387816 */ /* 0x000fe2000000001f */
[----:B------:R-:W-:Y:S01]  /*9e90*/  IMAD.U32 R30, R55, 0x10000, RZ ;  /* 0x00010000371e7824 */ /* 0x000fe200078e00ff */
[----:B------:R-:W-:Y:S01]  /*9ea0*/  PRMT R54, R54, 0x5410, R29 ;  /* 0x0000541036367816 */ /* 0x000fe2000000001d */
[C---:B------:R-:W-:Y:S01]  /*9eb0*/  IMAD.U32 R31, R53.reuse, 0x10000, RZ ;  /* 0x00010000351f7824 */ /* 0x040fe200078e00ff */
[----:B------:R-:W-:Y:S02]  /*9ec0*/  LOP3.LUT R53, R53, 0xffff0000, RZ, 0xc0, !PT ;  /* 0xffff000035357812 */ /* 0x000fe400078ec0ff */
[----:B------:R-:W-:Y:S02]  /*9ed0*/  LOP3.LUT R55, R55, 0xffff0000, RZ, 0xc0, !PT ;  /* 0xffff000037377812 */ /* 0x000fe400078ec0ff */
[C---:B0-----:R-:W-:Y:S01]  /*9ee0*/  LOP3.LUT R27, R6.reuse, 0xffff0000, RZ, 0xc0, !PT ;  /* 0xffff0000061b7812 */ /* 0x041fe200078ec0ff */
[----:B------:R-:W-:Y:S01]  /*9ef0*/  IMAD.U32 R26, R6, 0x10000, RZ ;  /* 0x00010000061a7824 */ /* 0x000fe200078e00ff */
[C---:B------:R-:W-:Y:S01]  /*9f00*/  LOP3.LUT R29, R7.reuse, 0xffff0000, RZ, 0xc0, !PT ;  /* 0xffff0000071d7812 */ /* 0x040fe200078ec0ff */
[----:B------:R-:W-:-:S02]  /*9f10*/  IMAD.U32 R28, R7, 0x10000, RZ ;  /* 0x00010000071c7824 */ /* 0x000fc400078e00ff */
[CC--:B------:R-:W-:Y:S01]  /*9f20*/  FMUL.FTZ R32, R27.reuse, R30.reuse ;  /* 0x0000001e1b207220 */ /* 0x0c0fe20000410000 */
[----:B------:R-:W-:Y:S01]  /*9f30*/  FMUL.FTZ R33, R27, R31 ;  /* 0x0000001f1b217220 */ /* 0x000fe20000410000 */
[C---:B------:R-:W-:Y:S01]  /*9f40*/  FMUL.FTZ R27, R29.reuse, R53 ;  /* 0x000000351d1b7220 */ /* 0x040fe20000410000 */
[----:B------:R-:W-:Y:S02]  /*9f50*/  IMAD.U32 R6, R4, 0x10000, RZ ;  /* 0x0001000004067824 */ /* 0x000fe400078e00ff */
[----:B------:R-:W-:Y:S01]  /*9f60*/  FFMA.FTZ R35, R26, R31, R32 ;  /* 0x0000001f1a237223 */ /* 0x000fe20000010020 */
[-C--:B------:R-:W-:Y:S01]  /*9f70*/  FMUL.FTZ R31, R29, R55.reuse ;  /* 0x000000371d1f7220 */ /* 0x080fe20000410000 */
[----:B------:R-:W-:Y:S01]  /*9f80*/  FFMA.FTZ R55, R28, R55, -R27 ;  /* 0x000000371c377223 */ /* 0x000fe2000001081b */
        /* <DEDUP_REMOVED lines=22> */
.L_x_1481:
[----:B------:R-:W-:Y:S05]  /*a0f0*/  BSYNC B1 ;  /* 0x0000000000017941 */ /* 0x000fea0003800000 */
.L_x_1480:
        /* <DEDUP_REMOVED lines=48> */
.L_x_1483:
[----:B------:R-:W-:Y:S05]  /*a400*/  BSYNC B1 ;  /* 0x0000000000017941 */ /* 0x000fea0003800000 */
.L_x_1482:
        /* <DEDUP_REMOVED lines=48> */
.L_x_1485:
[----:B------:R-:W-:Y:S05]  /*a710*/  BSYNC B1 ;  /* 0x0000000000017941 */ /* 0x000fea0003800000 */
.L_x_1484:
        /* <DEDUP_REMOVED lines=48> */
.L_x_1469:
        /* <DEDUP_REMOVED lines=17> */
[----:B------:R-:W-:-:S04]  /*ab30*/  IMAD.WIDE.U32 R26, R3, UR6, R26 ;  /* 0x00000006031a7c25 */ /* 0x000fc8000f8e001a */
[----:B------:R-:W-:Y:S01]  /*ab40*/  IMAD R5, R3, UR7, R0 ;  /* 0x0000000703057c24 */ /* 0x000fe2000f8e0200 */
[----:B------:R-:W-:Y:S01]  /*ab50*/  ULDC.64 UR6, c[0x0][0x400] ;  /* 0x0001000000067ab9 */ /* 0x000fe20000000a00 */
[----:B------:R-:W-:Y:S01]  /*ab60*/  IMAD.IADD R13, R25, 0x1, R13 ;  /* 0x00000001190d7824 */ /* 0x000fe200078e020d */
[----:B------:R-:W-:Y:S01]  /*ab70*/  LEA R3, P0, R24, UR4, 0x1 ;  /* 0x0000000418037c11 */ /* 0x000fe2000f8008ff */
[----:B------:R-:W-:Y:S01]  /*ab80*/  IMAD.IADD R5, R27, 0x1, R5 ;  /* 0x000000011b057824 */ /* 0x000fe200078e0205 */
[----:B------:R-:W-:Y:S01]  /*ab90*/  LEA R38, P1, R26, UR6, 0x1 ;  /* 0x000000061a267c11 */ /* 0x000fe2000f8208ff */
[----:B------:R-:W-:Y:S01]  /*aba0*/  UMOV UR4, 0xffffffff ;  /* 0xffffffff00047882 */ /* 0x000fe20000000000 */
[----:B------:R-:W-:Y:S02]  /*abb0*/  LEA.HI.X R13, R24, UR5, R13, 0x1, P0 ;  /* 0x00000005180d7c11 */ /* 0x000fe400080f0c0d */
[----:B------:R-:W-:Y:S01]  /*abc0*/  LEA.HI.X R26, R26, UR7, R5, 0x1, P1 ;  /* 0x000000071a1a7c11 */ /* 0x000fe200088f0c05 */
[----:B------:R-:W-:Y:S08]  /*abd0*/  BRA.DIV UR4, `(.L_x_1486) ;  /* 0x000001ca04e07947 */ /* 0x000ff0000b800000 */
[----:B------:R1:W2:Y:S04]  /*abe0*/  SHFL.IDX PT, R0, R13, RZ, 0x1e1f ;  /* 0x001e1fff0d007589 */ /* 0x0002a800000e0000 */
[----:B------:R-:W3:Y:S04]  /*abf0*/  SHFL.IDX PT, R3, R3, RZ, 0x1e1f ;  /* 0x001e1fff03037589 */ /* 0x000ee800000e0000 */
[----:B------:R1:W4:Y:S04]  /*ac00*/  SHFL.IDX PT, R37, R26, RZ, 0x1e1f ;  /* 0x001e1fff1a257589 */ /* 0x00032800000e0000 */
[----:B------:R-:W0:Y:S02]  /*ac10*/  SHFL.IDX PT, R38, R38, RZ, 0x1e1f ;  /* 0x001e1fff26267589 */ /* 0x000e2400000e0000 */
.L_x_1770:
[----:B------:R-:W-:Y:S01]  /*ac20*/  IMAD R7, R154, R7, RZ ;  /* 0x000000079a077224 */ /* 0x000fe200078e02ff */
[----:B------:R-:W-:Y:S01]  /*ac30*/  BSSY B1, `(.L_x_1487) ;  /* 0x000003a000017945 */ /* 0x000fe20003800000 */
[----:B------:R-:W-:Y:S02]  /*ac40*/  CS2R R4, SRZ ;  /* 0x0000000000047805 */ /* 0x000fe4000001ff00 */
[----:B------:R-:W-:Y:S01]  /*ac50*/  CS2R R8, SRZ ;  /* 0x0000000000087805 */ /* 0x000fe2000001ff00 */
[----:B------:R-:W-:Y:S01]  /*ac60*/  IMAD R40, R33, -0xc0, R7 ;  /* 0xffffff4021287824 */ /* 0x000fe200078e0207 */
[----:B------:R-:W-:Y:S02]  /*ac70*/  ISETP.GE.AND P0, PT, R6, R7, PT ;  /* 0x000000070600720c */ /* 0x000fe40003f06270 */
[----:B------:R-:W-:Y:S02]  /*ac80*/  CS2R R6, SRZ ;  /* 0x0000000000067805 */ /* 0x000fe4000001ff00 */
[----:B------:R-:W-:-:S02]  /*ac90*/  CS2R R10, SRZ ;  /* 0x00000000000a7805 */ /* 0x000fc4000001ff00 */
[----:B-1----:R-:W-:Y:S02]  /*aca0*/  CS2R R12, SRZ ;  /* 0x00000000000c7805 */ /* 0x002fe4000001ff00 */
[----:B0-----:R-:W-:Y:S02]  /*acb0*/  CS2R R14, SRZ ;  /* 0x00000000000e7805 */ /* 0x001fe4000001ff00 */
[----:B------:R-:W-:Y:S02]  /*acc0*/  CS2R R24, SRZ ;  /* 0x0000000000187805 */ /* 0x000fe4000001ff00 */
[----:B------:R-:W-:Y:S02]  /*acd0*/  CS2R R26, SRZ ;  /* 0x00000000001a7805 */ /* 0x000fe4000001ff00 */
[----:B------:R-:W-:Y:S02]  /*ace0*/  CS2R R28, SRZ ;  /* 0x00000000001c7805 */ /* 0x000fe4000001ff00 */
[----:B------:R-:W-:-:S02]  /*acf0*/  CS2R R30, SRZ ;  /* 0x00000000001e7805 */ /* 0x000fc4000001ff00 */
[----:B------:R-:W-:Y:S02]  /*ad00*/  CS2R R32, SRZ ;  /* 0x0000000000207805 */ /* 0x000fe4000001ff00 */
[----:B------:R-:W-:Y:S01]  /*ad10*/  CS2R R34, SRZ ;  /* 0x0000000000227805 */ /* 0x000fe2000001ff00 */
[----:B------:R-:W-:Y:S06]  /*ad20*/  @P0 BRA `(.L_x_1488) ;  /* 0x0000000000a80947 */ /* 0x000fec0003800000 */
[----:B------:R-:W4:Y:S04]  /*ad30*/  LDL R21, [R1+0x68] ;  /* 0x0000680001157983 */ /* 0x000f280000100800 */
[----:B------:R-:W4:Y:S01]  /*ad40*/  LDL R20, [R1+0x6c] ;  /* 0x00006c0001147983 */ /* 0x000f220000100800 */
        /* <DEDUP_REMOVED lines=15> */
[----:B------:R-:W-:Y:S01]  /*ae40*/  @!P2 IMAD.SHL.U32 R36, R18, 0x2, RZ ;  /* 0x000000021224a824 */ /* 0x000fe200078e00ff */
[----:B------:R-:W-:Y:S02]  /*ae50*/  CS2R R14, SRZ ;  /* 0x00000000000e7805 */ /* 0x000fe4000001ff00 */
[----:B------:R-:W-:Y:S02]  /*ae60*/  CS2R R24, SRZ ;  /* 0x0000000000187805 */ /* 0x000fe4000001ff00 */
[----:B------:R-:W-:Y:S01]  /*ae70*/  CS2R R26, SRZ ;  /* 0x00000000001a7805 */ /* 0x000fe2000001ff00 */
[----:B------:R-:W-:-:S02]  /*ae80*/  @!P3 IMAD.SHL.U32 R13, R21, 0x8, RZ ;  /* 0x00000008150db824 */ /* 0x000fc400078e00ff */
[----:B------:R-:W-:Y:S01]  /*ae90*/  @!P4 IMAD.SHL.U32 R39, R20, 0x8, RZ ;  /* 0x000000081427c824 */ /* 0x000fe200078e00ff */
[-C--:B------:R-:W-:Y:S01]  /*aea0*/  @!P2 IADD3 R20, P0, R3, R36.reuse, RZ ;  /* 0x000000240314a210 */ /* 0x080fe20007f1e0ff */
[----:B------:R-:W-:Y:S01]  /*aeb0*/  @!P3 IMAD.WIDE R4, R13, 0x2, R6 ;  /* 0x000000020d04b825 */ /* 0x000fe200078e0206 */
[----:B------:R-:W-:Y:S02]  /*aec0*/  @!P2 IADD3 R36, P1, R38, R36, RZ ;  /* 0x000000242624a210 */ /* 0x000fe40007f3e0ff */
[----:B------:R-:W-:Y:S01]  /*aed0*/  @!P2 SHF.L.U64.HI R3, R18, 0x1, R19 ;  /* 0x000000011203a819 */ /* 0x000fe20000010213 */
[----:B------:R-:W-:Y:S01]  /*aee0*/  @!P4 IMAD.WIDE R6, R39, 0x2, R6 ;  /* 0x000000022706c825 */ /* 0x000fe200078e0206 */
[----:B------:R0:W5:Y:S03]  /*aef0*/  @!P3 LD.E.128 R28, desc[UR54][R4.64] ;  /* 0x00000036041cb980 */ /* 0x000166000c101d00 */
[--C-:B------:R-:W-:Y:S01]  /*af00*/  @!P3 IMAD.WIDE R12, R13, 0x2, R8.reuse ;  /* 0x000000020d0cb825 */ /* 0x100fe200078e0208 */
[----:B------:R1:W5:Y:S03]  /*af10*/  @!P4 LD.E.128 R32, desc[UR54][R6.64] ;  /* 0x000000360620c980 */ /* 0x000366000c101d00 */
[----:B------:R-:W-:Y:S01]  /*af20*/  @!P4 IMAD.WIDE R38, R39, 0x2, R8 ;  /* 0x000000022726c825 */ /* 0x000fe200078e0208 */
[----:B------:R-:W-:-:S02]  /*af30*/  CS2R R8, SRZ ;  /* 0x0000000000087805 */ /* 0x000fc4000001ff00 */
[----:B0-----:R-:W-:Y:S01]  /*af40*/  CS2R R4, SRZ ;  /* 0x0000000000047805 */ /* 0x001fe2000001ff00 */
[--C-:B------:R-:W-:Y:S02]  /*af50*/  @!P2 IMAD.X R21, R0, 0x1, R3.reuse, P0 ;  /* 0x000000010015a824 */ /* 0x100fe400000e0603 */
[----:B------:R-:W-:Y:S01]  /*af60*/  @!P2 IMAD.X R37, R37, 0x1, R3, P1 ;  /* 0x000000012525a824 */ /* 0x000fe200008e0603 */
[----:B------:R0:W5:Y:S01]  /*af70*/  @!P3 LD.E.128 R8, desc[UR54][R12.64] ;  /* 0x000000360c08b980 */ /* 0x000162000c101d00 */
[----:B-1----:R-:W-:-:S03]  /*af80*/  CS2R R6, SRZ ;  /* 0x0000000000067805 */ /* 0x002fc6000001ff00 */
[----:B------:R1:W5:Y:S04]  /*af90*/  @!P2 LD.E.128 R24, desc[UR54][R20.64] ;  /* 0x000000361418a980 */ /* 0x000368000c101d00 */
[----:B------:R1:W5:Y:S01]  /*afa0*/  @!P2 LD.E.128 R4, desc[UR54][R36.64] ;  /* 0x000000362404a980 */ /* 0x000362000c101d00 */
[----:B0-----:R-:W-:-:S06]  /*afb0*/  CS2R R12, SRZ ;  /* 0x00000000000c7805 */ /* 0x001fcc000001ff00 */
[----:B------:R1:W5:Y:S02]  /*afc0*/  @!P4 LD.E.128 R12, desc[UR54][R38.64] ;  /* 0x00000036260cc980 */ /* 0x000364000c101d00 */
.L_x_1488:
[----:B------:R-:W-:Y:S05]  /*afd0*/  BSYNC B1 ;  /* 0x0000000000017941 */ /* 0x000fea0003800000 */
.L_x_1487:
[----:B---3--:R-:W0:Y:S01]  /*afe0*/  S2R R3, SR_TID.X ;  /* 0x0000000000037919 */ /* 0x008e220000002100 */
[----:B------:R-:W-:Y:S01]  /*aff0*/  ULEA.HI UR4, UR37, UR37, URZ, 0x1 ;  /* 0x0000002525047291 */ /* 0x000fe2000f8f083f */
[----:B--2--5:R-:W-:Y:S01]  /*b000*/  IMAD.MOV.U32 R0, RZ, RZ, R4 ;  /* 0x000000ffff007224 */ /* 0x024fe200078e0004 */
[----:B------:R-:W-:Y:S01]  /*b010*/  VIMNMX R40, R40, 0xc0, PT ;  /* 0x000000c028287848 */ /* 0x000fe20003fe0100 */
[----:B-1----:R-:W-:Y:S01]  /*b020*/  IMAD.MOV.U32 R20, RZ, RZ, R6 ;  /* 0x000000ffff147224 */ /* 0x002fe200078e0006 */
[----:B------:R-:W-:Y:S01]  /*b030*/  ULOP3.LUT UR4, UR4, 0xfffffffe, URZ, 0xc0, !UPT ;  /* 0xfffffffe04047892 */ /* 0x000fe2000f8ec03f */
[----:B----4-:R-:W-:Y:S01]  /*b040*/  IMAD.MOV.U32 R37, RZ, RZ, R12 ;  /* 0x000000ffff257224 */ /* 0x010fe200078e000c */
[----:B------:R-:W-:Y:S01]  /*b050*/  PRMT R52, R0, 0x7610, R52 ;  /* 0x0000761000347816 */ /* 0x000fe20000000034 */
[----:B------:R-:W-:Y:S01]  /*b060*/  IMAD.MOV.U32 R0, RZ, RZ, R7 ;  /* 0x000000ffff007224 */ /* 0x000fe200078e0007 */
[----:B------:R-:W-:Y:S01]  /*b070*/  UIADD3 UR4, UR37, -UR4, URZ ;  /* 0x8000000425047290 */ /* 0x000fe2000fffe03f */
[----:B------:R-:W-:Y:S01]  /*b080*/  IMAD.MOV.U32 R38, RZ, RZ, R13 ;  /* 0x000000ffff267224 */ /* 0x000fe200078e000d */
[----:B------:R-:W-:Y:S01]  /*b090*/  PRMT R20, R20, 0x5410, R20 ;  /* 0x0000541014147816 */ /* 0x000fe20000000014 */
[----:B------:R-:W-:Y:S03]  /*b0a0*/  BSSY B1, `(.L_x_1489) ;  /* 0x0000031000017945 */ /* 0x000fe60003800000 */
[----:B------:R-:W-:Y:S01]  /*b0b0*/  PRMT R20, R37, 0x7610, R20 ;  /* 0x0000761025147816 */ /* 0x000fe20000000014 */
[----:B------:R-:W-:-:S05]  /*b0c0*/  IMAD.MOV.U32 R37, RZ, RZ, R24 ;  /* 0x000000ffff257224 */ /* 0x000fca00078e0018 */
[----:B------:R-:W-:Y:S01]  /*b0d0*/  PRMT R55, R37, 0x7610, R55 ;  /* 0x0000761025377816 */ /* 0x000fe20000000037 */
[----:B------:R-:W-:-:S05]  /*b0e0*/  IMAD.MOV.U32 R37, RZ, RZ, R28 ;  /* 0x000000ffff257224 */ /* 0x000fca00078e001c */
[----:B------:R-:W-:Y:S01]  /*b0f0*/  PRMT R65, R37, 0x7610, R65 ;  /* 0x0000761025417816 */ /* 0x000fe20000000041 */
[----:B------:R-:W-:Y:S02]  /*b100*/  IMAD.MOV.U32 R37, RZ, RZ, R32 ;  /* 0x000000ffff257224 */ /* 0x000fe400078e0020 */
[----:B0-----:R-:W-:-:S03]  /*b110*/  VIADD R36, R3, 0xffffff80 ;  /* 0xffffff8003247836 */ /* 0x001fc60000000000 */
[----:B------:R-:W-:Y:S01]  /*b120*/  PRMT R48, R37, 0x7610, R48 ;  /* 0x0000761025307816 */ /* 0x000fe20000000030 */
[----:B------:R-:W-:Y:S02]  /*b130*/  VIADD R21, R3, 0xffffff80 ;  /* 0xffffff8003157836 */ /* 0x000fe40000000000 */
[----:B------:R-:W-:-:S03]  /*b140*/  IMAD.MOV.U32 R3, RZ, RZ, R5 ;  /* 0x000000ffff037224 */ /* 0x000fc600078e0005 */
[----:B------:R-:W-:Y:S01]  /*b150*/  LEA.HI R21, R21, R36, RZ, 0x1 ;  /* 0x0000002415157211 */ /* 0x000fe200078f08ff */
[----:B------:R-:W-:Y:S01]  /*b160*/  IMAD.MOV.U32 R36, RZ, RZ, R9 ;  /* 0x000000ffff247224 */ /* 0x000fe200078e0009 */
[----:B------:R-:W-:Y:S01]  /*b170*/  PRMT R54, R3, 0x7610, R54 ;  /* 0x0000761003367816 */ /* 0x000fe20000000036 */
[----:B------:R-:W-:Y:S01]  /*b180*/  IMAD.U32 R3, RZ, RZ, UR4 ;  /* 0x00000004ff037e24 */ /* 0x000fe2000f8e00ff */
[----:B------:R-:W-:Y:S02]  /*b190*/  SHF.R.S32.HI R21, RZ, 0x1, R21 ;  /* 0x00000001ff157819 */ /* 0x000fe40000011415 */
[----:B------:R-:W-:Y:S01]  /*b1a0*/  PRMT R60, R36, 0x7610, R60 ;  /* 0x00007610243c7816 */ /* 0x000fe2000000003c */
[----:B------:R-:W-:Y:S01]  /*b1b0*/  IMAD.MOV.U32 R36, RZ, RZ, R11 ;  /* 0x000000ffff247224 */ /* 0x000fe200078e000b */
[----:B------:R-:W-:Y:S02]  /*b1c0*/  SHF.L.U32 R3, R3, 0x1f, RZ ;  /* 0x0000001f03037819 */ /* 0x000fe400000006ff */
[----:B------:R-:W-:Y:S01]  /*b1d0*/  ISETP.GE.AND P1, PT, R21, R40, PT ;  /* 0x000000281500720c */ /* 0x000fe20003f26270 */
[----:B------:R-:W-:Y:S01]  /*b1e0*/  IMAD.MOV.U32 R21, RZ, RZ, R8 ;  /* 0x000000ffff157224 */ /* 0x000fe200078e0008 */
[----:B------:R-:W0:Y:S01]  /*b1f0*/  SYNCS.PHASECHK.TRANS64.TRYWAIT P0, [R2+URZ+0x2d800], R3 ;  /* 0x02d80003020075a7 */ /* 0x000e22000800017f */
[----:B------:R-:W-:Y:S01]  /*b200*/  PRMT R58, R36, 0x7610, R58 ;  /* 0x00007610243a7816 */ /* 0x000fe2000000003a */
[----:B------:R-:W-:-:S02]  /*b210*/  IMAD.MOV.U32 R36, RZ, RZ, R15 ;  /* 0x000000ffff247224 */ /* 0x000fc400078e000f */
[----:B------:R-:W-:Y:S01]  /*b220*/  PRMT R21, R21, 0x5410, R0 ;  /* 0x0000541015157816 */ /* 0x000fe20000000000 */
[----:B------:R-:W-:Y:S02]  /*b230*/  IMAD.MOV.U32 R0, RZ, RZ, R10 ;  /* 0x000000ffff007224 */ /* 0x000fe400078e000a */
[----:B------:R-:W-:Y:S01]  /*b240*/  PRMT R46, R36, 0x7610, R46 ;  /* 0x00007610242e7816 */ /* 0x000fe2000000002e */
[----:B------:R-:W-:Y:S01]  /*b250*/  IMAD.MOV.U32 R36, RZ, RZ, R27 ;  /* 0x000000ffff247224 */ /* 0x000fe200078e001b */
[----:B------:R-:W-:Y:S02]  /*b260*/  PRMT R59, R21, 0x7610, R59 ;  /* 0x00007610153b7816 */ /* 0x000fe4000000003b */
[----:B------:R-:W-:Y:S01]  /*b270*/  PRMT R61, R0, 0x7610, R61 ;  /* 0x00007610003d7816 */ /* 0x000fe2000000003d */
[----:B------:R-:W-:Y:S01]  /*b280*/  IMAD.MOV.U32 R0, RZ, RZ, R14 ;  /* 0x000000ffff007224 */ /* 0x000fe200078e000e */
[----:B------:R-:W-:Y:S01]  /*b290*/  PRMT R21, R38, 0x7610, R21 ;  /* 0x0000761026157816 */ /* 0x000fe20000000015 */
[----:B------:R-:W-:-:S03]  /*b2a0*/  IMAD.MOV.U32 R38, RZ, RZ, R25 ;  /* 0x000000ffff267224 */ /* 0x000fc600078e0019 */
        /* <DEDUP_REMOVED lines=15> */
[----:B0-----:R-:W-:Y:S06]  /*b3a0*/  @!P0 BRA `(.L_x_1490) ;  /* 0x000001c4005c8947 */ /* 0x001fec0003800000 */
.L_x_1771:
[----:B------:R-:W-:Y:S05]  /*b3b0*/  BSYNC B1 ;  /* 0x0000000000017941 */ /* 0x000fea0003800000 */
.L_x_1489:
[----:B------:R-:W-:Y:S02]  /*b3c0*/  PRMT R50, R0, 0x7610, R50 ;  /* 0x0000761000327816 */ /* 0x000fe40000000032 */
[----:B------:R-:W-:Y:S01]  /*b3d0*/  PRMT R47, R36, 0x7610, R47 ;  /* 0x00007610242f7816 */ /* 0x000fe2000000002f */
[----:B------:R-:W-:Y:S06]  /*b3e0*/  @P1 BRA `(.L_x_1475) ;  /* 0x0000001400801947 */ /* 0x000fec0003800000 */
[----:B------:R1:W5:Y:S01]  /*b3f0*/  LDL R76, [R1+0x50] ;  /* 0x00005000014c7983 */ /* 0x0003620000100800 */
[----:B0-----:R-:W0:Y:S03]  /*b400*/  LDC R3, c[0x0][0x3f4] ;  /* 0x0000fd00ff037b82 */ /* 0x001e260000000800 */
[----:B------:R1:W5:Y:S04]  /*b410*/  LDL R74, [R1+0x54] ;  /* 0x00005400014a7983 */ /* 0x0003680000100800 */
[----:B------:R1:W5:Y:S01]  /*b420*/  LDL R72, [R1+0x58] ;  /* 0x0000580001487983 */ /* 0x0003620000100800 */
[C---:B------:R-:W-:Y:S01]  /*b430*/  VIADD R0, R18.reuse, 0x10 ;  /* 0x0000001012007836 */ /* 0x040fe20000000000 */
[----:B------:R-:W-:Y:S01]  /*b440*/  BSSY B1, `(.L_x_1491) ;  /* 0x000006e000017945 */ /* 0x000fe20003800000 */
[C---:B------:R-:W-:Y:S01]  /*b450*/  VIADD R36, R18.reuse, 0x20 ;  /* 0x0000002012247836 */ /* 0x040fe20000000000 */
[----:B0-----:R-:W-:-:S02]  /*b460*/  ISETP.GE.AND P0, PT, R18, R3, PT ;  /* 0x000000031200720c */ /* 0x001fc40003f06270 */
[-C--:B------:R-:W-:Y:S02]  /*b470*/  ISETP.GE.AND P1, PT, R0, R3.reuse, PT ;  /* 0x000000030000720c */ /* 0x080fe40003f26270 */
[----:B------:R-:W-:-:S09]  /*b480*/  ISETP.GE.AND P2, PT, R36, R3, PT ;  /* 0x000000032400720c */ /* 0x000fd20003f46270 */
[----:B-1----:R-:W-:Y:S05]  /*b490*/  @P0 BRA `(.L_x_1492) ;  /* 0x0000000400a00947 */ /* 0x002fea0003800000 */
[----:B------:R-:W2:Y:S04]  /*b4a0*/  LDL R37, [R1+0xb4] ;  /* 0x0000b40001257983 */ /* 0x000ea80000100800 */
[----:B------:R-:W3:Y:S01]  /*b4b0*/  LDL R77, [R1+0xbc] ;  /* 0x0000bc00014d7983 */ /* 0x000ee20000100800 */
[----:B------:R-:W-:Y:S02]  /*b4c0*/  SHF.R.U64 R57, R4, 0x10, R5 ;  /* 0x0000001004397819 */ /* 0x000fe40000001205 */
[--C-:B------:R-:W-:Y:S02]  /*b4d0*/  SHF.R.U64 R53, R24, 0x10, R25.reuse ;  /* 0x0000001018357819 */ /* 0x100fe40000001219 */
[----:B------:R-:W-:Y:S02]  /*b4e0*/  SHF.R.U32.HI R51, RZ, 0x10, R25 ;  /* 0x00000010ff337819 */ /* 0x000fe40000011619 */
[----:B------:R-:W-:-:S02]  /*b4f0*/  SHF.R.U64 R25, R26, 0x10, R27 ;  /* 0x000000101a197819 */ /* 0x000fc4000000121b */
[----:B------:R-:W-:Y:S02]  /*b500*/  SHF.R.U32.HI R26, RZ, 0x10, R27 ;  /* 0x00000010ff1a7819 */ /* 0x000fe4000001161b */
[----:B------:R-:W-:Y:S02]  /*b510*/  SHF.R.U32.HI R27, RZ, 0x10, R5 ;  /* 0x00000010ff1b7819 */ /* 0x000fe40000011605 */
[----:B------:R-:W-:Y:S02]  /*b520*/  PRMT R57, R52, 0x5410, R57 ;  /* 0x0000541034397816 */ /* 0x000fe40000000039 */
[----:B------:R-:W-:Y:S02]  /*b530*/  SHF.R.U64 R24, R6, 0x10, R7 ;  /* 0x0000001006187819 */ /* 0x000fe40000001207 */
        /* <DEDUP_REMOVED lines=9> */
[----:B------:R-:W-:-:S02]  /*b5d0*/  PRMT R4, R21, 0x5432, R4 ;  /* 0x0000543215047816 */ /* 0x000fc40000000004 */
[----:B------:R-:W-:Y:S02]  /*b5e0*/  LOP3.LUT R27, R27, 0xffff0000, RZ, 0xc0, !PT ;  /* 0xffff00001b1b7812 */ /* 0x000fe400078ec0ff */
[----:B--2---:R-:W-:-:S04]  /*b5f0*/  LEA.HI R0, R3, R37, RZ, 0x1d ;  /* 0x0000002503007211 */ /* 0x004fc800078fe8ff */
[----:B------:R-:W-:-:S04]  /*b600*/  SHF.R.S32.HI R37, RZ, 0x1f, R0 ;  /* 0x0000001fff257819 */ /* 0x000fc80000011400 */
[----:B------:R-:W-:Y:S01]  /*b610*/  LEA.HI R37, R37, R0, RZ, 0x2 ;  /* 0x0000000025257211 */ /* 0x000fe200078f10ff */
[----:B------:R-:W-:-:S03]  /*b620*/  IMAD.SHL.U32 R0, R0, 0x8, RZ ;  /* 0x0000000800007824 */ /* 0x000fc600078e00ff */
[----:B------:R-:W-:Y:S02]  /*b630*/  SHF.R.S32.HI R37, RZ, 0x2, R37 ;  /* 0x00000002ff257819 */ /* 0x000fe40000011425 */
[----:B-----5:R-:W-:-:S03]  /*b640*/  LOP3.LUT R0, R76, 0x18, R0, 0xf8, !PT ;  /* 0x000000184c007812 */ /* 0x020fc600078ef800 */
        /* <DEDUP_REMOVED lines=13> */
[C---:B-1----:R-:W-:Y:S01]  /*b720*/  LOP3.LUT R52, R40.reuse, 0xffff0000, RZ, 0xc0, !PT ;  /* 0xffff000028347812 */ /* 0x042fe200078ec0ff */
[----:B------:R-:W-:Y:S01]  /*b730*/  IMAD.U32 R66, R40, 0x10000, RZ ;  /* 0x0001000028427824 */ /* 0x000fe200078e00ff */
[C---:B------:R-:W-:Y:S01]  /*b740*/  LOP3.LUT R40, R41.reuse, 0xffff0000, RZ, 0xc0, !PT ;  /* 0xffff000029287812 */ /* 0x040fe200078ec0ff */
[----:B------:R-:W-:Y:S01]  /*b750*/  IMAD.U32 R67, R41, 0x10000, RZ ;  /* 0x0001000029437824 */ /* 0x000fe200078e00ff */
[----:B------:R-:W-:Y:S01]  /*b760*/  LOP3.LUT R38, R39, 0xffff0000, RZ, 0xc0, !PT ;  /* 0xffff000027267812 */ /* 0x000fe200078ec0ff */
[----:B------:R-:W-:-:S02]  /*b770*/  IMAD.U32 R41, R53, 0x10000, RZ ;  /* 0x0001000035297824 */ /* 0x000fc400078e00ff */
[----:B------:R-:W-:Y:S01]  /*b780*/  FMUL.FTZ R71, R66, R69 ;  /* 0x0000004542477220 */ /* 0x000fe20000410000 */
[C---:B------:R-:W-:Y:S01]  /*b790*/  IMAD.U32 R39, R42.reuse, 0x10000, RZ ;  /* 0x000100002a277824 */ /* 0x040fe200078e00ff */
[----:B------:R-:W-:Y:S01]  /*b7a0*/  LOP3.LUT R37, R42, 0xffff0000, RZ, 0xc0, !PT ;  /* 0xffff00002a257812 */ /* 0x000fe200078ec0ff */
[C---:B------:R-:W-:Y:S01]  /*b7b0*/  IMAD.U32 R68, R43.reuse, 0x10000, RZ ;  /* 0x000100002b447824 */ /* 0x040fe200078e00ff */
[----:B------:R-:W-:Y:S01]  /*b7c0*/  LOP3.LUT R42, R43, 0xffff0000, RZ, 0xc0, !PT ;  /* 0xffff00002b2a7812 */ /* 0x000fe200078ec0ff */
[-C--:B------:R-:W-:Y:S01]  /*b7d0*/  FMUL.FTZ R43, R66, R41.reuse ;  /* 0x00000029422b7220 */ /* 0x080fe20000410000 */
[----:B------:R-:W-:Y:S01]  /*b7e0*/  FFMA.FTZ R41, R54, R41, -R71 ;  /* 0x0000002936297223 */ /* 0x000fe20000010847 */
[----:B------:R-:W-:Y:S02]  /*b7f0*/  IMAD.U32 R66, R51, 0x10000, RZ ;  /* 0x0001000033427824 */ /* 0x000fe400078e00ff */
[----:B------:R-:W-:Y:S01]  /*b800*/  FMUL.FTZ R73, R67, R70 ;  /* 0x0000004643497220 */ /* 0x000fe20000410000 */
[----:B------:R-:W-:-:S02]  /*b810*/  IMAD.U32 R71, R4, 0x10000, RZ ;  /* 0x0001000004477824 */ /* 0x000fc400078e00ff */
[----:B------:R-:W-:Y:S01]  /*b820*/  FFMA.FTZ R43, R54, R69, R43 ;  /* 0x00000045362b7223 */ /* 0x000fe2000001002b */
[----:B------:R-:W-:Y:S02]  /*b830*/  IMAD.U32 R69, R5, 0x10000, RZ ;  /* 0x0001000005457824 */ /* 0x000fe400078e00ff */
[-C--:B------:R-:W-:Y:S01]  /*b840*/  FMUL.FTZ R75, R67, R66.reuse ;  /* 0x00000042434b7220 */ /* 0x080fe20000410000 */
[----:B------:R-:W-:Y:S01]  /*b850*/  FFMA.FTZ R54, R56, R66, -R73 ;  /* 0x0000004238367223 */ /* 0x000fe20000010849 */
[C---:B------:R-:W-:Y:S01]  /*b860*/  FMUL.FTZ R66, R68.reuse, R71 ;  /* 0x0000004744427220 */ /* 0x040fe20000410000 */
[----:B------:R-:W-:Y:S01]  /*b870*/  LOP3.LUT R67, R57, 0xffff0000, RZ, 0xc0, !PT ;  /* 0xffff000039437812 */ /* 0x000fe200078ec0ff */
[-C--:B------:R-:W-:Y:S01]  /*b880*/  FMUL.FTZ R68, R68, R69.reuse ;  /* 0x0000004544447220 */ /* 0x080fe20000410000 */
[----:B------:R-:W-:Y:S01]  /*b890*/  FFMA.FTZ R57, R56, R70, R75 ;  /* 0x0000004638397223 */ /* 0x000fe2000001004b */
[----:B------:R-:W-:Y:S01]  /*b8a0*/  LOP3.LUT R53, R53, 0xffff0000, RZ, 0xc0, !PT ;  /* 0xffff000035357812 */ /* 0x000fe200078ec0ff */
[----:B------:R-:W-:Y:S01]  /*b8b0*/  FFMA.FTZ R56, R55, R69, -R66 ;  /* 0x0000004537387223 */ /* 0x000fe20000010842 */
[C---:B------:R-:W-:Y:S01]  /*b8c0*/  FMUL.FTZ R69, R52.reuse, R67 ;  /* 0x0000004334457220 */ /* 0x040fe20000410000 */
[----:B------:R-:W-:Y:S01]  /*b8d0*/  LOP3.LUT R51, R51, 0xffff0000, RZ, 0xc0, !PT ;  /* 0xffff000033337812 */ /* 0x000fe200078ec0ff */
[----:B------:R-:W-:Y:S01]  /*b8e0*/  FFMA.FTZ R55, R55, R71, R68 ;  /* 0x0000004737377223 */ /* 0x000fe20000010044 */
[-C--:B------:R-:W-:Y:S01]  /*b8f0*/  FMUL.FTZ R71, R52, R53.reuse ;  /* 0x0000003534477220 */ /* 0x080fe20000410000 */
[----:B------:R-:W-:Y:S01]  /*b900*/  FFMA.FTZ R52, R26, R53, -R69 ;  /* 0x000000351a347223 */ /* 0x000fe20000010845 */
[C---:B------:R-:W-:Y:S01]  /*b910*/  FMUL.FTZ R53, R40.reuse, R27 ;  /* 0x0000001b28357220 */ /* 0x040fe20000410000 */
[----:B------:R-:W-:Y:S01]  /*b920*/  FMUL.FTZ R40, R40, R51 ;  /* 0x0000003328287220 */ /* 0x000fe20000410000 */
[C---:B------:R-:W-:Y:S01]  /*b930*/  IMAD.U32 R68, R7.reuse, 0x10000, RZ ;  /* 0x0001000007447824 */ /* 0x040fe200078e00ff */
[----:B------:R-:W-:Y:S01]  /*b940*/  LOP3.LUT R7, R7, 0xffff0000, RZ, 0xc0, !PT ;  /* 0xffff000007077812 */ /* 0x000fe200078ec0ff */
[----:B------:R-:W-:-:S02]  /*b950*/  IMAD.U32 R66, R6, 0x10000, RZ ;  /* 0x0001000006427824 */ /* 0x000fc400078e00ff */
[C---:B------:R-:W-:Y:S01]  /*b960*/  FFMA.FTZ R53, R36.reuse, R51, -R53 ;  /* 0x0000003324357223 */ /* 0x040fe20000010835 */
[----:B------:R-:W-:Y:S01]  /*b970*/  FFMA.FTZ R40, R36, R27, R40 ;  /* 0x0000001b24287223 */ /* 0x000fe20000010028 */
[----:B------:R-:W-:Y:S01]  /*b980*/  LOP3.LUT R6, R6, 0xffff0000, RZ, 0xc0, !PT ;  /* 0xffff000006067812 */ /* 0x000fe200078ec0ff */
[C---:B------:R-:W-:Y:S01]  /*b990*/  FMUL.FTZ R70, R39.reuse, R68 ;  /* 0x0000004427467220 */ /* 0x040fe20000410000 */
[-C--:B------:R-:W-:Y:S01]  /*b9a0*/  FMUL.FTZ R36, R39, R66.reuse ;  /* 0x0000004227247220 */ /* 0x080fe20000410000 */
[----:B------:R-:W-:Y:S01]  /*b9b0*/  LOP3.LUT R27, R4, 0xffff0000, RZ, 0xc0, !PT ;  /* 0xffff0000041b7812 */ /* 0x000fe200078ec0ff */
[----:B------:R-:W-:Y:S01]  /*b9c0*/  FFMA.FTZ R26, R26, R67, R71 ;  /* 0x000000431a1a7223 */ /* 0x000fe20000010047 */
[----:B------:R-:W-:Y:S01]  /*b9d0*/  LOP3.LUT R5, R5, 0xffff0000, RZ, 0xc0, !PT ;  /* 0xffff000005057812 */ /* 0x000fe200078ec0ff */
[C---:B------:R-:W-:Y:S01]  /*b9e0*/  FFMA.FTZ R70, R25.reuse, R66, -R70 ;  /* 0x0000004219467223 */ /* 0x040fe20000010846 */
        /* <DEDUP_REMOVED lines=19> */
.L_x_1492:
[----:B------:R-:W-:Y:S05]  /*bb20*/  BSYNC B1 ;  /* 0x0000000000017941 */ /* 0x000fea0003800000 */
.L_x_1491:
[----:B------:R-:W-:Y:S04]  /*bb30*/  BSSY B1, `(.L_x_1493) ;  /* 0x0000075000017945 */ /* 0x000fe80003800000 */
[----:B------:R-:W-:Y:S05]  /*bb40*/  @P1 BRA `(.L_x_1494) ;  /* 0x0000000400cc1947 */ /* 0x000fea0003800000 */
[----:B0-----:R-:W2:Y:S04]  /*bb50*/  LDL R6, [R1+0x88] ;  /* 0x0000880001067983 */ /* 0x001ea80000100800 */
[----:B------:R-:W2:Y:S04]  /*bb60*/  LDL.64 R4, [R1+0x60] ;  /* 0x0000600001047983 */ /* 0x000ea80000100a00 */
[----:B------:R-:W3:Y:S01]  /*bb70*/  LDL R0, [R1+0x68] ;  /* 0x0000680001007983 */ /* 0x000ee20000100800 */
[----:B------:R-:W-:Y:S02]  /*bb80*/  SHF.R.U64 R38, R28, 0x10, R29 ;  /* 0x000000101c267819 */ /* 0x000fe4000000121d */
[----:B------:R-:W-:-:S02]  /*bb90*/  SHF.R.U64 R28, R8, 0x10, R9 ;  /* 0x00000010081c7819 */ /* 0x000fc40000001209 */
[----:B------:R-:W-:Y:S02]  /*bba0*/  SHF.R.U64 R8, R10, 0x10, R11 ;  /* 0x000000100a087819 */ /* 0x000fe4000000120b */
[----:B------:R-:W-:Y:S02]  /*bbb0*/  PRMT R59, R59, 0x5410, R28 ;  /* 0x000054103b3b7816 */ /* 0x000fe4000000001c */
[----:B------:R-:W-:Y:S02]  /*bbc0*/  SHF.R.U32.HI R9, RZ, 0x10, R9 ;  /* 0x00000010ff097819 */ /* 0x000fe40000011609 */
[----:B------:R-:W-:Y:S01]  /*bbd0*/  SHF.R.U32.HI R11, RZ, 0x10, R11 ;  /* 0x00000010ff0b7819 */ /* 0x000fe2000001160b */
[----:B------:R-:W-:Y:S01]  /*bbe0*/  IMAD.U32 R39, R59, 0x10000, RZ ;  /* 0x000100003b277824 */ /* 0x000fe200078e00ff */
[----:B------:R-:W-:Y:S02]  /*bbf0*/  PRMT R65, R65, 0x5410, R38 ;  /* 0x0000541041417816 */ /* 0x000fe40000000026 */
[----:B------:R-:W-:-:S02]  /*bc00*/  PRMT R61, R61, 0x5410, R8 ;  /* 0x000054103d3d7816 */ /* 0x000fc40000000008 */
[----:B------:R-:W-:Y:S02]  /*bc10*/  SHF.R.U32.HI R29, RZ, 0x10, R29 ;  /* 0x00000010ff1d7819 */ /* 0x000fe4000001161d */
[----:B------:R-:W-:Y:S02]  /*bc20*/  SHF.R.U64 R30, R30, 0x10, R31 ;  /* 0x000000101e1e7819 */ /* 0x000fe4000000121f */
[----:B------:R-:W-:Y:S02]  /*bc30*/  PRMT R60, R60, 0x5410, R9 ;  /* 0x000054103c3c7816 */ /* 0x000fe40000000009 */
[----:B------:R-:W-:Y:S02]  /*bc40*/  PRMT R58, R58, 0x5410, R11 ;  /* 0x000054103a3a7816 */ /* 0x000fe4000000000b */
[----:B------:R-:W-:Y:S01]  /*bc50*/  SHF.R.U32.HI R31, RZ, 0x10, R31 ;  /* 0x00000010ff1f7819 */ /* 0x000fe2000001161f */
[----:B------:R-:W-:Y:S01]  /*bc60*/  IMAD.U32 R42, R60, 0x10000, RZ ;  /* 0x000100003c2a7824 */ /* 0x000fe200078e00ff */
[----:B------:R-:W-:Y:S01]  /*bc70*/  PRMT R64, R64, 0x5410, R29 ;  /* 0x0000541040407816 */ /* 0x000fe2000000001d */
[----:B------:R-:W-:Y:S01]  /*bc80*/  IMAD.U32 R41, R58, 0x10000, RZ ;  /* 0x000100003a297824 */ /* 0x000fe200078e00ff */
[----:B------:R-:W-:-:S02]  /*bc90*/  PRMT R62, R62, 0x5410, R31 ;  /* 0x000054103e3e7816 */ /* 0x000fc4000000001f */
[----:B------:R-:W-:Y:S02]  /*bca0*/  PRMT R63, R63, 0x5410, R30 ;  /* 0x000054103f3f7816 */ /* 0x000fe4000000001e */
[----:B------:R-:W-:Y:S02]  /*bcb0*/  LOP3.LUT R59, R59, 0xffff0000, RZ, 0xc0, !PT ;  /* 0xffff00003b3b7812 */ /* 0x000fe400078ec0ff */
[----:B------:R-:W-:Y:S01]  /*bcc0*/  LOP3.LUT R60, R60, 0xffff0000, RZ, 0xc0, !PT ;  /* 0xffff00003c3c7812 */ /* 0x000fe200078ec0ff */
[----:B--2---:R-:W-:Y:S01]  /*bcd0*/  IMAD.IADD R4, R4, 0x1, R6 ;  /* 0x0000000104047824 */ /* 0x004fe200078e0206 */
[----:B---3--:R-:W-:-:S04]  /*bce0*/  LEA.HI R0, R3, R0, RZ, 0x1d ;  /* 0x0000000003007211 */ /* 0x008fc800078fe8ff */
[----:B------:R-:W-:-:S04]  /*bcf0*/  SHF.R.S32.HI R5, RZ, 0x1f, R4 ;  /* 0x0000001fff057819 */ /* 0x000fc80000011404 */
[CC--:B------:R-:W-:Y:S02]  /*bd00*/  LEA.HI R6, R5.reuse, R4.reuse, RZ, 0x5 ;  /* 0x0000000405067211 */ /* 0x0c0fe400078f28ff */
[----:B------:R-:W-:Y:S02]  /*bd10*/  LEA.HI R4, R5, R4, RZ, 0x3 ;  /* 0x0000000405047211 */ /* 0x000fe400078f18ff */
[----:B------:R-:W-:Y:S02]  /*bd20*/  SHF.R.S32.HI R5, RZ, 0x1f, R0 ;  /* 0x0000001fff057819 */ /* 0x000fe40000011400 */
[----:B------:R-:W-:Y:S02]  /*bd30*/  SHF.R.S32.HI R7, RZ, 0x5, R6 ;  /* 0x00000005ff077819 */ /* 0x000fe40000011406 */
[----:B-----5:R-:W-:Y:S01]  /*bd40*/  LOP3.LUT R6, R76, 0x18, R4, 0xf8, !PT ;  /* 0x000000184c067812 */ /* 0x020fe200078ef804 */
[----:B------:R-:W-:Y:S01]  /*bd50*/  IMAD.SHL.U32 R4, R0, 0x8, RZ ;  /* 0x0000000800047824 */ /* 0x000fe200078e00ff */
[----:B------:R-:W-:Y:S01]  /*bd60*/  LEA.HI R5, R5, R0, RZ, 0x2 ;  /* 0x0000000005057211 */ /* 0x000fe200078f10ff */
[----:B------:R-:W-:Y:S01]  /*bd70*/  IMAD R7, R7, 0x1800, R72 ;  /* 0x0000180007077824 */ /* 0x000fe200078e0248 */
[----:B------:R-:W-:-:S02]  /*bd80*/  LOP3.LUT R6, R6, R74, RZ, 0x3c, !PT ;  /* 0x0000004a06067212 */ /* 0x000fc400078e3cff */
[----:B------:R-:W-:Y:S02]  /*bd90*/  LOP3.LUT R4, R76, 0x18, R4, 0xf8, !PT ;  /* 0x000000184c047812 */ /* 0x000fe400078ef804 */
[----:B------:R-:W-:Y:S01]  /*bda0*/  SHF.R.S32.HI R5, RZ, 0x2, R5 ;  /* 0x00000002ff057819 */ /* 0x000fe20000011405 */
[----:B------:R-:W-:Y:S01]  /*bdb0*/  IMAD.IADD R0, R7, 0x1, R6 ;  /* 0x0000000107007824 */ /* 0x000fe200078e0206 */
[----:B------:R-:W-:-:S03]  /*bdc0*/  LOP3.LUT R4, R4, R74, RZ, 0x3c, !PT ;  /* 0x0000004a04047212 */ /* 0x000fc600078e3cff */
[----:B------:R-:W-:Y:S01]  /*bdd0*/  IMAD R5, R5, 0x1800, R72 ;  /* 0x0000180005057824 */ /* 0x000fe200078e0248 */
[----:B------:R-:W-:-:S03]  /*bde0*/  LEA R0, R0, UR40, 0x1 ;  /* 0x0000002800007c11 */ /* 0x000fc6000f8e08ff */
[----:B------:R-:W-:Y:S02]  /*bdf0*/  IMAD.IADD R25, R5, 0x1, R4 ;  /* 0x0000000105197824 */ /* 0x000fe400078e0204 */
[----:B------:R-:W0:Y:S02]  /*be00*/  LDS.128 R4, [R0] ;  /* 0x0000000000047984 */ /* 0x000e240000000c00 */
        /* <DEDUP_REMOVED lines=10> */
[C---:B------:R-:W-:Y:S01]  /*beb0*/  IMAD.U32 R8, R24.reuse, 0x10000, RZ ;  /* 0x0001000018087824 */ /* 0x040fe200078e00ff */
[----:B------:R-:W-:Y:S01]  /*bec0*/  LOP3.LUT R31, R24, 0xffff0000, RZ, 0xc0, !PT ;  /* 0xffff0000181f7812 */ /* 0x000fe200078ec0ff */
[----:B------:R-:W-:Y:S01]  /*bed0*/  IMAD.U32 R11, R25, 0x10000, RZ ;  /* 0x00010000190b7824 */ /* 0x000fe200078e00ff */
[----:B------:R-:W-:Y:S01]  /*bee0*/  LOP3.LUT R6, R7, 0xffff0000, RZ, 0xc0, !PT ;  /* 0xffff000007067812 */ /* 0x000fe200078ec0ff */
[----:B------:R-:W-:-:S02]  /*bef0*/  IMAD.U32 R25, R65, 0x10000, RZ ;  /* 0x0001000041197824 */ /* 0x000fc400078e00ff */
[----:B------:R-:W-:Y:S01]  /*bf00*/  FMUL.FTZ R40, R8, R39 ;  /* 0x0000002708287220 */ /* 0x000fe20000410000 */
[----:B------:R-:W-:Y:S01]  /*bf10*/  IMAD.U32 R24, R27, 0x10000, RZ ;  /* 0x000100001b187824 */ /* 0x000fe200078e00ff */
[----:B------:R-:W-:Y:S01]  /*bf20*/  LOP3.LUT R7, R26, 0xffff0000, RZ, 0xc0, !PT ;  /* 0xffff00001a077812 */ /* 0x000fe200078ec0ff */
[-C--:B------:R-:W-:Y:S01]  /*bf30*/  FMUL.FTZ R52, R8, R25.reuse ;  /* 0x0000001908347220 */ /* 0x080fe20000410000 */
[----:B------:R-:W-:Y:S01]  /*bf40*/  FFMA.FTZ R8, R9, R25, -R40 ;  /* 0x0000001909087223 */ /* 0x000fe20000010828 */
[----:B------:R-:W-:Y:S01]  /*bf50*/  IMAD.U32 R38, R26, 0x10000, RZ ;  /* 0x000100001a267824 */ /* 0x000fe200078e00ff */
[----:B------:R-:W-:Y:S01]  /*bf60*/  LOP3.LUT R26, R27, 0xffff0000, RZ, 0xc0, !PT ;  /* 0xffff00001b1a7812 */ /* 0x000fe200078ec0ff */
[----:B------:R-:W-:Y:S02]  /*bf70*/  IMAD.U32 R40, R64, 0x10000, RZ ;  /* 0x0001000040287824 */ /* 0x000fe400078e00ff */
[----:B------:R-:W-:Y:S01]  /*bf80*/  FMUL.FTZ R54, R11, R42 ;  /* 0x0000002a0b367220 */ /* 0x000fe20000410000 */
[----:B------:R-:W-:Y:S01]  /*bf90*/  FFMA.FTZ R9, R9, R39, R52 ;  /* 0x0000002709097223 */ /* 0x000fe20000010034 */
[----:B------:R-:W-:-:S02]  /*bfa0*/  IMAD.U32 R27, R62, 0x10000, RZ ;  /* 0x000100003e1b7824 */ /* 0x000fc400078e00ff */
[C---:B------:R-:W-:Y:S01]  /*bfb0*/  FMUL.FTZ R39, R24.reuse, R41 ;  /* 0x0000002918277220 */ /* 0x040fe20000410000 */
[-C--:B------:R-:W-:Y:S01]  /*bfc0*/  FMUL.FTZ R52, R11, R40.reuse ;  /* 0x000000280b347220 */ /* 0x080fe20000410000 */
[----:B------:R-:W-:Y:S01]  /*bfd0*/  FFMA.FTZ R11, R29, R40, -R54 ;  /* 0x000000281d0b7223 */ /* 0x000fe20000010836 */
[-C--:B------:R-:W-:Y:S01]  /*bfe0*/  FMUL.FTZ R40, R24, R27.reuse ;  /* 0x0000001b18287220 */ /* 0x080fe20000410000 */
[----:B------:R-:W-:Y:S01]  /*bff0*/  LOP3.LUT R65, R65, 0xffff0000, RZ, 0xc0, !PT ;  /* 0xffff000041417812 */ /* 0x000fe200078ec0ff */
[----:B------:R-:W-:Y:S01]  /*c000*/  FFMA.FTZ R24, R30, R27, -R39 ;  /* 0x0000001b1e187223 */ /* 0x000fe20000010827 */
[----:B------:R-:W-:Y:S01]  /*c010*/  FMUL.FTZ R27, R31, R59 ;  /* 0x0000003b1f1b7220 */ /* 0x000fe20000410000 */
[----:B------:R-:W-:Y:S01]  /*c020*/  FFMA.FTZ R25, R29, R42, R52 ;  /* 0x0000002a1d197223 */ /* 0x000fe20000010034 */
[----:B------:R-:W-:Y:S02]  /*c030*/  IMAD.U32 R29, R61, 0x10000, RZ ;  /* 0x000100003d1d7824 */ /* 0x000fe400078e00ff */
[-C--:B------:R-:W-:Y:S01]  /*c040*/  FMUL.FTZ R31, R31, R65.reuse ;  /* 0x000000411f1f7220 */ /* 0x080fe20000410000 */
[----:B------:R-:W-:Y:S01]  /*c050*/  FFMA.FTZ R65, R28, R65, -R27 ;  /* 0x000000411c417223 */ /* 0x000fe2000001081b */
[----:B------:R-:W-:Y:S01]  /*c060*/  FFMA.FTZ R41, R30, R41, R40 ;  /* 0x000000291e297223 */ /* 0x000fe20000010028 */
[----:B------:R-:W-:-:S02]  /*c070*/  IMAD.U32 R27, R63, 0x10000, RZ ;  /* 0x000100003f1b7824 */ /* 0x000fc400078e00ff */
[----:B------:R-:W-:Y:S01]  /*c080*/  FMUL.FTZ R30, R38, R29 ;  /* 0x0000001d261e7220 */ /* 0x000fe20000410000 */
        /* <DEDUP_REMOVED lines=10> */
[C---:B------:R-:W-:Y:S01]  /*c130*/  FMUL.FTZ R5, R7.reuse, R61 ;  /* 0x0000003d07057220 */ /* 0x040fe20000410000 */
[----:B------:R-:W-:Y:S01]  /*c140*/  FMUL.FTZ R40, R7, R63 ;  /* 0x0000003f07287220 */ /* 0x000fe20000410000 */
[-C--:B------:R-:W-:Y:S01]  /*c150*/  FMUL.FTZ R37, R37, R64.reuse ;  /* 0x0000004025257220 */ /* 0x080fe20000410000 */
[C---:B------:R-:W-:Y:S01]  /*c160*/  FMUL.FTZ R7, R26.reuse, R31 ;  /* 0x0000001f1a077220 */ /* 0x040fe20000410000 */
[----:B------:R-:W-:Y:S01]  /*c170*/  FMUL.FTZ R26, R26, R27 ;  /* 0x0000001b1a1a7220 */ /* 0x000fe20000410000 */
[C---:B------:R-:W-:Y:S01]  /*c180*/  FFMA.FTZ R64, R10.reuse, R64, -R39 ;  /* 0x000000400a407223 */ /* 0x040fe20000010827 */
[----:B------:R-:W-:Y:S01]  /*c190*/  FFMA.FTZ R10, R10, R60, R37 ;  /* 0x0000003c0a0a7223 */ /* 0x000fe20000010025 */
        /* <DEDUP_REMOVED lines=14> */
.L_x_1494:
[----:B------:R-:W-:Y:S05]  /*c280*/  BSYNC B1 ;  /* 0x0000000000017941 */ /* 0x000fea0003800000 */
.L_x_1493:
[----:B------:R-:W-:Y:S05]  /*c290*/  @P2 BRA `(.L_x_1475) ;  /* 0x0000000400d42947 */ /* 0x000fea0003800000 */
[----:B01----:R-:W2:Y:S04]  /*c2a0*/  LDL.64 R4, [R1+0x60] ;  /* 0x0000600001047983 */ /* 0x003ea80000100a00 */
[----:B------:R-:W3:Y:S01]  /*c2b0*/  LDL R0, [R1+0x84] ;  /* 0x0000840001007983 */ /* 0x000ee20000100800 */
[----:B--2---:R-:W-:-:S03]  /*c2c0*/  IMAD.MOV.U32 R6, RZ, RZ, R4 ;  /* 0x000000ffff067224 */ /* 0x004fc600078e0004 */
[----:B------:R-:W2:Y:S01]  /*c2d0*/  LDL R4, [R1+0x6c] ;  /* 0x00006c0001047983 */ /* 0x000ea20000100800 */
[----:B------:R-:W-:Y:S02]  /*c2e0*/  IMAD.MOV.U32 R7, RZ, RZ, R5 ;  /* 0x000000ffff077224 */ /* 0x000fe400078e0005 */
[----:B---3--:R-:W-:-:S05]  /*c2f0*/  IMAD.IADD R0, R6, 0x1, R0 ;  /* 0x0000000106007824 */ /* 0x008fca00078e0200 */
[----:B------:R-:W-:-:S04]  /*c300*/  SHF.R.S32.HI R5, RZ, 0x1f, R0 ;  /* 0x0000001fff057819 */ /* 0x000fc80000011400 */
[CC--:B------:R-:W-:Y:S02]  /*c310*/  LEA.HI R6, R5.reuse, R0.reuse, RZ, 0x5 ;  /* 0x0000000005067211 */ /* 0x0c0fe400078f28ff */
[----:B------:R-:W-:-:S04]  /*c320*/  LEA.HI R0, R5, R0, RZ, 0x3 ;  /* 0x0000000005007211 */ /* 0x000fc800078f18ff */
[----:B-----5:R-:W-:Y:S02]  /*c330*/  LOP3.LUT R5, R76, 0x18, R0, 0xf8, !PT ;  /* 0x000000184c057812 */ /* 0x020fe400078ef800 */
[----:B------:R-:W-:Y:S02]  /*c340*/  SHF.R.S32.HI R6, RZ, 0x5, R6 ;  /* 0x00000005ff067819 */ /* 0x000fe40000011406 */
[----:B------:R-:W-:-:S03]  /*c350*/  LOP3.LUT R5, R5, R74, RZ, 0x3c, !PT ;  /* 0x0000004a05057212 */ /* 0x000fc600078e3cff */
[----:B------:R-:W-:-:S04]  /*c360*/  IMAD R6, R6, 0x1800, R72 ;  /* 0x0000180006067824 */ /* 0x000fc800078e0248 */
[----:B------:R-:W-:Y:S01]  /*c370*/  IMAD.IADD R5, R6, 0x1, R5 ;  /* 0x0000000106057824 */ /* 0x000fe200078e0205 */
[----:B------:R-:W-:Y:S02]  /*c380*/  SHF.R.U64 R29, R32, 0x10, R33 ;  /* 0x00000010201d7819 */ /* 0x000fe40000001221 */
[--C-:B------:R-:W-:Y:S02]  /*c390*/  SHF.R.U64 R25, R12, 0x10, R13.reuse ;  /* 0x000000100c197819 */ /* 0x100fe4000000120d */
[----:B------:R-:W-:Y:S02]  /*c3a0*/  SHF.R.U32.HI R28, RZ, 0x10, R13 ;  /* 0x00000010ff1c7819 */ /* 0x000fe4000001160d */
[----:B------:R-:W-:Y:S02]  /*c3b0*/  SHF.R.U64 R27, R34, 0x10, R35 ;  /* 0x00000010221b7819 */ /* 0x000fe40000001223 */
[----:B------:R-:W-:Y:S02]  /*c3c0*/  PRMT R48, R48, 0x5410, R29 ;  /* 0x0000541030307816 */ /* 0x000fe4000000001d */
[----:B------:R-:W-:-:S02]  /*c3d0*/  PRMT R26, R20, 0x5410, R25 ;  /* 0x00005410141a7816 */ /* 0x000fc40000000019 */
[----:B------:R-:W-:Y:S02]  /*c3e0*/  SHF.R.U32.HI R32, RZ, 0x10, R33 ;  /* 0x00000010ff207819 */ /* 0x000fe40000011621 */
[--C-:B------:R-:W-:Y:S02]  /*c3f0*/  SHF.R.U64 R12, R14, 0x10, R15.reuse ;  /* 0x000000100e0c7819 */ /* 0x100fe4000000120f */
[----:B------:R-:W-:Y:S01]  /*c400*/  PRMT R28, R21, 0x5410, R28 ;  /* 0x00005410151c7816 */ /* 0x000fe2000000001c */
[----:B------:R-:W-:Y:S01]  /*c410*/  IMAD.U32 R29, R26, 0x10000, RZ ;  /* 0x000100001a1d7824 */ /* 0x000fe200078e00ff */
[----:B------:R-:W-:Y:S02]  /*c420*/  SHF.R.U32.HI R15, RZ, 0x10, R15 ;  /* 0x00000010ff0f7819 */ /* 0x000fe4000001160f */
[----:B------:R-:W-:Y:S01]  /*c430*/  PRMT R50, R50, 0x5410, R27 ;  /* 0x0000541032327816 */ /* 0x000fe2000000001b */
[----:B------:R-:W-:Y:S01]  /*c440*/  IMAD.U32 R27, R48, 0x10000, RZ ;  /* 0x00010000301b7824 */ /* 0x000fe200078e00ff */
[----:B------:R-:W-:Y:S01]  /*c450*/  SHF.R.U32.HI R34, RZ, 0x10, R35 ;  /* 0x00000010ff227819 */ /* 0x000fe20000011623 */
[----:B------:R-:W-:Y:S01]  /*c460*/  IMAD.U32 R30, R28, 0x10000, RZ ;  /* 0x000100001c1e7824 */ /* 0x000fe200078e00ff */
[----:B------:R-:W-:-:S02]  /*c470*/  PRMT R49, R49, 0x5410, R32 ;  /* 0x0000541031317816 */ /* 0x000fc40000000020 */
[----:B------:R-:W-:Y:S02]  /*c480*/  PRMT R45, R45, 0x5410, R12 ;  /* 0x000054102d2d7816 */ /* 0x000fe4000000000c */
[----:B------:R-:W-:Y:S02]  /*c490*/  PRMT R46, R46, 0x5410, R15 ;  /* 0x000054102e2e7816 */ /* 0x000fe4000000000f */
[----:B------:R-:W-:-:S03]  /*c4a0*/  PRMT R47, R47, 0x5410, R34 ;  /* 0x000054102f2f7816 */ /* 0x000fc60000000022 */
[----:B------:R-:W-:Y:S01]  /*c4b0*/  IMAD.U32 R32, R46, 0x10000, RZ ;  /* 0x000100002e207824 */ /* 0x000fe200078e00ff */
[----:B------:R-:W-:Y:S02]  /*c4c0*/  LOP3.LUT R28, R28, 0xffff0000, RZ, 0xc0, !PT ;  /* 0xffff00001c1c7812 */ /* 0x000fe400078ec0ff */
[----:B------:R-:W-:Y:S02]  /*c4d0*/  LOP3.LUT R46, R46, 0xffff0000, RZ, 0xc0, !PT ;  /* 0xffff00002e2e7812 */ /* 0x000fe400078ec0ff */
[----:B--2---:R-:W-:-:S04]  /*c4e0*/  LEA.HI R3, R3, R4, RZ, 0x1d ;  /* 0x0000000403037211 */ /* 0x004fc800078fe8ff */
[----:B------:R-:W-:Y:S01]  /*c4f0*/  SHF.R.S32.HI R4, RZ, 0x1f, R3 ;  /* 0x0000001fff047819 */ /* 0x000fe20000011403 */
[----:B------:R-:W-:-:S03]  /*c500*/  IMAD.SHL.U32 R0, R3, 0x8, RZ ;  /* 0x0000000803007824 */ /* 0x000fc600078e00ff */
[----:B------:R-:W-:Y:S02]  /*c510*/  LEA.HI R4, R4, R3, RZ, 0x2 ;  /* 0x0000000304047211 */ /* 0x000fe400078f10ff */
[----:B------:R-:W-:Y:S02]  /*c520*/  LOP3.LUT R0, R76, 0x18, R0, 0xf8, !PT ;  /* 0x000000184c007812 */ /* 0x000fe400078ef800 */
[----:B------:R-:W-:Y:S02]  /*c530*/  SHF.R.S32.HI R4, RZ, 0x2, R4 ;  /* 0x00000002ff047819 */ /* 0x000fe40000011404 */
[----:B------:R-:W-:-:S03]  /*c540*/  LOP3.LUT R3, R0, R74, RZ, 0x3c, !PT ;  /* 0x0000004a00037212 */ /* 0x000fc600078e3cff */
[----:B------:R-:W-:-:S04]  /*c550*/  IMAD R4, R4, 0x1800, R72 ;  /* 0x0000180004047824 */ /* 0x000fc800078e0248 */
[----:B------:R-:W-:-:S04]  /*c560*/  IMAD.IADD R3, R4, 0x1, R3 ;  /* 0x0000000104037824 */ /* 0x000fc800078e0203 */
[----:B------:R-:W-:Y:S01]  /*c570*/  IMAD R3, R3, 0x2, R2 ;  /* 0x0000000203037824 */ /* 0x000fe200078e0202 */
[----:B------:R-:W-:-:S04]  /*c580*/  LEA R0, R5, UR40, 0x1 ;  /* 0x0000002805007c11 */ /* 0x000fc8000f8e08ff */
[----:B------:R-:W0:Y:S04]  /*c590*/  LDS.128 R8, [R3+0xc400] ;  /* 0x00c4000003087984 */ /* 0x000e280000000c00 */
[----:B------:R-:W1:Y:S01]  /*c5a0*/  LDS.128 R4, [R0] ;  /* 0x0000000000047984 */ /* 0x000e620000000c00 */
[----:B0-----:R-:W-:Y:S02]  /*c5b0*/  IMAD.U32 R20, R8, 0x10000, RZ ;  /* 0x0001000008147824 */ /* 0x001fe400078e00ff */
[----:B------:R-:W-:Y:S02]  /*c5c0*/  IMAD.U32 R21, R9, 0x10000, RZ ;  /* 0x0001000009157824 */ /* 0x000fe400078e00ff */
[----:B-1----:R-:W-:Y:S02]  /*c5d0*/  IMAD.U32 R12, R4, 0x10000, RZ ;  /* 0x00010000040c7824 */ /* 0x002fe400078e00ff */
[C---:B------:R-:W-:Y:S01]  /*c5e0*/  FMUL.FTZ R31, R20.reuse, R29 ;  /* 0x0000001d141f7220 */ /* 0x040fe20000410000 */
[----:B------:R-:W-:Y:S01]  /*c5f0*/  FMUL.FTZ R33, R20, R27 ;  /* 0x0000001b14217220 */ /* 0x000fe20000410000 */
[----:B------:R-:W-:-:S02]  /*c600*/  IMAD.U32 R13, R5, 0x10000, RZ ;  /* 0x00010000050d7824 */ /* 0x000fc400078e00ff */
[----:B------:R-:W-:Y:S01]  /*c610*/  FMUL.FTZ R34, R21, R30 ;  /* 0x0000001e15227220 */ /* 0x000fe20000410000 */
[----:B------:R-:W-:Y:S02]  /*c620*/  IMAD.U32 R20, R49, 0x10000, RZ ;  /* 0x0001000031147824 */ /* 0x000fe400078e00ff */
[C---:B------:R-:W-:Y:S01]  /*c630*/  FFMA.FTZ R31, R12.reuse, R27, -R31 ;  /* 0x0000001b0c1f7223 */ /* 0x040fe2000001081f */
[----:B------:R-:W-:Y:S02]  /*c640*/  IMAD.U32 R25, R11, 0x10000, RZ ;  /* 0x000100000b197824 */ /* 0x000fe400078e00ff */
[----:B------:R-:W-:Y:S01]  /*c650*/  FFMA.FTZ R33, R12, R29, R33 ;  /* 0x0000001d0c217223 */ /* 0x000fe20000010021 */
[----:B------:R-:W-:Y:S02]  /*c660*/  IMAD.U32 R12, R47, 0x10000, RZ ;  /* 0x000100002f0c7824 */ /* 0x000fe400078e00ff */
[-C--:B------:R-:W-:Y:S01]  /*c670*/  FMUL.FTZ R36, R21, R20.reuse ;  /* 0x0000001415247220 */ /* 0x080fe20000410000 */
[----:B------:R-:W-:Y:S01]  /*c680*/  FFMA.FTZ R34, R13, R20, -R34 ;  /* 0x000000140d227223 */ /* 0x000fe20000010822 */
[----:B------:R-:W-:Y:S01]  /*c690*/  FMUL.FTZ R20, R25, R32 ;  /* 0x0000002019147220 */ /* 0x000fe20000410000 */
[----:B------:R-:W-:Y:S01]  /*c6a0*/  IMAD.U32 R15, R7, 0x10000, RZ ;  /* 0x00010000070f7824 */ /* 0x000fe200078e00ff */
[----:B------:R-:W-:Y:S01]  /*c6b0*/  LOP3.LUT R8, R8, 0xffff0000, RZ, 0xc0, !PT ;  /* 0xffff000008087812 */ /* 0x000fe200078ec0ff */
[----:B------:R-:W-:Y:S01]  /*c6c0*/  FMUL.FTZ R25, R25, R12 ;  /* 0x0000000c19197220 */ /* 0x000fe20000410000 */
[----:B------:R-:W-:Y:S01]  /*c6d0*/  LOP3.LUT R21, R26, 0xffff0000, RZ, 0xc0, !PT ;  /* 0xffff00001a157812 */ /* 0x000fe200078ec0ff */
[----:B------:R-:W-:Y:S01]  /*c6e0*/  FFMA.FTZ R36, R13, R30, R36 ;  /* 0x0000001e0d247223 */ /* 0x000fe20000010024 */
[----:B------:R-:W-:Y:S01]  /*c6f0*/  LOP3.LUT R13, R48, 0xffff0000, RZ, 0xc0, !PT ;  /* 0xffff0000300d7812 */ /* 0x000fe200078ec0ff */
[C---:B------:R-:W-:Y:S01]  /*c700*/  FFMA.FTZ R29, R15.reuse, R12, -R20 ;  /* 0x0000000c0f1d7223 */ /* 0x040fe20000010814 */
[----:B------:R-:W-:Y:S01]  /*c710*/  LOP3.LUT R4, R4, 0xffff0000, RZ, 0xc0, !PT ;  /* 0xffff000004047812 */ /* 0x000fe200078ec0ff */
[----:B------:R-:W-:Y:S01]  /*c720*/  FFMA.FTZ R32, R15, R32, R25 ;  /* 0x000000200f207223 */ /* 0x000fe20000010019 */
[----:B------:R-:W-:Y:S01]  /*c730*/  LOP3.LUT R9, R9, 0xffff0000, RZ, 0xc0, !PT ;  /* 0xffff000009097812 */ /* 0x000fe200078ec0ff */
[C---:B------:R-:W-:Y:S01]  /*c740*/  FMUL.FTZ R15, R8.reuse, R21 ;  /* 0x00000015080f7220 */ /* 0x040fe20000410000 */
[----:B------:R-:W-:Y:S01]  /*c750*/  LOP3.LUT R12, R49, 0xffff0000, RZ, 0xc0, !PT ;  /* 0xffff0000310c7812 */ /* 0x000fe200078ec0ff */
[-C--:B------:R-:W-:Y:S01]  /*c760*/  FMUL.FTZ R25, R8, R13.reuse ;  /* 0x0000000d08197220 */ /* 0x080fe20000410000 */
[----:B------:R-:W-:Y:S01]  /*c770*/  LOP3.LUT R5, R5, 0xffff0000, RZ, 0xc0, !PT ;  /* 0xffff000005057812 */ /* 0x000fe200078ec0ff */
[----:B------:R-:W-:Y:S01]  /*c780*/  FFMA.FTZ R8, R4, R13, -R15 ;  /* 0x0000000d04087223 */ /* 0x000fe2000001080f */
[----:B------:R-:W-:-:S02]  /*c790*/  IMAD.U32 R24, R10, 0x10000, RZ ;  /* 0x000100000a187824 */ /* 0x000fc400078e00ff */
[----:B------:R-:W-:Y:S01]  /*c7a0*/  FMUL.FTZ R26, R9, R28 ;  /* 0x0000001c091a7220 */ /* 0x000fe20000410000 */
[----:B------:R-:W-:Y:S02]  /*c7b0*/  IMAD.U32 R15, R45, 0x10000, RZ ;  /* 0x000100002d0f7824 */ /* 0x000fe400078e00ff */
[-C--:B------:R-:W-:Y:S01]  /*c7c0*/  FMUL.FTZ R27, R9, R12.reuse ;  /* 0x0000000c091b7220 */ /* 0x080fe20000410000 */
[----:B------:R-:W-:Y:S02]  /*c7d0*/  IMAD.U32 R13, R50, 0x10000, RZ ;  /* 0x00010000320d7824 */ /* 0x000fe400078e00ff */
[----:B------:R-:W-:Y:S01]  /*c7e0*/  FFMA.FTZ R20, R4, R21, R25 ;  /* 0x0000001504147223 */ /* 0x000fe20000010019 */
[----:B------:R-:W-:Y:S01]  /*c7f0*/  IMAD.U32 R14, R6, 0x10000, RZ ;  /* 0x00010000060e7824 */ /* 0x000fe200078e00ff */
[----:B------:R-:W-:Y:S01]  /*c800*/  LOP3.LUT R10, R10, 0xffff0000, RZ, 0xc0, !PT ;  /* 0xffff00000a0a7812 */ /* 0x000fe200078ec0ff */
[C---:B------:R-:W-:Y:S01]  /*c810*/  FMUL.FTZ R21, R24.reuse, R15 ;  /* 0x0000000f18157220 */ /* 0x040fe20000410000 */
[----:B------:R-:W-:Y:S01]  /*c820*/  LOP3.LUT R11, R11, 0xffff0000, RZ, 0xc0, !PT ;  /* 0xffff00000b0b7812 */ /* 0x000fe200078ec0ff */
[C---:B------:R-:W-:Y:S01]  /*c830*/  FFMA.FTZ R9, R5.reuse, R12, -R26 ;  /* 0x0000000c05097223 */ /* 0x040fe2000001081a */
[----:B------:R-:W-:Y:S01]  /*c840*/  FFMA.FTZ R27, R5, R28, R27 ;  /* 0x0000001c051b7223 */ /* 0x000fe2000001001b */
[----:B------:R-:W-:Y:S01]  /*c850*/  FMUL.FTZ R25, R24, R13 ;  /* 0x0000000d18197220 */ /* 0x000fe20000410000 */
[----:B------:R-:W-:-:S02]  /*c860*/  LOP3.LUT R45, R45, 0xffff0000, RZ, 0xc0, !PT ;  /* 0xffff00002d2d7812 */ /* 0x000fc400078ec0ff */
[----:B------:R-:W-:Y:S02]  /*c870*/  LOP3.LUT R5, R50, 0xffff0000, RZ, 0xc0, !PT ;  /* 0xffff000032057812 */ /* 0x000fe400078ec0ff */
[----:B------:R-:W-:Y:S01]  /*c880*/  LOP3.LUT R4, R47, 0xffff0000, RZ, 0xc0, !PT ;  /* 0xffff00002f047812 */ /* 0x000fe200078ec0ff */
[----:B------:R-:W-:Y:S01]  /*c890*/  FFMA.FTZ R21, R14, R13, -R21 ;  /* 0x0000000d0e157223 */ /* 0x000fe20000010815 */
[----:B------:R-:W-:Y:S01]  /*c8a0*/  LOP3.LUT R6, R6, 0xffff0000, RZ, 0xc0, !PT ;  /* 0xffff000006067812 */ /* 0x000fe200078ec0ff */
[----:B------:R-:W-:Y:S01]  /*c8b0*/  FFMA.FTZ R25, R14, R15, R25 ;  /* 0x0000000f0e197223 */ /* 0x000fe20000010019 */
[----:B------:R-:W-:Y:S01]  /*c8c0*/  LOP3.LUT R7, R7, 0xffff0000, RZ, 0xc0, !PT ;  /* 0xffff000007077812 */ /* 0x000fe200078ec0ff */
[C---:B------:R-:W-:Y:S01]  /*c8d0*/  FMUL.FTZ R13, R10.reuse, R45 ;  /* 0x0000002d0a0d7220 */ /* 0x040fe20000410000 */
[C---:B------:R-:W-:Y:S01]  /*c8e0*/  FMUL.FTZ R14, R11.reuse, R46 ;  /* 0x0000002e0b0e7220 */ /* 0x040fe20000410000 */
[-C--:B------:R-:W-:Y:S01]  /*c8f0*/  FMUL.FTZ R12, R10, R5.reuse ;  /* 0x000000050a0c7220 */ /* 0x080fe20000410000 */
[-C--:B------:R-:W-:Y:S01]  /*c900*/  FMUL.FTZ R11, R11, R4.reuse ;  /* 0x000000040b0b7220 */ /* 0x080fe20000410000 */
[C---:B------:R-:W-:Y:S01]  /*c910*/  FFMA.FTZ R10, R6.reuse, R5, -R13 ;  /* 0x00000005060a7223 */ /* 0x040fe2000001080d */
[C---:B------:R-:W-:Y:S01]  /*c920*/  FFMA.FTZ R14, R7.reuse, R4, -R14 ;  /* 0x00000004070e7223 */ /* 0x040fe2000001080e */
        /* <DEDUP_REMOVED lines=12> */
.L_x_1475:
[----:B------:R-:W-:Y:S05]  /*c9f0*/  BSYNC B0 ;  /* 0x0000000000007941 */ /* 0x000fea0003800000 */
.L_x_1468:
[----:B------:R-:W-:Y:S01]  /*ca00*/  @!PT LDS RZ, [RZ] ;  /* 0x00000000fffff984 */ /* 0x000fe20000000800 */
[----:B------:R-:W-:Y:S01]  /*ca10*/  @!PT LDS RZ, [RZ] ;  /* 0x00000000fffff984 */ /* 0x000fe20000000800 */
[----:B------:R-:W-:Y:S01]  /*ca20*/  @!PT LDS RZ, [RZ] ;  /* 0x00000000fffff984 */ /* 0x000fe20000000800 */
[----:B------:R-:W-:Y:S01]  /*ca30*/  @!PT LDS RZ, [RZ] ;  /* 0x00000000fffff984 */ /* 0x000fe20000000800 */
[----:B------:R1:W-:Y:S06]  /*ca40*/  MEMBAR.ALL.CTA ;  /* 0x0000000000007992 */ /* 0x0003ec0000008000 */
[----:B-1----:R-:W1:Y:S01]  /*ca50*/  FENCE.VIEW.ASYNC.S ;  /* 0x00000000000073c6 */ /* 0x002e620000000000 */
[----:B------:R-:W-:Y:S05]  /*ca60*/  WARPSYNC.ALL ;  /* 0x0000000000007948 */ /* 0x000fea0003800000 */
[----:B-1----:R-:W-:Y:S06]  /*ca70*/  BAR.SYNC.DEFER_BLOCKING 0xd, 0x180 ;  /* 0x0346000000007b1d */ /* 0x002fec0000010000 */
.L_x_1466:
[----:B0--3--:R-:W-:-:S05]  /*ca80*/  IMAD.U32 R0, RZ, RZ, UR39 ;  /* 0x00000027ff007e24 */ /* 0x009fca000f8e00ff */
[----:B------:R-:W-:-:S13]  /*ca90*/  ISETP.NE.AND P0, PT, R0, 0x3, PT ;  /* 0x000000030000780c */ /* 0x000fda0003f05270 */
[----:B------:R-:W-:Y:S05]  /*caa0*/  @!P0 BRA `(.L_x_1495) ;  /* 0x0000000000048947 */ /* 0x000fea0003800000 */
[----:B------:R-:W-:Y:S01]  /*cab0*/  BPT.TRAP 0x1 ;  /* 0x000000040000795c */ /* 0x000fe20000300000 */
.L_x_1495:
[----:B------:R-:W-:Y:S01]  /*cac0*/  IMAD R0, R17, 0x8, R2 ;  /* 0x0000000811007824 */ /* 0x000fe200078e0202 */
[----:B--2-4-:R-:W-:-:S04]  /*cad0*/  SHF.L.U32 R5, R23, 0x1f, RZ ;  /* 0x0000001f17057819 */ /* 0x014fc800000006ff */
[----:B------:R0:W2:Y:S01]  /*cae0*/  SYNCS.PHASECHK.TRANS64.TRYWAIT P1, [R0+URZ+0x2d830], R5 ;  /* 0x02d83005000075a7 */ /* 0x0000a2000802017f */
[----:B------:R-:W-:Y:S05]  /*caf0*/  @!P0 BRA `(.L_x_1496) ;  /* 0x0000000000048947 */ /* 0x000fea0003800000 */
[----:B------:R-:W-:Y:S01]  /*cb00*/  BPT.TRAP 0x1 ;  /* 0x000000040000795c */ /* 0x000fe20000300000 */
.L_x_1496:
[----:B-1----:R-:W-:Y:S01]  /*cb10*/  VIADD R3, R2, 0x15400 ;  /* 0x0001540002037836 */ /* 0x002fe20000000000 */
[----:B------:R-:W-:Y:S01]  /*cb20*/  LOP3.LUT R6, R44, 0x10000, RZ, 0xfc, !PT ;  /* 0x000100002c067812 */ /* 0x000fe200078efcff */
[----:B------:R-:W-:-:S03]  /*cb30*/  IMAD.MOV.U32 R7, RZ, RZ, -0x7fffffe0 ;  /* 0x80000020ff077424 */ /* 0x000fc600078e00ff */
[----:B------:R-:W-:Y:S02]  /*cb40*/  SHF.R.U32.HI R3, RZ, 0x4, R3 ;  /* 0x00000004ff037819 */ /* 0x000fe40000011603 */
[----:B------:R1:W-:Y:S02]  /*cb50*/  STL.64 [R1+0x10], R6 ;  /* 0x0000100601007387 */ /* 0x0003e40000100a00 */
[----:B------:R-:W-:-:S04]  /*cb60*/  LOP3.LUT R3, R3, 0x3fff, RZ, 0xc0, !PT ;  /* 0x00003fff03037812 */ /* 0x000fc800078ec0ff */
[----:B------:R-:W-:-:S05]  /*cb70*/  LOP3.LUT R3, R3, 0x10000, RZ, 0xfc, !PT ;  /* 0x0001000003037812 */ /* 0x000fca00078efcff */
[----:B------:R1:W-:Y:S01]  /*cb80*/  STL [R1+0x4c], R3 ;  /* 0x00004c0301007387 */ /* 0x0003e20000100800 */
[----:B--2---:R-:W-:Y:S05]  /*cb90*/  @P1 BRA `(.L_x_1497) ;  /* 0x0000000000081947 */ /* 0x004fea0003800000 */
[----:B------:R-:W2:Y:S02]  /*cba0*/  SYNCS.PHASECHK.TRANS64.TRYWAIT P1, [R0+URZ+0x2d830], R5 ;  /* 0x02d83005000075a7 */ /* 0x000ea4000802017f */
[----:B--2---:R-:W-:Y:S05]  /*cbb0*/  @!P1 BRA `(.L_x_1498) ;  /* 0x000001ac006c9947 */ /* 0x004fea0003800000 */
.L_x_1497:
[----:B-1----:R-:W3:Y:S04]  /*cbc0*/  LDL R3, [R1+0x4c] ;  /* 0x00004c0001037983 */ /* 0x002ee80000100800 */
[----:B------:R-:W4:Y:S01]  /*cbd0*/  LDL.64 R8, [R1+0x10] ;  /* 0x0000100001087983 */ /* 0x000f220000100a00 */
[----:B0-2---:R-:W-:Y:S01]  /*cbe0*/  IMAD.MOV.U32 R5, RZ, RZ, -0x7fffffe0 ;  /* 0x80000020ff057424 */ /* 0x005fe200078e00ff */
[----:B------:R-:W-:Y:S05]  /*cbf0*/  WARPSYNC.ALL ;  /* 0x0000000000007948 */ /* 0x000fea0003800000 */
[----:B------:R-:W-:Y:S01]  /*cc00*/  R2UR UR7, R5 ;  /* 0x00000000050772ca */ /* 0x000fe200000e0000 */
[----:B-----5:R-:W-:Y:S01]  /*cc10*/  WARPGROUP.ARRIVE ;  /* 0x00000000000079c5 */ /* 0x020fe20000000000 */
[----:B------:R-:W-:-:S02]  /*cc20*/  IMAD.MOV.U32 R7, RZ, RZ, -0x7fffffe0 ;  /* 0x80000020ff077424 */ /* 0x000fc400078e00ff */
[----:B------:R-:W-:Y:S02]  /*cc30*/  IMAD.MOV.U32 R21, RZ, RZ, -0x7fffffe0 ;  /* 0x80000020ff157424 */ /* 0x000fe400078e00ff */
[----:B------:R-:W-:Y:S02]  /*cc40*/  IMAD.MOV.U32 R15, RZ, RZ, -0x7fffffe0 ;  /* 0x80000020ff0f7424 */ /* 0x000fe400078e00ff */
[----:B------:R-:W-:Y:S02]  /*cc50*/  IMAD.MOV.U32 R13, RZ, RZ, -0x7fffffe0 ;  /* 0x80000020ff0d7424 */ /* 0x000fe400078e00ff */
[----:B------:R-:W-:Y:S02]  /*cc60*/  IMAD.MOV.U32 R11, RZ, RZ, -0x7fffffe0 ;  /* 0x80000020ff0b7424 */ /* 0x000fe400078e00ff */
[----:B------:R-:W-:Y:S02]  /*cc70*/  IMAD.MOV.U32 R5, RZ, RZ, -0x7fffffe0 ;  /* 0x80000020ff057424 */ /* 0x000fe400078e00ff */
[----:B---3--:R-:W-:Y:S01]  /*cc80*/  IMAD R4, R17, 0x600, R3 ;  /* 0x0000060011047824 */ /* 0x008fe200078e0203 */
[----:B----4-:R-:W-:-:S03]  /*cc90*/  R2UR UR4, R8 ;  /* 0x00000000080472ca */ /* 0x010fc600000e0000 */
[----:B------:R-:W-:Y:S01]  /*cca0*/  VIADD R6, R4, 0x2 ;  /* 0x0000000204067836 */ /* 0x000fe20000000000 */
[----:B------:R-:W-:Y:S01]  /*ccb0*/  R2UR UR5, R9 ;  /* 0x00000000090572ca */ /* 0x000fe200000e0000 */
[----:B------:R-:W-:Y:S01]  /*ccc0*/  VIADD R20, R8, 0x2 ;  /* 0x0000000208147836 */ /* 0x000fe20000000000 */
[----:B------:R-:W-:Y:S01]  /*ccd0*/  R2UR UR6, R4 ;  /* 0x00000000040672ca */ /* 0x000fe200000e0000 */
[C---:B------:R-:W-:Y:S02]  /*cce0*/  VIADD R14, R8.reuse, 0x300 ;  /* 0x00000300080e7836 */ /* 0x040fe40000000000 */
[C---:B------:R-:W-:Y:S01]  /*ccf0*/  VIADD R12, R8.reuse, 0x302 ;  /* 0x00000302080c7836 */ /* 0x040fe20000000000 */
[----:B------:R0:W-:Y:S01]  /*cd00*/  STL.64 [R1+0x38], R20 ;  /* 0x0000381401007387 */ /* 0x0001e20000100a00 */
[----:B------:R-:W-:-:S03]  /*cd10*/  VIADD R10, R8, 0x600 ;  /* 0x00000600080a7836 */ /* 0x000fc60000000000 */
[----:B------:R0:W-:Y:S04]  /*cd20*/  STL.64 [R1+0x30], R14 ;  /* 0x0000300e01007387 */ /* 0x0001e80000100a00 */
[----:B------:R0:W-:Y:S01]  /*cd30*/  STL.64 [R1+0x28], R12 ;  /* 0x0000280c01007387 */ /* 0x0001e20000100a00 */
[----:B------:R-:W-:Y:S01]  /*cd40*/  HGMMA.64x128x16.F32.BF16 R24, gdesc[UR4], RZ, !UPT, gsb0 ;  /* 0x01e00000041879f0 */ /* 0x000fe2000c0018ff */
[----:B------:R-:W-:Y:S01]  /*cd50*/  R2UR UR6, R6 ;  /* 0x00000000060672ca */ /* 0x000fe200000e0000 */
[----:B------:R-:W-:Y:S01]  /*cd60*/  VIADD R6, R4, 0x200 ;  /* 0x0000020004067836 */ /* 0x000fe20000000000 */
[----:B------:R-:W-:Y:S01]  /*cd70*/  R2UR UR7, R7 ;  /* 0x00000000070772ca */ /* 0x000fe200000e0000 */
[----:B------:R-:W-:Y:S01]  /*cd80*/  IMAD.MOV.U32 R7, RZ, RZ, -0x7fffffe0 ;  /* 0x80000020ff077424 */ /* 0x000fe200078e00ff */
[----:B------:R-:W-:Y:S01]  /*cd90*/  R2UR UR4, R20 ;  /* 0x00000000140472ca */ /* 0x000fe200000e0000 */
[----:B------:R0:W-:Y:S01]  /*cda0*/  STL.64 [R1+0x20], R10 ;  /* 0x0000200a01007387 */ /* 0x0001e20000100a00 */
[----:B------:R-:W-:Y:S01]  /*cdb0*/  R2UR UR5, R21 ;  /* 0x00000000150572ca */ /* 0x000fe200000e0000 */
[----:B------:R-:W-:-:S02]  /*cdc0*/  WARPGROUP.DEPBAR.LE gsb0, 0x0 ;  /* 0x00008000000079c5 */ /* 0x000fc40000010000 */
        /* <DEDUP_REMOVED lines=41> */
.L_x_1499:
[----:B------:R-:W2:Y:S01]  /*d060*/  LDL R3, [R1+0x9c] ;  /* 0x00009c0001037983 */ /* 0x000ea20000100800 */
[----:B------:R-:W0:Y:S01]  /*d070*/  LDC R142, c[0x0][0x448] ;  /* 0x00011200ff8e7b82 */ /* 0x000e220000000800 */
[----:B------:R-:W-:Y:S02]  /*d080*/  ULDC UR4, c[0x0][0x9d8] ;  /* 0x0002760000047ab9 */ /* 0x000fe40000000800 */
[----:B------:R-:W2:Y:S01]  /*d090*/  LDL R88, [R1+0x5c] ;  /* 0x00005c0001587983 */ /* 0x000ea20000100800 */
[----:B------:R-:W-:Y:S01]  /*d0a0*/  FMUL.FTZ R9, R29, UR4 ;  /* 0x000000041d097c20 */ /* 0x000fe20008410000 */
[----:B------:R-:W-:Y:S01]  /*d0b0*/  FMUL.FTZ R29, R43, UR4 ;  /* 0x000000042b1d7c20 */ /* 0x000fe20008410000 */
[----:B------:R-:W-:Y:S01]  /*d0c0*/  FMUL.FTZ R43, R57, UR4 ;  /* 0x00000004392b7c20 */ /* 0x000fe20008410000 */
[----:B------:R-:W-:Y:S01]  /*d0d0*/  FMUL.FTZ R57, R71, UR4 ;  /* 0x0000000447397c20 */ /* 0x000fe20008410000 */
[----:B------:R-:W-:Y:S01]  /*d0e0*/  FMUL.FTZ R12, R32, UR4 ;  /* 0x00000004200c7c20 */ /* 0x000fe20008410000 */
[----:B------:R-:W-:-:S02]  /*d0f0*/  VIADD R0, R0, 0x2d840 ;  /* 0x0002d84000007836 */ /* 0x000fc40000000000 */
[----:B------:R-:W-:Y:S01]  /*d100*/  FMUL.FTZ R11, R31, UR4 ;  /* 0x000000041f0b7c20 */ /* 0x000fe20008410000 */
[----:B------:R-:W-:Y:S02]  /*d110*/  IMAD.U32 R71, RZ, RZ, UR38 ;  /* 0x00000026ff477e24 */ /* 0x000fe4000f8e00ff */
[----:B------:R-:W-:Y:S01]  /*d120*/  FMUL.FTZ R32, R46, UR4 ;  /* 0x000000042e207c20 */ /* 0x000fe20008410000 */
[----:B------:R-:W-:Y:S01]  /*d130*/  FMUL.FTZ R31, R45, UR4 ;  /* 0x000000042d1f7c20 */ /* 0x000fe20008410000 */
[----:B------:R-:W-:Y:S01]  /*d140*/  FMUL.FTZ R46, R60, UR4 ;  /* 0x000000043c2e7c20 */ /* 0x000fe20008410000 */
[----:B------:R-:W-:Y:S01]  /*d150*/  FMUL.FTZ R45, R59, UR4 ;  /* 0x000000043b2d7c20 */ /* 0x000fe20008410000 */
[----:B------:R-:W-:Y:S01]  /*d160*/  FMUL.FTZ R60, R74, UR4 ;  /* 0x000000044a3c7c20 */ /* 0x000fe20008410000 */
[----:B------:R-:W-:Y:S01]  /*d170*/  FMUL.FTZ R59, R73, UR4 ;  /* 0x00000004493b7c20 */ /* 0x000fe20008410000 */
[----:B------:R-:W-:Y:S01]  /*d180*/  PRMT R0, R71, 0x654, R0 ;  /* 0x0000065447007816 */ /* 0x000fe20000000000 */
[----:B------:R-:W-:Y:S01]  /*d190*/  IMAD.MOV.U32 R73, RZ, RZ, -0x80 ;  /* 0xffffff80ff497424 */ /* 0x000fe200078e00ff */
[----:B------:R-:W-:Y:S01]  /*d1a0*/  ULDC.64 UR6, c[0x0][0x9e0] ;  /* 0x0002780000067ab9 */ /* 0x000fe20000000a00 */
[----:B------:R-:W-:Y:S01]  /*d1b0*/  FMUL.FTZ R6, R26, UR4 ;  /* 0x000000041a067c20 */ /* 0x000fe20008410000 */
[----:B------:R-:W-:Y:S01]  /*d1c0*/  FMUL.FTZ R7, R27, UR4 ;  /* 0x000000041b077c20 */ /* 0x000fe20008410000 */
[----:B------:R-:W-:Y:S01]  /*d1d0*/  FMUL.FTZ R8, R28, UR4 ;  /* 0x000000041c087c20 */ /* 0x000fe20008410000 */
[----:B0-----:R-:W-:Y:S01]  /*d1e0*/  ISETP.NE.AND P1, PT, R142, 0x1, PT ;  /* 0x000000018e00780c */ /* 0x001fe20003f25270 */
        /* <DEDUP_REMOVED lines=10> */
[----:B------:R-:W-:Y:S01]  /*d290*/  UISETP.GE.AND UP0, UPT, UR7, 0x1, UPT ;  /* 0x000000010700788c */ /* 0x000fe2000bf06270 */
[----:B------:R-:W-:Y:S01]  /*d2a0*/  LOP3.LUT R16, R16, 0xffffffdf, RZ, 0xc0, !PT ;  /* 0xffffffdf10107812 */ /* 0x000fe200078ec0ff */
[----:B------:R-:W0:Y:S01]  /*d2b0*/  @P1 LDC R5, c[0x0][0x44c] ;  /* 0x00011300ff051b82 */ /* 0x000e220000000800 */
[----:B------:R-:W-:Y:S01]  /*d2c0*/  FMUL.FTZ R33, R47, UR4 ;  /* 0x000000042f217c20 */ /* 0x000fe20008410000 */
[----:B------:R-:W-:Y:S01]  /*d2d0*/  FMUL.FTZ R34, R48, UR4 ;  /* 0x0000000430227c20 */ /* 0x000fe20008410000 */
[----:B------:R-:W-:Y:S01]  /*d2e0*/  FMUL.FTZ R35, R49, UR4 ;  /* 0x0000000431237c20 */ /* 0x000fe20008410000 */
[----:B------:R-:W-:Y:S01]  /*d2f0*/  FMUL.FTZ R36, R50, UR4 ;  /* 0x0000000432247c20 */ /* 0x000fe20008410000 */
[----:B------:R-:W-:Y:S01]  /*d300*/  FMUL.FTZ R37, R51, UR4 ;  /* 0x0000000433257c20 */ /* 0x000fe20008410000 */
[----:B------:R-:W-:Y:S01]  /*d310*/  FMUL.FTZ R40, R54, UR4 ;  /* 0x0000000436287c20 */ /* 0x000fe20008410000 */
[----:B------:R-:W-:Y:S01]  /*d320*/  FMUL.FTZ R41, R55, UR4 ;  /* 0x0000000437297c20 */ /* 0x000fe20008410000 */
[----:B------:R-:W1:Y:S01]  /*d330*/  @P1 LDC R4, c[0x0][0x450] ;  /* 0x00011400ff041b82 */ /* 0x000e620000000800 */
        /* <DEDUP_REMOVED lines=11> */
[----:B------:R3:W-:Y:S01]  /*d3f0*/  SYNCS.ARRIVE.TRANS64.RED.A1T0 RZ, [R0+URZ], RZ ;  /* 0x000000ff00ff79a7 */ /* 0x0007e2000810043f */
        /* <DEDUP_REMOVED lines=10> */
[----:B---3--:R-:W-:Y:S01]  /*d4a0*/  FMUL.FTZ R0, R86, UR4 ;  /* 0x0000000456007c20 */ /* 0x008fe20008410000 */
[----:B------:R-:W-:Y:S01]  /*d4b0*/  FMUL.FTZ R71, R87, UR4 ;  /* 0x0000000457477c20 */ /* 0x000fe20008410000 */
[----:B------:R-:W-:Y:S01]  /*d4c0*/  @P1 LOP3.LUT R16, R16, 0x20, RZ, 0xfc, !PT ;  /* 0x0000002010101812 */ /* 0x000fe200078efcff */
[----:B------:R-:W3:Y:S01]  /*d4d0*/  MUFU.TANH R6, R6 ;  /* 0x0000000600067308 */ /* 0x000ee20000002400 */
[C-C-:B------:R-:W-:Y:S01]  /*d4e0*/  IADD3 R79, -R156.reuse, 0x1, R73.reuse ;  /* 0x000000019c4f7810 */ /* 0x140fe20007ffe149 */
[----:B------:R-:W-:Y:S01]  /*d4f0*/  ULDC UR52, c[0x0][0x9dc] ;  /* 0x0002770000347ab9 */ /* 0x000fe20000000800 */
[----:B------:R-:W-:Y:S01]  /*d500*/  IADD3 R78, -R156, R157, R73 ;  /* 0x0000009d9c4e7210 */ /* 0x000fe20007ffe149 */
[----:B------:R-:W-:Y:S01]  /*d510*/  ULOP3.LUT UR52, URZ, UR52, URZ, 0x33, !UPT ;  /* 0x000000343f347292 */ /* 0x000fe2000f8e333f */
[----:B------:R-:W-:-:S02]  /*d520*/  IADD3 R79, -R154, R79, R157 ;  /* 0x0000004f9a4f7210 */ /* 0x000fc40007ffe19d */
[----:B------:R-:W-:Y:S01]  /*d530*/  LEA R77, R97, 0xffffff80, 0x7 ;  /* 0xffffff80614d7811 */ /* 0x000fe200078e38ff */
        /* <DEDUP_REMOVED lines=27> */
[----:B------:R-:W3:Y:S01]  /*d6f0*/  MUFU.TANH R44, R44 ;  /* 0x0000002c002c7308 */ /* 0x000ee20000002400 */
[----:B--2---:R-:W-:-:S07]  /*d700*/  IMAD.IADD R3, R3, 0x1, R88 ;  /* 0x0000000103037824 */ /* 0x004fce00078e0258 */
[----:B------:R-:W2:Y:S01]  /*d710*/  MUFU.TANH R45, R45 ;  /* 0x0000002d002d7308 */ /* 0x000ea20000002400 */
[----:B0-----:R-:W-:-:S05]  /*d720*/  @P1 IMAD.HI.U32 R5, R3, R5, RZ ;  /* 0x0000000503051227 */ /* 0x001fca00078e00ff */
[----:B-1----:R-:W-:Y:S01]  /*d730*/  @P1 SHF.R.U32.HI R3, RZ, R4, R5 ;  /* 0x00000004ff031219 */ /* 0x002fe20000011605 */
        /* <DEDUP_REMOVED lines=11> */
[----:B------:R-:W-:Y:S01]  /*d7f0*/  PLOP3.LUT P1, PT, PT, PT, UP0, 0x40, 0x0 ;  /* 0x000000000000781c */ /* 0x000fe20003f2e808 */
[----:B------:R-:W1:Y:S01]  /*d800*/  MUFU.TANH R4, R4 ;  /* 0x0000000400047308 */ /* 0x000e620000002400 */
[----:B------:R-:W-:-:S02]  /*d810*/  VIADD R80, R79, UR6 ;  /* 0x000000064f507c36 */ /* 0x000fc40008000000 */
[----:B------:R-:W-:-:S05]  /*d820*/  VIADD R79, R79, UR52 ;  /* 0x000000344f4f7c36 */ /* 0x000fca0008000000 */
[----:B------:R-:W1:Y:S08]  /*d830*/  MUFU.TANH R5, R5 ;  /* 0x0000000500057308 */ /* 0x000e700000002400 */
[----:B------:R-:W1:Y:S01]  /*d840*/  MUFU.TANH R24, R24 ;  /* 0x0000001800187308 */ /* 0x000e620000002400 */
[----:B0-----:R-:W-:Y:S01]  /*d850*/  VIADDMNMX R76, R74, R80, R78, PT ;  /* 0x000000504a4c7246 */ /* 0x001fe2000380014e */
[----:B------:R-:W-:-:S06]  /*d860*/  IMAD.IADD R75, R79, 0x1, R74 ;  /* 0x000000014f4b7824 */ /* 0x000fcc00078e024a */
        /* <DEDUP_REMOVED lines=32> */
[----:B------:R-:W-:Y:S01]  /*da70*/  IADD3 R74, -R154, R157, R74 ;  /* 0x0000009d9a4a7210 */ /* 0x000fe20007ffe14a */
[----:B------:R-:W-:Y:S03]  /*da80*/  BSSY B0, `(.L_x_1501) ;  /* 0x0000010000007945 */ /* 0x000fe60003800000 */
[----:B------:R-:W-:-:S13]  /*da90*/  ISETP.GT.AND P1, PT, R74, -0x1, PT ;  /* 0xffffffff4a00780c */ /* 0x000fda0003f24270 */
[----:B------:R-:W-:Y:S05]  /*daa0*/  @P1 BRA `(.L_x_1502) ;  /* 0x0000000000201947 */ /* 0x000fea0003800000 */
[----:B------:R-:W-:Y:S01]  /*dab0*/  UISETP.NE.AND UP1, UPT, UR7, 0x1, UPT ;  /* 0x000000010700788c */ /* 0x000fe2000bf25270 */
[----:B------:R-:W-:-:S05]  /*dac0*/  LOP3.LUT R74, RZ, R74, RZ, 0x33, !PT ;  /* 0x0000004aff4a7212 */ /* 0x000fca00078e33ff */
[----:B------:R-:W-:-:S05]  /*dad0*/  PLOP3.LUT P1, PT, PT, PT, UP1, 0x80, 0x0 ;  /* 0x000000000000781c */ /* 0x000fca0003f2f018 */
[----:B------:R-:W-:-:S08]  /*dae0*/  @UP1 ULDC.64 UR4, c[0x0][0x9e8] ;  /* 0x00027a0000041ab9 */ /* 0x000fd00000000a00 */
[----:B------:R-:W-:-:S05]  /*daf0*/  @P1 IMAD.HI.U32 R81, R74, UR4, RZ ;  /* 0x000000044a511c27 */ /* 0x000fca000f8e00ff */
[----:B------:R-:W-:-:S04]  /*db00*/  @P1 SHF.R.U32.HI R74, RZ, UR5, R81 ;  /* 0x00000005ff4a1c19 */ /* 0x000fc80008011651 */
[----:B------:R-:W-:Y:S01]  /*db10*/  LOP3.LUT R74, RZ, R74, RZ, 0x33, !PT ;  /* 0x0000004aff4a7212 */ /* 0x000fe200078e33ff */
[----:B------:R-:W-:Y:S06]  /*db20*/  BRA `(.L_x_1503) ;  /* 0x0000000000147947 */ /* 0x000fec0003800000 */
.L_x_1502:
[----:B------:R-:W-:-:S06]  /*db30*/  UISETP.NE.AND UP1, UPT, UR7, 0x1, UPT ;  /* 0x000000010700788c */ /* 0x000fcc000bf25270 */
[----:B------:R-:W-:-:S05]  /*db40*/  PLOP3.LUT P1, PT, PT, PT, UP1, 0x80, 0x0 ;  /* 0x000000000000781c */ /* 0x000fca0003f2f018 */
[----:B------:R-:W-:-:S08]  /*db50*/  @UP1 ULDC.64 UR4, c[0x0][0x9e8] ;  /* 0x00027a0000041ab9 */ /* 0x000fd00000000a00 */
[----:B------:R-:W-:-:S05]  /*db60*/  @P1 IMAD.HI.U32 R81, R74, UR4, RZ ;  /* 0x000000044a511c27 */ /* 0x000fca000f8e00ff */
[----:B------:R-:W-:-:S07]  /*db70*/  @P1 SHF.R.U32.HI R74, RZ, UR5, R81 ;  /* 0x00000005ff4a1c19 */ /* 0x000fce0008011651 */
.L_x_1503:
[----:B------:R-:W-:Y:S05]  /*db80*/  BSYNC B0 ;  /* 0x0000000000007941 */ /* 0x000fea0003800000 */
.L_x_1501:
[----:B------:R-:W-:-:S04]  /*db90*/  IMAD R74, R74, UR7, -R77 ;  /* 0x000000074a4a7c24 */ /* 0x000fc8000f8e0a4d */
[----:B------:R-:W-:-:S05]  /*dba0*/  IMAD.IADD R74, R74, 0x1, -R156 ;  /* 0x000000014a4a7824 */ /* 0x000fca00078e0a9c */
[----:B------:R-:W-:Y:S02]  /*dbb0*/  VIMNMX R75, R75, R74, !PT ;  /* 0x0000004a4b4b7248 */ /* 0x000fe40007fe0100 */
[----:B------:R-:W-:-:S07]  /*dbc0*/  VIADDMNMX R76, R74, UR7, R76, PT ;  /* 0x000000074a4c7c46 */ /* 0x000fce000b80014c */
.L_x_1500:
[C---:B------:R-:W-:Y:S01]  /*dbd0*/  ISETP.GE.AND P2, PT, R73.reuse, 0x9, PT ;  /* 0x000000094900780c */ /* 0x040fe20003f46270 */
[----:B------:R-:W1:Y:S01]  /*dbe0*/  SHFL.IDX PT, R3, R3, 0x1, 0x1c1f ;  /* 0x003c1f0003037f89 */ /* 0x000e6200000e0000 */
[----:B------:R-:W-:Y:S02]  /*dbf0*/  ISETP.GE.AND P1, PT, R73, 0x2, PT ;  /* 0x000000024900780c */ /* 0x000fe40003f26270 */
[----:B------:R-:W-:Y:S02]  /*dc00*/  LOP3.LUT R16, R16, 0xfffffffe, RZ, 0xc0, !PT ;  /* 0xfffffffe10107812 */ /* 0x000fe400078ec0ff */
[----:B------:R-:W-:Y:S02]  /*dc10*/  ISETP.GT.AND P3, PT, R75, 0x1, !P1 ;  /* 0x000000014b00780c */ /* 0x000fe40004f64270 */
[----:B------:R-:W-:Y:S02]  /*dc20*/  ISETP.GE.AND P4, PT, R73, 0xa, PT ;  /* 0x0000000a4900780c */ /* 0x000fe40003f86270 */
[----:B------:R-:W-:-:S02]  /*dc30*/  ISETP.LT.OR P3, PT, R76, 0x2, P3 ;  /* 0x000000024c00780c */ /* 0x000fc40001f61670 */
[----:B------:R-:W-:Y:S02]  /*dc40*/  ISETP.GE.AND P6, PT, R73, 0x1, PT ;  /* 0x000000014900780c */ /* 0x000fe40003fc6270 */
[----:B------:R-:W-:Y:S02]  /*dc50*/  @P2 LOP3.LUT R16, R16, 0x1, RZ, 0xfc, !PT ;  /* 0x0000000110102812 */ /* 0x000fe400078efcff */
[----:B------:R-:W-:Y:S02]  /*dc60*/  ISETP.GT.AND P2, PT, R75, 0x8, !P2 ;  /* 0x000000084b00780c */ /* 0x000fe40005744270 */
[----:B------:R-:W-:Y:S02]  /*dc70*/  FSEL R74, R5, -INF , !P3 ;  /* 0xff800000054a7808 */ /* 0x000fe40005800000 */
[----:B------:R-:W-:Y:S02]  /*dc80*/  ISETP.LT.OR P2, PT, R76, 0x9, P2 ;  /* 0x000000094c00780c */ /* 0x000fe40001741670 */
[----:B------:R-:W-:-:S02]  /*dc90*/  ISETP.GE.AND P3, PT, R73, 0x11, PT ;  /* 0x000000114900780c */ /* 0x000fc40003f66270 */
[----:B------:R-:W-:Y:S01]  /*dca0*/  LOP3.LUT R16, R16, 0xfffffffd, RZ, 0xc0, !PT ;  /* 0xfffffffd10107812 */ /* 0x000fe200078ec0ff */
[----:B-1----:R-:W-:Y:S01]  /*dcb0*/  IMAD.IADD R79, R79, 0x1, R3 ;  /* 0x000000014f4f7824 */ /* 0x002fe200078e0203 */
[----:B------:R-:W-:Y:S02]  /*dcc0*/  FSEL R8, R8, -INF , !P2 ;  /* 0xff80000008087808 */ /* 0x000fe40005000000 */
[----:B------:R-:W-:Y:S02]  /*dcd0*/  ISETP.GT.AND P2, PT, R75, 0x9, !P4 ;  /* 0x000000094b00780c */ /* 0x000fe40006744270 */
[----:B------:R-:W-:Y:S02]  /*dce0*/  @P4 LOP3.LUT R16, R16, 0x2, RZ, 0xfc, !PT ;  /* 0x0000000210104812 */ /* 0x000fe400078efcff */
[----:B------:R-:W-:Y:S02]  /*dcf0*/  ISETP.LT.OR P2, PT, R76, 0xa, P2 ;  /* 0x0000000a4c00780c */ /* 0x000fe40001741670 */
[----:B------:R-:W-:-:S02]  /*dd00*/  LOP3.LUT R16, R16, 0xfffffffb, RZ, 0xc0, !PT ;  /* 0xfffffffb10107812 */ /* 0x000fc400078ec0ff */
[----:B------:R-:W-:Y:S02]  /*dd10*/  FSEL R9, R9, -INF , !P2 ;  /* 0xff80000009097808 */ /* 0x000fe40005000000 */
[----:B------:R-:W-:Y:S02]  /*dd20*/  @P3 LOP3.LUT R16, R16, 0x4, RZ, 0xfc, !PT ;  /* 0x0000000410103812 */ /* 0x000fe400078efcff */
[----:B------:R-:W-:Y:S02]  /*dd30*/  ISETP.GT.AND P2, PT, R75, 0x10, !P3 ;  /* 0x000000104b00780c */ /* 0x000fe40005f44270 */
[----:B------:R-:W-:Y:S02]  /*dd40*/  ISETP.GE.AND P3, PT, R73, 0x12, PT ;  /* 0x000000124900780c */ /* 0x000fe40003f66270 */
[----:B------:R-:W-:Y:S02]  /*dd50*/  ISETP.LT.OR P2, PT, R76, 0x11, P2 ;  /* 0x000000114c00780c */ /* 0x000fe40001741670 */
[----:B------:R-:W-:-:S02]  /*dd60*/  LOP3.LUT R16, R16, 0xfdffffff, RZ, 0xc0, !PT ;  /* 0xfdffffff10107812 */ /* 0x000fc400078ec0ff */
[----:B------:R-:W-:Y:S02]  /*dd70*/  FSEL R12, R12, -INF , !P2 ;  /* 0xff8000000c0c7808 */ /* 0x000fe40005000000 */
[----:B------:R-:W-:Y:S02]  /*dd80*/  ISETP.GT.AND P2, PT, R75, 0x11, !P3 ;  /* 0x000000114b00780c */ /* 0x000fe40005f44270 */
[----:B------:R-:W-:Y:S02]  /*dd90*/  VIADDMNMX R78, R3, R80, R78, PT ;  /* 0x00000050034e7246 */ /* 0x000fe4000380014e */
[----:B------:R-:W-:Y:S02]  /*dda0*/  ISETP.LT.OR P2, PT, R76, 0x12, P2 ;  /* 0x000000124c00780c */ /* 0x000fe40001741670 */
[----:B------:R-:W-:Y:S02]  /*ddb0*/  @P3 LOP3.LUT R16, R16, 0x2000000, RZ, 0xfc, !PT ;  /* 0x0200000010103812 */ /* 0x000fe400078efcff */
[----:B------:R-:W-:-:S02]  /*ddc0*/  ISETP.GE.AND P3, PT, R73, 0x19, PT ;  /* 0x000000194900780c */ /* 0x000fc40003f66270 */
        /* <DEDUP_REMOVED lines=55> */
[----:B0-----:R-:W-:Y:S02]  /*e140*/  FSEL R38, R38, -INF , !P2 ;  /* 0xff80000026267808 */ /* 0x001fe40005000000 */
        /* <DEDUP_REMOVED lines=88> */
[----:B------:R-:W-:Y:S02]  /*e6d0*/  FSEL R70, R70, -INF , !P5 ;  /* 0xff80000046467808 */ /* 0x000fe40006800000 */
[----:B------:R-:W-:-:S04]  /*e6e0*/  ISETP.GT.AND P5, PT, R75, RZ, !P6 ;  /* 0x000000ff4b00720c */ /* 0x000fc800077a4270 */
        /* <DEDUP_REMOVED lines=17> */
[----:B------:R-:W-:Y:S01]  /*e800*/  @P5 IMAD.HI.U32 R5, R3, UR4, RZ ;  /* 0x0000000403055c27 */ /* 0x000fe2000f8e00ff */
[----:B------:R-:W-:-:S13]  /*e810*/  PLOP3.LUT P5, PT, PT, PT, UP1, 0x80, 0x0 ;  /* 0x000000000000781c */ /* 0x000fda0003faf018 */
[----:B------:R-:W-:-:S04]  /*e820*/  @P5 SHF.R.U32.HI R3, RZ, UR5, R5 ;  /* 0x00000005ff035c19 */ /* 0x000fc80008011605 */
[----:B------:R-:W-:Y:S01]  /*e830*/  LOP3.LUT R3, RZ, R3, RZ, 0x33, !PT ;  /* 0x00000003ff037212 */ /* 0x000fe200078e33ff */
[----:B------:R-:W-:Y:S06]  /*e840*/  BRA `(.L_x_1507) ;  /* 0x0000000000187947 */ /* 0x000fec0003800000 */
.L_x_1506:
[----:B------:R-:W-:-:S06]  /*e850*/  UISETP.NE.AND UP1, UPT, UR7, 0x1, UPT ;  /* 0x000000010700788c */ /* 0x000fcc000bf25270 */
[----:B------:R-:W-:-:S05]  /*e860*/  PLOP3.LUT P5, PT, PT, PT, UP1, 0x80, 0x0 ;  /* 0x000000000000781c */ /* 0x000fca0003faf018 */
[----:B------:R-:W-:-:S08]  /*e870*/  @UP1 ULDC.64 UR4, c[0x0][0x9e8] ;  /* 0x00027a0000041ab9 */ /* 0x000fd00000000a00 */
[----:B------:R-:W-:Y:S01]  /*e880*/  @P5 IMAD.HI.U32 R5, R3, UR4, RZ ;  /* 0x0000000403055c27 */ /* 0x000fe2000f8e00ff */
[----:B------:R-:W-:-:S13]  /*e890*/  PLOP3.LUT P5, PT, PT, PT, UP1, 0x80, 0x0 ;  /* 0x000000000000781c */ /* 0x000fda0003faf018 */
[----:B------:R-:W-:-:S07]  /*e8a0*/  @P5 SHF.R.U32.HI R3, RZ, UR5, R5 ;  /* 0x00000005ff035c19 */ /* 0x000fce0008011605 */
.L_x_1507:
[----:B------:R-:W-:Y:S05]  /*e8b0*/  BSYNC B0 ;  /* 0x0000000000007941 */ /* 0x000fea0003800000 */
.L_x_1505:
[----:B------:R-:W-:-:S04]  /*e8c0*/  IMAD R3, R3, UR7, -R77 ;  /* 0x0000000703037c24 */ /* 0x000fc8000f8e0a4d */
[----:B------:R-:W-:-:S05]  /*e8d0*/  IMAD.IADD R3, R3, 0x1, -R156 ;  /* 0x0000000103037824 */ /* 0x000fca00078e0a9c */
[----:B------:R-:W-:Y:S02]  /*e8e0*/  VIMNMX R79, R79, R3, !PT ;  /* 0x000000034f4f7248 */ /* 0x000fe40007fe0100 */
[----:B------:R-:W-:-:S07]  /*e8f0*/  VIADDMNMX R78, R3, UR7, R78, PT ;  /* 0x00000007034e7c46 */ /* 0x000fce000b80014e */
.L_x_1504:
[----:B------:R-:W-:Y:S01]  /*e900*/  ISETP.GT.AND P1, PT, R79, 0x1, !P1 ;  /* 0x000000014f00780c */ /* 0x000fe20004f24270 */
[----:B------:R-:W-:Y:S01]  /*e910*/  ULDC UR51, c[0x0][0x988] ;  /* 0x0002620000337ab9 */ /* 0x000fe20000000800 */
[----:B------:R-:W2:Y:S02]  /*e920*/  LDL R82, [R1] ;  /* 0x0000000001527983 */ /* 0x000ea40000100800 */
[----:B------:R-:W-:Y:S02]  /*e930*/  ISETP.LT.OR P1, PT, R78, 0x2, P1 ;  /* 0x000000024e00780c */ /* 0x000fe40000f21670 */
[----:B------:R-:W3:Y:S02]  /*e940*/  LDL R83, [R1+0x70] ;  /* 0x0000700001537983 */ /* 0x000ee40000100800 */
[----:B------:R-:W-:Y:S02]  /*e950*/  FSEL R7, R7, -INF , !P1 ;  /* 0xff80000007077808 */ /* 0x000fe40004800000 */
[----:B------:R-:W-:Y:S01]  /*e960*/  LOP3.LUT P1, RZ, R16, 0x1, RZ, 0xc0, !PT ;  /* 0x0000000110ff7812 */ /* 0x000fe2000782c0ff */
[----:B------:R-:W4:Y:S03]  /*e970*/  LDL R81, [R1+0x8] ;  /* 0x0000080001517983 */ /* 0x000f260000100800 */
[----:B------:R-:W-:Y:S01]  /*e980*/  ISETP.GT.AND P1, PT, R79, 0x8, !P1 ;  /* 0x000000084f00780c */ /* 0x000fe20004f24270 */
[----:B------:R-:W5:Y:S03]  /*e990*/  LDL R80, [R1+0x4] ;  /* 0x0000040001507983 */ /* 0x000f660000100800 */
[----:B------:R-:W-:-:S04]  /*e9a0*/  ISETP.LT.OR P1, PT, R78, 0x9, P1 ;  /* 0x000000094e00780c */ /* 0x000fc80000f21670 */
[----:B------:R-:W-:Y:S02]  /*e9b0*/  FSEL R10, R10, -INF , !P1 ;  /* 0xff8000000a0a7808 */ /* 0x000fe40004800000 */
[----:B------:R-:W-:-:S04]  /*e9c0*/  LOP3.LUT P1, RZ, R16, 0x2, RZ, 0xc0, !PT ;  /* 0x0000000210ff7812 */ /* 0x000fc8000782c0ff */
[----:B------:R-:W-:Y:S02]  /*e9d0*/  ISETP.GT.AND P1, PT, R79, 0x9, !P1 ;  /* 0x000000094f00780c */ /* 0x000fe40004f24270 */
[----:B------:R-:W-:Y:S02]  /*e9e0*/  LOP3.LUT P5, RZ, R16, 0x4, RZ, 0xc0, !PT ;  /* 0x0000000410ff7812 */ /* 0x000fe400078ac0ff */
[----:B------:R-:W-:-:S04]  /*e9f0*/  ISETP.LT.OR P1, PT, R78, 0xa, P1 ;  /* 0x0000000a4e00780c */ /* 0x000fc80000f21670 */
[----:B------:R-:W-:Y:S02]  /*ea00*/  FSEL R11, R11, -INF , !P1 ;  /* 0xff8000000b0b7808 */ /* 0x000fe40004800000 */
        /* <DEDUP_REMOVED lines=31> */
[----:B------:R-:W-:Y:S02]  /*ec00*/  LOP3.LUT P1, RZ, R16, 0x40000, RZ, 0xc0, !PT ;  /* 0x0004000010ff7812 */ /* 0x000fe4000782c0ff */
[----:B------:R-:W-:Y:S02]  /*ec10*/  FMNMX.FTZ R3, R4, R74, !PT ;  /* 0x0000004a04037209 */ /* 0x000fe40007810000 */
[----:B------:R-:W-:Y:S02]  /*ec20*/  ISETP.GT.AND P1, PT, R79, 0x30, !P1 ;  /* 0x000000304f00780c */ /* 0x000fe40004f24270 */
[----:B------:R-:W-:Y:S02]  /*ec30*/  FMNMX.FTZ R3, R8, R3, !PT ;  /* 0x0000000308037209 */ /* 0x000fe40007810000 */
        /* <DEDUP_REMOVED lines=15> */
[----:B------:R-:W-:Y:S02]  /*ed30*/  LOP3.LUT P5, RZ, R16, 0x8000, RZ, 0xc0, !PT ;  /* 0x0000800010ff7812 */ /* 0x000fe400078ac0ff */
[----:B------:R-:W-:Y:S02]  /*ed40*/  FMNMX.FTZ R3, R27, R3, !PT ;  /* 0x000000031b037209 */ /* 0x000fe40007810000 */
[----:B------:R-:W-:Y:S02]  /*ed50*/  FSEL R40, R40, -INF , !P1 ;  /* 0xff80000028287808 */ /* 0x000fe40004800000 */
[----:B------:R-:W-:-:S02]  /*ed60*/  ISETP.GT.AND P1, PT, R79, 0x39, !P5 ;  /* 0x000000394f00780c */ /* 0x000fc40006f24270 */
[----:B------:R-:W-:Y:S02]  /*ed70*/  FMNMX.FTZ R3, R30, R3, !PT ;  /* 0x000000031e037209 */ /* 0x000fe40007810000 */
[----:B------:R-:W-:Y:S02]  /*ed80*/  ISETP.LT.OR P1, PT, R78, 0x3a, P1 ;  /* 0x0000003a4e00780c */ /* 0x000fe40000f21670 */
[----:B------:R-:W-:Y:S02]  /*ed90*/  FMNMX.FTZ R3, R31, R3, !PT ;  /* 0x000000031f037209 */ /* 0x000fe40007810000 */
[----:B------:R-:W-:Y:S02]  /*eda0*/  FSEL R41, R41, -INF , !P1 ;  /* 0xff80000029297808 */ /* 0x000fe40004800000 */
[----:B------:R-:W-:Y:S02]  /*edb0*/  FMNMX.FTZ R3, R34, R3, !PT ;  /* 0x0000000322037209 */ /* 0x000fe40007810000 */
        /* <DEDUP_REMOVED lines=43> */
[----:B------:R-:W-:Y:S01]  /*f070*/  LOP3.LUT P1, RZ, R16, 0x100, RZ, 0xc0, !PT ;  /* 0x0000010010ff7812 */ /* 0x000fe2000782c0ff */
[----:B------:R-:W0:Y:S03]  /*f080*/  SHFL.BFLY PT, R5, R3, 0x2, 0x1f ;  /* 0x0c401f0003057f89 */ /* 0x000e2600000e0000 */
[----:B------:R-:W-:-:S04]  /*f090*/  ISETP.GT.AND P1, PT, R79, 0x58, !P1 ;  /* 0x000000584f00780c */ /* 0x000fc80004f24270 */
[----:B------:R-:W-:-:S04]  /*f0a0*/  ISETP.LT.OR P1, PT, R78, 0x59, P1 ;  /* 0x000000594e00780c */ /* 0x000fc80000f21670 */
[----:B------:R-:W-:Y:S02]  /*f0b0*/  FSEL R56, R56, -INF , !P1 ;  /* 0xff80000038387808 */ /* 0x000fe40004800000 */
[----:B------:R-:W-:-:S04]  /*f0c0*/  LOP3.LUT P1, RZ, R16, 0x80, RZ, 0xc0, !PT ;  /* 0x0000008010ff7812 */ /* 0x000fc8000782c0ff */
[----:B------:R-:W-:-:S04]  /*f0d0*/  ISETP.GT.AND P1, PT, R79, 0x59, !P1 ;  /* 0x000000594f00780c */ /* 0x000fc80004f24270 */
[----:B------:R-:W-:Y:S02]  /*f0e0*/  ISETP.LT.OR P1, PT, R78, 0x5a, P1 ;  /* 0x0000005a4e00780c */ /* 0x000fe40000f21670 */
[----:B0-----:R-:W-:Y:S02]  /*f0f0*/  FMNMX.FTZ R5, R3, R5, !PT ;  /* 0x0000000503057209 */ /* 0x001fe40007810000 */
[----:B------:R-:W-:Y:S02]  /*f100*/  FSEL R57, R57, -INF , !P1 ;  /* 0xff80000039397808 */ /* 0x000fe40004800000 */
[----:B------:R-:W-:Y:S01]  /*f110*/  LOP3.LUT P1, RZ, R16, 0x40, RZ, 0xc0, !PT ;  /* 0x0000004010ff7812 */ /* 0x000fe2000782c0ff */
[----:B------:R-:W0:Y:S03]  /*f120*/  SHFL.BFLY PT, R3, R5, 0x1, 0x1f ;  /* 0x0c201f0005037f89 */ /* 0x000e2600000e0000 */
[----:B------:R-:W-:-:S04]  /*f130*/  ISETP.GT.AND P1, PT, R79, 0x60, !P1 ;  /* 0x000000604f00780c */ /* 0x000fc80004f24270 */
[----:B------:R-:W-:-:S04]  /*f140*/  ISETP.LT.OR P1, PT, R78, 0x61, P1 ;  /* 0x000000614e00780c */ /* 0x000fc80000f21670 */
[----:B------:R-:W-:Y:S02]  /*f150*/  FSEL R60, R60, -INF , !P1 ;  /* 0xff8000003c3c7808 */ /* 0x000fe40004800000 */
[----:B------:R-:W-:-:S04]  /*f160*/  LOP3.LUT P1, RZ, R16, 0x10, RZ, 0xc0, !PT ;  /* 0x0000001010ff7812 */ /* 0x000fc8000782c0ff */
[----:B------:R-:W-:Y:S02]  /*f170*/  ISETP.GT.AND P1, PT, R79, 0x61, !P1 ;  /* 0x000000614f00780c */ /* 0x000fe40004f24270 */
[----:B------:R-:W-:Y:S02]  /*f180*/  LOP3.LUT P5, RZ, R16, 0x8, RZ, 0xc0, !PT ;  /* 0x0000000810ff7812 */ /* 0x000fe400078ac0ff */
[----:B------:R-:W-:-:S04]  /*f190*/  ISETP.LT.OR P1, PT, R78, 0x62, P1 ;  /* 0x000000624e00780c */ /* 0x000fc80000f21670 */
[----:B------:R-:W-:Y:S02]  /*f1a0*/  FSEL R61, R61, -INF , !P1 ;  /* 0xff8000003d3d7808 */ /* 0x000fe40004800000 */
[----:B------:R-:W-:Y:S02]  /*f1b0*/  ISETP.GT.AND P1, PT, R79, 0x68, !P5 ;  /* 0x000000684f00780c */ /* 0x000fe40006f24270 */
[----:B0-----:R-:W-:Y:S02]  /*f1c0*/  FMNMX.FTZ R5, R5, R3, !PT ;  /* 0x0000000305057209 */ /* 0x001fe40007810000 */
[----:B------:R-:W-:-:S03]  /*f1d0*/  ISETP.LT.OR P1, PT, R78, 0x69, P1 ;  /* 0x000000694e00780c */ /* 0x000fc60000f21670 */
[----:B------:R-:W-:Y:S01]  /*f1e0*/  FMUL.FTZ R3, R5, UR51 ;  /* 0x0000003305037c20 */ /* 0x000fe20008410000 */
[----:B------:R-:W-:Y:S02]  /*f1f0*/  FSEL R65, R65, -INF , !P1 ;  /* 0xff80000041417808 */ /* 0x000fe40004800000 */
[----:B------:R-:W-:Y:S02]  /*f200*/  FSETP.NEU.FTZ.AND P1, PT, R5, -INF , PT ;  /* 0xff8000000500780b */ /* 0x000fe40003f3d000 */
[----:B------:R-:W-:Y:S02]  /*f210*/  ISETP.GT.AND P6, PT, R79, RZ, !P6 ;  /* 0x000000ff4f00720c */ /* 0x000fe400077c4270 */
[----:B------:R-:W-:Y:S02]  /*f220*/  FSEL R3, R3, RZ, P1 ;  /* 0x000000ff03037208 */ /* 0x000fe40000800000 */
[----:B------:R-:W-:-:S03]  /*f230*/  ISETP.LT.OR P6, PT, R78, 0x1, P6 ;  /* 0x000000014e00780c */ /* 0x000fc600037c1670 */
        /* <DEDUP_REMOVED lines=32> */
[----:B------:R-:W-:-:S04]  /*f440*/  FSEL R72, R6, -INF , !P6 ;  /* 0xff80000006487808 */ /* 0x000fc80007000000 */
[----:B------:R-:W-:-:S04]  /*f450*/  FMNMX.FTZ R75, R72, R7, !PT ;  /* 0x00000007484b7209 */ /* 0x000fc80007810000 */
        /* <DEDUP_REMOVED lines=20> */
[----:B------:R-:W-:Y:S02]  /*f5a0*/  FMNMX.FTZ R6, R56, R75, !PT ;  /* 0x0000004b38067209 */ /* 0x000fe40007810000 */
[----:B------:R-:W-:Y:S02]  /*f5b0*/  LOP3.LUT P5, RZ, R16, 0x4000000, RZ, 0xc0, !PT ;  /* 0x0400000010ff7812 */ /* 0x000fe400078ac0ff */
[----:B------:R-:W-:Y:S02]  /*f5c0*/  FMNMX.FTZ R75, R57, R6, !PT ;  /* 0x00000006394b7209 */ /* 0x000fe40007810000 */
[----:B------:R-:W-:Y:S02]  /*f5d0*/  ISETP.GT.AND P1, PT, R79, 0x69, !P5 ;  /* 0x000000694f00780c */ /* 0x000fe40006f24270 */
[----:B------:R-:W-:Y:S02]  /*f5e0*/  FMNMX.FTZ R6, R60, R75, !PT ;  /* 0x0000004b3c067209 */ /* 0x000fe40007810000 */
[----:B------:R-:W-:-:S02]  /*f5f0*/  ISETP.LT.OR P1, PT, R78, 0x6a, P1 ;  /* 0x0000006a4e00780c */ /* 0x000fc40000f21670 */
[----:B------:R-:W-:Y:S02]  /*f600*/  ISETP.GT.AND P2, PT, R79, 0x70, !P2 ;  /* 0x000000704f00780c */ /* 0x000fe40005744270 */
[----:B------:R-:W-:Y:S02]  /*f610*/  FMNMX.FTZ R6, R61, R6, !PT ;  /* 0x000000063d067209 */ /* 0x000fe40007810000 */
[----:B------:R-:W-:Y:S02]  /*f620*/  FSEL R64, R64, -INF , !P1 ;  /* 0xff80000040407808 */ /* 0x000fe40004800000 */
[----:B------:R-:W-:Y:S02]  /*f630*/  ISETP.GT.AND P3, PT, R79, 0x71, !P3 ;  /* 0x000000714f00780c */ /* 0x000fe40005f64270 */
[----:B------:R-:W-:Y:S02]  /*f640*/  ISETP.LT.OR P2, PT, R78, 0x71, P2 ;  /* 0x000000714e00780c */ /* 0x000fe40001741670 */
[----:B------:R-:W-:-:S02]  /*f650*/  FMNMX.FTZ R6, R65, R6, !PT ;  /* 0x0000000641067209 */ /* 0x000fc40007810000 */
[----:B------:R-:W-:Y:S02]  /*f660*/  LOP3.LUT P5, RZ, R16, 0x8000000, RZ, 0xc0, !PT ;  /* 0x0800000010ff7812 */ /* 0x000fe400078ac0ff */
[C---:B------:R-:W-:Y:S02]  /*f670*/  ISETP.GT.AND P4, PT, R79.reuse, 0x78, !P4 ;  /* 0x000000784f00780c */ /* 0x040fe40006784270 */
[----:B------:R-:W-:Y:S02]  /*f680*/  ISETP.LT.OR P3, PT, R78, 0x72, P3 ;  /* 0x000000724e00780c */ /* 0x000fe40001f61670 */
[----:B------:R-:W-:Y:S02]  /*f690*/  FSEL R66, R66, -INF , !P2 ;  /* 0xff80000042427808 */ /* 0x000fe40005000000 */
[----:B------:R-:W-:Y:S02]  /*f6a0*/  FMNMX.FTZ R6, R64, R6, !PT ;  /* 0x0000000640067209 */ /* 0x000fe40007810000 */
[----:B------:R-:W-:-:S02]  /*f6b0*/  ISETP.GT.AND P1, PT, R79, 0x79, !P5 ;  /* 0x000000794f00780c */ /* 0x000fc40006f24270 */
[----:B------:R-:W-:Y:S02]  /*f6c0*/  ISETP.LT.OR P4, PT, R78, 0x79, P4 ;  /* 0x000000794e00780c */ /* 0x000fe40002781670 */
[----:B------:R-:W-:Y:S02]  /*f6d0*/  FSEL R68, R68, -INF , !P3 ;  /* 0xff80000044447808 */ /* 0x000fe40005800000 */
[----:B------:R-:W-:Y:S02]  /*f6e0*/  FMNMX.FTZ R6, R66, R6, !PT ;  /* 0x0000000642067209 */ /* 0x000fe40007810000 */
[----:B------:R-:W-:Y:S02]  /*f6f0*/  ISETP.LT.OR P1, PT, R78, 0x7a, P1 ;  /* 0x0000007a4e00780c */ /* 0x000fe40000f21670 */
[----:B------:R-:W-:Y:S02]  /*f700*/  FSEL R0, R0, -INF , !P4 ;  /* 0xff80000000007808 */ /* 0x000fe40006000000 */
[----:B------:R-:W-:-:S02]  /*f710*/  FMNMX.FTZ R6, R68, R6, !PT ;  /* 0x0000000644067209 */ /* 0x000fc40007810000 */
[----:B------:R-:W-:Y:S02]  /*f720*/  FSEL R71, R71, -INF , !P1 ;  /* 0xff80000047477808 */ /* 0x000fe40004800000 */
[----:B------:R-:W-:-:S04]  /*f730*/  FMNMX.FTZ R6, R0, R6, !PT ;  /* 0x0000000600067209 */ /* 0x000fc80007810000 */
[----:B------:R-:W-:-:S05]  /*f740*/  FMNMX.FTZ R6, R71, R6, !PT ;  /* 0x0000000647067209 */ /* 0x000fca0007810000 */
[----:B------:R-:W0:Y:S01]  /*f750*/  SHFL.BFLY PT, R75, R6, 0x2, 0x1f ;  /* 0x0c401f00064b7f89 */ /* 0x000e2200000e0000 */
[----:B------:R-:W-:Y:S08]  /*f760*/  MUFU.EX2 R8, R4 ;  /* 0x0000000400087308 */ /* 0x000ff00000000800 */
[----:B------:R-:W1:Y:S01]  /*f770*/  MUFU.EX2 R74, R74 ;  /* 0x0000004a004a7308 */ /* 0x000e620000000800 */
[----:B0-----:R-:W-:Y:S01]  /*f780*/  FMNMX.FTZ R6, R6, R75, !PT ;  /* 0x0000004b06067209 */ /* 0x001fe20007810000 */
[----:B-1----:R-:W-:Y:S01]  /*f790*/  FADD.FTZ R4, R8, R74 ;  /* 0x0000004a08047221 */ /* 0x002fe20000010000 */
[----:B------:R-:W-:-:S05]  /*f7a0*/  F2FP.BF16.F32.PACK_AB R8, R74, R8 ;  /* 0x000000084a08723e */ /* 0x000fca00000010ff */
[----:B------:R-:W-:Y:S08]  /*f7b0*/  MUFU.EX2 R74, R30 ;  /* 0x0000001e004a7308 */ /* 0x000ff00000000800 */
[----:B------:R0:W-:Y:S02]  /*f7c0*/  MUFU.EX2 R30, R38 ;  /* 0x00000026001e7308 */ /* 0x0001e40000000800 */
[----:B0-----:R-:W0:Y:S06]  /*f7d0*/  SHFL.BFLY PT, R38, R6, 0x1, 0x1f ;  /* 0x0c201f0006267f89 */ /* 0x001e2c00000e0000 */
[----:B------:R-:W1:Y:S08]  /*f7e0*/  MUFU.EX2 R73, R73 ;  /* 0x0000004900497308 */ /* 0x000e700000000800 */
[----:B------:R-:W2:Y:S01]  /*f7f0*/  MUFU.EX2 R9, R9 ;  /* 0x0000000900097308 */ /* 0x000ea20000000800 */
[----:B0-----:R-:W-:-:S04]  /*f800*/  FMNMX.FTZ R6, R6, R38, !PT ;  /* 0x0000002606067209 */ /* 0x001fc80007810000 */
[C---:B------:R-:W-:Y:S01]  /*f810*/  FSETP.NEU.FTZ.AND P1, PT, R6.reuse, -INF , PT ;  /* 0xff8000000600780b */ /* 0x040fe20003f3d000 */
[----:B------:R-:W-:Y:S02]  /*f820*/  FMUL.FTZ R75, R6, UR51 ;  /* 0x00000033064b7c20 */ /* 0x000fe40008410000 */
[----:B------:R-:W0:Y:S03]  /*f830*/  MUFU.EX2 R12, R12 ;  /* 0x0000000c000c7308 */ /* 0x000e260000000800 */
[----:B------:R-:W-:-:S05]  /*f840*/  FSEL R75, R75, RZ, P1 ;  /* 0x000000ff4b4b7208 */ /* 0x000fca0000800000 */
[----:B------:R-:W3:Y:S01]  /*f850*/  MUFU.EX2 R13, R13 ;  /* 0x0000000d000d7308 */ /* 0x000ee20000000800 */
[--C-:B------:R-:W-:Y:S01]  /*f860*/  FFMA.FTZ R72, R72, UR51, -R75.reuse ;  /* 0x0000003348487c23 */ /* 0x100fe2000801084b */
[--C-:B------:R-:W-:Y:S01]  /*f870*/  FFMA.FTZ R7, R7, UR51, -R75.reuse ;  /* 0x0000003307077c23 */ /* 0x100fe2000801084b */
[----:B-1----:R-:W-:Y:S01]  /*f880*/  FADD.FTZ R4, R73, R4 ;  /* 0x0000000449047221 */ /* 0x002fe20000010000 */
[----:B------:R-:W-:-:S04]  /*f890*/  FFMA.FTZ R10, R10, UR51, -R75 ;  /* 0x000000330a0a7c23 */ /* 0x000fc8000801084b */
[----:B------:R-:W1:Y:S01]  /*f8a0*/  MUFU.EX2 R20, R20 ;  /* 0x0000001400147308 */ /* 0x000e620000000800 */
[----:B------:R-:W-:Y:S01]  /*f8b0*/  FFMA.FTZ R11, R11, UR51, -R75 ;  /* 0x000000330b0b7c23 */ /* 0x000fe2000801084b */
[----:B--2---:R-:W-:-:S06]  /*f8c0*/  FADD.FTZ R4, R9, R4 ;  /* 0x0000000409047221 */ /* 0x004fcc0000010000 */
[----:B------:R-:W-:Y:S01]  /*f8d0*/  MUFU.EX2 R72, R72 ;  /* 0x0000004800487308 */ /* 0x000fe20000000800 */
[----:B0-----:R-:W-:-:S07]  /*f8e0*/  FADD.FTZ R4, R12, R4 ;  /* 0x000000040c047221 */ /* 0x001fce0000010000 */
[----:B------:R-:W0:Y:S01]  /*f8f0*/  MUFU.EX2 R7, R7 ;  /* 0x0000000700077308 */ /* 0x000e220000000800 */
[----:B------:R-:W-:-:S07]  /*f900*/  FFMA.FTZ R14, R14, UR51, -R75 ;  /* 0x000000330e0e7c23 */ /* 0x000fce000801084b */
[----:B------:R-:W2:Y:S01]  /*f910*/  MUFU.EX2 R21, R21 ;  /* 0x0000001500157308 */ /* 0x000ea20000000800 */
[----:B------:R-:W-:-:S07]  /*f920*/  FFMA.FTZ R15, R15, UR51, -R75 ;  /* 0x000000330f0f7c23 */ /* 0x000fce000801084b */
[----:B------:R4:W5:Y:S01]  /*f930*/  MUFU.EX2 R38, R10 ;  /* 0x0000000a00267308 */ /* 0x0009620000000800 */
[--C-:B------:R-:W-:Y:S01]  /*f940*/  FFMA.FTZ R24, R24, UR51, -R75.reuse ;  /* 0x0000003318187c23 */ /* 0x100fe2000801084b */
[--C-:B------:R-:W-:Y:S01]  /*f950*/  FFMA.FTZ R25, R25, UR51, -R75.reuse ;  /* 0x0000003319197c23 */ /* 0x100fe2000801084b */
[----:B------:R-:W-:-:S05]  /*f960*/  FFMA.FTZ R28, R28, UR51, -R75 ;  /* 0x000000331c1c7c23 */ /* 0x000fca000801084b */
[----:B------:R-:W5:Y:S01]  /*f970*/  MUFU.EX2 R26, R26 ;  /* 0x0000001a001a7308 */ /* 0x000f620000000800 */
[----:B----4-:R-:W-:Y:S01]  /*f980*/  F2FP.BF16.F32.PACK_AB R10, R9, R73 ;  /* 0x00000049090a723e */ /* 0x010fe200000010ff */
[--C-:B------:R-:W-:Y:S01]  /*f990*/  FFMA.FTZ R29, R29, UR51, -R75.reuse ;  /* 0x000000331d1d7c23 */ /* 0x100fe2000801084b */
[--C-:B------:R-:W-:Y:S01]  /*f9a0*/  FFMA.FTZ R32, R32, UR51, -R75.reuse ;  /* 0x0000003320207c23 */ /* 0x100fe2000801084b */
[--C-:B------:R-:W-:Y:S01]  /*f9b0*/  FFMA.FTZ R33, R33, UR51, -R75.reuse ;  /* 0x0000003321217c23 */ /* 0x100fe2000801084b */
[----:B------:R-:W-:-:S03]  /*f9c0*/  FFMA.FTZ R36, R36, UR51, -R75 ;  /* 0x0000003324247c23 */ /* 0x000fc6000801084b */
[----:B------:R-:W4:Y:S01]  /*f9d0*/  MUFU.EX2 R11, R11 ;  /* 0x0000000b000b7308 */ /* 0x000f220000000800 */
[--C-:B------:R-:W-:Y:S01]  /*f9e0*/  FFMA.FTZ R37, R37, UR51, -R75.reuse ;  /* 0x0000003325257c23 */ /* 0x100fe2000801084b */
[--C-:B------:R-:W-:Y:S01]  /*f9f0*/  FFMA.FTZ R40, R40, UR51, -R75.reuse ;  /* 0x0000003328287c23 */ /* 0x100fe2000801084b */
[--C-:B------:R-:W-:Y:S01]  /*fa00*/  FFMA.FTZ R41, R41, UR51, -R75.reuse ;  /* 0x0000003329297c23 */ /* 0x100fe2000801084b */
[--C-:B------:R-:W-:Y:S01]  /*fa10*/  FFMA.FTZ R44, R44, UR51, -R75.reuse ;  /* 0x000000332c2c7c23 */ /* 0x100fe2000801084b */
[--C-:B------:R-:W-:Y:S01]  /*fa20*/  FFMA.FTZ R45, R45, UR51, -R75.reuse ;  /* 0x000000332d2d7c23 */ /* 0x100fe2000801084b */
[--C-:B------:R-:W-:Y:S01]  /*fa30*/  FFMA.FTZ R48, R48, UR51, -R75.reuse ;  /* 0x0000003330307c23 */ /* 0x100fe2000801084b */
[--C-:B------:R-:W-:Y:S01]  /*fa40*/  FFMA.FTZ R49, R49, UR51, -R75.reuse ;  /* 0x0000003331317c23 */ /* 0x100fe2000801084b */
        /* <DEDUP_REMOVED lines=13> */
[C---:B---3--:R-:W-:Y:S01]  /*fb20*/  FADD.FTZ R9, R13.reuse, R4 ;  /* 0x000000040d097221 */ /* 0x048fe20000010000 */
[----:B------:R3:W4:Y:S01]  /*fb30*/  MUFU.EX2 R75, R14 ;  /* 0x0000000e004b7308 */ /* 0x0007220000000800 */
[----:B------:R-:W-:-:S02]  /*fb40*/  F2FP.BF16.F32.PACK_AB R12, R13, R12 ;  /* 0x0000000c0d0c723e */ /* 0x000fc400000010ff */
[----:B-1----:R-:W-:Y:S01]  /*fb50*/  FADD.FTZ R4, R20, R9 ;  /* 0x0000000914047221 */ /* 0x002fe20000010000 */
[----:B0-----:R-:W-:-:S04]  /*fb60*/  FADD.FTZ R13, R72, R7 ;  /* 0x00000007480d7221 */ /* 0x001fc80000010000 */
[----:B------:R-:W0:Y:S01]  /*fb70*/  MUFU.EX2 R15, R15 ;  /* 0x0000000f000f7308 */ /* 0x000e220000000800 */
[C---:B--2---:R-:W-:Y:S01]  /*fb80*/  FADD.FTZ R9, R21.reuse, R4 ;  /* 0x0000000415097221 */ /* 0x044fe20000010000 */
[----:B---3--:R-:W-:Y:S01]  /*fb90*/  F2FP.BF16.F32.PACK_AB R14, R21, R20 ;  /* 0x00000014150e723e */ /* 0x008fe200000010ff */
[----:B-----5:R-:W-:Y:S02]  /*fba0*/  FADD.FTZ R20, R38, R13 ;  /* 0x0000000d26147221 */ /* 0x020fe40000010000 */
[----:B------:R-:W-:-:S03]  /*fbb0*/  FADD.FTZ R4, R26, R9 ;  /* 0x000000091a047221 */ /* 0x000fc60000010000 */
[----:B------:R-:W1:Y:S01]  /*fbc0*/  MUFU.EX2 R76, R24 ;  /* 0x00000018004c7308 */ /* 0x000e620000000800 */
[----:B----4-:R-:W-:Y:S01]  /*fbd0*/  FADD.FTZ R20, R11, R20 ;  /* 0x000000140b147221 */ /* 0x010fe20000010000 */
[----:B------:R-:W-:-:S06]  /*fbe0*/  FADD.FTZ R9, R27, R4 ;  /* 0x000000041b097221 */ /* 0x000fcc0000010000 */
[----:B------:R-:W2:Y:S01]  /*fbf0*/  MUFU.EX2 R25, R25 ;  /* 0x0000001900197308 */ /* 0x000ea20000000800 */
[----:B------:R-:W-:Y:S01]  /*fc00*/  FADD.FTZ R20, R75, R20 ;  /* 0x000000144b147221 */ /* 0x000fe20000010000 */
[----:B------:R-:W-:Y:S01]  /*fc10*/  FADD.FTZ R4, R74, R9 ;  /* 0x000000094a047221 */ /* 0x000fe20000010000 */
[----:B------:R-:W-:-:S05]  /*fc20*/  F2FP.BF16.F32.PACK_AB R9, R7, R72 ;  /* 0x000000480709723e */ /* 0x000fca00000010ff */
[----:B------:R-:W3:Y:S01]  /*fc30*/  MUFU.EX2 R31, R31 ;  /* 0x0000001f001f7308 */ /* 0x000ee20000000800 */
[----:B0-----:R-:W-:-:S07]  /*fc40*/  FADD.FTZ R7, R15, R20 ;  /* 0x000000140f077221 */ /* 0x001fce0000010000 */
[----:B------:R-:W0:Y:S01]  /*fc50*/  MUFU.EX2 R28, R28 ;  /* 0x0000001c001c7308 */ /* 0x000e220000000800 */
[----:B-1----:R-:W-:-:S07]  /*fc60*/  FADD.FTZ R20, R76, R7 ;  /* 0x000000074c147221 */ /* 0x002fce0000010000 */
[----:B------:R-:W1:Y:S08]  /*fc70*/  MUFU.EX2 R34, R34 ;  /* 0x0000002200227308 */ /* 0x000e700000000800 */
[----:B------:R-:W4:Y:S01]  /*fc80*/  MUFU.EX2 R77, R29 ;  /* 0x0000001d004d7308 */ /* 0x000f220000000800 */
[----:B--2---:R-:W-:-:S07]  /*fc90*/  FADD.FTZ R7, R25, R20 ;  /* 0x0000001419077221 */ /* 0x004fce0000010000 */
[----:B------:R-:W2:Y:S08]  /*fca0*/  MUFU.EX2 R35, R35 ;  /* 0x0000002300237308 */ /* 0x000eb00000000800 */
[----:B------:R-:W5:Y:S08]  /*fcb0*/  MUFU.EX2 R32, R32 ;  /* 0x0000002000207308 */ /* 0x000f700000000800 */
[----:B------:R-:W5:Y:S01]  /*fcc0*/  MUFU.EX2 R33, R33 ;  /* 0x0000002100217308 */ /* 0x000f620000000800 */
[----:B---3--:R-:W-:Y:S01]  /*fcd0*/  FADD.FTZ R4, R31, R4 ;  /* 0x000000041f047221 */ /* 0x008fe20000010000 */
[----:B0-----:R-:W-:-:S03]  /*fce0*/  FADD.FTZ R20, R28, R7 ;  /* 0x000000071c147221 */ /* 0x001fc60000010000 */
[----:B-1----:R-:W-:Y:S01]  /*fcf0*/  FADD.FTZ R4, R34, R4 ;  /* 0x0000000422047221 */ /* 0x002fe20000010000 */
[----:B----4-:R-:W-:Y:S01]  /*fd00*/  FADD.FTZ R7, R77, R20 ;  /* 0x000000144d077221 */ /* 0x010fe20000010000 */
[----:B------:R-:W-:Y:S02]  /*fd10*/  F2FP.BF16.F32.PACK_AB R24, R27, R26 ;  /* 0x0000001a1b18723e */ /* 0x000fe400000010ff */
[----:B--2---:R-:W-:Y:S01]  /*fd20*/  FADD.FTZ R21, R35, R4 ;  /* 0x0000000423157221 */ /* 0x004fe20000010000 */
[----:B-----5:R-:W-:Y:S01]  /*fd30*/  FADD.FTZ R4, R32, R7 ;  /* 0x0000000720047221 */ /* 0x020fe20000010000 */
[C---:B------:R-:W-:Y:S02]  /*fd40*/  F2FP.BF16.F32.PACK_AB R27, R33.reuse, R32 ;  /* 0x00000020211b723e */ /* 0x040fe400000010ff */
[----:B------:R-:W2:Y:S01]  /*fd50*/  LDL R32, [R1+0x74] ;  /* 0x0000740001207983 */ /* 0x000ea20000100800 */
[----:B------:R-:W0:Y:S08]  /*fd60*/  MUFU.EX2 R39, R39 ;  /* 0x0000002700277308 */ /* 0x000e300000000800 */
[----:B------:R-:W1:Y:S08]  /*fd70*/  MUFU.EX2 R29, R36 ;  /* 0x00000024001d7308 */ /* 0x000e700000000800 */
[----:B------:R-:W3:Y:S08]  /*fd80*/  MUFU.EX2 R42, R42 ;  /* 0x0000002a002a7308 */ /* 0x000ef00000000800 */
[----:B------:R-:W4:Y:S01]  /*fd90*/  MUFU.EX2 R37, R37 ;  /* 0x0000002500257308 */ /* 0x000f220000000800 */
[----:B------:R-:W-:Y:S01]  /*fda0*/  FADD.FTZ R20, R30, R21 ;  /* 0x000000151e147221 */ /* 0x000fe20000010000 */
[----:B------:R-:W-:-:S06]  /*fdb0*/  FADD.FTZ R4, R33, R4 ;  /* 0x0000000421047221 */ /* 0x000fcc0000010000 */
[----:B------:R-:W5:Y:S08]  /*fdc0*/  MUFU.EX2 R43, R43 ;  /* 0x0000002b002b7308 */ /* 0x000f700000000800 */
[----:B------:R-:W5:Y:S01]  /*fdd0*/  MUFU.EX2 R40, R40 ;  /* 0x0000002800287308 */ /* 0x000f620000000800 */
[----:B0-----:R-:W-:Y:S01]  /*fde0*/  FADD.FTZ R7, R39, R20 ;  /* 0x0000001427077221 */ /* 0x001fe20000010000 */
[----:B-1----:R-:W-:-:S06]  /*fdf0*/  FADD.FTZ R4, R29, R4 ;  /* 0x000000041d047221 */ /* 0x002fcc0000010000 */
[----:B------:R-:W0:Y:S08]  /*fe00*/  MUFU.EX2 R46, R46 ;  /* 0x0000002e002e7308 */ /* 0x000e300000000800 */
[----:B------:R-:W1:Y:S01]  /*fe10*/  MUFU.EX2 R41, R41 ;  /* 0x0000002900297308 */ /* 0x000e620000000800 */
[----:B---3--:R-:W-:Y:S01]  /*fe20*/  FADD.FTZ R20, R42, R7 ;  /* 0x000000072a147221 */ /* 0x008fe20000010000 */
[----:B----4-:R-:W-:-:S06]  /*fe30*/  FADD.FTZ R7, R37, R4 ;  /* 0x0000000425077221 */ /* 0x010fcc0000010000 */
[----:B------:R-:W-:Y:S08]  /*fe40*/  MUFU.EX2 R47, R47 ;  /* 0x0000002f002f7308 */ /* 0x000ff00000000800 */
[----:B------:R-:W3:Y:S01]  /*fe50*/  MUFU.EX2 R44, R44 ;  /* 0x0000002c002c7308 */ /* 0x000ee20000000800 */
[----:B-----5:R-:W-:Y:S01]  /*fe60*/  FADD.FTZ R21, R43, R20 ;  /* 0x000000142b157221 */ /* 0x020fe20000010000 */
[----:B------:R-:W-:-:S06]  /*fe70*/  FADD.FTZ R4, R40, R7 ;  /* 0x0000000728047221 */ /* 0x000fcc0000010000 */
[----:B------:R-:W-:Y:S01]  /*fe80*/  MUFU.EX2 R50, R50 ;  /* 0x0000003200327308 */ /* 0x000fe20000000800 */
[----:B------:R-:W-:-:S07]  /*fe90*/  F2FP.BF16.F32.PACK_AB R11, R11, R38 ;  /* 0x000000260b0b723e */ /* 0x000fce00000010ff */
[----:B------:R-:W4:Y:S01]  /*fea0*/  MUFU.EX2 R45, R45 ;  /* 0x0000002d002d7308 */ /* 0x000f220000000800 */
[----:B0-----:R-:W-:Y:S01]  /*feb0*/  FADD.FTZ R20, R46, R21 ;  /* 0x000000152e147221 */ /* 0x001fe20000010000 */
[----:B-1----:R-:W-:-:S06]  /*fec0*/  FADD.FTZ R7, R41, R4 ;  /* 0x0000000429077221 */ /* 0x002fcc0000010000 */
[----:B------:R-:W0:Y:S01]  /*fed0*/  MUFU.EX2 R51, R51 ;  /* 0x0000003300337308 */ /* 0x000e220000000800 */
[----:B------:R-:W-:-:S07]  /*fee0*/  F2FP.BF16.F32.PACK_AB R13, R15, R75 ;  /* 0x0000004b0f0d723e */ /* 0x000fce00000010ff */
[----:B------:R-:W1:Y:S01]  /*fef0*/  MUFU.EX2 R48, R48 ;  /* 0x0000003000307308 */ /* 0x000e620000000800 */
[----:B------:R-:W-:Y:S01]  /*ff00*/  F2FP.BF16.F32.PACK_AB R15, R25, R76 ;  /* 0x0000004c190f723e */ /* 0x000fe200000010ff */
[----:B------:R5:W-:Y:S01]  /*ff10*/  STSM.16.M88.4 [R82+0x21800], R8 ;  /* 0x0218000852007844 */ /* 0x000be20000000200 */
[----:B---3--:R-:W-:-:S05]  /*ff20*/  FADD.FTZ R4, R44, R7 ;  /* 0x000000072c047221 */ /* 0x008fca0000010000 */
[----:B------:R-:W3:Y:S08]  /*ff30*/  MUFU.EX2 R54, R54 ;  /* 0x0000003600367308 */ /* 0x000ef00000000800 */
[----:B------:R-:W3:Y:S01]  /*ff40*/  MUFU.EX2 R49, R49 ;  /* 0x0000003100317308 */ /* 0x000ee20000000800 */
[----:B-----5:R-:W-:Y:S01]  /*ff50*/  FADD.FTZ R9, R47, R20 ;  /* 0x000000142f097221 */ /* 0x020fe20000010000 */
[----:B------:R5:W-:Y:S06]  /*ff60*/  STSM.16.M88.4 [R83], R12 ;  /* 0x0000000c53007844 */ /* 0x000bec0000000200 */
[----:B------:R-:W3:Y:S01]  /*ff70*/  MUFU.EX2 R55, R55 ;  /* 0x0000003700377308 */ /* 0x000ee20000000800 */
[----:B----4-:R-:W-:-:S07]  /*ff80*/  FADD.FTZ R7, R45, R4 ;  /* 0x000000042d077221 */ /* 0x010fce0000010000 */
[----:B------:R-:W4:Y:S01]  /*ff90*/  MUFU.EX2 R52, R52 ;  /* 0x0000003400347308 */ /* 0x000f220000000800 */
[----:B-----5:R-:W-:-:S07]  /*ffa0*/  FADD.FTZ R12, R50, R9 ;  /* 0x00000009320c7221 */ /* 0x020fce0000010000 */
[----:B------:R-:W5:Y:S01]  /*ffb0*/  MUFU.EX2 R58, R58 ;  /* 0x0000003a003a7308 */ /* 0x000f620000000800 */
[----:B0-----:R-:W-:Y:S01]  /*ffc0*/  FADD.FTZ R9, R51, R12 ;  /* 0x0000000c33097221 */ /* 0x001fe20000010000 */
[----:B-1----:R-:W-:-:S06]  /*ffd0*/  FADD.FTZ R4, R48, R7 ;  /* 0x0000000730047221 */ /* 0x002fcc0000010000 */
[----:B------:R-:W0:Y:S01]  /*ffe0*/  MUFU.EX2 R53, R53 ;  /* 0x0000003500357308 */ /* 0x000e220000000800 */
[----:B---3--:R-:W-:Y:S01]  /*fff0*/  FADD.FTZ R12, R54, R9 ;  /* 0x00000009360c7221 */ /* 0x008fe20000010000 */
[----:B------:R-:W-:-:S06]  /*10000*/  FADD.FTZ R13, R49, R4 ;  /* 0x00000004310d7221 */ /* 0x000fcc0000010000 */
[----:B------:R-:W1:Y:S08]  /*10010*/  MUFU.EX2 R59, R59 ;  /* 0x0000003b003b7308 */ /* 0x000e700000000800 */
[----:B------:R-:W3:Y:S01]  /*10020*/  MUFU.EX2 R56, R56 ;  /* 0x0000003800387308 */ /* 0x000ee20000000800 */
[----:B------:R-:W-:Y:S01]  /*10030*/  FADD.FTZ R15, R55, R12 ;  /* 0x0000000c370f7221 */ /* 0x000fe20000010000 */
[----:B----4-:R-:W-:Y:S01]  /*10040*/  FADD.FTZ R4, R52, R13 ;  /* 0x0000000d34047221 */ /* 0x010fe20000010000 */
[----:B------:R-:W-:-:S05]  /*10050*/  ISETP.NE.AND P5, PT, R142, 0x1, PT ;  /* 0x000000018e00780c */ /* 0x000fca0003fa5270 */
[----:B------:R-:W4:Y:S08]  /*10060*/  MUFU.EX2 R62, R62 ;  /* 0x0000003e003e7308 */ /* 0x000f300000000800 */
[----:B------:R-:W4:Y:S01]  /*10070*/  MUFU.EX2 R57, R57 ;  /* 0x0000003900397308 */ /* 0x000f220000000800 */
[----:B-----5:R-:W-:Y:S01]  /*10080*/  FADD.FTZ R12, R58, R15 ;  /* 0x0000000f3a0c7221 */ /* 0x020fe20000010000 */
[----:B0-----:R-:W-:-:S06]  /*10090*/  FADD.FTZ R13, R53, R4 ;  /* 0x00000004350d7221 */ /* 0x001fcc0000010000 */
[----:B------:R-:W0:Y:S01]  /*100a0*/  MUFU.EX2 R63, R63 ;  /* 0x0000003f003f7308 */ /* 0x000e220000000800 */
[----:B------:R-:W-:-:S07]  /*100b0*/  F2FP.BF16.F32.PACK_AB R26, R31, R74 ;  /* 0x0000004a1f1a723e */ /* 0x000fce00000010ff */
[----:B------:R-:W5:Y:S01]  /*100c0*/  MUFU.EX2 R60, R60 ;  /* 0x0000003c003c7308 */ /* 0x000f620000000800 */
[----:B------:R-:W-:-:S07]  /*100d0*/  F2FP.BF16.F32.PACK_AB R25, R77, R28 ;  /* 0x0000001c4d19723e */ /* 0x000fce00000010ff */
[----:B------:R-:W5:Y:S01]  /*100e0*/  MUFU.EX2 R61, R61 ;  /* 0x0000003d003d7308 */ /* 0x000f620000000800 */
[----:B------:R-:W-:-:S07]  /*100f0*/  F2FP.BF16.F32.PACK_AB R28, R35, R34 ;  /* 0x00000022231c723e */ /* 0x000fce00000010ff */
[----:B------:R-:W-:Y:S01]  /*10100*/  MUFU.EX2 R65, R65 ;  /* 0x0000004100417308 */ /* 0x000fe20000000800 */
[----:B------:R-:W-:-:S07]  /*10110*/  F2FP.BF16.F32.PACK_AB R30, R39, R30 ;  /* 0x0000001e271e723e */ /* 0x000fce00000010ff */
[----:B------:R-:W5:Y:S01]  /*10120*/  MUFU.EX2 R64, R64 ;  /* 0x0000004000407308 */ /* 0x000f620000000800 */
[----:B------:R-:W-:-:S07]  /*10130*/  F2FP.BF16.F32.PACK_AB R29, R37, R29 ;  /* 0x0000001d251d723e */ /* 0x000fce00000010ff */
[----:B------:R-:W-:Y:S01]  /*10140*/  MUFU.EX2 R67, R67 ;  /* 0x0000004300437308 */ /* 0x000fe20000000800 */
[----:B------:R-:W-:-:S07]  /*10150*/  F2FP.BF16.F32.PACK_AB R31, R41, R40 ;  /* 0x00000028291f723e */ /* 0x000fce00000010ff */
[----:B------:R-:W5:Y:S01]  /*10160*/  MUFU.EX2 R69, R69 ;  /* 0x0000004500457308 */ /* 0x000f620000000800 */
[----:B-1----:R-:W-:-:S07]  /*10170*/  FADD.FTZ R15, R59, R12 ;  /* 0x0000000c3b0f7221 */ /* 0x002fce0000010000 */
[----:B------:R-:W-:Y:S01]  /*10180*/  MUFU.EX2 R70, R70 ;  /* 0x0000004600467308 */ /* 0x000fe20000000800 */
[----:B---3--:R-:W-:-:S07]  /*10190*/  FADD.FTZ R4, R56, R13 ;  /* 0x0000000d38047221 */ /* 0x008fce0000010000 */
[----:B------:R-:W1:Y:S08]  /*101a0*/  MUFU.EX2 R3, R3 ;  /* 0x0000000300037308 */ /* 0x000e700000000800 */
[----:B------:R-:W-:Y:S08]  /*101b0*/  MUFU.EX2 R66, R66 ;  /* 0x0000004200427308 */ /* 0x000ff00000000800 */
[----:B------:R-:W3:Y:S08]  /*101c0*/  MUFU.EX2 R7, R68 ;  /* 0x0000004400077308 */ /* 0x000ef00000000800 */
[----:B------:R-:W-:Y:S08]  /*101d0*/  MUFU.EX2 R0, R0 ;  /* 0x0000000000007308 */ /* 0x000ff00000000800 */
[----:B------:R-:W2:Y:S01]  /*101e0*/  MUFU.EX2 R71, R71 ;  /* 0x0000004700477308 */ /* 0x000ea20000000800 */
[----:B------:R-:W-:Y:S01]  /*101f0*/  F2FP.BF16.F32.PACK_AB R8, R43, R42 ;  /* 0x0000002a2b08723e */ /* 0x000fe200000010ff */
[----:B------:R-:W-:Y:S01]  /*10200*/  STSM.16.M88.4 [R81], R24 ;  /* 0x0000001851007844 */ /* 0x000fe20000000200 */
[----:B------:R-:W-:-:S02]  /*10210*/  F2FP.BF16.F32.PACK_AB R10, R47, R46 ;  /* 0x0000002e2f0a723e */ /* 0x000fc400000010ff */
[----:B------:R-:W-:Y:S02]  /*10220*/  F2FP.BF16.F32.PACK_AB R9, R45, R44 ;  /* 0x0000002c2d09723e */ /* 0x000fe400000010ff */
[----:B------:R-:W-:Y:S01]  /*10230*/  F2FP.BF16.F32.PACK_AB R11, R49, R48 ;  /* 0x00000030310b723e */ /* 0x000fe200000010ff */
[----:B------:R1:W-:Y:S01]  /*10240*/  STSM.16.M88.4 [R80], R28 ;  /* 0x0000001c50007844 */ /* 0x0003e20000000200 */
[----:B----4-:R-:W-:Y:S01]  /*10250*/  FADD.FTZ R14, R62, R15 ;  /* 0x0000000f3e0e7221 */ /* 0x010fe20000010000 */
[----:B------:R-:W-:Y:S02]  /*10260*/  FADD.FTZ R13, R57, R4 ;  /* 0x00000004390d7221 */ /* 0x000fe40000010000 */
[----:B------:R4:W-:Y:S01]  /*10270*/  STSM.16.M88.4 [R82+0x27800], R8 ;  /* 0x0278000852007844 */ /* 0x0009e20000000200 */
[----:B0-----:R-:W-:Y:S01]  /*10280*/  FADD.FTZ R20, R63, R14 ;  /* 0x0000000e3f147221 */ /* 0x001fe20000010000 */
[----:B-----5:R-:W-:Y:S01]  /*10290*/  FADD.FTZ R4, R60, R13 ;  /* 0x0000000d3c047221 */ /* 0x020fe20000010000 */
[----:B------:R-:W-:-:S02]  /*102a0*/  F2FP.BF16.F32.PACK_AB R12, R59, R58 ;  /* 0x0000003a3b0c723e */ /* 0x000fc400000010ff */
[----:B------:R-:W-:Y:S02]  /*102b0*/  F2FP.BF16.F32.PACK_AB R14, R63, R62 ;  /* 0x0000003e3f0e723e */ /* 0x000fe400000010ff */
[----:B------:R-:W-:Y:S01]  /*102c0*/  F2FP.BF16.F32.PACK_AB R13, R61, R60 ;  /* 0x0000003c3d0d723e */ /* 0x000fe200000010ff */
[----:B-1----:R-:W0:Y:S01]  /*102d0*/  @P5 LDC R28, c[0x0][0x44c] ;  /* 0x00011300ff1c5b82 */ /* 0x002e220000000800 */
[----:B------:R-:W-:Y:S02]  /*102e0*/  F2FP.BF16.F32.PACK_AB R15, R64, R65 ;  /* 0x00000041400f723e */ /* 0x000fe400000010ff */
[----:B----4-:R-:W-:Y:S02]  /*102f0*/  F2FP.BF16.F32.PACK_AB R8, R51, R50 ;  /* 0x000000323308723e */ /* 0x010fe400000010ff */
[----:B------:R-:W-:Y:S02]  /*10300*/  F2FP.BF16.F32.PACK_AB R10, R55, R54 ;  /* 0x00000036370a723e */ /* 0x000fe400000010ff */
[----:B------:R-:W-:Y:S01]  /*10310*/  F2FP.BF16.F32.PACK_AB R9, R53, R52 ;  /* 0x000000343509723e */ /* 0x000fe200000010ff */
[----:B------:R-:W1:Y:S01]  /*10320*/  @P5 LDC R29, c[0x0][0x450] ;  /* 0x00011400ff1d5b82 */ /* 0x000e620000000800 */
[----:B------:R-:W-:-:S02]  /*10330*/  F2FP.BF16.F32.PACK_AB R11, R57, R56 ;  /* 0x00000038390b723e */ /* 0x000fc400000010ff */
[----:B------:R-:W-:Y:S02]  /*10340*/  F2FP.BF16.F32.PACK_AB R24, R69, R67 ;  /* 0x000000434518723e */ /* 0x000fe400000010ff */
[----:B------:R-:W-:Y:S02]  /*10350*/  F2FP.BF16.F32.PACK_AB R26, R3, R70 ;  /* 0x00000046031a723e */ /* 0x000fe400000010ff */
[----:B---3--:R-:W-:Y:S02]  /*10360*/  F2FP.BF16.F32.PACK_AB R25, R7, R66 ;  /* 0x000000420719723e */ /* 0x008fe400000010ff */
[----:B--2---:R-:W-:Y:S01]  /*10370*/  F2FP.BF16.F32.PACK_AB R27, R71, R0 ;  /* 0x00000000471b723e */ /* 0x004fe200000010ff */
[----:B------:R2:W-:Y:S04]  /*10380*/  STSM.16.M88.4 [R32], R8 ;  /* 0x0000000820007844 */ /* 0x0005e80000000200 */
[----:B------:R2:W-:Y:S01]  /*10390*/  STSM.16.M88.4 [R81+0x6000], R12 ;  /* 0x0060000c51007844 */ /* 0x0005e20000000200 */
[----:B------:R-:W-:-:S03]  /*103a0*/  FADD.FTZ R4, R61, R4 ;  /* 0x000000043d047221 */ /* 0x000fc60000010000 */
[----:B------:R2:W-:Y:S01]  /*103b0*/  STSM.16.M88.4 [R80+0x6000], R24 ;  /* 0x0060001850007844 */ /* 0x0005e20000000200 */
[----:B------:R3:W-:Y:S06]  /*103c0*/  MEMBAR.ALL.CTA ;  /* 0x0000000000007992 */ /* 0x0007ec0000008000 */
[----:B---3--:R-:W3:Y:S01]  /*103d0*/  FENCE.VIEW.ASYNC.S ;  /* 0x00000000000073c6 */ /* 0x008ee20000000000 */
[----:B------:R-:W-:Y:S01]  /*103e0*/  FADD.FTZ R21, R65, R4 ;  /* 0x0000000441157221 */ /* 0x000fe20000010000 */
[----:B------:R-:W-:Y:S01]  /*103f0*/  FADD.FTZ R20, R67, R20 ;  /* 0x0000001443147221 */ /* 0x000fe20000010000 */
[----:B------:R-:W-:-:S02]  /*10400*/  PLOP3.LUT P1, PT, PT, PT, UP0, 0x40, 0x0 ;  /* 0x000000000000781c */ /* 0x000fc40003f2e808 */
[----:B------:R-:W-:Y:S01]  /*10410*/  FADD.FTZ R21, R64, R21 ;  /* 0x0000001540157221 */ /* 0x000fe20000010000 */
[----:B0-----:R-:W-:-:S04]  /*10420*/  @P5 IMAD.HI.U32 R28, R88, R28, RZ ;  /* 0x0000001c581c5227 */ /* 0x001fc800078e00ff */
[----:B------:R-:W-:Y:S01]  /*10430*/  FADD.FTZ R69, R69, R20 ;  /* 0x0000001445457221 */ /* 0x000fe20000010000 */
[----:B------:R-:W-:Y:S01]  /*10440*/  FADD.FTZ R66, R66, R21 ;  /* 0x0000001542427221 */ /* 0x000fe20000010000 */
[----:B------:R-:W-:Y:S01]  /*10450*/  IMAD.MOV.U32 R20, RZ, RZ, R88 ;  /* 0x000000ffff147224 */ /* 0x000fe200078e0058 */
[----:B-1----:R-:W-:Y:S02]  /*10460*/  @P5 SHF.R.U32.HI R20, RZ, R29, R28 ;  /* 0x0000001dff145219 */ /* 0x002fe4000001161c */
[----:B------:R-:W-:Y:S01]  /*10470*/  FADD.FTZ R7, R7, R66 ;  /* 0x0000004207077221 */ /* 0x000fe20000010000 */
[----:B------:R-:W-:Y:S02]  /*10480*/  FADD.FTZ R4, R70, R69 ;  /* 0x0000004546047221 */ /* 0x000fe40000010000 */
[----:B------:R-:W-:Y:S02]  /*10490*/  IMAD.IADD R139, R139, 0x1, R20 ;  /* 0x000000018b8b7824 */ /* 0x000fe400078e0214 */
[----:B------:R-:W-:Y:S01]  /*104a0*/  FADD.FTZ R0, R0, R7 ;  /* 0x0000000700007221 */ /* 0x000fe20000010000 */
[----:B------:R-:W-:Y:S01]  /*104b0*/  FADD.FTZ R4, R3, R4 ;  /* 0x0000000403047221 */ /* 0x000fe20000010000 */
[----:B------:R-:W-:-:S02]  /*104c0*/  VIADD R7, R139, UR6 ;  /* 0x000000068b077c36 */ /* 0x000fc40008000000 */
[----:B------:R-:W-:Y:S01]  /*104d0*/  FADD.FTZ R3, R71, R0 ;  /* 0x0000000047037221 */ /* 0x000fe20000010000 */
[----:B------:R-:W-:Y:S01]  /*104e0*/  VIADD R0, R97, 0xfffffffe ;  /* 0xfffffffe61007836 */ /* 0x000fe20000000000 */
[----:B---3--:R-:W-:Y:S01]  /*104f0*/  NOP ;  /* 0x0000000000007918 */ /* 0x008fe20000000000 */
[----:B--2---:R-:W-:Y:S05]  /*10500*/  @P1 BRA `(.L_x_1508) ;  /* 0x0000000000541947 */ /* 0x004fea0003800000 */
[C---:B------:R-:W-:Y:S01]  /*10510*/  ISETP.GT.AND P1, PT, R139.reuse, RZ, PT ;  /* 0x000000ff8b00720c */ /* 0x040fe20003f24270 */
[----:B------:R-:W-:Y:S01]  /*10520*/  BSSY B0, `(.L_x_1509) ;  /* 0x0000010000007945 */ /* 0x000fe20003800000 */
[----:B------:R-:W-:-:S11]  /*10530*/  VIADD R8, R139, 0xffffffff ;  /* 0xffffffff8b087836 */ /* 0x000fd60000000000 */
[----:B------:R-:W-:Y:S05]  /*10540*/  @P1 BRA `(.L_x_1510) ;  /* 0x0000000000201947 */ /* 0x000fea0003800000 */
[----:B------:R-:W-:Y:S01]  /*10550*/  UISETP.NE.AND UP1, UPT, UR7, 0x1, UPT ;  /* 0x000000010700788c */ /* 0x000fe2000bf25270 */
[----:B------:R-:W-:-:S05]  /*10560*/  IMAD.MOV R8, RZ, RZ, -R139 ;  /* 0x000000ffff087224 */ /* 0x000fca00078e0a8b */
[----:B------:R-:W-:-:S05]  /*10570*/  PLOP3.LUT P1, PT, PT, PT, UP1, 0x80, 0x0 ;  /* 0x000000000000781c */ /* 0x000fca0003f2f018 */
[----:B------:R-:W-:-:S08]  /*10580*/  @UP1 ULDC.64 UR4, c[0x0][0x9e8] ;  /* 0x00027a0000041ab9 */ /* 0x000fd00000000a00 */
[----:B------:R-:W-:-:S05]  /*10590*/  @P1 IMAD.HI.U32 R9, R8, UR4, RZ ;  /* 0x0000000408091c27 */ /* 0x000fca000f8e00ff */
[----:B------:R-:W-:-:S04]  /*105a0*/  @P1 SHF.R.U32.HI R8, RZ, UR5, R9 ;  /* 0x00000005ff081c19 */ /* 0x000fc80008011609 */
[----:B------:R-:W-:Y:S01]  /*105b0*/  LOP3.LUT R8, RZ, R8, RZ, 0x33, !PT ;  /* 0x00000008ff087212 */ /* 0x000fe200078e33ff */
[----:B------:R-:W-:Y:S06]  /*105c0*/  BRA `(.L_x_1511) ;  /* 0x0000000000147947 */ /* 0x000fec0003800000 */
.L_x_1510:
[----:B------:R-:W-:-:S06]  /*105d0*/  UISETP.NE.AND UP1, UPT, UR7, 0x1, UPT ;  /* 0x000000010700788c */ /* 0x000fcc000bf25270 */
[----:B------:R-:W-:-:S05]  /*105e0*/  PLOP3.LUT P1, PT, PT, PT, UP1, 0x80, 0x0 ;  /* 0x000000000000781c */ /* 0x000fca0003f2f018 */
[----:B------:R-:W-:-:S08]  /*105f0*/  @UP1 ULDC.64 UR4, c[0x0][0x9e8] ;  /* 0x00027a0000041ab9 */ /* 0x000fd00000000a00 */
[----:B------:R-:W-:-:S05]  /*10600*/  @P1 IMAD.HI.U32 R9, R8, UR4, RZ ;  /* 0x0000000408091c27 */ /* 0x000fca000f8e00ff */
[----:B------:R-:W-:-:S07]  /*10610*/  @P1 SHF.R.U32.HI R8, RZ, UR5, R9 ;  /* 0x00000005ff081c19 */ /* 0x000fce0008011609 */
.L_x_1511:
[----:B------:R-:W-:Y:S05]  /*10620*/  BSYNC B0 ;  /* 0x0000000000007941 */ /* 0x000fea0003800000 */
.L_x_1509:
[----:B------:R-:W-:-:S04]  /*10630*/  IMAD.U32 R9, RZ, RZ, UR7 ;  /* 0x00000007ff097e24 */ /* 0x000fc8000f8e00ff */
[----:B------:R-:W-:-:S05]  /*10640*/  IMAD R8, R8, R9, UR7 ;  /* 0x0000000708087e24 */ /* 0x000fca000f8e0209 */
[----:B------:R-:W-:-:S07]  /*10650*/  VIMNMX R7, R7, R8, PT ;  /* 0x0000000807077248 */ /* 0x000fce0003fe0100 */
.L_x_1508:
[----:B------:R-:W2:Y:S01]  /*10660*/  LDL R9, [R1+0xa0] ;  /* 0x0000a00001097983 */ /* 0x000ea20000100800 */
[----:B------:R-:W-:Y:S01]  /*10670*/  SHF.R.S32.HI R8, RZ, 0x1f, R7 ;  /* 0x0000001fff087819 */ /* 0x000fe20000011407 */
[----:B------:R-:W-:Y:S01]  /*10680*/  ULDC UR41, c[0x0][0x9e4] ;  /* 0x0002790000297ab9 */ /* 0x000fe20000000800 */
[----:B------:R-:W-:Y:S01]  /*10690*/  ULDC UR5, c[0x0][0x9e4] ;  /* 0x0002790000057ab9 */ /* 0x000fe20000000800 */
[----:B------:R-:W-:Y:S01]  /*106a0*/  ULDC UR43, c[0x0][0x9d8] ;  /* 0x00027600002b7ab9 */ /* 0x000fe20000000800 */
[----:B------:R-:W-:Y:S01]  /*106b0*/  LEA.HI R8, R8, R7, RZ, 0x7 ;  /* 0x0000000708087211 */ /* 0x000fe200078f38ff */
[----:B------:R-:W-:Y:S01]  /*106c0*/  ULDC UR50, c[0x0][0x9d8] ;  /* 0x0002760000327ab9 */ /* 0x000fe20000000800 */
[----:B------:R-:W-:Y:S01]  /*106d0*/  ULDC UR48, c[0x0][0x9d8] ;  /* 0x0002760000307ab9 */ /* 0x000fe20000000800 */
[----:B------:R-:W-:Y:S01]  /*106e0*/  ULDC UR4, c[0x0][0x988] ;  /* 0x0002620000047ab9 */ /* 0x000fe20000000800 */
[----:B------:R-:W-:Y:S01]  /*106f0*/  SHF.R.S32.HI R8, RZ, 0x7, R8 ;  /* 0x00000007ff087819 */ /* 0x000fe20000011408 */
[----:B------:R-:W-:Y:S01]  /*10700*/  ULDC UR7, c[0x0][0x988] ;  /* 0x0002620000077ab9 */ /* 0x000fe20000000800 */
[----:B------:R-:W-:Y:S01]  /*10710*/  ULDC UR6, c[0x0][0x988] ;  /* 0x0002620000067ab9 */ /* 0x000fe20000000800 */
[----:B------:R-:W-:Y:S01]  /*10720*/  ULDC UR49, c[0x0][0x9e0] ;  /* 0x0002780000317ab9 */ /* 0x000fe20000000800 */
[----:B------:R-:W-:Y:S01]  /*10730*/  ULDC UR42, c[0x0][0x9e0] ;  /* 0x00027800002a7ab9 */ /* 0x000fe20000000800 */
        /* <DEDUP_REMOVED lines=24> */
[----:B--2---:R-:W-:-:S04]  /*108c0*/  VIMNMX R140, R9, R8, !PT ;  /* 0x00000008098c7248 */ /* 0x004fc80007fe0100 */
[----:B------:R-:W-:-:S13]  /*108d0*/  ISETP.GE.AND P1, PT, R0, R140, PT ;  /* 0x0000008c0000720c */ /* 0x000fda0003f26270 */
[----:B------:R-:W-:Y:S05]  /*108e0*/  @!P1 BRA `(.L_x_1512) ;  /* 0x0000003c00809947 */ /* 0x000fea0003800000 */
[----:B------:R-:W-:-:S07]  /*108f0*/  IMAD.MOV.U32 R135, RZ, RZ, RZ ;  /* 0x000000ffff877224 */ /* 0x000fce00078e00ff */
.L_x_1532:
[----:B------:R-:W2:Y:S01]  /*10900*/  LDL R9, [R1+0x48] ;  /* 0x0000480001097983 */ /* 0x000ea20000100800 */
[----:B------:R-:W-:Y:S01]  /*10910*/  VIADD R7, R17, 0x1 ;  /* 0x0000000111077836 */ /* 0x000fe20000000000 */
[----:B------:R-:W-:Y:S05]  /*10920*/  YIELD ;  /* 0x0000000000007946 */ /* 0x000fea0003800000 */
[----:B------:R-:W-:-:S04]  /*10930*/  ISETP.NE.AND P2, PT, R7, 0x2, PT ;  /* 0x000000020700780c */ /* 0x000fc80003f45270 */
[----:B------:R-:W-:Y:S02]  /*10940*/  SEL R8, RZ, 0x1, P2 ;  /* 0x00000001ff087807 */ /* 0x000fe40001000000 */
[----:B------:R-:W-:Y:S02]  /*10950*/  SEL R7, R7, RZ, P2 ;  /* 0x000000ff07077207 */ /* 0x000fe40001000000 */
[----:B------:R-:W-:Y:S02]  /*10960*/  LOP3.LUT R139, R23, R8, RZ, 0x3c, !PT ;  /* 0x00000008178b7212 */ /* 0x000fe400078e3cff */
[----:B--2---:R-:W-:-:S13]  /*10970*/  ISETP.NE.AND P1, PT, R9, RZ, PT ;  /* 0x000000ff0900720c */ /* 0x004fda0003f25270 */
[----:B0-----:R-:W-:Y:S05]  /*10980*/  @P1 BRA `(.L_x_1513) ;  /* 0x0000000000301947 */ /* 0x001fea0003800000 */
[----:B------:R-:W-:Y:S05]  /*10990*/  @!P0 BRA `(.L_x_1514) ;  /* 0x0000000000048947 */ /* 0x000fea0003800000 */
[----:B------:R-:W-:Y:S01]  /*109a0*/  BPT.TRAP 0x1 ;  /* 0x000000040000795c */ /* 0x000fe20000300000 */
.L_x_1514:
[----:B------:R-:W-:Y:S01]  /*109b0*/  IMAD R9, R7, 0x8, R2 ;  /* 0x0000000807097824 */ /* 0x000fe200078e0202 */
[----:B------:R-:W-:-:S04]  /*109c0*/  SHF.L.U32 R8, R139, 0x1f, RZ ;  /* 0x0000001f8b087819 */ /* 0x000fc800000006ff */
[----:B------:R0:W1:Y:S01]  /*109d0*/  SYNCS.PHASECHK.TRANS64.TRYWAIT P2, [R9+URZ+0x2d830], R8 ;  /* 0x02d83008090075a7 */ /* 0x000062000804017f */
[----:B------:R-:W-:Y:S05]  /*109e0*/  @!P0 BRA `(.L_x_1515) ;  /* 0x0000000000048947 */ /* 0x000fea0003800000 */
[----:B------:R-:W-:Y:S01]  /*109f0*/  BPT.TRAP 0x1 ;  /* 0x000000040000795c */ /* 0x000fe20000300000 */
.L_x_1515:
[----:B------:R-:W-:Y:S04]  /*10a00*/  BSSY B0, `(.L_x_1513) ;  /* 0x0000004000007945 */ /* 0x000fe80003800000 */
[----:B-1----:R-:W-:Y:S05]  /*10a10*/  @P2 BRA `(.L_x_1516) ;  /* 0x0000000000082947 */ /* 0x002fea0003800000 */
[----:B------:R-:W1:Y:S02]  /*10a20*/  SYNCS.PHASECHK.TRANS64.TRYWAIT P2, [R9+URZ+0x2d830], R8 ;  /* 0x02d83008090075a7 */ /* 0x000e64000804017f */
[----:B-1----:R-:W-:Y:S05]  /*10a30*/  @!P2 BRA `(.L_x_1517) ;  /* 0x0000016c00e0a947 */ /* 0x002fea0003800000 */
.L_x_1516:
[----:B------:R-:W-:Y:S05]  /*10a40*/  BSYNC B0 ;  /* 0x0000000000007941 */ /* 0x000fea0003800000 */
.L_x_1513:
[----:B01----:R-:W2:Y:S04]  /*10a50*/  LDL R8, [R1+0x4c] ;  /* 0x00004c0001087983 */ /* 0x003ea80000100800 */
[----:B------:R-:W3:Y:S04]  /*10a60*/  LDL.64 R24, [R1+0x10] ;  /* 0x0000100001187983 */ /* 0x000ee80000100a00 */
[----:B------:R-:W4:Y:S04]  /*10a70*/  LDL.64 R152, [R1+0x38] ;  /* 0x0000380001987983 */ /* 0x000f280000100a00 */
[----:B------:R-:W5:Y:S01]  /*10a80*/  LDL.64 R150, [R1+0x30] ;  /* 0x0000300001967983 */ /* 0x000f620000100a00 */
[----:B------:R-:W0:Y:S01]  /*10a90*/  S2R R10, SR_TID.X ;  /* 0x00000000000a7919 */ /* 0x000e220000002100 */
[----:B------:R-:W-:Y:S05]  /*10aa0*/  WARPSYNC.ALL ;  /* 0x0000000000007948 */ /* 0x000fea0003800000 */
        /* <DEDUP_REMOVED lines=9> */
[----:B------:R0:W-:Y:S01]  /*10b40*/  BAR.SYNC.DEFER_BLOCKING R20, 0x100 ;  /* 0x000400140000751d */ /* 0x0001e20000010000 */
[----:B------:R-:W-:Y:S02]  /*10b50*/  IMAD.MOV.U32 R11, RZ, RZ, -0x7fffffe0 ;  /* 0x80000020ff0b7424 */ /* 0x000fe400078e00ff */
[----:B--2---:R-:W-:Y:S01]  /*10b60*/  IMAD R8, R7, 0x600, R8 ;  /* 0x0000060007087824 */ /* 0x004fe200078e0208 */
[----:B---3--:R-:W-:-:S04]  /*10b70*/  R2UR UR8, R24 ;  /* 0x00000000180872ca */ /* 0x008fc800000e0000 */
[----:B------:R-:W-:Y:S02]  /*10b80*/  R2UR UR10, R8 ;  /* 0x00000000080a72ca */ /* 0x000fe400000e0000 */
[----:B------:R-:W-:Y:S02]  /*10b90*/  R2UR UR9, R25 ;  /* 0x00000000190972ca */ /* 0x000fe400000e0000 */
[----:B------:R-:W-:-:S11]  /*10ba0*/  WARPGROUP.ARRIVE ;  /* 0x00000000000079c5 */ /* 0x000fd60000000000 */
[----:B------:R-:W-:Y:S01]  /*10bb0*/  HGMMA.64x128x16.F32.BF16 R24, gdesc[UR8], RZ, !UPT, gsb0 ;  /* 0x01e00000081879f0 */ /* 0x000fe2000c0018ff */
[----:B------:R-:W-:Y:S01]  /*10bc0*/  VIADD R12, R8, 0x2 ;  /* 0x00000002080c7836 */ /* 0x000fe20000000000 */
[----:B----4-:R-:W-:Y:S02]  /*10bd0*/  R2UR UR12, R152 ;  /* 0x00000000980c72ca */ /* 0x010fe400000e0000 */
[----:B------:R-:W-:Y:S02]  /*10be0*/  R2UR UR13, R153 ;  /* 0x00000000990d72ca */ /* 0x000fe400000e0000 */
[----:B------:R-:W-:Y:S01]  /*10bf0*/  R2UR UR14, R12 ;  /* 0x000000000c0e72ca */ /* 0x000fe200000e0000 */
[----:B------:R-:W-:Y:S01]  /*10c00*/  VIADD R10, R8, 0x200 ;  /* 0x00000200080a7836 */ /* 0x000fe20000000000 */
[----:B------:R-:W-:Y:S02]  /*10c10*/  R2UR UR19, R11 ;  /* 0x000000000b1372ca */ /* 0x000fe400000e0000 */
[----:B-----5:R-:W-:-:S02]  /*10c20*/  R2UR UR16, R150 ;  /* 0x00000000961072ca */ /* 0x020fc400000e0000 */
        /* <DEDUP_REMOVED lines=12> */
[----:B------:R-:W-:Y:S01]  /*10cf0*/  HGMMA.64x128x16.F32.BF16 R24, gdesc[UR16], R24, gsb0 ;  /* 0x01e00000101879f0 */ /* 0x000fe20008001818 */
[----:B------:R-:W-:Y:S02]  /*10d00*/  VIADD R14, R8, 0x400 ;  /* 0x00000400080e7836 */ /* 0x000fe40000000000 */
[----:B------:R-:W-:Y:S01]  /*10d10*/  IMAD.MOV.U32 R15, RZ, RZ, -0x7fffffe0 ;  /* 0x80000020ff0f7424 */ /* 0x000fe200078e00ff */
[----:B------:R-:W-:Y:S02]  /*10d20*/  R2UR UR24, R146 ;  /* 0x00000000921872ca */ /* 0x000fe400000e0000 */
[----:B------:R-:W-:Y:S02]  /*10d30*/  R2UR UR26, R14 ;  /* 0x000000000e1a72ca */ /* 0x000fe400000e0000 */
[----:B------:R-:W-:Y:S02]  /*10d40*/  R2UR UR27, R15 ;  /* 0x000000000f1b72ca */ /* 0x000fe400000e0000 */
[----:B------:R-:W-:Y:S01]  /*10d50*/  R2UR UR25, R147 ;  /* 0x00000000931972ca */ /* 0x000fe200000e0000 */
[----:B------:R-:W-:-:S02]  /*10d60*/  WARPGROUP.DEPBAR.LE gsb0, 0x0 ;  /* 0x00008000000079c5 */ /* 0x000fc40000010000 */
        /* <DEDUP_REMOVED lines=17> */
.L_x_1519:
[----:B------:R-:W-:Y:S01]  /*10e80*/  SHF.L.U32 R8, R23, 0x1f, RZ ;  /* 0x0000001f17087819 */ /* 0x000fe200000006ff */
[----:B------:R-:W-:-:S04]  /*10e90*/  IMAD R9, R17, 0x8, R2 ;  /* 0x0000000811097824 */ /* 0x000fc800078e0202 */
[----:B------:R0:W1:Y:S01]  /*10ea0*/  SYNCS.PHASECHK.TRANS64.TRYWAIT P1, [R9+URZ+0x2d850], R8 ;  /* 0x02d85008090075a7 */ /* 0x000062000802017f */
[----:B------:R-:W-:Y:S05]  /*10eb0*/  @!P0 BRA `(.L_x_1520) ;  /* 0x0000000000048947 */ /* 0x000fea0003800000 */
[----:B------:R-:W-:Y:S01]  /*10ec0*/  BPT.TRAP 0x1 ;  /* 0x000000040000795c */ /* 0x000fe20000300000 */
.L_x_1520:
[----:B-1----:R-:W-:Y:S05]  /*10ed0*/  @P1 BRA `(.L_x_1518) ;  /* 0x0000000000081947 */ /* 0x002fea0003800000 */
[----:B------:R-:W1:Y:S02]  /*10ee0*/  SYNCS.PHASECHK.TRANS64.TRYWAIT P1, [R9+URZ+0x2d850], R8 ;  /* 0x02d85008090075a7 */ /* 0x000e64000802017f */
[----:B-1----:R-:W-:Y:S05]  /*10ef0*/  @!P1 BRA `(.L_x_1521) ;  /* 0x0000016800c49947 */ /* 0x002fea0003800000 */
.L_x_1518:
[----:B01----:R-:W-:Y:S01]  /*10f00*/  VIADD R8, R2, 0x400 ;  /* 0x0000040002087836 */ /* 0x003fe20000000000 */
[----:B------:R-:W-:Y:S05]  /*10f10*/  WARPSYNC.ALL ;  /* 0x0000000000007948 */ /* 0x000fea0003800000 */
[----:B------:R-:W-:Y:S01]  /*10f20*/  SHF.R.U32.HI R8, RZ, 0x4, R8 ;  /* 0x00000004ff087819 */ /* 0x000fe20000011608 */
[----:B------:R-:W-:Y:S01]  /*10f30*/  IMAD.MOV.U32 R9, RZ, RZ, -0x7fffffe0 ;  /* 0x80000020ff097424 */ /* 0x000fe200078e00ff */
[----:B------:R-:W-:Y:S01]  /*10f40*/  WARPGROUP.ARRIVE ;  /* 0x00000000000079c5 */ /* 0x000fe20000000000 */
[----:B------:R-:W-:Y:S01]  /*10f50*/  UMOV UR9, 0x40000040 ;  /* 0x4000004000097882 */ /* 0x000fe20000000000 */
[----:B------:R-:W-:Y:S01]  /*10f60*/  LOP3.LUT R8, R8, 0x3fff, RZ, 0xc0, !PT ;  /* 0x00003fff08087812 */ /* 0x000fe200078ec0ff */
[----:B------:R-:W-:Y:S01]  /*10f70*/  IMAD.MOV.U32 R11, RZ, RZ, -0x7fffffe0 ;  /* 0x80000020ff0b7424 */ /* 0x000fe200078e00ff */
[----:B------:R-:W-:Y:S01]  /*10f80*/  R2UR UR11, R9 ;  /* 0x00000000090b72ca */ /* 0x000fe200000e0000 */
[----:B------:R-:W-:Y:S01]  /*10f90*/  UMOV UR13, 0x40000040 ;  /* 0x40000040000d7882 */ /* 0x000fe20000000000 */
[----:B------:R-:W-:Y:S01]  /*10fa0*/  LOP3.LUT R8, R8, 0x2000000, RZ, 0xfc, !PT ;  /* 0x0200000008087812 */ /* 0x000fe200078efcff */
[----:B------:R-:W-:Y:S01]  /*10fb0*/  UMOV UR17, 0x40000040 ;  /* 0x4000004000117882 */ /* 0x000fe20000000000 */
[C---:B------:R-:W-:Y:S01]  /*10fc0*/  R2UR UR15, R11.reuse ;  /* 0x000000000b0f72ca */ /* 0x040fe200000e0000 */
[----:B------:R-:W-:Y:S01]  /*10fd0*/  UMOV UR21, 0x40000040 ;  /* 0x4000004000157882 */ /* 0x000fe20000000000 */
[----:B------:R-:W-:Y:S01]  /*10fe0*/  R2UR UR19, R11 ;  /* 0x000000000b1372ca */ /* 0x000fe200000e0000 */
[----:B------:R-:W-:Y:S01]  /*10ff0*/  IMAD R8, R17, 0x600, R8 ;  /* 0x0000060011087824 */ /* 0x000fe200078e0208 */
[C---:B------:R-:W-:Y:S01]  /*11000*/  R2UR UR23, R11.reuse ;  /* 0x000000000b1772ca */ /* 0x040fe200000e0000 */
[----:B------:R-:W-:Y:S01]  /*11010*/  UMOV UR25, 0x40000040 ;  /* 0x4000004000197882 */ /* 0x000fe20000000000 */
[C---:B------:R-:W-:Y:S01]  /*11020*/  R2UR UR27, R11.reuse ;  /* 0x000000000b1b72ca */ /* 0x040fe200000e0000 */
[C---:B------:R-:W-:Y:S01]  /*11030*/  VIADD R10, R8.reuse, 0x40 ;  /* 0x00000040080a7836 */ /* 0x040fe20000000000 */
[----:B------:R-:W-:Y:S01]  /*11040*/  R2UR UR10, R8 ;  /* 0x00000000080a72ca */ /* 0x000fe200000e0000 */
[----:B------:R-:W-:Y:S01]  /*11050*/  UMOV UR29, 0x40000040 ;  /* 0x40000040001d7882 */ /* 0x000fe20000000000 */
[C---:B------:R-:W-:Y:S01]  /*11060*/  R2UR UR31, R11.reuse ;  /* 0x000000000b1f72ca */ /* 0x040fe200000e0000 */
[----:B------:R-:W-:Y:S01]  /*11070*/  UMOV UR33, 0x40000040 ;  /* 0x4000004000217882 */ /* 0x000fe20000000000 */
[----:B------:R-:W-:Y:S01]  /*11080*/  R2UR UR14, R10 ;  /* 0x000000000a0e72ca */ /* 0x000fe200000e0000 */
[----:B------:R-:W-:Y:S01]  /*11090*/  VIADD R10, R8, 0x80 ;  /* 0x00000080080a7836 */ /* 0x000fe20000000000 */
[----:B------:R-:W-:Y:S01]  /*110a0*/  R2UR UR35, R11 ;  /* 0x000000000b2372ca */ /* 0x000fe200000e0000 */
[----:B------:R-:W-:Y:S01]  /*110b0*/  UMOV UR45, 0x40000040 ;  /* 0x40000040002d7882 */ /* 0x000fe20000000000 */
[----:B------:R-:W-:Y:S01]  /*110c0*/  R2UR UR47, R9 ;  /* 0x00000000092f72ca */ /* 0x000fe200000e0000 */
[----:B------:R-:W0:Y:S01]  /*110d0*/  S2R R13, SR_TID.X ;  /* 0x00000000000d7919 */ /* 0x000e220000002100 */
[----:B------:R-:W-:Y:S01]  /*110e0*/  R2UR UR18, R10 ;  /* 0x000000000a1272ca */ /* 0x000fe200000e0000 */
[----:B------:R-:W-:-:S05]  /*110f0*/  VIADD R10, R8, 0xc0 ;  /* 0x000000c0080a7836 */ /* 0x000fca0000000000 */
[----:B------:R-:W-:Y:S01]  /*11100*/  R2UR UR22, R10 ;  /* 0x000000000a1672ca */ /* 0x000fe200000e0000 */
[----:B------:R-:W-:-:S05]  /*11110*/  VIADD R10, R8, 0x100 ;  /* 0x00000100080a7836 */ /* 0x000fca0000000000 */
[----:B------:R-:W-:Y:S01]  /*11120*/  R2UR UR26, R10 ;  /* 0x000000000a1a72ca */ /* 0x000fe200000e0000 */
[----:B------:R-:W-:-:S05]  /*11130*/  VIADD R10, R8, 0x140 ;  /* 0x00000140080a7836 */ /* 0x000fca0000000000 */
[----:B------:R-:W-:Y:S01]  /*11140*/  R2UR UR30, R10 ;  /* 0x000000000a1e72ca */ /* 0x000fe200000e0000 */
[C---:B------:R-:W-:Y:S02]  /*11150*/  VIADD R10, R8.reuse, 0x180 ;  /* 0x00000180080a7836 */ /* 0x040fe40000000000 */
[----:B------:R-:W-:-:S03]  /*11160*/  VIADD R8, R8, 0x1c0 ;  /* 0x000001c008087836 */ /* 0x000fc60000000000 */
[----:B------:R-:W-:Y:S02]  /*11170*/  R2UR UR34, R10 ;  /* 0x000000000a2272ca */ /* 0x000fe400000e0000 */
[----:B------:R-:W-:Y:S01]  /*11180*/  R2UR UR46, R8 ;  /* 0x00000000082e72ca */ /* 0x000fe200000e0000 */
[----:B------:R-:W-:Y:S01]  /*11190*/  IMAD R8, R141, 0x2000, R2 ;  /* 0x000020008d087824 */ /* 0x000fe200078e0202 */
[----:B0-----:R-:W-:-:S04]  /*111a0*/  SHF.R.U32.HI R12, RZ, 0x7, R13 ;  /* 0x00000007ff0c7819 */ /* 0x001fc8000001160d */
[----:B------:R-:W-:Y:S02]  /*111b0*/  R2UR UR8, R8 ;  /* 0x00000000080872ca */ /* 0x000fe400000e0000 */
[----:B------:R-:W-:Y:S01]  /*111c0*/  ISETP.GE.U32.AND P1, PT, R13, 0x180, PT ;  /* 0x000001800d00780c */ /* 0x000fe20003f26070 */
[----:B------:R-:W-:-:S05]  /*111d0*/  VIADD R8, R12, 0x9 ;  /* 0x000000090c087836 */ /* 0x000fca0000000000 */
[----:B------:R-:W-:-:S05]  /*111e0*/  SEL R8, R8, 0x9, !P1 ;  /* 0x0000000908087807 */ /* 0x000fca0004800000 */
[----:B------:R-:W-:-:S04]  /*111f0*/  UIADD3 UR8, UR8, 0x21800, URZ ;  /* 0x0002180008087890 */ /* 0x000fc8000fffe03f */
[----:B------:R-:W-:-:S04]  /*11200*/  USHF.R.U32.HI UR8, URZ, 0x4, UR8 ;  /* 0x000000043f087899 */ /* 0x000fc80008011608 */
[----:B------:R-:W-:-:S04]  /*11210*/  ULOP3.LUT UR8, UR8, 0x3fff, URZ, 0xc0, !UPT ;  /* 0x00003fff08087892 */ /* 0x000fc8000f8ec03f */
[----:B------:R-:W-:-:S04]  /*11220*/  ULOP3.LUT UR8, UR8, 0x10000, URZ, 0xfc, !UPT ;  /* 0x0001000008087892 */ /* 0x000fc8000f8efc3f */
[----:B------:R-:W-:Y:S02]  /*11230*/  UIADD3 UR12, UR8, 0x2, URZ ;  /* 0x00000002080c7890 */ /* 0x000fe4000fffe03f */
[----:B------:R-:W-:Y:S02]  /*11240*/  UIADD3 UR16, UR8, 0x4, URZ ;  /* 0x0000000408107890 */ /* 0x000fe4000fffe03f */
[----:B------:R-:W-:Y:S02]  /*11250*/  UIADD3 UR20, UR8, 0x6, URZ ;  /* 0x0000000608147890 */ /* 0x000fe4000fffe03f */
[----:B------:R-:W-:Y:S01]  /*11260*/  HGMMA.64x96x16.F32.BF16 R88, gdesc[UR8].tnspB, R88, gsb0 ;  /* 0x41600000085879f0 */ /* 0x000fe20008001858 */
[----:B------:R-:W-:Y:S02]  /*11270*/  UIADD3 UR24, UR8, 0x600, URZ ;  /* 0x0000060008187890 */ /* 0x000fe4000fffe03f */
[----:B------:R-:W-:Y:S02]  /*11280*/  UIADD3 UR28, UR8, 0x602, URZ ;  /* 0x00000602081c7890 */ /* 0x000fe4000fffe03f */
[----:B------:R-:W-:-:S02]  /*11290*/  UIADD3 UR32, UR8, 0x604, URZ ;  /* 0x0000060408207890 */ /* 0x000fc4000fffe03f */
        /* <DEDUP_REMOVED lines=26> */
.L_x_1522:
[----:B------:R-:W2:Y:S04]  /*11440*/  LDL R11, [R1+0x5c] ;  /* 0x00005c00010b7983 */ /* 0x000ea80000100800 */
[----:B0-----:R-:W2:Y:S01]  /*11450*/  LDL R8, [R1+0x9c] ;  /* 0x00009c0001087983 */ /* 0x001ea20000100800 */
[----:B------:R-:W-:Y:S01]  /*11460*/  ISETP.NE.AND P1, PT, R142, 0x1, PT ;  /* 0x000000018e00780c */ /* 0x000fe20003f25270 */
        /* <DEDUP_REMOVED lines=43> */
[----:B------:R-:W-:Y:S01]  /*11720*/  IMAD R52, R7, 0x8, R2 ;  /* 0x0000000807347824 */ /* 0x000fe200078e0202 */
[----:B------:R-:W3:Y:S01]  /*11730*/  MUFU.TANH R12, R12 ;  /* 0x0000000c000c7308 */ /* 0x000ee20000002400 */
[----:B------:R-:W-:-:S02]  /*11740*/  IMAD.U32 R53, RZ, RZ, UR38 ;  /* 0x00000026ff357e24 */ /* 0x000fc4000f8e00ff */
[----:B------:R-:W-:-:S05]  /*11750*/  VIADD R52, R52, 0x2d840 ;  /* 0x0002d84034347836 */ /* 0x000fca0000000000 */
[----:B------:R-:W4:Y:S01]  /*11760*/  MUFU.TANH R13, R13 ;  /* 0x0000000d000d7308 */ /* 0x000f220000002400 */
[----:B------:R-:W-:-:S04]  /*11770*/  PRMT R52, R53, 0x654, R52 ;  /* 0x0000065435347816 */ /* 0x000fc80000000034 */
[----:B------:R0:W-:Y:S03]  /*11780*/  SYNCS.ARRIVE.TRANS64.RED.A1T0 RZ, [R52+URZ], RZ ;  /* 0x000000ff34ff79a7 */ /* 0x0001e6000810043f */
        /* <DEDUP_REMOVED lines=29> */
[----:B------:R-:W1:Y:S01]  /*11960*/  MUFU.TANH R65, R65 ;  /* 0x0000004100417308 */ /* 0x000e620000002400 */
[----:B--2---:R-:W-:-:S02]  /*11970*/  IMAD.IADD R8, R8, 0x1, R11 ;  /* 0x0000000108087824 */ /* 0x004fc400078e020b */
[----:B------:R-:W-:Y:S01]  /*11980*/  FMUL.FTZ R11, R26, UR50 ;  /* 0x000000321a0b7c20 */ /* 0x000fe20008410000 */
[----:B------:R-:W-:Y:S01]  /*11990*/  FMUL.FTZ R26, R36, UR50 ;  /* 0x00000032241a7c20 */ /* 0x000fe20008410000 */
[----:B------:R-:W-:Y:S01]  /*119a0*/  FMUL.FTZ R36, R46, UR50 ;  /* 0x000000322e247c20 */ /* 0x000fe20008410000 */
[----:B0-----:R-:W-:-:S04]  /*119b0*/  @P1 IMAD.HI.U32 R10, R8, R10, RZ ;  /* 0x0000000a080a1227 */ /* 0x001fc800078e00ff */
[----:B------:R-:W-:Y:S01]  /*119c0*/  FMUL.FTZ R46, R56, UR50 ;  /* 0x00000032382e7c20 */ /* 0x000fe20008410000 */
[----:B------:R-:W-:Y:S01]  /*119d0*/  FMUL.FTZ R56, R64, UR50 ;  /* 0x0000003240387c20 */ /* 0x000fe20008410000 */
[----:B------:R-:W-:Y:S01]  /*119e0*/  FMUL.FTZ R64, R72, UR50 ;  /* 0x0000003248407c20 */ /* 0x000fe20008410000 */
[----:B------:R-:W-:Y:S01]  /*119f0*/  FMUL.FTZ R72, R80, UR50 ;  /* 0x0000003250487c20 */ /* 0x000fe20008410000 */
[----:B-1----:R-:W-:Y:S01]  /*11a00*/  @P1 SHF.R.U32.HI R8, RZ, R9, R10 ;  /* 0x00000009ff081219 */ /* 0x002fe2000001160a */
[----:B------:R-:W-:Y:S01]  /*11a10*/  FMUL.FTZ R9, R24, UR50 ;  /* 0x0000003218097c20 */ /* 0x000fe20008410000 */
        /* <DEDUP_REMOVED lines=17> */
[----:B------:R-:W-:Y:S01]  /*11b30*/  PLOP3.LUT P1, PT, PT, PT, UP0, 0x40, 0x0 ;  /* 0x000000000000781c */ /* 0x000fe20003f2e808 */
[----:B------:R-:W1:Y:S01]  /*11b40*/  MUFU.TANH R9, R9 ;  /* 0x0000000900097308 */ /* 0x000e620000002400 */
[----:B------:R-:W-:-:S04]  /*11b50*/  IADD3 R83, -R156, 0x1, -R78 ;  /* 0x000000019c537810 */ /* 0x000fc80007ffe94e */
[----:B------:R-:W-:-:S03]  /*11b60*/  IADD3 R83, -R154, R83, R157 ;  /* 0x000000539a537210 */ /* 0x000fc60007ffe19d */
[----:B------:R-:W2:Y:S02]  /*11b70*/  MUFU.TANH R10, R10 ;  /* 0x0000000a000a7308 */ /* 0x000ea40000002400 */
[C---:B------:R-:W-:Y:S02]  /*11b80*/  VIADD R84, R83.reuse, UR49 ;  /* 0x0000003153547c36 */ /* 0x040fe40008000000 */
[----:B------:R-:W-:Y:S02]  /*11b90*/  VIADD R83, R83, UR52 ;  /* 0x0000003453537c36 */ /* 0x000fe40008000000 */
[C---:B0-----:R-:W-:Y:S02]  /*11ba0*/  IMAD.IADD R82, R85.reuse, 0x1, R84 ;  /* 0x0000000155527824 */ /* 0x041fe400078e0254 */
[----:B------:R-:W0:Y:S01]  /*11bb0*/  MUFU.TANH R11, R11 ;  /* 0x0000000b000b7308 */ /* 0x000e220000002400 */
[----:B------:R-:W-:-:S07]  /*11bc0*/  IMAD.IADD R81, R85, 0x1, R83 ;  /* 0x0000000155517824 */ /* 0x000fce00078e0253 */
        /* <DEDUP_REMOVED lines=42> */
.L_x_1525:
[----:B------:R-:W-:-:S05]  /*11e70*/  IMAD.U32 R86, RZ, RZ, UR41 ;  /* 0x00000029ff567e24 */ /* 0x000fca000f8e00ff */
[----:B------:R-:W-:-:S13]  /*11e80*/  ISETP.NE.AND P1, PT, R86, 0x1, PT ;  /* 0x000000015600780c */ /* 0x000fda0003f25270 */
[----:B------:R-:W1:Y:S02]  /*11e90*/  @P1 LDC.64 R52, c[0x0][0x9e8] ;  /* 0x00027a00ff341b82 */ /* 0x000e640000000a00 */
[----:B-1----:R-:W-:-:S05]  /*11ea0*/  @P1 IMAD.HI.U32 R52, R85, R52, RZ ;  /* 0x0000003455341227 */ /* 0x002fca00078e00ff */
[----:B------:R-:W-:-:S07]  /*11eb0*/  @P1 SHF.R.U32.HI R85, RZ, R53, R52 ;  /* 0x00000035ff551219 */ /* 0x000fce0000011634 */
.L_x_1526:
[----:B------:R-:W-:Y:S05]  /*11ec0*/  BSYNC B0 ;  /* 0x0000000000007941 */ /* 0x000fea0003800000 */
.L_x_1524:
[----:B------:R-:W-:-:S04]  /*11ed0*/  IMAD R85, R85, R86, -R78 ;  /* 0x0000005655557224 */ /* 0x000fc800078e0a4e */
[----:B------:R-:W-:-:S05]  /*11ee0*/  IMAD.IADD R85, R85, 0x1, -R156 ;  /* 0x0000000155557824 */ /* 0x000fca00078e0a9c */
[----:B------:R-:W-:Y:S02]  /*11ef0*/  VIMNMX R81, R81, R85, !PT ;  /* 0x0000005551517248 */ /* 0x000fe40007fe0100 */
[----:B------:R-:W-:-:S07]  /*11f00*/  VIADDMNMX R82, R85, R86, R82, PT ;  /* 0x0000005655527246 */ /* 0x000fce0003800152 */
.L_x_1523:
[----:B------:R-:W-:Y:S01]  /*11f10*/  ISETP.GT.AND P1, PT, R0, -0x1, PT ;  /* 0xffffffff0000780c */ /* 0x000fe20003f24270 */
[----:B------:R-:W1:Y:S03]  /*11f20*/  SHFL.IDX PT, R8, R8, 0x1, 0x1c1f ;  /* 0x003c1f0008087f89 */ /* 0x000e6600000e0000 */
        /* <DEDUP_REMOVED lines=14> */
[----:B------:R-:W-:Y:S02]  /*12010*/  ISETP.GT.AND P2, PT, R81, 0x10, P1 ;  /* 0x000000105100780c */ /* 0x000fe40000f44270 */
[----:B------:R-:W-:Y:S02]  /*12020*/  FSEL R23, R23, -INF , !P4 ;  /* 0xff80000017177808 */ /* 0x000fe40006000000 */
[----:B------:R-:W-:Y:S02]  /*12030*/  ISETP.GT.AND P4, PT, R81, 0x20, P1 ;  /* 0x000000205100780c */ /* 0x000fe40000f84270 */
[----:B------:R-:W-:-:S02]  /*12040*/  ISETP.LT.OR P3, PT, R82, 0xa, P3 ;  /* 0x0000000a5200780c */ /* 0x000fc40001f61670 */
[C---:B------:R-:W-:Y:S02]  /*12050*/  ISETP.LT.OR P2, PT, R82.reuse, 0x11, P2 ;  /* 0x000000115200780c */ /* 0x040fe40001741670 */
[----:B------:R-:W-:Y:S02]  /*12060*/  ISETP.LT.OR P4, PT, R82, 0x21, P4 ;  /* 0x000000215200780c */ /* 0x000fe40002781670 */
[----:B------:R-:W-:Y:S02]  /*12070*/  FSEL R14, R14, -INF , !P3 ;  /* 0xff8000000e0e7808 */ /* 0x000fe40005800000 */
[----:B------:R-:W-:Y:S02]  /*12080*/  FSEL R21, R21, -INF , !P2 ;  /* 0xff80000015157808 */ /* 0x000fe40005000000 */
[C---:B------:R-:W-:Y:S02]  /*12090*/  ISETP.GT.AND P3, PT, R81.reuse, 0x18, P1 ;  /* 0x000000185100780c */ /* 0x040fe40000f64270 */
[----:B------:R-:W-:-:S02]  /*120a0*/  ISETP.GT.AND P2, PT, R81, 0x19, P1 ;  /* 0x000000195100780c */ /* 0x000fc40000f44270 */
[----:B------:R-:W-:Y:S02]  /*120b0*/  FSEL R30, R30, -INF , !P4 ;  /* 0xff8000001e1e7808 */ /* 0x000fe40006000000 */
[----:B------:R-:W-:Y:S02]  /*120c0*/  ISETP.GT.AND P4, PT, R81, 0x29, P1 ;  /* 0x000000295100780c */ /* 0x000fe40000f84270 */
[C---:B------:R-:W-:Y:S02]  /*120d0*/  ISETP.LT.OR P3, PT, R82.reuse, 0x19, P3 ;  /* 0x000000195200780c */ /* 0x040fe40001f61670 */
[C---:B------:R-:W-:Y:S02]  /*120e0*/  ISETP.LT.OR P2, PT, R82.reuse, 0x1a, P2 ;  /* 0x0000001a5200780c */ /* 0x040fe40001741670 */
[----:B------:R-:W-:Y:S02]  /*120f0*/  ISETP.LT.OR P4, PT, R82, 0x2a, P4 ;  /* 0x0000002a5200780c */ /* 0x000fe40002781670 */
[----:B0-----:R-:W-:-:S02]  /*12100*/  FSEL R52, R26, -INF , !P3 ;  /* 0xff8000001a347808 */ /* 0x001fc40005800000 */
[----:B------:R-:W-:Y:S02]  /*12110*/  FSEL R53, R27, -INF , !P2 ;  /* 0xff8000001b357808 */ /* 0x000fe40005000000 */
[C---:B------:R-:W-:Y:S02]  /*12120*/  ISETP.GT.AND P3, PT, R81.reuse, 0x21, P1 ;  /* 0x000000215100780c */ /* 0x040fe40000f64270 */
        /* <DEDUP_REMOVED lines=15> */
[----:B------:R-:W-:-:S02]  /*12220*/  FSEL R38, R38, -INF , !P3 ;  /* 0xff80000026267808 */ /* 0x000fc40005800000 */
        /* <DEDUP_REMOVED lines=40> */
[----:B------:R-:W-:Y:S02]  /*124b0*/  PLOP3.LUT P4, PT, PT, PT, UP0, 0x40, 0x0 ;  /* 0x000000000000781c */ /* 0x000fe40003f8e808 */
[----:B------:R-:W-:-:S02]  /*124c0*/  ISETP.LT.OR P3, PT, R82, 0x6a, P3 ;  /* 0x0000006a5200780c */ /* 0x000fc40001f61670 */
[----:B------:R-:W-:Y:S02]  /*124d0*/  ISETP.LT.OR P2, PT, R82, 0x71, P2 ;  /* 0x000000715200780c */ /* 0x000fe40001741670 */
[----:B------:R-:W-:Y:S02]  /*124e0*/  FSEL R69, R69, -INF , !P3 ;  /* 0xff80000045457808 */ /* 0x000fe40005800000 */
[----:B------:R-:W-:Y:S02]  /*124f0*/  FSEL R72, R72, -INF , !P2 ;  /* 0xff80000048487808 */ /* 0x000fe40005000000 */
[C---:B------:R-:W-:Y:S02]  /*12500*/  ISETP.GT.AND P3, PT, R81.reuse, 0x78, P1 ;  /* 0x000000785100780c */ /* 0x040fe40000f64270 */
[----:B------:R-:W-:Y:S02]  /*12510*/  ISETP.GT.AND P2, PT, R81, 0x79, P1 ;  /* 0x000000795100780c */ /* 0x000fe40000f44270 */
[----:B------:R-:W-:-:S02]  /*12520*/  ISETP.LT.OR P3, PT, R82, 0x79, P3 ;  /* 0x000000795200780c */ /* 0x000fc40001f61670 */
[----:B------:R-:W-:Y:S02]  /*12530*/  ISETP.LT.OR P2, PT, R82, 0x7a, P2 ;  /* 0x0000007a5200780c */ /* 0x000fe40001741670 */
[----:B------:R-:W-:Y:S02]  /*12540*/  FSEL R76, R76, -INF , !P3 ;  /* 0xff8000004c4c7808 */ /* 0x000fe40005800000 */
[----:B------:R-:W-:Y:S01]  /*12550*/  FSEL R77, R77, -INF , !P2 ;  /* 0xff8000004d4d7808 */ /* 0x000fe20005000000 */
[----:B------:R-:W-:Y:S08]  /*12560*/  @P4 BRA `(.L_x_1527) ;  /* 0x0000000000584947 */ /* 0x000ff00003800000 */
[----:B------:R-:W-:Y:S01]  /*12570*/  IADD3 R8, -R154, R157, R8 ;  /* 0x0000009d9a087210 */ /* 0x000fe20007ffe108 */
[----:B------:R-:W-:Y:S03]  /*12580*/  BSSY B0, `(.L_x_1528) ;  /* 0x0000010000007945 */ /* 0x000fe60003800000 */
        /* <DEDUP_REMOVED lines=10> */
.L_x_1529:
[----:B------:R-:W-:-:S05]  /*12630*/  IMAD.U32 R81, RZ, RZ, UR41 ;  /* 0x00000029ff517e24 */ /* 0x000fca000f8e00ff */
[----:B------:R-:W-:-:S13]  /*12640*/  ISETP.NE.AND P2, PT, R81, 0x1, PT ;  /* 0x000000015100780c */ /* 0x000fda0003f45270 */
[----:B------:R-:W0:Y:S02]  /*12650*/  @P2 LDC.64 R26, c[0x0][0x9e8] ;  /* 0x00027a00ff1a2b82 */ /* 0x000e240000000a00 */
[----:B0-----:R-:W-:-:S05]  /*12660*/  @P2 IMAD.HI.U32 R26, R8, R26, RZ ;  /* 0x0000001a081a2227 */ /* 0x001fca00078e00ff */
[----:B------:R-:W-:-:S07]  /*12670*/  @P2 SHF.R.U32.HI R8, RZ, R27, R26 ;  /* 0x0000001bff082219 */ /* 0x000fce000001161a */
.L_x_1530:
[----:B------:R-:W-:Y:S05]  /*12680*/  BSYNC B0 ;  /* 0x0000000000007941 */ /* 0x000fea0003800000 */
.L_x_1528:
[----:B------:R-:W-:-:S04]  /*12690*/  IMAD R8, R8, R81, -R78 ;  /* 0x0000005108087224 */ /* 0x000fc800078e0a4e */
[----:B------:R-:W-:-:S05]  /*126a0*/  IMAD.IADD R8, R8, 0x1, -R156 ;  /* 0x0000000108087824 */ /* 0x000fca00078e0a9c */
[----:B------:R-:W-:Y:S02]  /*126b0*/  VIMNMX R83, R83, R8, !PT ;  /* 0x0000000853537248 */ /* 0x000fe40007fe0100 */
[----:B------:R-:W-:-:S07]  /*126c0*/  VIADDMNMX R84, R8, R81, R84, PT ;  /* 0x0000005108547246 */ /* 0x000fce0003800154 */
.L_x_1527:
[----:B------:R-:W-:Y:S01]  /*126d0*/  FMNMX.FTZ R8, R9, R5, !PT ;  /* 0x0000000509087209 */ /* 0x000fe20007810000 */
[----:B------:R-:W-:Y:S01]  /*126e0*/  UMOV UR51, UR7 ;  /* 0x0000000700337c82 */ /* 0x000fe20008000000 */
[C---:B------:R-:W-:Y:S02]  /*126f0*/  ISETP.GT.AND P4, PT, R83.reuse, 0x1, P1 ;  /* 0x000000015300780c */ /* 0x040fe40000f84270 */
[C---:B------:R-:W-:Y:S02]  /*12700*/  ISETP.GT.AND P2, PT, R83.reuse, 0x8, P1 ;  /* 0x000000085300780c */ /* 0x040fe40000f44270 */
[----:B------:R-:W-:Y:S02]  /*12710*/  ISETP.GT.AND P3, PT, R83, 0x9, P1 ;  /* 0x000000095300780c */ /* 0x000fe40000f64270 */
[----:B------:R-:W-:Y:S02]  /*12720*/  FMNMX.FTZ R8, R10, R8, !PT ;  /* 0x000000080a087209 */ /* 0x000fe40007810000 */
[----:B------:R-:W-:-:S02]  /*12730*/  ISETP.LT.OR P4, PT, R84, 0x2, P4 ;  /* 0x000000025400780c */ /* 0x000fc40002781670 */
[C---:B------:R-:W-:Y:S02]  /*12740*/  ISETP.LT.OR P2, PT, R84.reuse, 0x9, P2 ;  /* 0x000000095400780c */ /* 0x040fe40001741670 */
[----:B------:R-:W-:Y:S02]  /*12750*/  ISETP.LT.OR P3, PT, R84, 0xa, P3 ;  /* 0x0000000a5400780c */ /* 0x000fe40001f61670 */
[----:B------:R-:W-:Y:S02]  /*12760*/  FMNMX.FTZ R8, R13, R8, !PT ;  /* 0x000000080d087209 */ /* 0x000fe40007810000 */
[----:B------:R-:W-:Y:S02]  /*12770*/  FSEL R12, R12, -INF , !P4 ;  /* 0xff8000000c0c7808 */ /* 0x000fe40006000000 */
[----:B------:R-:W-:Y:S02]  /*12780*/  FSEL R15, R15, -INF , !P2 ;  /* 0xff8000000f0f7808 */ /* 0x000fe40005000000 */
[----:B------:R-:W-:-:S02]  /*12790*/  FSEL R20, R20, -INF , !P3 ;  /* 0xff80000014147808 */ /* 0x000fc40005800000 */
[----:B------:R-:W-:Y:S02]  /*127a0*/  FMNMX.FTZ R8, R14, R8, !PT ;  /* 0x000000080e087209 */ /* 0x000fe40007810000 */
        /* <DEDUP_REMOVED lines=11> */
[C---:B------:R-:W-:Y:S02]  /*12860*/  ISETP.GT.AND P4, PT, R83.reuse, 0x19, P1 ;  /* 0x000000195300780c */ /* 0x040fe40000f84270 */
[C---:B------:R-:W-:Y:S02]  /*12870*/  ISETP.GT.AND P2, PT, R83.reuse, 0x20, P1 ;  /* 0x000000205300780c */ /* 0x040fe40000f44270 */
[----:B------:R-:W-:Y:S02]  /*12880*/  ISETP.GT.AND P3, PT, R83, 0x21, P1 ;  /* 0x000000215300780c */ /* 0x000fe40000f64270 */
[----:B------:R-:W-:Y:S02]  /*12890*/  FMNMX.FTZ R8, R52, R8, !PT ;  /* 0x0000000834087209 */ /* 0x000fe40007810000 */
[C---:B------:R-:W-:Y:S02]  /*128a0*/  ISETP.LT.OR P4, PT, R84.reuse, 0x1a, P4 ;  /* 0x0000001a5400780c */ /* 0x040fe40002781670 */
[----:B------:R-:W-:-:S02]  /*128b0*/  ISETP.LT.OR P2, PT, R84, 0x21, P2 ;  /* 0x000000215400780c */ /* 0x000fc40001741670 */
[----:B------:R-:W-:Y:S02]  /*128c0*/  ISETP.LT.OR P3, PT, R84, 0x22, P3 ;  /* 0x000000225400780c */ /* 0x000fe40001f61670 */
[----:B------:R-:W-:Y:S02]  /*128d0*/  FMNMX.FTZ R8, R53, R8, !PT ;  /* 0x0000000835087209 */ /* 0x000fe40007810000 */
[----:B------:R-:W-:Y:S02]  /*128e0*/  FSEL R29, R29, -INF , !P4 ;  /* 0xff8000001d1d7808 */ /* 0x000fe40006000000 */
[----:B------:R-:W-:Y:S02]  /*128f0*/  FSEL R32, R32, -INF , !P2 ;  /* 0xff80000020207808 */ /* 0x000fe40005000000 */
[----:B------:R-:W-:Y:S02]  /*12900*/  FSEL R33, R33, -INF , !P3 ;  /* 0xff80000021217808 */ /* 0x000fe40005800000 */
[----:B------:R-:W-:-:S02]  /*12910*/  ISETP.GT.AND P4, PT, R83, 0x28, P1 ;  /* 0x000000285300780c */ /* 0x000fc40000f84270 */
[C---:B------:R-:W-:Y:S02]  /*12920*/  ISETP.GT.AND P2, PT, R83.reuse, 0x29, P1 ;  /* 0x000000295300780c */ /* 0x040fe40000f44270 */
[----:B------:R-:W-:Y:S02]  /*12930*/  ISETP.GT.AND P3, PT, R83, 0x30, P1 ;  /* 0x000000305300780c */ /* 0x000fe40000f64270 */
[----:B------:R-:W-:Y:S02]  /*12940*/  FMNMX.FTZ R8, R30, R8, !PT ;  /* 0x000000081e087209 */ /* 0x000fe40007810000 */
[C---:B------:R-:W-:Y:S02]  /*12950*/  ISETP.LT.OR P4, PT, R84.reuse, 0x29, P4 ;  /* 0x000000295400780c */ /* 0x040fe40002781670 */
[C---:B------:R-:W-:Y:S02]  /*12960*/  ISETP.LT.OR P2, PT, R84.reuse, 0x2a, P2 ;  /* 0x0000002a5400780c */ /* 0x040fe40001741670 */
[----:B------:R-:W-:-:S02]  /*12970*/  ISETP.LT.OR P3, PT, R84, 0x31, P3 ;  /* 0x000000315400780c */ /* 0x000fc40001f61670 */
[----:B------:R-:W-:Y:S02]  /*12980*/  FMNMX.FTZ R8, R31, R8, !PT ;  /* 0x000000081f087209 */ /* 0x000fe40007810000 */
[----:B------:R-:W-:Y:S02]  /*12990*/  FSEL R36, R36, -INF , !P4 ;  /* 0xff80000024247808 */ /* 0x000fe40006000000 */
[----:B------:R-:W-:Y:S02]  /*129a0*/  FSEL R37, R37, -INF , !P2 ;  /* 0xff80000025257808 */ /* 0x000fe40005000000 */
[----:B------:R-:W-:Y:S02]  /*129b0*/  FSEL R40, R40, -INF , !P3 ;  /* 0xff80000028287808 */ /* 0x000fe40005800000 */
[C---:B------:R-:W-:Y:S02]  /*129c0*/  ISETP.GT.AND P4, PT, R83.reuse, 0x31, P1 ;  /* 0x000000315300780c */ /* 0x040fe40000f84270 */
[----:B------:R-:W-:-:S02]  /*129d0*/  ISETP.GT.AND P2, PT, R83, 0x38, P1 ;  /* 0x000000385300780c */ /* 0x000fc40000f44270 */
[----:B------:R-:W-:Y:S02]  /*129e0*/  ISETP.GT.AND P3, PT, R83, 0x39, P1 ;  /* 0x000000395300780c */ /* 0x000fe40000f64270 */
[----:B------:R-:W-:Y:S02]  /*129f0*/  FMNMX.FTZ R8, R34, R8, !PT ;  /* 0x0000000822087209 */ /* 0x000fe40007810000 */
[C---:B------:R-:W-:Y:S02]  /*12a00*/  ISETP.LT.OR P4, PT, R84.reuse, 0x32, P4 ;  /* 0x000000325400780c */ /* 0x040fe40002781670 */
[C---:B------:R-:W-:Y:S02]  /*12a10*/  ISETP.LT.OR P2, PT, R84.reuse, 0x39, P2 ;  /* 0x000000395400780c */ /* 0x040fe40001741670 */
[----:B------:R-:W-:Y:S02]  /*12a20*/  ISETP.LT.OR P3, PT, R84, 0x3a, P3 ;  /* 0x0000003a5400780c */ /* 0x000fe40001f61670 */
[----:B------:R-:W-:-:S02]  /*12a30*/  FMNMX.FTZ R8, R35, R8, !PT ;  /* 0x0000000823087209 */ /* 0x000fc40007810000 */
[----:B------:R-:W-:Y:S02]  /*12a40*/  FSEL R41, R41, -INF , !P4 ;  /* 0xff80000029297808 */ /* 0x000fe40006000000 */
[----:B------:R-:W-:Y:S02]  /*12a50*/  FSEL R44, R44, -INF , !P2 ;  /* 0xff8000002c2c7808 */ /* 0x000fe40005000000 */
[----:B------:R-:W-:Y:S02]  /*12a60*/  FSEL R45, R45, -INF , !P3 ;  /* 0xff8000002d2d7808 */ /* 0x000fe40005800000 */
[----:B------:R-:W-:Y:S02]  /*12a70*/  FMNMX.FTZ R8, R38, R8, !PT ;  /* 0x0000000826087209 */ /* 0x000fe40007810000 */
[----:B------:R-:W-:Y:S02]  /*12a80*/  LOP3.LUT R16, R16, 0xdfffffff, RZ, 0xc0, !PT ;  /* 0xdfffffff10107812 */ /* 0x000fe400078ec0ff */
[----:B------:R-:W-:-:S02]  /*12a90*/  ISETP.GT.AND P4, PT, R83, 0x40, P1 ;  /* 0x000000405300780c */ /* 0x000fc40000f84270 */
[C---:B------:R-:W-:Y:S02]  /*12aa0*/  ISETP.GT.AND P2, PT, R83.reuse, 0x41, P1 ;  /* 0x000000415300780c */ /* 0x040fe40000f44270 */
[----:B------:R-:W-:Y:S02]  /*12ab0*/  ISETP.GT.AND P3, PT, R83, 0x48, P1 ;  /* 0x000000485300780c */ /* 0x000fe40000f64270 */
[----:B------:R-:W-:Y:S02]  /*12ac0*/  FMNMX.FTZ R8, R39, R8, !PT ;  /* 0x0000000827087209 */ /* 0x000fe40007810000 */
[----:B------:R-:W-:Y:S02]  /*12ad0*/  @P0 LOP3.LUT R16, R16, 0x20000000, RZ, 0xfc, !PT ;  /* 0x2000000010100812 */ /* 0x000fe400078efcff */
[C---:B------:R-:W-:Y:S02]  /*12ae0*/  ISETP.LT.OR P4, PT, R84.reuse, 0x41, P4 ;  /* 0x000000415400780c */ /* 0x040fe40002781670 */
[----:B------:R-:W-:-:S02]  /*12af0*/  ISETP.LT.OR P2, PT, R84, 0x42, P2 ;  /* 0x000000425400780c */ /* 0x000fc40001741670 */
[----:B------:R-:W-:Y:S02]  /*12b00*/  ISETP.LT.OR P3, PT, R84, 0x49, P3 ;  /* 0x000000495400780c */ /* 0x000fe40001f61670 */
[----:B------:R-:W-:Y:S02]  /*12b10*/  ISETP.GT.AND P0, PT, R83, 0x61, P1 ;  /* 0x000000615300780c */ /* 0x000fe40000f04270 */
        /* <DEDUP_REMOVED lines=11> */
[----:B------:R-:W-:Y:S02]  /*12bd0*/  LOP3.LUT R16, R16, 0x7fffffff, RZ, 0xc0, !PT ;  /* 0x7fffffff10107812 */ /* 0x000fe400078ec0ff */
[----:B------:R-:W-:Y:S02]  /*12be0*/  FMNMX.FTZ R8, R46, R8, !PT ;  /* 0x000000082e087209 */ /* 0x000fe40007810000 */
[----:B------:R-:W-:Y:S02]  /*12bf0*/  FSEL R55, R55, -INF , !P4 ;  /* 0xff80000037377808 */ /* 0x000fe40006000000 */
[----:B------:R-:W-:Y:S02]  /*12c00*/  FSEL R58, R58, -INF , !P2 ;  /* 0xff8000003a3a7808 */ /* 0x000fe40005000000 */
[----:B------:R-:W-:-:S02]  /*12c10*/  FSEL R59, R59, -INF , !P3 ;  /* 0xff8000003b3b7808 */ /* 0x000fc40005800000 */
[C---:B------:R-:W-:Y:S02]  /*12c20*/  ISETP.GT.AND P4, PT, R83.reuse, 0x58, P1 ;  /* 0x000000585300780c */ /* 0x040fe40000f84270 */
[C---:B------:R-:W-:Y:S02]  /*12c30*/  ISETP.GT.AND P2, PT, R83.reuse, 0x59, P1 ;  /* 0x000000595300780c */ /* 0x040fe40000f44270 */
[C---:B------:R-:W-:Y:S02]  /*12c40*/  ISETP.GT.AND P3, PT, R83.reuse, 0x60, P1 ;  /* 0x000000605300780c */ /* 0x040fe40000f64270 */
[----:B------:R-:W-:Y:S02]  /*12c50*/  @P0 LOP3.LUT R16, R16, 0x80000000, RZ, 0xfc, !PT ;  /* 0x8000000010100812 */ /* 0x000fe400078efcff */
[----:B------:R-:W-:Y:S02]  /*12c60*/  ISETP.GT.AND P0, PT, R83, RZ, P1 ;  /* 0x000000ff5300720c */ /* 0x000fe40000f04270 */
[----:B------:R-:W-:-:S02]  /*12c70*/  FMNMX.FTZ R8, R47, R8, !PT ;  /* 0x000000082f087209 */ /* 0x000fc40007810000 */
[C---:B------:R-:W-:Y:S02]  /*12c80*/  ISETP.LT.OR P4, PT, R84.reuse, 0x59, P4 ;  /* 0x000000595400780c */ /* 0x040fe40002781670 */
[C---:B------:R-:W-:Y:S02]  /*12c90*/  ISETP.LT.OR P2, PT, R84.reuse, 0x5a, P2 ;  /* 0x0000005a5400780c */ /* 0x040fe40001741670 */
[----:B------:R-:W-:Y:S02]  /*12ca0*/  ISETP.LT.OR P3, PT, R84, 0x61, P3 ;  /* 0x000000615400780c */ /* 0x000fe40001f61670 */
[----:B------:R-:W-:Y:S02]  /*12cb0*/  FMNMX.FTZ R8, R50, R8, !PT ;  /* 0x0000000832087209 */ /* 0x000fe40007810000 */
        /* <DEDUP_REMOVED lines=9> */
[----:B------:R-:W-:Y:S02]  /*12d50*/  LOP3.LUT R16, R16, 0xfffffff7, RZ, 0xc0, !PT ;  /* 0xfffffff710107812 */ /* 0x000fe400078ec0ff */
[----:B------:R-:W-:Y:S02]  /*12d60*/  ISETP.GT.AND P1, PT, R83, 0x79, P1 ;  /* 0x000000795300780c */ /* 0x000fe40000f24270 */
[----:B------:R-:W-:Y:S02]  /*12d70*/  FMNMX.FTZ R8, R56, R8, !PT ;  /* 0x0000000838087209 */ /* 0x000fe40007810000 */
[----:B------:R-:W-:Y:S02]  /*12d80*/  @P0 LOP3.LUT R16, R16, 0x8, RZ, 0xfc, !PT ;  /* 0x0000000810100812 */ /* 0x000fe400078efcff */
[----:B------:R-:W-:-:S02]  /*12d90*/  FMNMX.FTZ R8, R57, R8, !PT ;  /* 0x0000000839087209 */ /* 0x000fc40007810000 */
[C---:B------:R-:W-:Y:S02]  /*12da0*/  LOP3.LUT P0, RZ, R16.reuse, 0x80000000, RZ, 0xc0, !PT ;  /* 0x8000000010ff7812 */ /* 0x040fe4000780c0ff */
[----:B------:R-:W-:Y:S02]  /*12db0*/  LOP3.LUT R16, R16, 0xfffffffd, RZ, 0xc0, !PT ;  /* 0xfffffffd10107812 */ /* 0x000fe400078ec0ff */
[----:B------:R-:W-:Y:S02]  /*12dc0*/  FMNMX.FTZ R8, R60, R8, !PT ;  /* 0x000000083c087209 */ /* 0x000fe40007810000 */
[----:B------:R-:W-:Y:S02]  /*12dd0*/  @P1 LOP3.LUT R16, R16, 0x2, RZ, 0xfc, !PT ;  /* 0x0000000210101812 */ /* 0x000fe400078efcff */
[----:B------:R-:W-:Y:S02]  /*12de0*/  FMNMX.FTZ R8, R61, R8, !PT ;  /* 0x000000083d087209 */ /* 0x000fe40007810000 */
[----:B------:R-:W-:-:S02]  /*12df0*/  LOP3.LUT P1, RZ, R16, 0x8, RZ, 0xc0, !PT ;  /* 0x0000000810ff7812 */ /* 0x000fc4000782c0ff */
[----:B------:R-:W-:Y:S02]  /*12e00*/  FMNMX.FTZ R8, R64, R8, !PT ;  /* 0x0000000840087209 */ /* 0x000fe40007810000 */
[----:B------:R-:W-:Y:S02]  /*12e10*/  ISETP.LT.OR P1, PT, R84, 0x1, P1 ;  /* 0x000000015400780c */ /* 0x000fe40000f21670 */
[----:B------:R-:W-:Y:S02]  /*12e20*/  FMNMX.FTZ R8, R65, R8, !PT ;  /* 0x0000000841087209 */ /* 0x000fe40007810000 */
[----:B------:R-:W-:Y:S02]  /*12e30*/  FSEL R11, R11, -INF , !P1 ;  /* 0xff8000000b0b7808 */ /* 0x000fe40004800000 */
[----:B------:R-:W-:Y:S02]  /*12e40*/  FMNMX.FTZ R8, R68, R8, !PT ;  /* 0x0000000844087209 */ /* 0x000fe40007810000 */
[----:B------:R-:W-:-:S02]  /*12e50*/  FMNMX.FTZ R27, R11, R6, !PT ;  /* 0x000000060b1b7209 */ /* 0x000fc40007810000 */
[----:B------:R-:W-:Y:S02]  /*12e60*/  FMNMX.FTZ R8, R69, R8, !PT ;  /* 0x0000000845087209 */ /* 0x000fe40007810000 */
[----:B------:R-:W-:Y:S02]  /*12e70*/  FMNMX.FTZ R27, R12, R27, !PT ;  /* 0x0000001b0c1b7209 */ /* 0x000fe40007810000 */
[----:B------:R-:W-:Y:S02]  /*12e80*/  FMNMX.FTZ R8, R72, R8, !PT ;  /* 0x0000000848087209 */ /* 0x000fe40007810000 */
[----:B------:R-:W-:Y:S02]  /*12e90*/  FMNMX.FTZ R27, R15, R27, !PT ;  /* 0x0000001b0f1b7209 */ /* 0x000fe40007810000 */
[----:B------:R-:W-:Y:S02]  /*12ea0*/  FMNMX.FTZ R8, R73, R8, !PT ;  /* 0x0000000849087209 */ /* 0x000fe40007810000 */
[----:B------:R-:W-:-:S02]  /*12eb0*/  FMNMX.FTZ R27, R20, R27, !PT ;  /* 0x0000001b141b7209 */ /* 0x000fc40007810000 */
[----:B------:R-:W-:Y:S02]  /*12ec0*/  FMNMX.FTZ R8, R76, R8, !PT ;  /* 0x000000084c087209 */ /* 0x000fe40007810000 */
[----:B------:R-:W-:Y:S02]  /*12ed0*/  FMNMX.FTZ R27, R24, R27, !PT ;  /* 0x0000001b181b7209 */ /* 0x000fe40007810000 */
[----:B------:R-:W-:Y:S02]  /*12ee0*/  FMNMX.FTZ R8, R77, R8, !PT ;  /* 0x000000084d087209 */ /* 0x000fe40007810000 */
[----:B------:R-:W-:Y:S02]  /*12ef0*/  FMNMX.FTZ R27, R25, R27, !PT ;  /* 0x0000001b191b7209 */ /* 0x000fe40007810000 */
[----:B------:R-:W-:Y:S01]  /*12f00*/  ISETP.LT.OR P0, PT, R84, 0x62, P0 ;  /* 0x000000625400780c */ /* 0x000fe20000701670 */
[----:B------:R-:W0:Y:S01]  /*12f10*/  SHFL.BFLY PT, R26, R8, 0x2, 0x1f ;  /* 0x0c401f00081a7f89 */ /* 0x000e2200000e0000 */
[----:B------:R-:W-:-:S02]  /*12f20*/  FMNMX.FTZ R27, R28, R27, !PT ;  /* 0x0000001b1c1b7209 */ /* 0x000fc40007810000 */
[----:B------:R-:W-:Y:S02]  /*12f30*/  LOP3.LUT R16, R16, 0xffffffef, RZ, 0xc0, !PT ;  /* 0xffffffef10107812 */ /* 0x000fe400078ec0ff */
[----:B------:R-:W-:Y:S02]  /*12f40*/  FMNMX.FTZ R27, R29, R27, !PT ;  /* 0x0000001b1d1b7209 */ /* 0x000fe40007810000 */
[----:B------:R-:W-:Y:S02]  /*12f50*/  ISETP.LT.OR P4, PT, R84, 0x71, P4 ;  /* 0x000000715400780c */ /* 0x000fe40002781670 */
[----:B------:R-:W-:Y:S02]  /*12f60*/  FMNMX.FTZ R27, R32, R27, !PT ;  /* 0x0000001b201b7209 */ /* 0x000fe40007810000 */
[----:B------:R-:W-:Y:S02]  /*12f70*/  ISETP.LT.OR P5, PT, R84, 0x72, P5 ;  /* 0x000000725400780c */ /* 0x000fe40002fa1670 */
[----:B------:R-:W-:-:S02]  /*12f80*/  FMNMX.FTZ R27, R33, R27, !PT ;  /* 0x0000001b211b7209 */ /* 0x000fc40007810000 */
[----:B------:R-:W-:Y:S02]  /*12f90*/  @P0 LOP3.LUT R16, R16, 0x10, RZ, 0xfc, !PT ;  /* 0x0000001010100812 */ /* 0x000fe400078efcff */
[----:B------:R-:W-:Y:S02]  /*12fa0*/  FMNMX.FTZ R27, R36, R27, !PT ;  /* 0x0000001b241b7209 */ /* 0x000fe40007810000 */
[----:B------:R-:W-:Y:S02]  /*12fb0*/  ISETP.LT.OR P0, PT, R84, 0x69, P2 ;  /* 0x000000695400780c */ /* 0x000fe40001701670 */
[----:B------:R-:W-:Y:S02]  /*12fc0*/  FMNMX.FTZ R27, R37, R27, !PT ;  /* 0x0000001b251b7209 */ /* 0x000fe40007810000 */
[----:B------:R-:W-:Y:S02]  /*12fd0*/  LOP3.LUT P2, RZ, R16, 0x2, RZ, 0xc0, !PT ;  /* 0x0000000210ff7812 */ /* 0x000fe4000784c0ff */
[----:B0-----:R-:W-:-:S02]  /*12fe0*/  FMNMX.FTZ R8, R8, R26, !PT ;  /* 0x0000001a08087209 */ /* 0x001fc40007810000 */
[----:B------:R-:W-:Y:S02]  /*12ff0*/  FMNMX.FTZ R27, R40, R27, !PT ;  /* 0x0000001b281b7209 */ /* 0x000fe40007810000 */
[----:B------:R-:W-:Y:S01]  /*13000*/  LOP3.LUT R16, R16, 0xfffffffb, RZ, 0xc0, !PT ;  /* 0xfffffffb10107812 */ /* 0x000fe200078ec0ff */
[----:B------:R-:W0:Y:S01]  /*13010*/  SHFL.BFLY PT, R26, R8, 0x1, 0x1f ;  /* 0x0c201f00081a7f89 */ /* 0x000e2200000e0000 */
[----:B------:R-:W-:Y:S02]  /*13020*/  FMNMX.FTZ R27, R41, R27, !PT ;  /* 0x0000001b291b7209 */ /* 0x000fe40007810000 */
[----:B------:R-:W-:Y:S02]  /*13030*/  @P0 LOP3.LUT R16, R16, 0x4, RZ, 0xfc, !PT ;  /* 0x0000000410100812 */ /* 0x000fe400078efcff */
[----:B------:R-:W-:Y:S02]  /*13040*/  FMNMX.FTZ R27, R44, R27, !PT ;  /* 0x0000001b2c1b7209 */ /* 0x000fe40007810000 */
[----:B------:R-:W-:-:S02]  /*13050*/  ISETP.LT.OR P0, PT, R84, 0x6a, P3 ;  /* 0x0000006a5400780c */ /* 0x000fc40001f01670 */
[----:B------:R-:W-:Y:S02]  /*13060*/  FMNMX.FTZ R27, R45, R27, !PT ;  /* 0x0000001b2d1b7209 */ /* 0x000fe40007810000 */
[----:B------:R-:W-:Y:S02]  /*13070*/  LOP3.LUT R16, R16, 0xbfffffff, RZ, 0xc0, !PT ;  /* 0xbfffffff10107812 */ /* 0x000fe400078ec0ff */
[----:B------:R-:W-:Y:S02]  /*13080*/  FMNMX.FTZ R27, R48, R27, !PT ;  /* 0x0000001b301b7209 */ /* 0x000fe40007810000 */
[----:B------:R-:W-:Y:S02]  /*13090*/  FSEL R74, R74, -INF , !P4 ;  /* 0xff8000004a4a7808 */ /* 0x000fe40006000000 */
[----:B------:R-:W-:Y:S02]  /*130a0*/  FMNMX.FTZ R27, R49, R27, !PT ;  /* 0x0000001b311b7209 */ /* 0x000fe40007810000 */
[----:B------:R-:W-:-:S02]  /*130b0*/  ISETP.LT.OR P6, PT, R84, 0x79, P6 ;  /* 0x000000795400780c */ /* 0x000fc400037c1670 */
[----:B------:R-:W-:Y:S02]  /*130c0*/  FMNMX.FTZ R27, R54, R27, !PT ;  /* 0x0000001b361b7209 */ /* 0x000fe40007810000 */
[----:B------:R-:W-:Y:S02]  /*130d0*/  @P0 LOP3.LUT R16, R16, 0x40000000, RZ, 0xfc, !PT ;  /* 0x4000000010100812 */ /* 0x000fe400078efcff */
[----:B0-----:R-:W-:Y:S02]  /*130e0*/  FMNMX.FTZ R8, R8, R26, !PT ;  /* 0x0000001a08087209 */ /* 0x001fe40007810000 */
[----:B------:R-:W-:Y:S02]  /*130f0*/  FMNMX.FTZ R27, R55, R27, !PT ;  /* 0x0000001b371b7209 */ /* 0x000fe40007810000 */
[----:B------:R-:W-:Y:S02]  /*13100*/  FSETP.NEU.FTZ.AND P3, PT, R8, -INF , PT ;  /* 0xff8000000800780b */ /* 0x000fe40003f7d000 */
[----:B------:R-:W-:-:S02]  /*13110*/  FMNMX.FTZ R27, R58, R27, !PT ;  /* 0x0000001b3a1b7209 */ /* 0x000fc40007810000 */
[----:B------:R-:W-:Y:S02]  /*13120*/  FSEL R26, R8, RZ, P3 ;  /* 0x000000ff081a7208 */ /* 0x000fe40001800000 */
[----:B------:R-:W-:Y:S02]  /*13130*/  FMNMX.FTZ R27, R59, R27, !PT ;  /* 0x0000001b3b1b7209 */ /* 0x000fe40007810000 */
[----:B------:R-:W-:Y:S01]  /*13140*/  LOP3.LUT P0, RZ, R16, 0x10, RZ, 0xc0, !PT ;  /* 0x0000001010ff7812 */ /* 0x000fe2000780c0ff */
[----:B------:R-:W-:Y:S01]  /*13150*/  FADD.FTZ R5, -R26, R5 ;  /* 0x000000051a057221 */ /* 0x000fe20000010100 */
[----:B------:R-:W-:Y:S01]  /*13160*/  FMNMX.FTZ R27, R62, R27, !PT ;  /* 0x0000001b3e1b7209 */ /* 0x000fe20007810000 */
[----:B------:R-:W-:Y:S01]  /*13170*/  FMUL.FTZ R26, R8, UR51 ;  /* 0x00000033081a7c20 */ /* 0x000fe20008410000 */
[----:B------:R-:W-:Y:S01]  /*13180*/  FSEL R67, R67, -INF , !P0 ;  /* 0xff80000043437808 */ /* 0x000fe20004000000 */
[----:B------:R-:W-:Y:S01]  /*13190*/  FMUL.FTZ R5, R5, UR51 ;  /* 0x0000003305057c20 */ /* 0x000fe20008410000 */
[----:B------:R-:W-:-:S02]  /*131a0*/  FMNMX.FTZ R27, R63, R27, !PT ;  /* 0x0000001b3f1b7209 */ /* 0x000fc40007810000 */
[----:B------:R-:W-:Y:S02]  /*131b0*/  FSEL R26, R26, RZ, P3 ;  /* 0x000000ff1a1a7208 */ /* 0x000fe40001800000 */
[----:B------:R-:W-:Y:S01]  /*131c0*/  LOP3.LUT P3, RZ, R16, 0x4, RZ, 0xc0, !PT ;  /* 0x0000000410ff7812 */ /* 0x000fe2000786c0ff */
[----:B------:R-:W-:Y:S01]  /*131d0*/  MUFU.EX2 R5, R5 ;  /* 0x0000000500057308 */ /* 0x000fe20000000800 */
[----:B------:R-:W-:Y:S01]  /*131e0*/  FMNMX.FTZ R27, R66, R27, !PT ;  /* 0x0000001b421b7209 */ /* 0x000fe20007810000 */
[--C-:B------:R-:W-:Y:S01]  /*131f0*/  FFMA.FTZ R9, R9, UR51, -R26.reuse ;  /* 0x0000003309097c23 */ /* 0x100fe2000801081a */
[----:B------:R-:W-:Y:S01]  /*13200*/  LOP3.LUT P0, RZ, R16, 0x40000000, RZ, 0xc0, !PT ;  /* 0x4000000010ff7812 */ /* 0x000fe2000780c0ff */
        /* <DEDUP_REMOVED lines=44> */
[----:B------:R-:W0:Y:S01]  /*134d0*/  MUFU.EX2 R9, R9 ;  /* 0x0000000900097308 */ /* 0x000e220000000800 */
[----:B------:R-:W1:Y:S01]  /*134e0*/  SHFL.BFLY PT, R77, R27, 0x2, 0x1f ;  /* 0x0c401f001b4d7f89 */ /* 0x000e6200000e0000 */
[----:B------:R-:W-:-:S06]  /*134f0*/  LOP3.LUT P0, RZ, R16, 0x20000000, RZ, 0xc0, !PT ;  /* 0x2000000010ff7812 */ /* 0x000fcc000780c0ff */
[----:B------:R-:W2:Y:S08]  /*13500*/  MUFU.EX2 R10, R10 ;  /* 0x0000000a000a7308 */ /* 0x000eb00000000800 */
[----:B------:R-:W-:Y:S01]  /*13510*/  MUFU.EX2 R13, R13 ;  /* 0x0000000d000d7308 */ /* 0x000fe20000000800 */
[----:B0-----:R-:W-:-:S07]  /*13520*/  FFMA.FTZ R4, R5, R4, R9 ;  /* 0x0000000405047223 */ /* 0x001fce0000010009 */
[----:B------:R-:W-:Y:S01]  /*13530*/  MUFU.EX2 R14, R14 ;  /* 0x0000000e000e7308 */ /* 0x000fe20000000800 */
[----:B-1----:R-:W-:Y:S01]  /*13540*/  FMNMX.FTZ R27, R27, R77, !PT ;  /* 0x0000004d1b1b7209 */ /* 0x002fe20007810000 */
[----:B--2---:R-:W-:-:S04]  /*13550*/  FADD.FTZ R4, R10, R4 ;  /* 0x000000040a047221 */ /* 0x004fc80000010000 */
[----:B------:R-:W0:Y:S02]  /*13560*/  SHFL.BFLY PT, R78, R27, 0x1, 0x1f ;  /* 0x0c201f001b4e7f89 */ /* 0x000e2400000e0000 */
[----:B------:R0:W-:Y:S08]  /*13570*/  MUFU.EX2 R77, R69 ;  /* 0x00000045004d7308 */ /* 0x0001f00000000800 */
[----:B------:R-:W-:Y:S08]  /*13580*/  MUFU.EX2 R21, R21 ;  /* 0x0000001500157308 */ /* 0x000ff00000000800 */
[----:B------:R-:W-:Y:S01]  /*13590*/  MUFU.EX2 R23, R23 ;  /* 0x0000001700177308 */ /* 0x000fe20000000800 */
[----:B0-----:R-:W-:-:S07]  /*135a0*/  FMNMX.FTZ R69, R27, R78, !PT ;  /* 0x0000004e1b457209 */ /* 0x001fce0007810000 */
[----:B------:R-:W-:Y:S01]  /*135b0*/  MUFU.EX2 R52, R52 ;  /* 0x0000003400347308 */ /* 0x000fe20000000800 */
[C---:B------:R-:W-:Y:S01]  /*135c0*/  FSETP.NEU.FTZ.AND P1, PT, R69.reuse, -INF , PT ;  /* 0xff8000004500780b */ /* 0x040fe20003f3d000 */
[----:B------:R-:W-:-:S03]  /*135d0*/  FMUL.FTZ R78, R69, UR51 ;  /* 0x00000033454e7c20 */ /* 0x000fc60008410000 */
[----:B------:R-:W-:Y:S02]  /*135e0*/  FSEL R27, R69, RZ, P1 ;  /* 0x000000ff451b7208 */ /* 0x000fe40000800000 */
[----:B------:R-:W-:Y:S01]  /*135f0*/  FSEL R78, R78, RZ, P1 ;  /* 0x000000ff4e4e7208 */ /* 0x000fe20000800000 */
[----:B------:R-:W-:Y:S02]  /*13600*/  MUFU.EX2 R53, R53 ;  /* 0x0000003500357308 */ /* 0x000fe40000000800 */
[----:B------:R-:W-:Y:S02]  /*13610*/  FADD.FTZ R27, -R27, R6 ;  /* 0x000000061b1b7221 */ /* 0x000fe40000010100 */
        /* <DEDUP_REMOVED lines=12> */
[----:B------:R0:W-:Y:S01]  /*136e0*/  MUFU.EX2 R26, R11 ;  /* 0x0000000b001a7308 */ /* 0x0001e20000000800 */
        /* <DEDUP_REMOVED lines=8> */
[----:B0-----:R-:W-:Y:S01]  /*13770*/  FMUL.FTZ R11, R27, UR51 ;  /* 0x000000331b0b7c20 */ /* 0x001fe20008410000 */
        /* <DEDUP_REMOVED lines=15> */
[----:B------:R-:W-:-:S07]  /*13870*/  FFMA.FTZ R80, R80, UR51, -R78 ;  /* 0x0000003350507c23 */ /* 0x000fce000801084e */
[----:B------:R-:W2:Y:S01]  /*13880*/  MUFU.EX2 R82, R20 ;  /* 0x0000001400527308 */ /* 0x000ea20000000800 */
[----:B0-----:R-:W-:-:S07]  /*13890*/  FFMA.FTZ R3, R11, R3, R26 ;  /* 0x000000030b037223 */ /* 0x001fce000001001a */
[----:B------:R0:W3:Y:S08]  /*138a0*/  MUFU.EX2 R78, R24 ;  /* 0x00000018004e7308 */ /* 0x0000f00000000800 */
[----:B------:R-:W4:Y:S01]  /*138b0*/  MUFU.EX2 R81, R25 ;  /* 0x0000001900517308 */ /* 0x000f220000000800 */
[----:B0-----:R-:W-:Y:S01]  /*138c0*/  FADD.FTZ R24, R83, R3 ;  /* 0x0000000353187221 */ /* 0x001fe20000010000 */
[----:B------:R-:W-:-:S03]  /*138d0*/  FADD.FTZ R3, R13, R4 ;  /* 0x000000040d037221 */ /* 0x000fc60000010000 */
[----:B-1----:R-:W-:Y:S01]  /*138e0*/  FADD.FTZ R4, R12, R24 ;  /* 0x000000180c047221 */ /* 0x002fe20000010000 */
[----:B------:R-:W-:Y:S02]  /*138f0*/  FADD.FTZ R3, R14, R3 ;  /* 0x000000030e037221 */ /* 0x000fe40000010000 */
[----:B------:R-:W0:Y:S01]  /*13900*/  MUFU.EX2 R15, R28 ;  /* 0x0000001c000f7308 */ /* 0x000e220000000800 */
[----:B--2---:R-:W-:Y:S01]  /*13910*/  FADD.FTZ R4, R82, R4 ;  /* 0x0000000452047221 */ /* 0x004fe20000010000 */
[----:B------:R-:W-:-:S03]  /*13920*/  FADD.FTZ R3, R21, R3 ;  /* 0x0000000315037221 */ /* 0x000fc60000010000 */
[----:B---3--:R-:W-:Y:S01]  /*13930*/  FADD.FTZ R4, R78, R4 ;  /* 0x000000044e047221 */ /* 0x008fe20000010000 */
[----:B------:R-:W-:Y:S02]  /*13940*/  FADD.FTZ R3, R23, R3 ;  /* 0x0000000317037221 */ /* 0x000fe40000010000 */
[----:B------:R-:W1:Y:S01]  /*13950*/  MUFU.EX2 R29, R29 ;  /* 0x0000001d001d7308 */ /* 0x000e620000000800 */
[----:B----4-:R-:W-:Y:S01]  /*13960*/  FADD.FTZ R4, R81, R4 ;  /* 0x0000000451047221 */ /* 0x010fe20000010000 */
[----:B------:R-:W-:-:S04]  /*13970*/  FADD.FTZ R3, R52, R3 ;  /* 0x0000000334037221 */ /* 0x000fc80000010000 */
[----:B------:R-:W-:Y:S02]  /*13980*/  FADD.FTZ R3, R53, R3 ;  /* 0x0000000335037221 */ /* 0x000fe40000010000 */
        /* <DEDUP_REMOVED lines=77> */
[----:B--2---:R-:W-:-:S04]  /*13e60*/  FADD.FTZ R3, R68, R3 ;  /* 0x0000000344037221 */ /* 0x004fc80000010000 */
[----:B------:R-:W-:-:S03]  /*13e70*/  FADD.FTZ R3, R77, R3 ;  /* 0x000000034d037221 */ /* 0x000fc60000010000 */
        /* <DEDUP_REMOVED lines=15> */
[----:B------:R-:W-:Y:S01]  /*13f70*/  FADD.FTZ R4, R6, R3 ;  /* 0x0000000306047221 */ /* 0x000fe20000010000 */
[----:B--2---:R-:W-:Y:S01]  /*13f80*/  FADD.FTZ R3, R80, R24 ;  /* 0x0000001850037221 */ /* 0x004fe20000010000 */
[----:B------:R-:W-:Y:S06]  /*13f90*/  @!P0 BRA `(.L_x_1531) ;  /* 0x0000000000048947 */ /* 0x000fec0003800000 */
[----:B------:R-:W-:Y:S01]  /*13fa0*/  BPT.TRAP 0x1 ;  /* 0x000000040000795c */ /* 0x000fe20000300000 */
.L_x_1531:
[----:B------:R-:W2:Y:S04]  /*13fb0*/  LDL R143, [R1] ;  /* 0x00000000018f7983 */ /* 0x000ea80000100800 */
[----:B------:R-:W3:Y:S04]  /*13fc0*/  LDL R32, [R1+0x70] ;  /* 0x0000700001207983 */ /* 0x000ee80000100800 */
[----:B------:R-:W4:Y:S04]  /*13fd0*/  LDL R71, [R1+0x8] ;  /* 0x0000080001477983 */ /* 0x000f280000100800 */
[----:B------:R-:W5:Y:S04]  /*13fe0*/  LDL R62, [R1+0x4] ;  /* 0x00000400013e7983 */ /* 0x000f680000100800 */
[----:B------:R-:W5:Y:S01]  /*13ff0*/  LDL R87, [R1+0x74] ;  /* 0x0000740001577983 */ /* 0x000f620000100800 */
[----:B------:R-:W-:-:S02]  /*14000*/  IMAD R17, R17, 0x8, R2 ;  /* 0x0000000811117824 */ /* 0x000fc400078e0202 */
[----:B------:R-:W-:Y:S02]  /*14010*/  IMAD.U32 R24, RZ, RZ, UR38 ;  /* 0x00000026ff187e24 */ /* 0x000fe4000f8e00ff */
[----:B------:R-:W-:Y:S01]  /*14020*/  VIADD R17, R17, 0x2d860 ;  /* 0x0002d86011117836 */ /* 0x000fe20000000000 */
[----:B------:R-:W-:Y:S02]  /*14030*/  F2FP.BF16.F32.PACK_AB R25, R83, R26 ;  /* 0x0000001a5319723e */ /* 0x000fe400000010ff */
[----:B------:R-:W-:Y:S02]  /*14040*/  F2FP.BF16.F32.PACK_AB R26, R14, R13 ;  /* 0x0000000d0e1a723e */ /* 0x000fe400000010ff */
[----:B------:R-:W-:Y:S02]  /*14050*/  PRMT R17, R24, 0x654, R17 ;  /* 0x0000065418117816 */ /* 0x000fe40000000011 */
[----:B------:R-:W-:Y:S02]  /*14060*/  F2FP.BF16.F32.PACK_AB R24, R10, R9 ;  /* 0x000000090a18723e */ /* 0x000fe400000010ff */
[----:B------:R-:W-:Y:S01]  /*14070*/  F2FP.BF16.F32.PACK_AB R27, R82, R12 ;  /* 0x0000000c521b723e */ /* 0x000fe200000010ff */
[----:B------:R0:W-:Y:S01]  /*14080*/  SYNCS.ARRIVE.TRANS64.RED.A1T0 RZ, [R17+URZ], RZ ;  /* 0x000000ff11ff79a7 */ /* 0x0001e2000810043f */
        /* <DEDUP_REMOVED lines=79> */
[----:B------:R-:W-:Y:S02]  /*14580*/  IMAD.MOV.U32 R23, RZ, RZ, R139 ;  /* 0x000000ffff177224 */ /* 0x000fe400078e008b */
[----:B0-----:R-:W-:Y:S01]  /*14590*/  IMAD.MOV.U32 R17, RZ, RZ, R7 ;  /* 0x000000ffff117224 */ /* 0x001fe200078e0007 */
[----:B--2---:R-:W-:Y:S04]  /*145a0*/  STSM.16.M88.4 [R143+0x21800], R24 ;  /* 0x021800188f007844 */ /* 0x004fe80000000200 */
[----:B---3--:R0:W-:Y:S02]  /*145b0*/  STSM.16.M88.4 [R32], R12 ;  /* 0x0000000c20007844 */ /* 0x0081e40000000200 */
[----:B0-----:R-:W-:-:S05]  /*145c0*/  F2FP.BF16.F32.PACK_AB R32, R31, R30 ;  /* 0x0000001e1f20723e */ /* 0x001fca00000010ff */
[----:B----4-:R0:W-:Y:S04]  /*145d0*/  STSM.16.M88.4 [R71], R32 ;  /* 0x0000002047007844 */ /* 0x0101e80000000200 */
[----:B-----5:R0:W-:Y:S04]  /*145e0*/  STSM.16.M88.4 [R62], R40 ;  /* 0x000000283e007844 */ /* 0x0201e80000000200 */
        /* <DEDUP_REMOVED lines=9> */
[----:B-1----:R-:W1:Y:S02]  /*14680*/  FENCE.VIEW.ASYNC.S ;  /* 0x00000000000073c6 */ /* 0x002e640000000000 */
[----:B-1----:R-:W-:Y:S01]  /*14690*/  NOP ;  /* 0x0000000000007918 */ /* 0x002fe20000000000 */
[----:B------:R-:W-:Y:S05]  /*146a0*/  @P1 BRA `(.L_x_1532) ;  /* 0xffffffc000941947 */ /* 0x000fea000383ffff */
[----:B------:R-:W-:Y:S02]  /*146b0*/  IMAD.MOV.U32 R6, RZ, RZ, R69 ;  /* 0x000000ffff067224 */ /* 0x000fe400078e0045 */
[----:B------:R-:W-:Y:S02]  /*146c0*/  IMAD.MOV.U32 R5, RZ, RZ, R8 ;  /* 0x000000ffff057224 */ /* 0x000fe400078e0008 */
[----:B------:R-:W-:Y:S02]  /*146d0*/  IMAD.MOV.U32 R17, RZ, RZ, R7 ;  /* 0x000000ffff117224 */ /* 0x000fe400078e0007 */
[----:B------:R-:W-:-:S07]  /*146e0*/  IMAD.MOV.U32 R23, RZ, RZ, R139 ;  /* 0x000000ffff177224 */ /* 0x000fce00078e008b */
.L_x_1512:
[----:B------:R-:W2:Y:S01]  /*146f0*/  LDL R7, [R1+0x5c] ;  /* 0x00005c0001077983 */ /* 0x000ea20000100800 */
[----:B------:R-:W1:Y:S01]  /*14700*/  LDC R8, c[0x0][0x448] ;  /* 0x00011200ff087b82 */ /* 0x000e620000000800 */
[----:B------:R-:W-:Y:S01]  /*14710*/  LOP3.LUT R16, R16, 0xfffffffb, RZ, 0xc0, !PT ;  /* 0xfffffffb10107812 */ /* 0x000fe200078ec0ff */
[----:B------:R-:W-:Y:S01]  /*14720*/  ULDC UR8, c[0x0][0x9dc] ;  /* 0x0002770000087ab9 */ /* 0x000fe20000000800 */
[----:B------:R-:W-:-:S05]  /*14730*/  IADD3 R10, R157, 0x1, -R154 ;  /* 0x000000019d0a7810 */ /* 0x000fca0007ffe89a */
[----:B------:R-:W3:Y:S01]  /*14740*/  LDC R11, c[0x0][0x9e4] ;  /* 0x00027900ff0b7b82 */ /* 0x000ee20000000800 */
[----:B-1----:R-:W-:-:S13]  /*14750*/  ISETP.NE.AND P1, PT, R8, 0x1, PT ;  /* 0x000000010800780c */ /* 0x002fda0003f25270 */
[----:B------:R-:W1:Y:S01]  /*14760*/  @P1 LDC R8, c[0x0][0x44c] ;  /* 0x00011300ff081b82 */ /* 0x000e620000000800 */
[----:B------:R-:W-:-:S04]  /*14770*/  @P1 LOP3.LUT R16, R16, 0x4, RZ, 0xfc, !PT ;  /* 0x0000000410101812 */ /* 0x000fc800078efcff */
[----:B------:R-:W-:-:S03]  /*14780*/  LOP3.LUT R16, R16, 0xfffffff7, RZ, 0xc0, !PT ;  /* 0xfffffff710107812 */ /* 0x000fc600078ec0ff */
[----:B------:R-:W4:Y:S01]  /*14790*/  @P1 LDC R9, c[0x0][0x450] ;  /* 0x00011400ff091b82 */ /* 0x000f220000000800 */
[----:B--2---:R-:W-:-:S04]  /*147a0*/  VIADD R7, R7, 0xbf ;  /* 0x000000bf07077836 */ /* 0x004fc80000000000 */
[----:B-1----:R-:W-:-:S05]  /*147b0*/  @P1 IMAD.HI.U32 R8, R7, R8, RZ ;  /* 0x0000000807081227 */ /* 0x002fca00078e00ff */
[----:B----4-:R-:W-:Y:S02]  /*147c0*/  @P1 SHF.R.U32.HI R7, RZ, R9, R8 ;  /* 0x00000009ff071219 */ /* 0x010fe40000011608 */
[----:B---3--:R-:W-:-:S03]  /*147d0*/  ISETP.GE.AND P1, PT, R11, 0x1, PT ;  /* 0x000000010b00780c */ /* 0x008fc60003f26270 */
[----:B------:R-:W-:-:S04]  /*147e0*/  IMAD.IADD R7, R10, 0x1, R7 ;  /* 0x000000010a077824 */ /* 0x000fc800078e0207 */
[----:B------:R-:W-:-:S06]  /*147f0*/  VIADD R10, R7, -UR8 ;  /* 0x80000008070a7c36 */ /* 0x000fcc0008000000 */
[----:B------:R-:W-:Y:S01]  /*14800*/  @P1 LOP3.LUT R16, R16, 0x8, RZ, 0xfc, !PT ;  /* 0x0000000810101812 */ /* 0x000fe200078efcff */
[----:B------:R-:W-:Y:S06]  /*14810*/  @!P1 BRA `(.L_x_1533) ;  /* 0x0000000000449947 */ /* 0x000fec0003800000 */
[----:B------:R-:W-:Y:S01]  /*14820*/  ISETP.GT.AND P1, PT, R7, -0x1, PT ;  /* 0xffffffff0700780c */ /* 0x000fe20003f24270 */
[----:B------:R-:W-:-:S12]  /*14830*/  BSSY B0, `(.L_x_1534) ;  /* 0x000000d000007945 */ /* 0x000fd80003800000 */
[----:B------:R-:W-:Y:S05]  /*14840*/  @P1 BRA `(.L_x_1535) ;  /* 0x00000000001c1947 */ /* 0x000fea0003800000 */
[----:B------:R-:W-:Y:S02]  /*14850*/  ISETP.NE.AND P1, PT, R11, 0x1, PT ;  /* 0x000000010b00780c */ /* 0x000fe40003f25270 */
[----:B------:R-:W-:-:S11]  /*14860*/  LOP3.LUT R7, RZ, R7, RZ, 0x33, !PT ;  /* 0x00000007ff077212 */ /* 0x000fd600078e33ff */
[----:B------:R-:W1:Y:S02]  /*14870*/  @P1 LDC.64 R8, c[0x0][0x9e8] ;  /* 0x00027a00ff081b82 */ /* 0x000e640000000a00 */
[----:B-1----:R-:W-:-:S05]  /*14880*/  @P1 IMAD.HI.U32 R8, R7, R8, RZ ;  /* 0x0000000807081227 */ /* 0x002fca00078e00ff */
[----:B------:R-:W-:-:S04]  /*14890*/  @P1 SHF.R.U32.HI R7, RZ, R9, R8 ;  /* 0x00000009ff071219 */ /* 0x000fc80000011608 */
[----:B------:R-:W-:Y:S01]  /*148a0*/  LOP3.LUT R7, RZ, R7, RZ, 0x33, !PT ;  /* 0x00000007ff077212 */ /* 0x000fe200078e33ff */
[----:B------:R-:W-:Y:S06]  /*148b0*/  BRA `(.L_x_1536) ;  /* 0x0000000000107947 */ /* 0x000fec0003800000 */
.L_x_1535:
[----:B------:R-:W-:-:S13]  /*148c0*/  ISETP.NE.AND P1, PT, R11, 0x1, PT ;  /* 0x000000010b00780c */ /* 0x000fda0003f25270 */
[----:B------:R-:W1:Y:S02]  /*148d0*/  @P1 LDC.64 R8, c[0x0][0x9e8] ;  /* 0x00027a00ff081b82 */ /* 0x000e640000000a00 */
[----:B-1----:R-:W-:-:S05]  /*148e0*/  @P1 IMAD.HI.U32 R8, R7, R8, RZ ;  /* 0x0000000807081227 */ /* 0x002fca00078e00ff */
[----:B------:R-:W-:-:S07]  /*148f0*/  @P1 SHF.R.U32.HI R7, RZ, R9, R8 ;  /* 0x00000009ff071219 */ /* 0x000fce0000011608 */
.L_x_1536:
[----:B------:R-:W-:Y:S05]  /*14900*/  BSYNC B0 ;  /* 0x0000000000007941 */ /* 0x000fea0003800000 */
.L_x_1534:
[----:B------:R-:W-:-:S05]  /*14910*/  IMAD R7, R7, R11, RZ ;  /* 0x0000000b07077224 */ /* 0x000fca00078e02ff */
[----:B------:R-:W-:-:S07]  /*14920*/  VIMNMX R10, R10, R7, !PT ;  /* 0x000000070a0a7248 */ /* 0x000fce0007fe0100 */
.L_x_1533:
[----:B------:R-:W2:Y:S01]  /*14930*/  LDL R8, [R1+0xa0] ;  /* 0x0000a00001087983 */ /* 0x000ea20000100800 */
[----:B------:R-:W-:-:S05]  /*14940*/  VIADD R10, R10, 0x7f ;  /* 0x0000007f0a0a7836 */ /* 0x000fca0000000000 */
[----:B------:R-:W-:-:S04]  /*14950*/  SHF.R.S32.HI R7, RZ, 0x1f, R10 ;  /* 0x0000001fff077819 */ /* 0x000fc8000001140a */
[----:B------:R-:W-:-:S04]  /*14960*/  LEA.HI R7, R7, R10, RZ, 0x7 ;  /* 0x0000000a07077211 */ /* 0x000fc800078f38ff */
[----:B------:R-:W-:-:S04]  /*14970*/  SHF.R.S32.HI R7, RZ, 0x7, R7 ;  /* 0x00000007ff077819 */ /* 0x000fc80000011407 */
[----:B--2---:R-:W-:-:S04]  /*14980*/  VIMNMX R8, R8, R7, !PT ;  /* 0x0000000708087248 */ /* 0x004fc80007fe0100 */
[----:B------:R-:W-:Y:S01]  /*14990*/  ISETP.GE.AND P1, PT, R0, R8, PT ;  /* 0x000000080000720c */ /* 0x000fe20003f26270 */
[----:B------:R1:W-:-:S12]  /*149a0*/  STL [R1+0x44], R8 ;  /* 0x0000440801007387 */ /* 0x0003d80000100800 */
[----:B-1----:R-:W-:Y:S05]  /*149b0*/  @!P1 BRA `(.L_x_1537) ;  /* 0x0000002c00449947 */ /* 0x002fea0003800000 */
[----:B------:R-:W-:Y:S02]  /*149c0*/  IMAD.MOV.U32 R8, RZ, RZ, R6 ;  /* 0x000000ffff087224 */ /* 0x000fe400078e0006 */
[----:B------:R-:W-:Y:S02]  /*149d0*/  IMAD.MOV.U32 R7, RZ, RZ, R5 ;  /* 0x000000ffff077224 */ /* 0x000fe400078e0005 */
[----:B------:R-:W-:Y:S02]  /*149e0*/  IMAD.MOV.U32 R10, RZ, RZ, R23 ;  /* 0x000000ffff0a7224 */ /* 0x000fe400078e0017 */
[----:B------:R-:W-:-:S07]  /*149f0*/  IMAD.MOV.U32 R9, RZ, RZ, R17 ;  /* 0x000000ffff097224 */ /* 0x000fce00078e0011 */
.L_x_1549:
[----:B------:R-:W2:Y:S01]  /*14a00*/  LDL R5, [R1+0x48] ;  /* 0x0000480001057983 */ /* 0x000ea20000100800 */
[----:B------:R-:W-:Y:S01]  /*14a10*/  ISETP.NE.AND P1, PT, R9, 0x1, PT ;  /* 0x000000010900780c */ /* 0x000fe20003f25270 */
[----:B------:R-:W-:Y:S05]  /*14a20*/  YIELD ;  /* 0x0000000000007946 */ /* 0x000fea0003800000 */
[----:B------:R-:W-:-:S04]  /*14a30*/  SEL R23, RZ, 0x1, P1 ;  /* 0x00000001ff177807 */ /* 0x000fc80000800000 */
[----:B------:R-:W-:Y:S02]  /*14a40*/  LOP3.LUT R23, R10, R23, RZ, 0x3c, !PT ;  /* 0x000000170a177212 */ /* 0x000fe400078e3cff */
[----:B--2---:R-:W-:-:S13]  /*14a50*/  ISETP.NE.AND P1, PT, R5, RZ, PT ;  /* 0x000000ff0500720c */ /* 0x004fda0003f25270 */
[----:B------:R-:W-:Y:S05]  /*14a60*/  @P1 BRA `(.L_x_1538) ;  /* 0x00000000003c1947 */ /* 0x000fea0003800000 */
[----:B------:R-:W-:Y:S05]  /*14a70*/  @!P0 BRA `(.L_x_1539) ;  /* 0x0000000000048947 */ /* 0x000fea0003800000 */
[----:B------:R-:W-:Y:S01]  /*14a80*/  BPT.TRAP 0x1 ;  /* 0x000000040000795c */ /* 0x000fe20000300000 */
.L_x_1539:
[----:B------:R-:W-:Y:S01]  /*14a90*/  VIADD R5, R9, 0x1 ;  /* 0x0000000109057836 */ /* 0x000fe20000000000 */
[----:B------:R-:W-:-:S04]  /*14aa0*/  SHF.L.U32 R6, R23, 0x1f, RZ ;  /* 0x0000001f17067819 */ /* 0x000fc800000006ff */
[----:B------:R-:W-:-:S04]  /*14ab0*/  ISETP.NE.AND P2, PT, R5, 0x2, PT ;  /* 0x000000020500780c */ /* 0x000fc80003f45270 */
[----:B------:R-:W-:-:S05]  /*14ac0*/  SEL R5, R5, RZ, P2 ;  /* 0x000000ff05057207 */ /* 0x000fca0001000000 */
[----:B------:R-:W-:-:S04]  /*14ad0*/  IMAD R5, R5, 0x8, R2 ;  /* 0x0000000805057824 */ /* 0x000fc800078e0202 */
[----:B------:R1:W2:Y:S01]  /*14ae0*/  SYNCS.PHASECHK.TRANS64.TRYWAIT P2, [R5+URZ+0x2d830], R6 ;  /* 0x02d83006050075a7 */ /* 0x0002a2000804017f */
[----:B------:R-:W-:Y:S05]  /*14af0*/  @!P0 BRA `(.L_x_1540) ;  /* 0x0000000000048947 */ /* 0x000fea0003800000 */
[----:B------:R-:W-:Y:S01]  /*14b00*/  BPT.TRAP 0x1 ;  /* 0x000000040000795c */ /* 0x000fe20000300000 */
.L_x_1540:
[----:B------:R-:W-:Y:S04]  /*14b10*/  BSSY B0, `(.L_x_1538) ;  /* 0x0000004000007945 */ /* 0x000fe80003800000 */
[----:B--2---:R-:W-:Y:S05]  /*14b20*/  @P2 BRA `(.L_x_1541) ;  /* 0x0000000000082947 */ /* 0x004fea0003800000 */
[----:B------:R-:W2:Y:S02]  /*14b30*/  SYNCS.PHASECHK.TRANS64.TRYWAIT P2, [R5+URZ+0x2d830], R6 ;  /* 0x02d83006050075a7 */ /* 0x000ea4000804017f */
[----:B--2---:R-:W-:Y:S05]  /*14b40*/  @!P2 BRA `(.L_x_1542) ;  /* 0x0000012c00c4a947 */ /* 0x004fea0003800000 */
.L_x_1541:
[----:B------:R-:W-:Y:S05]  /*14b50*/  BSYNC B0 ;  /* 0x0000000000007941 */ /* 0x000fea0003800000 */
.L_x_1538:
[----:B-12---:R-:W2:Y:S04]  /*14b60*/  LDL R6, [R1+0x4c] ;  /* 0x00004c0001067983 */ /* 0x006ea80000100800 */
[----:B------:R-:W3:Y:S04]  /*14b70*/  LDL.64 R26, [R1+0x10] ;  /* 0x00001000011a7983 */ /* 0x000ee80000100a00 */
[----:B------:R-:W4:Y:S04]  /*14b80*/  LDL.64 R148, [R1+0x38] ;  /* 0x0000380001947983 */ /* 0x000f280000100a00 */
[----:B------:R-:W5:Y:S01]  /*14b90*/  LDL.64 R146, [R1+0x30] ;  /* 0x0000300001927983 */ /* 0x000f620000100a00 */
[----:B------:R-:W1:Y:S01]  /*14ba0*/  S2R R5, SR_TID.X ;  /* 0x0000000000057919 */ /* 0x000e620000002100 */
[----:B------:R-:W-:Y:S01]  /*14bb0*/  VIADD R17, R9, 0x1 ;  /* 0x0000000109117836 */ /* 0x000fe20000000000 */
[----:B------:R-:W-:Y:S05]  /*14bc0*/  WARPSYNC.ALL ;  /* 0x0000000000007948 */ /* 0x000fea0003800000 */
[C---:B------:R-:W-:Y:S01]  /*14bd0*/  ISETP.NE.AND P2, PT, R17.reuse, 0x2, PT ;  /* 0x000000021100780c */ /* 0x040fe20003f45270 */
[----:B------:R-:W5:Y:S03]  /*14be0*/  LDL.64 R144, [R1+0x28] ;  /* 0x0000280001907983 */ /* 0x000f660000100a00 */
[----:B------:R-:W-:Y:S01]  /*14bf0*/  SEL R17, R17, RZ, P2 ;  /* 0x000000ff11117207 */ /* 0x000fe20001000000 */
[----:B0-----:R-:W5:Y:S04]  /*14c00*/  LDL.64 R142, [R1+0x20] ;  /* 0x00002000018e7983 */ /* 0x001f680000100a00 */
[----:B------:R-:W5:Y:S01]  /*14c10*/  LDL.64 R140, [R1+0x18] ;  /* 0x00001800018c7983 */ /* 0x000f620000100a00 */
[----:B-1----:R-:W-:-:S05]  /*14c20*/  SHF.R.U32.HI R5, RZ, 0x7, R5 ;  /* 0x00000007ff057819 */ /* 0x002fca0000011605 */
[----:B------:R-:W-:Y:S02]  /*14c30*/  VIADD R5, R5, 0x8 ;  /* 0x0000000805057836 */ /* 0x000fe40000000000 */
[----:B------:R-:W-:Y:S02]  /*14c40*/  IMAD.MOV.U32 R13, RZ, RZ, -0x7fffffe0 ;  /* 0x80000020ff0d7424 */ /* 0x000fe400078e00ff */
[----:B------:R-:W-:-:S03]  /*14c50*/  IMAD.MOV.U32 R25, RZ, RZ, -0x7fffffe0 ;  /* 0x80000020ff197424 */ /* 0x000fc600078e00ff */
[----:B------:R-:W-:Y:S02]  /*14c60*/  R2UR UR11, R13 ;  /* 0x000000000d0b72ca */ /* 0x000fe400000e0000 */
[----:B------:R-:W-:Y:S01]  /*14c70*/  R2UR UR27, R25 ;  /* 0x00000000191b72ca */ /* 0x000fe200000e0000 */
[----:B------:R-:W-:-:S05]  /*14c80*/  IMAD.MOV.U32 R21, RZ, RZ, -0x7fffffe0 ;  /* 0x80000020ff157424 */ /* 0x000fca00078e00ff */
[----:B------:R-:W-:Y:S01]  /*14c90*/  R2UR UR15, R21 ;  /* 0x00000000150f72ca */ /* 0x000fe200000e0000 */
[----:B------:R0:W-:Y:S01]  /*14ca0*/  BAR.SYNC.DEFER_BLOCKING R5, 0x100 ;  /* 0x000400050000751d */ /* 0x0001e20000010000 */
[----:B------:R-:W-:Y:S02]  /*14cb0*/  IMAD.MOV.U32 R15, RZ, RZ, -0x7fffffe0 ;  /* 0x80000020ff0f7424 */ /* 0x000fe400078e00ff */
[----:B--2---:R-:W-:Y:S01]  /*14cc0*/  IMAD R12, R17, 0x600, R6 ;  /* 0x00000600110c7824 */ /* 0x004fe200078e0206 */
[----:B---3--:R-:W-:-:S03]  /*14cd0*/  R2UR UR8, R26 ;  /* 0x000000001a0872ca */ /* 0x008fc600000e0000 */
[C---:B------:R-:W-:Y:S01]  /*14ce0*/  VIADD R24, R12.reuse, 0x400 ;  /* 0x000004000c187836 */ /* 0x040fe20000000000 */
[----:B------:R-:W-:Y:S02]  /*14cf0*/  R2UR UR10, R12 ;  /* 0x000000000c0a72ca */ /* 0x000fe400000e0000 */
[----:B------:R-:W-:Y:S02]  /*14d00*/  R2UR UR9, R27 ;  /* 0x000000001b0972ca */ /* 0x000fe400000e0000 */
[----:B------:R-:W-:Y:S02]  /*14d10*/  R2UR UR26, R24 ;  /* 0x00000000181a72ca */ /* 0x000fe400000e0000 */
[----:B------:R-:W-:-:S09]  /*14d20*/  WARPGROUP.ARRIVE ;  /* 0x00000000000079c5 */ /* 0x000fd20000000000 */
        /* <DEDUP_REMOVED lines=41> */
.L_x_1544:
[----:B------:R-:W-:Y:S01]  /*14fc0*/  SHF.L.U32 R5, R10, 0x1f, RZ ;  /* 0x0000001f0a057819 */ /* 0x000fe200000006ff */
[----:B------:R-:W-:-:S04]  /*14fd0*/  IMAD R6, R9, 0x8, R2 ;  /* 0x0000000809067824 */ /* 0x000fc800078e0202 */
[----:B------:R0:W1:Y:S01]  /*14fe0*/  SYNCS.PHASECHK.TRANS64.TRYWAIT P1, [R6+URZ+0x2d850], R5 ;  /* 0x02d85005060075a7 */ /* 0x000062000802017f */
[----:B------:R-:W-:Y:S05]  /*14ff0*/  @!P0 BRA `(.L_x_1545) ;  /* 0x0000000000048947 */ /* 0x000fea0003800000 */
[----:B------:R-:W-:Y:S01]  /*15000*/  BPT.TRAP 0x1 ;  /* 0x000000040000795c */ /* 0x000fe20000300000 */
.L_x_1545:
[----:B-1----:R-:W-:Y:S05]  /*15010*/  @P1 BRA `(.L_x_1543) ;  /* 0x0000000000081947 */ /* 0x002fea0003800000 */
[----:B------:R-:W1:Y:S02]  /*15020*/  SYNCS.PHASECHK.TRANS64.TRYWAIT P1, [R6+URZ+0x2d850], R5 ;  /* 0x02d85005060075a7 */ /* 0x000e64000802017f */
[----:B-1----:R-:W-:Y:S05]  /*15030*/  @!P1 BRA `(.L_x_1546) ;  /* 0x00000128009c9947 */ /* 0x002fea0003800000 */
.L_x_1543:
        /* <DEDUP_REMOVED lines=8> */
[----:B------:R-:W-:Y:S02]  /*150c0*/  R2UR UR11, R11 ;  /* 0x000000000b0b72ca */ /* 0x000fe400000e0000 */
        /* <DEDUP_REMOVED lines=24> */
[----:B------:R-:W-:Y:S01]  /*15250*/  R2UR UR26, R12 ;  /* 0x000000000c1a72ca */ /* 0x000fe200000e0000 */
[----:B------:R-:W-:Y:S01]  /*15260*/  VIADD R12, R10, 0x140 ;  /* 0x000001400a0c7836 */ /* 0x000fe20000000000 */
[----:B------:R-:W-:Y:S01]  /*15270*/  R2UR UR17, R13 ;  /* 0x000000000d1172ca */ /* 0x000fe200000e0000 */
[----:B------:R-:W-:-:S03]  /*15280*/  IMAD.MOV.U32 R13, RZ, RZ, 0x40000040 ;  /* 0x40000040ff0d7424 */ /* 0x000fc600078e00ff */
[----:B------:R-:W-:Y:S01]  /*15290*/  R2UR UR30, R12 ;  /* 0x000000000c1e72ca */ /* 0x000fe200000e0000 */
[C---:B------:R-:W-:Y:S01]  /*152a0*/  VIADD R12, R10.reuse, 0x180 ;  /* 0x000001800a0c7836 */ /* 0x040fe20000000000 */
[----:B------:R-:W-:Y:S01]  /*152b0*/  R2UR UR21, R13 ;  /* 0x000000000d1572ca */ /* 0x000fe200000e0000 */
[----:B------:R-:W-:Y:S02]  /*152c0*/  VIADD R10, R10, 0x1c0 ;  /* 0x000001c00a0a7836 */ /* 0x000fe40000000000 */
[----:B------:R-:W-:Y:S01]  /*152d0*/  IMAD.MOV.U32 R13, RZ, RZ, 0x40000040 ;  /* 0x40000040ff0d7424 */ /* 0x000fe200078e00ff */
[----:B------:R-:W-:Y:S02]  /*152e0*/  R2UR UR34, R12 ;  /* 0x000000000c2272ca */ /* 0x000fe400000e0000 */
        /* <DEDUP_REMOVED lines=53> */
.L_x_1547:
[----:B------:R-:W-:Y:S01]  /*15640*/  FMUL.FTZ R11, R24, UR48 ;  /* 0x00000030180b7c20 */ /* 0x000fe20008410000 */
[----:B------:R-:W-:Y:S01]  /*15650*/  FMUL.FTZ R24, R25, UR48 ;  /* 0x0000003019187c20 */ /* 0x000fe20008410000 */
[----:B------:R-:W-:Y:S01]  /*15660*/  FMUL.FTZ R153, R26, UR48 ;  /* 0x000000301a997c20 */ /* 0x000fe20008410000 */
[----:B------:R-:W-:Y:S01]  /*15670*/  FMUL.FTZ R26, R28, UR48 ;  /* 0x000000301c1a7c20 */ /* 0x000fe20008410000 */
[----:B0-----:R-:W-:Y:S02]  /*15680*/  IMAD R5, R17, 0x8, R2 ;  /* 0x0000000811057824 */ /* 0x001fe400078e0202 */
[----:B------:R-:W-:Y:S01]  /*15690*/  FMUL.FTZ R28, R29, UR48 ;  /* 0x000000301d1c7c20 */ /* 0x000fe20008410000 */
[----:B------:R-:W0:Y:S01]  /*156a0*/  MUFU.TANH R11, R11 ;  /* 0x0000000b000b7308 */ /* 0x000e220000002400 */
[----:B------:R-:W-:Y:S02]  /*156b0*/  IMAD.U32 R6, RZ, RZ, UR38 ;  /* 0x00000026ff067e24 */ /* 0x000fe4000f8e00ff */
[----:B------:R-:W-:Y:S01]  /*156c0*/  FMUL.FTZ R151, R30, UR48 ;  /* 0x000000301e977c20 */ /* 0x000fe20008410000 */
[----:B------:R-:W-:-:S02]  /*156d0*/  VIADD R5, R5, 0x2d840 ;  /* 0x0002d84005057836 */ /* 0x000fc40000000000 */
[----:B------:R-:W-:Y:S01]  /*156e0*/  FMUL.FTZ R30, R32, UR48 ;  /* 0x00000030201e7c20 */ /* 0x000fe20008410000 */
[----:B------:R-:W-:Y:S01]  /*156f0*/  FMUL.FTZ R32, R33, UR48 ;  /* 0x0000003021207c20 */ /* 0x000fe20008410000 */
[----:B------:R-:W-:Y:S01]  /*15700*/  FMUL.FTZ R33, R36, UR48 ;  /* 0x0000003024217c20 */ /* 0x000fe20008410000 */
[----:B------:R-:W-:Y:S01]  /*15710*/  FMUL.FTZ R149, R34, UR48 ;  /* 0x0000003022957c20 */ /* 0x000fe20008410000 */
[----:B------:R-:W1:Y:S01]  /*15720*/  MUFU.TANH R24, R24 ;  /* 0x0000001800187308 */ /* 0x000e620000002400 */
[----:B------:R-:W-:Y:S01]  /*15730*/  PRMT R5, R6, 0x654, R5 ;  /* 0x0000065406057816 */ /* 0x000fe20000000005 */
[----:B------:R-:W-:Y:S01]  /*15740*/  FMUL.FTZ R34, R37, UR48 ;  /* 0x0000003025227c20 */ /* 0x000fe20008410000 */
[----:B------:R-:W-:Y:S01]  /*15750*/  FMUL.FTZ R10, R35, UR48 ;  /* 0x00000030230a7c20 */ /* 0x000fe20008410000 */
[----:B------:R-:W-:Y:S01]  /*15760*/  FMUL.FTZ R35, R40, UR48 ;  /* 0x0000003028237c20 */ /* 0x000fe20008410000 */
[----:B------:R0:W-:Y:S01]  /*15770*/  SYNCS.ARRIVE.TRANS64.RED.A1T0 RZ, [R5+URZ], RZ ;  /* 0x000000ff05ff79a7 */ /* 0x0001e2000810043f */
[----:B------:R-:W-:Y:S01]  /*15780*/  FMUL.FTZ R36, R41, UR48 ;  /* 0x0000003029247c20 */ /* 0x000fe20008410000 */
[----:B------:R-:W-:Y:S01]  /*15790*/  FMUL.FTZ R37, R44, UR48 ;  /* 0x000000302c257c20 */ /* 0x000fe20008410000 */
[----:B------:R-:W2:Y:S01]  /*157a0*/  MUFU.TANH R26, R26 ;  /* 0x0000001a001a7308 */ /* 0x000ea20000002400 */
[----:B------:R-:W-:Y:S01]  /*157b0*/  FMUL.FTZ R40, R45, UR48 ;  /* 0x000000302d287c20 */ /* 0x000fe20008410000 */
[----:B------:R-:W-:Y:S01]  /*157c0*/  FMUL.FTZ R45, R48, UR48 ;  /* 0x00000030302d7c20 */ /* 0x000fe20008410000 */
[----:B------:R-:W-:Y:S01]  /*157d0*/  FMUL.FTZ R139, R49, UR48 ;  /* 0x00000030318b7c20 */ /* 0x000fe20008410000 */
[----:B------:R-:W-:Y:S01]  /*157e0*/  FMUL.FTZ R140, R52, UR48 ;  /* 0x00000030348c7c20 */ /* 0x000fe20008410000 */
[----:B0-----:R-:W-:Y:S01]  /*157f0*/  FMNMX.FTZ R5, R11, R7, !PT ;  /* 0x000000070b057209 */ /* 0x001fe20007810000 */
        /* <DEDUP_REMOVED lines=61> */
[----:B------:R-:W-:-:S05]  /*15bd0*/  UMOV UR51, UR6 ;  /* 0x0000000600337c82 */ /* 0x000fca0008000000 */
        /* <DEDUP_REMOVED lines=59> */
[----:B0-----:R-:W-:Y:S01]  /*15f90*/  FMNMX.FTZ R6, R152, R6, !PT ;  /* 0x0000000698067209 */ /* 0x001fe20007810000 */
[----:B------:R-:W-:-:S03]  /*15fa0*/  FADD.FTZ R7, -R5, R7 ;  /* 0x0000000705077221 */ /* 0x000fc60000010100 */
        /* <DEDUP_REMOVED lines=56> */
[----:B------:R-:W-:-:S04]  /*16330*/  FMUL.FTZ R38, R5, UR51 ;  /* 0x0000003305267c20 */ /* 0x000fc80008410000 */
[----:B------:R-:W-:Y:S01]  /*16340*/  FADD.FTZ R42, -R6, R8 ;  /* 0x00000008062a7221 */ /* 0x000fe20000010100 */
[----:B------:R-:W-:Y:S01]  /*16350*/  FMUL.FTZ R8, R7, UR51 ;  /* 0x0000003307087c20 */ /* 0x000fe20008410000 */
[--C-:B------:R-:W-:Y:S01]  /*16360*/  FFMA.FTZ R33, R33, UR51, -R38.reuse ;  /* 0x0000003321217c23 */ /* 0x100fe20008010826 */
[--C-:B------:R-:W-:Y:S01]  /*16370*/  FFMA.FTZ R79, R24, UR51, -R38.reuse ;  /* 0x00000033184f7c23 */ /* 0x100fe20008010826 */
[----:B------:R-:W-:Y:S01]  /*16380*/  FMUL.FTZ R7, R42, UR51 ;  /* 0x000000332a077c20 */ /* 0x000fe20008410000 */
[--C-:B------:R-:W-:Y:S01]  /*16390*/  FFMA.FTZ R42, R11, UR51, -R38.reuse ;  /* 0x000000330b2a7c23 */ /* 0x100fe20008010826 */
[--C-:B------:R-:W-:Y:S01]  /*163a0*/  FFMA.FTZ R11, R80, UR51, -R38.reuse ;  /* 0x00000033500b7c23 */ /* 0x100fe20008010826 */
[----:B------:R-:W-:Y:S01]  /*163b0*/  FMUL.FTZ R80, R6, UR51 ;  /* 0x0000003306507c20 */ /* 0x000fe20008410000 */
[--C-:B------:R-:W-:Y:S01]  /*163c0*/  FFMA.FTZ R26, R26, UR51, -R38.reuse ;  /* 0x000000331a1a7c23 */ /* 0x100fe20008010826 */
[--C-:B------:R-:W-:Y:S01]  /*163d0*/  FFMA.FTZ R28, R28, UR51, -R38.reuse ;  /* 0x000000331c1c7c23 */ /* 0x100fe20008010826 */
[----:B------:R-:W-:Y:S01]  /*163e0*/  FFMA.FTZ R30, R30, UR51, -R38 ;  /* 0x000000331e1e7c23 */ /* 0x000fe20008010826 */
[----:B------:R-:W-:Y:S01]  /*163f0*/  FFMA.FTZ R78, R153, UR51, -R80 ;  /* 0x00000033994e7c23 */ /* 0x000fe20008010850 */
        /* <DEDUP_REMOVED lines=42> */
[--C-:B0-----:R-:W-:Y:S01]  /*166a0*/  FFMA.FTZ R33, R152, UR51, -R80.reuse ;  /* 0x0000003398217c23 */ /* 0x101fe20008010850 */
        /* <DEDUP_REMOVED lines=12> */
[----:B------:R-:W-:-:S02]  /*16770*/  FFMA.FTZ R21, R21, UR51, -R80 ;  /* 0x0000003315157c23 */ /* 0x000fc40008010850 */
[----:B------:R-:W0:Y:S01]  /*16780*/  MUFU.EX2 R78, R78 ;  /* 0x0000004e004e7308 */ /* 0x000e220000000800 */
[----:B-1----:R-:W-:-:S07]  /*16790*/  FFMA.FTZ R4, R8, R4, R32 ;  /* 0x0000000408047223 */ /* 0x002fce0000010020 */
[----:B------:R1:W-:Y:S08]  /*167a0*/  MUFU.EX2 R42, R76 ;  /* 0x0000004c002a7308 */ /* 0x0003f00000000800 */
[----:B------:R-:W2:Y:S01]  /*167b0*/  MUFU.EX2 R79, R79 ;  /* 0x0000004f004f7308 */ /* 0x000ea20000000800 */
[----:B-1----:R-:W-:Y:S01]  /*167c0*/  FFMA.FTZ R76, R151, UR51, -R80 ;  /* 0x00000033974c7c23 */ /* 0x002fe20008010850 */
[----:B0-----:R-:W-:-:S06]  /*167d0*/  FFMA.FTZ R3, R7, R3, R78 ;  /* 0x0000000307037223 */ /* 0x001fcc000001004e */
[----:B------:R-:W-:Y:S08]  /*167e0*/  MUFU.EX2 R73, R24 ;  /* 0x0000001800497308 */ /* 0x000ff00000000800 */
[----:B------:R-:W0:Y:S01]  /*167f0*/  MUFU.EX2 R33, R33 ;  /* 0x0000002100217308 */ /* 0x000e220000000800 */
[----:B--2---:R-:W-:-:S07]  /*16800*/  FADD.FTZ R4, R79, R4 ;  /* 0x000000044f047221 */ /* 0x004fce0000010000 */
[----:B------:R1:W-:Y:S08]  /*16810*/  MUFU.EX2 R24, R35 ;  /* 0x0000002300187308 */ /* 0x0003f00000000800 */
[----:B------:R-:W2:Y:S01]  /*16820*/  MUFU.EX2 R34, R26 ;  /* 0x0000001a00227308 */ /* 0x000ea20000000800 */
[----:B-1----:R-:W-:-:S07]  /*16830*/  FFMA.FTZ R35, R150, UR51, -R80 ;  /* 0x0000003396237c23 */ /* 0x002fce0008010850 */
[----:B------:R-:W1:Y:S08]  /*16840*/  MUFU.EX2 R76, R76 ;  /* 0x0000004c004c7308 */ /* 0x000e700000000800 */
[----:B------:R-:W3:Y:S08]  /*16850*/  MUFU.EX2 R77, R28 ;  /* 0x0000001c004d7308 */ /* 0x000ef00000000800 */
[----:B------:R-:W4:Y:S08]  /*16860*/  MUFU.EX2 R35, R35 ;  /* 0x0000002300237308 */ /* 0x000f300000000800 */
[----:B------:R5:W-:Y:S08]  /*16870*/  MUFU.EX2 R26, R37 ;  /* 0x00000025001a7308 */ /* 0x000bf00000000800 */
[----:B------:R-:W4:Y:S01]  /*16880*/  MUFU.EX2 R36, R30 ;  /* 0x0000001e00247308 */ /* 0x000f220000000800 */
[----:B-----5:R-:W-:-:S07]  /*16890*/  FFMA.FTZ R37, R10, UR51, -R80 ;  /* 0x000000330a257c23 */ /* 0x020fce0008010850 */
[----:B------:R-:W5:Y:S08]  /*168a0*/  MUFU.EX2 R74, R74 ;  /* 0x0000004a004a7308 */ /* 0x000f700000000800 */
[----:B------:R-:W-:Y:S08]  /*168b0*/  MUFU.EX2 R28, R45 ;  /* 0x0000002d001c7308 */ /* 0x000ff00000000800 */
[----:B------:R-:W5:Y:S08]  /*168c0*/  MUFU.EX2 R75, R75 ;  /* 0x0000004b004b7308 */ /* 0x000f700000000800 */
[----:B------:R0:W-:Y:S08]  /*168d0*/  MUFU.EX2 R45, R66 ;  /* 0x00000042002d7308 */ /* 0x0001f00000000800 */
[----:B------:R-:W5:Y:S01]  /*168e0*/  MUFU.EX2 R37, R37 ;  /* 0x0000002500257308 */ /* 0x000f620000000800 */
[----:B0-----:R-:W-:Y:S01]  /*168f0*/  FFMA.FTZ R66, R12, UR51, -R80 ;  /* 0x000000330c427c23 */ /* 0x001fe20008010850 */
[----:B------:R-:W-:Y:S01]  /*16900*/  FADD.FTZ R80, R33, R3 ;  /* 0x0000000321507221 */ /* 0x000fe20000010000 */
[----:B--2---:R-:W-:-:S03]  /*16910*/  FADD.FTZ R3, R34, R4 ;  /* 0x0000000422037221 */ /* 0x004fc60000010000 */
[----:B-1----:R-:W-:Y:S01]  /*16920*/  FADD.FTZ R4, R76, R80 ;  /* 0x000000504c047221 */ /* 0x002fe20000010000 */
[----:B---3--:R-:W-:Y:S01]  /*16930*/  FADD.FTZ R3, R77, R3 ;  /* 0x000000034d037221 */ /* 0x008fe20000010000 */
[----:B------:R-:W0:Y:S02]  /*16940*/  MUFU.EX2 R72, R72 ;  /* 0x0000004800487308 */ /* 0x000e240000000800 */
[----:B----4-:R-:W-:Y:S01]  /*16950*/  FADD.FTZ R4, R35, R4 ;  /* 0x0000000423047221 */ /* 0x010fe20000010000 */
[----:B------:R-:W-:-:S03]  /*16960*/  FADD.FTZ R3, R36, R3 ;  /* 0x0000000324037221 */ /* 0x000fc60000010000 */
[----:B-----5:R-:W-:Y:S01]  /*16970*/  FADD.FTZ R4, R74, R4 ;  /* 0x000000044a047221 */ /* 0x020fe20000010000 */
[----:B------:R-:W-:Y:S01]  /*16980*/  FADD.FTZ R3, R75, R3 ;  /* 0x000000034b037221 */ /* 0x000fe20000010000 */
[----:B------:R-:W1:Y:S02]  /*16990*/  MUFU.EX2 R39, R39 ;  /* 0x0000002700277308 */ /* 0x000e640000000800 */
[----:B------:R-:W-:Y:S01]  /*169a0*/  FADD.FTZ R4, R37, R4 ;  /* 0x0000000425047221 */ /* 0x000fe20000010000 */
[----:B------:R-:W-:-:S04]  /*169b0*/  FADD.FTZ R3, R38, R3 ;  /* 0x0000000326037221 */ /* 0x000fc80000010000 */
[----:B------:R-:W-:Y:S01]  /*169c0*/  FADD.FTZ R3, R73, R3 ;  /* 0x0000000349037221 */ /* 0x000fe20000010000 */
[----:B------:R-:W2:Y:S01]  /*169d0*/  MUFU.EX2 R70, R70 ;  /* 0x0000004600467308 */ /* 0x000ea20000000800 */
[----:B0-----:R-:W-:Y:S02]  /*169e0*/  FADD.FTZ R4, R72, R4 ;  /* 0x0000000448047221 */ /* 0x001fe40000010000 */
[----:B------:R-:W-:-:S05]  /*169f0*/  FADD.FTZ R3, R24, R3 ;  /* 0x0000000318037221 */ /* 0x000fca0000010000 */
[----:B------:R-:W0:Y:S01]  /*16a00*/  MUFU.EX2 R71, R71 ;  /* 0x0000004700477308 */ /* 0x000e220000000800 */
[----:B-1----:R-:W-:-:S07]  /*16a10*/  FADD.FTZ R4, R39, R4 ;  /* 0x0000000427047221 */ /* 0x002fce0000010000 */
[----:B------:R-:W1:Y:S01]  /*16a20*/  MUFU.EX2 R25, R25 ;  /* 0x0000001900197308 */ /* 0x000e620000000800 */
[----:B--2---:R-:W-:-:S07]  /*16a30*/  FADD.FTZ R4, R70, R4 ;  /* 0x0000000446047221 */ /* 0x004fce0000010000 */
[----:B------:R-:W2:Y:S01]  /*16a40*/  MUFU.EX2 R68, R68 ;  /* 0x0000004400447308 */ /* 0x000ea20000000800 */
[----:B0-----:R-:W-:-:S04]  /*16a50*/  FADD.FTZ R3, R71, R3 ;  /* 0x0000000347037221 */ /* 0x001fc80000010000 */
[----:B------:R-:W-:-:S03]  /*16a60*/  FADD.FTZ R3, R26, R3 ;  /* 0x000000031a037221 */ /* 0x000fc60000010000 */
        /* <DEDUP_REMOVED lines=63> */
[----:B-1----:R-:W-:Y:S01]  /*16e60*/  FADD.FTZ R4, R41, R4 ;  /* 0x0000000429047221 */ /* 0x002fe20000010000 */
[----:B------:R-:W-:-:S06]  /*16e70*/  FADD.FTZ R3, R45, R3 ;  /* 0x000000032d037221 */ /* 0x000fcc0000010000 */
        /* <DEDUP_REMOVED lines=20> */
.L_x_1548:
[----:B------:R-:W2:Y:S04]  /*16fc0*/  LDL R84, [R1] ;  /* 0x0000000001547983 */ /* 0x000ea80000100800 */
[----:B------:R-:W3:Y:S04]  /*16fd0*/  LDL R85, [R1+0x70] ;  /* 0x0000700001557983 */ /* 0x000ee80000100800 */
[----:B------:R-:W4:Y:S01]  /*16fe0*/  LDL R82, [R1+0x8] ;  /* 0x0000080001527983 */ /* 0x000f220000100800 */
[----:B------:R-:W-:-:S03]  /*16ff0*/  IMAD R9, R9, 0x8, R2 ;  /* 0x0000000809097824 */ /* 0x000fc600078e0202 */
[----:B------:R-:W5:Y:S04]  /*17000*/  LDL R81, [R1+0x4] ;  /* 0x0000040001517983 */ /* 0x000f680000100800 */
[----:B------:R-:W5:Y:S01]  /*17010*/  LDL R83, [R1+0x74] ;  /* 0x0000740001537983 */ /* 0x000f620000100800 */
[----:B------:R-:W-:Y:S02]  /*17020*/  VIADD R9, R9, 0x2d860 ;  /* 0x0002d86009097836 */ /* 0x000fe40000000000 */
[----:B------:R-:W-:-:S05]  /*17030*/  IMAD.U32 R80, RZ, RZ, UR38 ;  /* 0x00000026ff507e24 */ /* 0x000fca000f8e00ff */
[----:B------:R-:W-:-:S04]  /*17040*/  PRMT R9, R80, 0x654, R9 ;  /* 0x0000065450097816 */ /* 0x000fc80000000009 */
[----:B------:R0:W-:Y:S02]  /*17050*/  SYNCS.ARRIVE.TRANS64.RED.A1T0 RZ, [R9+URZ], RZ ;  /* 0x000000ff09ff79a7 */ /* 0x0001e4000810043f */
[----:B0-----:R-:W5:Y:S01]  /*17060*/  LDL R9, [R1+0x44] ;  /* 0x0000440001097983 */ /* 0x001f620000100800 */
        /* <DEDUP_REMOVED lines=19> */
[----:B------:R-:W-:Y:S01]  /*171a0*/  F2FP.BF16.F32.PACK_AB R43, R43, R44 ;  /* 0x0000002c2b2b723e */ /* 0x000fe200000010ff */
        /* <DEDUP_REMOVED lines=50> */
[----:B--2---:R0:W-:Y:S04]  /*174d0*/  STSM.16.M88.4 [R84+0x21800], R32 ;  /* 0x0218002054007844 */ /* 0x0041e80000000200 */
[----:B---3--:R1:W-:Y:S04]  /*174e0*/  STSM.16.M88.4 [R85], R36 ;  /* 0x0000002455007844 */ /* 0x0083e80000000200 */
[----:B----4-:R2:W-:Y:S04]  /*174f0*/  STSM.16.M88.4 [R82], R24 ;  /* 0x0000001852007844 */ /* 0x0105e80000000200 */
[----:B-----5:R3:W-:Y:S01]  /*17500*/  STSM.16.M88.4 [R81], R28 ;  /* 0x0000001c51007844 */ /* 0x0207e20000000200 */
[----:B0-----:R-:W-:-:S02]  /*17510*/  F2FP.BF16.F32.PACK_AB R32, R63, R62 ;  /* 0x0000003e3f20723e */ /* 0x001fc400000010ff */
[----:B------:R-:W-:Y:S02]  /*17520*/  F2FP.BF16.F32.PACK_AB R33, R60, R61 ;  /* 0x0000003d3c21723e */ /* 0x000fe400000010ff */
[----:B------:R-:W-:Y:S02]  /*17530*/  F2FP.BF16.F32.PACK_AB R34, R59, R58 ;  /* 0x0000003a3b22723e */ /* 0x000fe400000010ff */
[----:B------:R-:W-:Y:S02]  /*17540*/  F2FP.BF16.F32.PACK_AB R35, R56, R57 ;  /* 0x000000393823723e */ /* 0x000fe400000010ff */
[----:B-1----:R-:W-:Y:S02]  /*17550*/  F2FP.BF16.F32.PACK_AB R36, R55, R54 ;  /* 0x000000363724723e */ /* 0x002fe400000010ff */
[----:B------:R-:W-:Y:S02]  /*17560*/  F2FP.BF16.F32.PACK_AB R37, R52, R53 ;  /* 0x000000353425723e */ /* 0x000fe400000010ff */
[----:B------:R-:W-:-:S02]  /*17570*/  F2FP.BF16.F32.PACK_AB R38, R51, R50 ;  /* 0x000000323326723e */ /* 0x000fc400000010ff */
[----:B------:R-:W-:Y:S02]  /*17580*/  F2FP.BF16.F32.PACK_AB R39, R48, R49 ;  /* 0x000000313027723e */ /* 0x000fe400000010ff */
[----:B--2---:R-:W-:Y:S02]  /*17590*/  F2FP.BF16.F32.PACK_AB R24, R10, R11 ;  /* 0x0000000b0a18723e */ /* 0x004fe400000010ff */
[----:B------:R-:W-:Y:S02]  /*175a0*/  F2FP.BF16.F32.PACK_AB R25, R15, R14 ;  /* 0x0000000e0f19723e */ /* 0x000fe400000010ff */
[----:B------:R-:W-:Y:S02]  /*175b0*/  F2FP.BF16.F32.PACK_AB R26, R13, R12 ;  /* 0x0000000c0d1a723e */ /* 0x000fe400000010ff */
        /* <DEDUP_REMOVED lines=10> */
[----:B0-----:R-:W0:Y:S01]  /*17660*/  FENCE.VIEW.ASYNC.S ;  /* 0x00000000000073c6 */ /* 0x001e220000000000 */
[C---:B------:R-:W-:Y:S01]  /*17670*/  ISETP.GT.AND P1, PT, R0.reuse, R9, PT ;  /* 0x000000090000720c */ /* 0x040fe20003f24270 */
[----:B------:R-:W-:-:S02]  /*17680*/  VIADD R0, R0, 0xffffffff ;  /* 0xffffffff00007836 */ /* 0x000fc40000000000 */
[----:B------:R-:W-:Y:S02]  /*17690*/  IMAD.MOV.U32 R10, RZ, RZ, R23 ;  /* 0x000000ffff0a7224 */ /* 0x000fe400078e0017 */
[----:B------:R-:W-:Y:S01]  /*176a0*/  IMAD.MOV.U32 R9, RZ, RZ, R17 ;  /* 0x000000ffff097224 */ /* 0x000fe200078e0011 */
[----:B0-----:R-:W-:-:S07]  /*176b0*/  NOP ;  /* 0x0000000000007918 */ /* 0x001fce0000000000 */
[----:B---3--:R-:W-:Y:S05]  /*176c0*/  @P1 BRA `(.L_x_1549) ;  /* 0xffffffd000cc1947 */ /* 0x008fea000383ffff */
.L_x_1537:
[----:B------:R-:W2:Y:S02]  /*176d0*/  LDL R7, [R1+0xa0] ;  /* 0x0000a00001077983 */ /* 0x000ea40000100800 */
[----:B--2---:R-:W-:-:S13]  /*176e0*/  ISETP.GE.AND P1, PT, R0, R7, PT ;  /* 0x000000070000720c */ /* 0x004fda0003f26270 */
[----:B------:R-:W-:Y:S05]  /*176f0*/  @!P1 BRA `(.L_x_1550) ;  /* 0x0000003c00889947 */ /* 0x000fea0003800000 */
[----:B------:R-:W-:Y:S02]  /*17700*/  IMAD.MOV.U32 R8, RZ, RZ, R6 ;  /* 0x000000ffff087224 */ /* 0x000fe400078e0006 */
[----:B------:R-:W-:Y:S02]  /*17710*/  IMAD.MOV.U32 R9, RZ, RZ, R5 ;  /* 0x000000ffff097224 */ /* 0x000fe400078e0005 */
[----:B------:R-:W-:Y:S02]  /*17720*/  IMAD.MOV.U32 R10, RZ, RZ, R23 ;  /* 0x000000ffff0a7224 */ /* 0x000fe400078e0017 */
[----:B------:R-:W-:-:S07]  /*17730*/  IMAD.MOV.U32 R7, RZ, RZ, R17 ;  /* 0x000000ffff077224 */ /* 0x000fce00078e0011 */
.L_x_1570:
        /* <DEDUP_REMOVED lines=9> */
.L_x_1552:
        /* <DEDUP_REMOVED lines=8> */
.L_x_1553:
[----:B------:R-:W-:Y:S04]  /*17850*/  BSSY B0, `(.L_x_1551) ;  /* 0x0000004000007945 */ /* 0x000fe80003800000 */
[----:B--2---:R-:W-:Y:S05]  /*17860*/  @P2 BRA `(.L_x_1554) ;  /* 0x0000000000082947 */ /* 0x004fea0003800000 */
[----:B------:R-:W2:Y:S02]  /*17870*/  SYNCS.PHASECHK.TRANS64.TRYWAIT P2, [R5+URZ+0x2d830], R6 ;  /* 0x02d83006050075a7 */ /* 0x000ea4000804017f */
[----:B--2---:R-:W-:Y:S05]  /*17880*/  @!P2 BRA `(.L_x_1555) ;  /* 0x00000100009ca947 */ /* 0x004fea0003800000 */
.L_x_1554:
[----:B------:R-:W-:Y:S05]  /*17890*/  BSYNC B0 ;  /* 0x0000000000007941 */ /* 0x000fea0003800000 */
.L_x_1551:
        /* <DEDUP_REMOVED lines=70> */
.L_x_1557:
[----:B------:R-:W-:Y:S01]  /*17d00*/  SHF.L.U32 R5, R10, 0x1f, RZ ;  /* 0x0000001f0a057819 */ /* 0x000fe200000006ff */
[----:B------:R-:W-:-:S04]  /*17d10*/  IMAD R6, R7, 0x8, R2 ;  /* 0x0000000807067824 */ /* 0x000fc800078e0202 */
[----:B------:R0:W1:Y:S01]  /*17d20*/  SYNCS.PHASECHK.TRANS64.TRYWAIT P1, [R6+URZ+0x2d850], R5 ;  /* 0x02d85005060075a7 */ /* 0x000062000802017f */
[----:B------:R-:W-:Y:S05]  /*17d30*/  @!P0 BRA `(.L_x_1558) ;  /* 0x0000000000048947 */ /* 0x000fea0003800000 */
[----:B------:R-:W-:Y:S01]  /*17d40*/  BPT.TRAP 0x1 ;  /* 0x000000040000795c */ /* 0x000fe20000300000 */
.L_x_1558:
[----:B-1----:R-:W-:Y:S05]  /*17d50*/  @P1 BRA `(.L_x_1556) ;  /* 0x0000000000081947 */ /* 0x002fea0003800000 */
[----:B------:R-:W1:Y:S02]  /*17d60*/  SYNCS.PHASECHK.TRANS64.TRYWAIT P1, [R6+URZ+0x2d850], R5 ;  /* 0x02d85005060075a7 */ /* 0x000e64000802017f */
[----:B-1----:R-:W-:Y:S05]  /*17d70*/  @!P1 BRA `(.L_x_1559) ;  /* 0x000000fc00749947 */ /* 0x002fea0003800000 */
.L_x_1556:
        /* <DEDUP_REMOVED lines=96> */
.L_x_1560:
[----:B------:R-:W2:Y:S01]  /*18380*/  LDL R11, [R1+0x5c] ;  /* 0x00005c00010b7983 */ /* 0x000ea20000100800 */
[----:B------:R-:W1:Y:S03]  /*18390*/  LDC R6, c[0x0][0x448] ;  /* 0x00011200ff067b82 */ /* 0x000e660000000800 */
[----:B0-----:R-:W2:Y:S05]  /*183a0*/  LDL R5, [R1+0x9c] ;  /* 0x00009c0001057983 */ /* 0x001eaa0000100800 */
[----:B------:R-:W0:Y:S01]  /*183b0*/  LDC R139, c[0x0][0x9e4] ;  /* 0x00027900ff8b7b82 */ /* 0x000e220000000800 */
[----:B-1----:R-:W-:-:S13]  /*183c0*/  ISETP.NE.AND P1, PT, R6, 0x1, PT ;  /* 0x000000010600780c */ /* 0x002fda0003f25270 */
[----:B------:R-:W1:Y:S08]  /*183d0*/  @P1 LDC R10, c[0x0][0x44c] ;  /* 0x00011300ff0a1b82 */ /* 0x000e700000000800 */
[----:B------:R-:W3:Y:S01]  /*183e0*/  @P1 LDC R6, c[0x0][0x450] ;  /* 0x00011400ff061b82 */ /* 0x000ee20000000800 */
[----:B------:R-:W-:Y:S01]  /*183f0*/  FMUL.FTZ R141, R38, UR43 ;  /* 0x0000002b268d7c20 */ /* 0x000fe20008410000 */
[----:B------:R-:W-:-:S02]  /*18400*/  IMAD.U32 R38, RZ, RZ, UR38 ;  /* 0x00000026ff267e24 */ /* 0x000fc4000f8e00ff */
        /* <DEDUP_REMOVED lines=54> */
[----:B0-----:R-:W-:-:S02]  /*18770*/  ISETP.GE.AND P3, PT, R139, 0x1, PT ;  /* 0x000000018b00780c */ /* 0x001fc40003f66270 */
[----:B------:R-:W-:Y:S01]  /*18780*/  IADD3 R86, -R156, 0x1, -R76 ;  /* 0x000000019c567810 */ /* 0x000fe20007ffe94c */
[----:B------:R-:W0:Y:S03]  /*18790*/  MUFU.TANH R150, R150 ;  /* 0x0000009600967308 */ /* 0x000e260000002400 */
[----:B------:R-:W-:-:S05]  /*187a0*/  IADD3 R86, -R154, R86, R157 ;  /* 0x000000569a567210 */ /* 0x000fca0007ffe19d */
[----:B------:R-:W4:Y:S01]  /*187b0*/  MUFU.TANH R146, R146 ;  /* 0x0000009200927308 */ /* 0x000f220000002400 */
[----:B------:R-:W-:-:S07]  /*187c0*/  VIADD R85, R86, UR42 ;  /* 0x0000002a56557c36 */ /* 0x000fce0008000000 */
        /* <DEDUP_REMOVED lines=20> */
[----:B--2---:R-:W-:-:S02]  /*18910*/  IMAD.IADD R5, R5, 0x1, R11 ;  /* 0x0000000105057824 */ /* 0x004fc400078e020b */
[----:B------:R-:W-:Y:S01]  /*18920*/  FMUL.FTZ R11, R24, UR43 ;  /* 0x0000002b180b7c20 */ /* 0x000fe20008410000 */
[----:B------:R-:W-:Y:S01]  /*18930*/  FMUL.FTZ R24, R28, UR43 ;  /* 0x0000002b1c187c20 */ /* 0x000fe20008410000 */
[----:B------:R-:W-:Y:S01]  /*18940*/  FMUL.FTZ R28, R32, UR43 ;  /* 0x0000002b201c7c20 */ /* 0x000fe20008410000 */
[----:B------:R-:W-:Y:S01]  /*18950*/  FMUL.FTZ R32, R36, UR43 ;  /* 0x0000002b24207c20 */ /* 0x000fe20008410000 */
[----:B-1----:R-:W-:-:S04]  /*18960*/  @P1 IMAD.HI.U32 R10, R5, R10, RZ ;  /* 0x0000000a050a1227 */ /* 0x002fc800078e00ff */
[----:B------:R-:W-:Y:S01]  /*18970*/  IMAD R36, R17, 0x8, R2 ;  /* 0x0000000811247824 */ /* 0x000fe200078e0202 */
[----:B---3--:R-:W-:-:S03]  /*18980*/  @P1 SHF.R.U32.HI R5, RZ, R6, R10 ;  /* 0x00000006ff051219 */ /* 0x008fc6000001160a */
[----:B------:R-:W-:-:S05]  /*18990*/  VIADD R36, R36, 0x2d840 ;  /* 0x0002d84024247836 */ /* 0x000fca0000000000 */
[----:B------:R-:W-:Y:S02]  /*189a0*/  PRMT R38, R38, 0x654, R36 ;  /* 0x0000065426267816 */ /* 0x000fe40000000024 */
[----:B------:R-:W1:Y:S01]  /*189b0*/  SHFL.IDX PT, R36, R5, RZ, 0x1c1f ;  /* 0x001c1fff05247589 */ /* 0x000e6200000e0000 */
[----:B------:R-:W-:Y:S01]  /*189c0*/  FMUL.FTZ R10, R25, UR43 ;  /* 0x0000002b190a7c20 */ /* 0x000fe20008410000 */
[----:B------:R-:W-:Y:S01]  /*189d0*/  FMUL.FTZ R6, R42, UR43 ;  /* 0x0000002b2a067c20 */ /* 0x000fe20008410000 */
[----:B------:R-:W-:Y:S01]  /*189e0*/  FMUL.FTZ R25, R43, UR43 ;  /* 0x0000002b2b197c20 */ /* 0x000fe20008410000 */
[----:B------:R-:W-:Y:S01]  /*189f0*/  FMUL.FTZ R42, R48, UR43 ;  /* 0x0000002b302a7c20 */ /* 0x000fe20008410000 */
[----:B------:R-:W-:Y:S01]  /*18a00*/  FMUL.FTZ R48, R71, UR43 ;  /* 0x0000002b47307c20 */ /* 0x000fe20008410000 */
[----:B------:R-:W-:Y:S01]  /*18a10*/  FMUL.FTZ R43, R79, UR43 ;  /* 0x0000002b4f2b7c20 */ /* 0x000fe20008410000 */
[----:B------:R-:W2:Y:S08]  /*18a20*/  MUFU.TANH R11, R11 ;  /* 0x0000000b000b7308 */ /* 0x000eb00000002400 */
[----:B------:R-:W3:Y:S08]  /*18a30*/  MUFU.TANH R15, R15 ;  /* 0x0000000f000f7308 */ /* 0x000ef00000002400 */
        /* <DEDUP_REMOVED lines=31> */
[----:B------:R-:W-:Y:S01]  /*18c30*/  VIADD R86, R86, UR52 ;  /* 0x0000003456567c36 */ /* 0x000fe20008000000 */
[----:B------:R0:W-:Y:S06]  /*18c40*/  SYNCS.ARRIVE.TRANS64.RED.A1T0 RZ, [R38+URZ], RZ ;  /* 0x000000ff26ff79a7 */ /* 0x0001ec000810043f */
        /* <DEDUP_REMOVED lines=9> */
[----:B-1----:R-:W-:-:S02]  /*18ce0*/  IMAD.IADD R87, R36, 0x1, R85 ;  /* 0x0000000124577824 */ /* 0x002fc400078e0255 */
[----:B------:R-:W-:Y:S01]  /*18cf0*/  IMAD.IADD R139, R36, 0x1, R86 ;  /* 0x00000001248b7824 */ /* 0x000fe200078e0256 */
[----:B--234-:R-:W-:Y:S06]  /*18d00*/  @!P3 BRA `(.L_x_1561) ;  /* 0x000000000058b947 */ /* 0x01cfec0003800000 */
[----:B------:R-:W-:Y:S01]  /*18d10*/  IADD3 R36, -R154, R157, R36 ;  /* 0x0000009d9a247210 */ /* 0x000fe20007ffe124 */
[----:B------:R-:W-:Y:S03]  /*18d20*/  BSSY B0, `(.L_x_1562) ;  /* 0x0000010000007945 */ /* 0x000fe60003800000 */
[----:B------:R-:W-:-:S13]  /*18d30*/  ISETP.GT.AND P1, PT, R36, -0x1, PT ;  /* 0xffffffff2400780c */ /* 0x000fda0003f24270 */
[----:B------:R-:W-:Y:S05]  /*18d40*/  @P1 BRA `(.L_x_1563) ;  /* 0x0000000000201947 */ /* 0x000fea0003800000 */
[----:B0-----:R-:W-:Y:S01]  /*18d50*/  IMAD.U32 R38, RZ, RZ, UR5 ;  /* 0x00000005ff267e24 */ /* 0x001fe2000f8e00ff */
[----:B------:R-:W-:-:S04]  /*18d60*/  LOP3.LUT R36, RZ, R36, RZ, 0x33, !PT ;  /* 0x00000024ff247212 */ /* 0x000fc800078e33ff */
[----:B------:R-:W-:-:S13]  /*18d70*/  ISETP.NE.AND P1, PT, R38, 0x1, PT ;  /* 0x000000012600780c */ /* 0x000fda0003f25270 */
[----:B------:R-:W0:Y:S02]  /*18d80*/  @P1 LDC.64 R50, c[0x0][0x9e8] ;  /* 0x00027a00ff321b82 */ /* 0x000e240000000a00 */
[----:B0-----:R-:W-:-:S05]  /*18d90*/  @P1 IMAD.HI.U32 R50, R36, R50, RZ ;  /* 0x0000003224321227 */ /* 0x001fca00078e00ff */
[----:B------:R-:W-:-:S04]  /*18da0*/  @P1 SHF.R.U32.HI R36, RZ, R51, R50 ;  /* 0x00000033ff241219 */ /* 0x000fc80000011632 */
[----:B------:R-:W-:Y:S01]  /*18db0*/  LOP3.LUT R36, RZ, R36, RZ, 0x33, !PT ;  /* 0x00000024ff247212 */ /* 0x000fe200078e33ff */
[----:B------:R-:W-:Y:S06]  /*18dc0*/  BRA `(.L_x_1564) ;  /* 0x0000000000147947 */ /* 0x000fec0003800000 */
.L_x_1563:
[----:B0-----:R-:W-:-:S05]  /*18dd0*/  IMAD.U32 R38, RZ, RZ, UR5 ;  /* 0x00000005ff267e24 */ /* 0x001fca000f8e00ff */
[----:B------:R-:W-:-:S13]  /*18de0*/  ISETP.NE.AND P1, PT, R38, 0x1, PT ;  /* 0x000000012600780c */ /* 0x000fda0003f25270 */
[----:B------:R-:W0:Y:S02]  /*18df0*/  @P1 LDC.64 R50, c[0x0][0x9e8] ;  /* 0x00027a00ff321b82 */ /* 0x000e240000000a00 */
[----:B0-----:R-:W-:-:S05]  /*18e00*/  @P1 IMAD.HI.U32 R50, R36, R50, RZ ;  /* 0x0000003224321227 */ /* 0x001fca00078e00ff */
[----:B------:R-:W-:-:S07]  /*18e10*/  @P1 SHF.R.U32.HI R36, RZ, R51, R50 ;  /* 0x00000033ff241219 */ /* 0x000fce0000011632 */
.L_x_1564:
[----:B------:R-:W-:Y:S05]  /*18e20*/  BSYNC B0 ;  /* 0x0000000000007941 */ /* 0x000fea0003800000 */
.L_x_1562:
[----:B------:R-:W-:-:S04]  /*18e30*/  IMAD R36, R36, R38, -R76 ;  /* 0x0000002624247224 */ /* 0x000fc800078e0a4c */
[----:B------:R-:W-:-:S05]  /*18e40*/  IMAD.IADD R36, R36, 0x1, -R156 ;  /* 0x0000000124247824 */ /* 0x000fca00078e0a9c */
[----:B------:R-:W-:Y:S02]  /*18e50*/  VIMNMX R139, R139, R36, !PT ;  /* 0x000000248b8b7248 */ /* 0x000fe40007fe0100 */
[----:B------:R-:W-:-:S07]  /*18e60*/  VIADDMNMX R87, R36, R38, R87, PT ;  /* 0x0000002624577246 */ /* 0x000fce0003800157 */
.L_x_1561:
[----:B------:R-:W-:Y:S01]  /*18e70*/  ISETP.GT.AND P5, PT, R0, -0x1, PT ;  /* 0xffffffff0000780c */ /* 0x000fe20003fa4270 */
[----:B------:R-:W1:Y:S03]  /*18e80*/  SHFL.IDX PT, R5, R5, 0x1, 0x1c1f ;  /* 0x003c1f0005057f89 */ /* 0x000e6600000e0000 */
[C---:B------:R-:W-:Y:S02]  /*18e90*/  ISETP.GT.AND P2, PT, R139.reuse, RZ, P5 ;  /* 0x000000ff8b00720c */ /* 0x040fe40002f44270 */
[----:B------:R-:W-:Y:S02]  /*18ea0*/  ISETP.GT.AND P1, PT, R139, 0x1, P5 ;  /* 0x000000018b00780c */ /* 0x000fe40002f24270 */
[C---:B------:R-:W-:Y:S02]  /*18eb0*/  ISETP.LT.OR P2, PT, R87.reuse, 0x1, P2 ;  /* 0x000000015700780c */ /* 0x040fe40001741670 */
[----:B------:R-:W-:-:S02]  /*18ec0*/  ISETP.LT.OR P1, PT, R87, 0x2, P1 ;  /* 0x000000025700780c */ /* 0x000fc40000f21670 */
[----:B------:R-:W-:Y:S02]  /*18ed0*/  FSEL R82, R11, -INF , !P2 ;  /* 0xff8000000b527808 */ /* 0x000fe40005000000 */
[----:B0-----:R-:W-:Y:S02]  /*18ee0*/  FSEL R79, R10, -INF , !P1 ;  /* 0xff8000000a4f7808 */ /* 0x001fe40004800000 */
[C---:B------:R-:W-:Y:S02]  /*18ef0*/  ISETP.GT.AND P2, PT, R139.reuse, 0x8, P5 ;  /* 0x000000088b00780c */ /* 0x040fe40002f44270 */
[----:B------:R-:W-:Y:S02]  /*18f00*/  ISETP.GT.AND P1, PT, R139, 0x9, P5 ;  /* 0x000000098b00780c */ /* 0x000fe40002f24270 */
[C---:B------:R-:W-:Y:S02]  /*18f10*/  ISETP.LT.OR P2, PT, R87.reuse, 0x9, P2 ;  /* 0x000000095700780c */ /* 0x040fe40001741670 */
[----:B------:R-:W-:-:S02]  /*18f20*/  ISETP.LT.OR P1, PT, R87, 0xa, P1 ;  /* 0x0000000a5700780c */ /* 0x000fc40000f21670 */
[----:B------:R-:W-:Y:S01]  /*18f30*/  FSEL R81, R24, -INF , !P2 ;  /* 0xff80000018517808 */ /* 0x000fe20005000000 */
[--C-:B-1----:R-:W-:Y:S01]  /*18f40*/  IMAD.IADD R85, R85, 0x1, R5.reuse ;  /* 0x0000000155557824 */ /* 0x102fe200078e0205 */
[----:B------:R-:W-:Y:S01]  /*18f50*/  FSEL R77, R13, -INF , !P1 ;  /* 0xff8000000d4d7808 */ /* 0x000fe20004800000 */
[----:B------:R-:W-:Y:S01]  /*18f60*/  IMAD.IADD R86, R86, 0x1, R5 ;  /* 0x0000000156567824 */ /* 0x000fe200078e0205 */
[C---:B------:R-:W-:Y:S02]  /*18f70*/  ISETP.GT.AND P2, PT, R139.reuse, 0x10, P5 ;  /* 0x000000108b00780c */ /* 0x040fe40002f44270 */
[----:B------:R-:W-:Y:S02]  /*18f80*/  ISETP.GT.AND P1, PT, R139, 0x11, P5 ;  /* 0x000000118b00780c */ /* 0x000fe40002f24270 */
[C---:B------:R-:W-:Y:S02]  /*18f90*/  ISETP.LT.OR P2, PT, R87.reuse, 0x11, P2 ;  /* 0x000000115700780c */ /* 0x040fe40001741670 */
[----:B------:R-:W-:-:S02]  /*18fa0*/  ISETP.LT.OR P1, PT, R87, 0x12, P1 ;  /* 0x000000125700780c */ /* 0x000fc40000f21670 */
[----:B------:R-:W-:Y:S02]  /*18fb0*/  FSEL R36, R28, -INF , !P2 ;  /* 0xff8000001c247808 */ /* 0x000fe40005000000 */
[----:B------:R-:W-:Y:S02]  /*18fc0*/  FSEL R75, R26, -INF , !P1 ;  /* 0xff8000001a4b7808 */ /* 0x000fe40004800000 */
        /* <DEDUP_REMOVED lines=77> */
[----:B------:R-:W-:Y:S01]  /*194a0*/  FSEL R80, R83, -INF , !P1 ;  /* 0xff80000053507808 */ /* 0x000fe20004800000 */
[----:B------:R-:W-:Y:S08]  /*194b0*/  @!P3 BRA `(.L_x_1565) ;  /* 0x000000000058b947 */ /* 0x000ff00003800000 */
        /* <DEDUP_REMOVED lines=12> */
.L_x_1567:
[----:B------:R-:W-:-:S05]  /*19580*/  IMAD.U32 R35, RZ, RZ, UR5 ;  /* 0x00000005ff237e24 */ /* 0x000fca000f8e00ff */
[----:B------:R-:W-:-:S13]  /*19590*/  ISETP.NE.AND P1, PT, R35, 0x1, PT ;  /* 0x000000012300780c */ /* 0x000fda0003f25270 */
[----:B------:R-:W0:Y:S02]  /*195a0*/  @P1 LDC.64 R32, c[0x0][0x9e8] ;  /* 0x00027a00ff201b82 */ /* 0x000e240000000a00 */
[----:B0-----:R-:W-:-:S05]  /*195b0*/  @P1 IMAD.HI.U32 R32, R5, R32, RZ ;  /* 0x0000002005201227 */ /* 0x001fca00078e00ff */
[----:B------:R-:W-:-:S07]  /*195c0*/  @P1 SHF.R.U32.HI R5, RZ, R33, R32 ;  /* 0x00000021ff051219 */ /* 0x000fce0000011620 */
.L_x_1568:
[----:B------:R-:W-:Y:S05]  /*195d0*/  BSYNC B0 ;  /* 0x0000000000007941 */ /* 0x000fea0003800000 */
.L_x_1566:
[----:B------:R-:W-:-:S04]  /*195e0*/  IMAD R5, R5, R35, -R76 ;  /* 0x0000002305057224 */ /* 0x000fc800078e0a4c */
[----:B------:R-:W-:-:S05]  /*195f0*/  IMAD.IADD R5, R5, 0x1, -R156 ;  /* 0x0000000105057824 */ /* 0x000fca00078e0a9c */
[----:B------:R-:W-:Y:S02]  /*19600*/  VIMNMX R86, R86, R5, !PT ;  /* 0x0000000556567248 */ /* 0x000fe40007fe0100 */
[----:B------:R-:W-:-:S07]  /*19610*/  VIADDMNMX R85, R5, R35, R85, PT ;  /* 0x0000002305557246 */ /* 0x000fce0003800155 */
.L_x_1565:
        /* <DEDUP_REMOVED lines=30> */
[----:B------:R-:W-:-:S02]  /*19800*/  LOP3.LUT R16, R16, 0xdfffffff, RZ, 0xc0, !PT ;  /* 0xdfffffff10107812 */ /* 0x000fc400078ec0ff */
[----:B------:R-:W-:Y:S02]  /*19810*/  FMNMX.FTZ R5, R65, R5, !PT ;  /* 0x0000000541057209 */ /* 0x000fe40007810000 */
[----:B------:R-:W-:Y:S02]  /*19820*/  @P0 LOP3.LUT R16, R16, 0x20000000, RZ, 0xfc, !PT ;  /* 0x2000000010100812 */ /* 0x000fe400078efcff */
[----:B------:R-:W-:Y:S02]  /*19830*/  FMNMX.FTZ R5, R62, R5, !PT ;  /* 0x000000053e057209 */ /* 0x000fe40007810000 */
[C---:B------:R-:W-:Y:S02]  /*19840*/  ISETP.GT.AND P1, PT, R86.reuse, 0x1, P5 ;  /* 0x000000015600780c */ /* 0x040fe40002f24270 */
[----:B------:R-:W-:Y:S02]  /*19850*/  FMNMX.FTZ R5, R63, R5, !PT ;  /* 0x000000053f057209 */ /* 0x000fe40007810000 */
[----:B------:R-:W-:-:S02]  /*19860*/  ISETP.GT.AND P2, PT, R86, 0x28, P5 ;  /* 0x000000285600780c */ /* 0x000fc40002f44270 */
[----:B------:R-:W-:Y:S02]  /*19870*/  FMNMX.FTZ R5, R58, R5, !PT ;  /* 0x000000053a057209 */ /* 0x000fe40007810000 */
[----:B------:R-:W-:Y:S02]  /*19880*/  LOP3.LUT R16, R16, 0xfffffffd, RZ, 0xc0, !PT ;  /* 0xfffffffd10107812 */ /* 0x000fe400078ec0ff */
[----:B------:R-:W-:Y:S02]  /*19890*/  FMNMX.FTZ R5, R59, R5, !PT ;  /* 0x000000053b057209 */ /* 0x000fe40007810000 */
[C---:B------:R-:W-:Y:S02]  /*198a0*/  ISETP.LT.OR P1, PT, R85.reuse, 0x2, P1 ;  /* 0x000000025500780c */ /* 0x040fe40000f21670 */
[----:B------:R-:W-:Y:S02]  /*198b0*/  FMNMX.FTZ R5, R54, R5, !PT ;  /* 0x0000000536057209 */ /* 0x000fe40007810000 */
[----:B------:R-:W-:-:S02]  /*198c0*/  ISETP.LT.OR P2, PT, R85, 0x29, P2 ;  /* 0x000000295500780c */ /* 0x000fc40001741670 */
[----:B------:R-:W-:Y:S02]  /*198d0*/  FMNMX.FTZ R5, R55, R5, !PT ;  /* 0x0000000537057209 */ /* 0x000fe40007810000 */
[----:B------:R-:W-:Y:S02]  /*198e0*/  ISETP.GT.AND P6, PT, R86, 0x69, P5 ;  /* 0x000000695600780c */ /* 0x000fe40002fc4270 */
[----:B------:R-:W-:Y:S02]  /*198f0*/  FMNMX.FTZ R5, R50, R5, !PT ;  /* 0x0000000532057209 */ /* 0x000fe40007810000 */
[----:B------:R-:W-:Y:S02]  /*19900*/  @P4 LOP3.LUT R16, R16, 0x2, RZ, 0xfc, !PT ;  /* 0x0000000210104812 */ /* 0x000fe400078efcff */
[----:B------:R-:W-:Y:S02]  /*19910*/  FMNMX.FTZ R5, R51, R5, !PT ;  /* 0x0000000533057209 */ /* 0x000fe40007810000 */
[----:B------:R-:W-:-:S02]  /*19920*/  FSEL R33, R146, -INF , !P1 ;  /* 0xff80000092217808 */ /* 0x000fc40004800000 */
[----:B------:R-:W-:Y:S02]  /*19930*/  FMNMX.FTZ R5, R40, R5, !PT ;  /* 0x0000000528057209 */ /* 0x000fe40007810000 */
[----:B------:R-:W-:Y:S02]  /*19940*/  FSEL R68, R12, -INF , !P2 ;  /* 0xff8000000c447808 */ /* 0x000fe40005000000 */
[----:B------:R-:W-:Y:S02]  /*19950*/  FMNMX.FTZ R5, R47, R5, !PT ;  /* 0x000000052f057209 */ /* 0x000fe40007810000 */
[----:B------:R-:W-:Y:S02]  /*19960*/  ISETP.GT.AND P0, PT, R86, RZ, P5 ;  /* 0x000000ff5600720c */ /* 0x000fe40002f04270 */
[----:B------:R-:W-:Y:S02]  /*19970*/  FMNMX.FTZ R5, R42, R5, !PT ;  /* 0x000000052a057209 */ /* 0x000fe40007810000 */
[----:B------:R-:W-:-:S02]  /*19980*/  ISETP.LT.OR P4, PT, R85, 0x6a, P6 ;  /* 0x0000006a5500780c */ /* 0x000fc40003781670 */
[----:B------:R-:W-:Y:S02]  /*19990*/  FMNMX.FTZ R5, R45, R5, !PT ;  /* 0x000000052d057209 */ /* 0x000fe40007810000 */
[C---:B------:R-:W-:Y:S02]  /*199a0*/  ISETP.GT.AND P1, PT, R86.reuse, 0x9, P5 ;  /* 0x000000095600780c */ /* 0x040fe40002f24270 */
[----:B------:R-:W-:Y:S02]  /*199b0*/  FMNMX.FTZ R5, R13, R5, !PT ;  /* 0x000000050d057209 */ /* 0x000fe40007810000 */
[----:B------:R-:W-:Y:S02]  /*199c0*/  ISETP.GT.AND P2, PT, R86, 0x30, P5 ;  /* 0x000000305600780c */ /* 0x000fe40002f44270 */
[----:B------:R-:W-:Y:S02]  /*199d0*/  FMNMX.FTZ R5, R10, R5, !PT ;  /* 0x000000050a057209 */ /* 0x000fe40007810000 */
[----:B------:R-:W-:-:S02]  /*199e0*/  ISETP.GT.AND P3, PT, R86, 0x70, P5 ;  /* 0x000000705600780c */ /* 0x000fc40002f64270 */
[----:B------:R-:W-:Y:S02]  /*199f0*/  FMNMX.FTZ R5, R11, R5, !PT ;  /* 0x000000050b057209 */ /* 0x000fe40007810000 */
[C---:B------:R-:W-:Y:S02]  /*19a00*/  ISETP.LT.OR P0, PT, R85.reuse, 0x1, P0 ;  /* 0x000000015500780c */ /* 0x040fe40000701670 */
[----:B------:R-:W-:Y:S02]  /*19a10*/  FMNMX.FTZ R5, R80, R5, !PT ;  /* 0x0000000550057209 */ /* 0x000fe40007810000 */
[C---:B------:R-:W-:Y:S02]  /*19a20*/  ISETP.LT.OR P1, PT, R85.reuse, 0xa, P1 ;  /* 0x0000000a5500780c */ /* 0x040fe40000f21670 */
[C---:B------:R-:W-:Y:S01]  /*19a30*/  ISETP.LT.OR P2, PT, R85.reuse, 0x31, P2 ;  /* 0x000000315500780c */ /* 0x040fe20001741670 */
[----:B------:R-:W0:Y:S01]  /*19a40*/  SHFL.BFLY PT, R6, R5, 0x2, 0x1f ;  /* 0x0c401f0005067f89 */ /* 0x000e2200000e0000 */
[----:B------:R-:W-:-:S02]  /*19a50*/  ISETP.LT.OR P3, PT, R85, 0x71, P3 ;  /* 0x000000715500780c */ /* 0x000fc40001f61670 */
[----:B------:R-:W-:Y:S02]  /*19a60*/  FSEL R78, R150, -INF , !P0 ;  /* 0xff800000964e7808 */ /* 0x000fe40004000000 */
[----:B------:R-:W-:Y:S02]  /*19a70*/  FSEL R35, R144, -INF , !P1 ;  /* 0xff80000090237808 */ /* 0x000fe40004800000 */
[----:B------:R-:W-:Y:S02]  /*19a80*/  FSEL R66, R14, -INF , !P2 ;  /* 0xff8000000e427808 */ /* 0x000fe40005000000 */
[----:B------:R-:W-:Y:S02]  /*19a90*/  ISETP.GT.AND P1, PT, R86, 0x11, P5 ;  /* 0x000000115600780c */ /* 0x000fe40002f24270 */
[----:B------:R-:W-:Y:S02]  /*19aa0*/  FSEL R14, R34, -INF , !P3 ;  /* 0xff800000220e7808 */ /* 0x000fe40005800000 */
[----:B------:R-:W-:-:S02]  /*19ab0*/  ISETP.LT.OR P1, PT, R85, 0x12, P1 ;  /* 0x000000125500780c */ /* 0x000fc40000f21670 */
[----:B------:R-:W-:Y:S02]  /*19ac0*/  ISETP.GT.AND P2, PT, R86, 0x38, P5 ;  /* 0x000000385600780c */ /* 0x000fe40002f44270 */
[----:B------:R-:W-:Y:S02]  /*19ad0*/  FSEL R37, R142, -INF , !P1 ;  /* 0xff8000008e257808 */ /* 0x000fe40004800000 */
[----:B------:R-:W-:Y:S02]  /*19ae0*/  ISETP.GT.AND P1, PT, R86, 0x19, P5 ;  /* 0x000000195600780c */ /* 0x000fe40002f24270 */
[C---:B------:R-:W-:Y:S02]  /*19af0*/  ISETP.LT.OR P2, PT, R85.reuse, 0x39, P2 ;  /* 0x000000395500780c */ /* 0x040fe40001741670 */
[----:B------:R-:W-:Y:S02]  /*19b00*/  ISETP.LT.OR P1, PT, R85, 0x1a, P1 ;  /* 0x0000001a5500780c */ /* 0x000fe40000f21670 */
[----:B0-----:R-:W-:-:S02]  /*19b10*/  FMNMX.FTZ R5, R5, R6, !PT ;  /* 0x0000000605057209 */ /* 0x001fc40007810000 */
[----:B------:R-:W-:Y:S02]  /*19b20*/  FSEL R39, R140, -INF , !P1 ;  /* 0xff8000008c277808 */ /* 0x000fe40004800000 */
[C---:B------:R-:W-:Y:S01]  /*19b30*/  ISETP.GT.AND P1, PT, R86.reuse, 0x21, P5 ;  /* 0x000000215600780c */ /* 0x040fe20002f24270 */
[----:B------:R-:W0:Y:S01]  /*19b40*/  SHFL.BFLY PT, R6, R5, 0x1, 0x1f ;  /* 0x0c201f0005067f89 */ /* 0x000e2200000e0000 */
[----:B------:R-:W-:Y:S02]  /*19b50*/  FSEL R64, R15, -INF , !P2 ;  /* 0xff8000000f407808 */ /* 0x000fe40005000000 */
[----:B------:R-:W-:Y:S02]  /*19b60*/  ISETP.LT.OR P1, PT, R85, 0x22, P1 ;  /* 0x000000225500780c */ /* 0x000fe40000f21670 */
[----:B------:R-:W-:Y:S02]  /*19b70*/  ISETP.GT.AND P2, PT, R86, 0x40, P5 ;  /* 0x000000405600780c */ /* 0x000fe40002f44270 */
[----:B------:R-:W-:-:S02]  /*19b80*/  FSEL R25, R25, -INF , !P1 ;  /* 0xff80000019197808 */ /* 0x000fc40004800000 */
[C---:B------:R-:W-:Y:S02]  /*19b90*/  ISETP.GT.AND P1, PT, R86.reuse, 0x29, P5 ;  /* 0x000000295600780c */ /* 0x040fe40002f24270 */
[C---:B------:R-:W-:Y:S02]  /*19ba0*/  ISETP.LT.OR P2, PT, R85.reuse, 0x41, P2 ;  /* 0x000000415500780c */ /* 0x040fe40001741670 */
[----:B------:R-:W-:Y:S02]  /*19bb0*/  ISETP.LT.OR P1, PT, R85, 0x2a, P1 ;  /* 0x0000002a5500780c */ /* 0x000fe40000f21670 */
[----:B------:R-:W-:Y:S02]  /*19bc0*/  FSEL R61, R21, -INF , !P2 ;  /* 0xff800000153d7808 */ /* 0x000fe40005000000 */
[----:B------:R-:W-:Y:S02]  /*19bd0*/  FSEL R27, R27, -INF , !P1 ;  /* 0xff8000001b1b7808 */ /* 0x000fe40004800000 */
[----:B------:R-:W-:-:S02]  /*19be0*/  ISETP.GT.AND P1, PT, R86, 0x31, P5 ;  /* 0x000000315600780c */ /* 0x000fc40002f24270 */
[C---:B------:R-:W-:Y:S02]  /*19bf0*/  ISETP.GT.AND P2, PT, R86.reuse, 0x48, P5 ;  /* 0x000000485600780c */ /* 0x040fe40002f44270 */
[----:B------:R-:W-:Y:S02]  /*19c00*/  ISETP.LT.OR P1, PT, R85, 0x32, P1 ;  /* 0x000000325500780c */ /* 0x000fe40000f21670 */
[----:B0-----:R-:W-:Y:S02]  /*19c10*/  FMNMX.FTZ R5, R5, R6, !PT ;  /* 0x0000000605057209 */ /* 0x001fe40007810000 */
[----:B------:R-:W-:Y:S02]  /*19c20*/  FSEL R29, R29, -INF , !P1 ;  /* 0xff8000001d1d7808 */ /* 0x000fe40004800000 */
[C---:B------:R-:W-:Y:S01]  /*19c30*/  FSETP.NEU.FTZ.AND P6, PT, R5.reuse, -INF , PT ;  /* 0xff8000000500780b */ /* 0x040fe20003fdd000 */
[----:B------:R-:W-:Y:S01]  /*19c40*/  FMUL.FTZ R6, R5, UR51 ;  /* 0x0000003305067c20 */ /* 0x000fe20008410000 */
[----:B------:R-:W-:-:S02]  /*19c50*/  ISETP.GT.AND P1, PT, R86, 0x39, P5 ;  /* 0x000000395600780c */ /* 0x000fc40002f24270 */
[----:B------:R-:W-:Y:S02]  /*19c60*/  FSEL R12, R5, RZ, P6 ;  /* 0x000000ff050c7208 */ /* 0x000fe40003000000 */
[----:B------:R-:W-:Y:S02]  /*19c70*/  FSEL R6, R6, RZ, P6 ;  /* 0x000000ff06067208 */ /* 0x000fe40003000000 */
[C---:B------:R-:W-:Y:S01]  /*19c80*/  ISETP.LT.OR P1, PT, R85.reuse, 0x3a, P1 ;  /* 0x0000003a5500780c */ /* 0x040fe20000f21670 */
[----:B------:R-:W-:Y:S01]  /*19c90*/  FADD.FTZ R12, -R12, R9 ;  /* 0x000000090c0c7221 */ /* 0x000fe20000010100 */
[----:B------:R-:W-:Y:S01]  /*19ca0*/  ISETP.LT.OR P2, PT, R85, 0x49, P2 ;  /* 0x000000495500780c */ /* 0x000fe20001741670 */
        /* <DEDUP_REMOVED lines=33> */
[----:B------:R-:W-:Y:S01]  /*19ec0*/  FMUL.FTZ R12, R12, UR51 ;  /* 0x000000330c0c7c20 */ /* 0x000fe20008410000 */
[----:B------:R-:W-:Y:S01]  /*19ed0*/  FSEL R31, R31, -INF , !P1 ;  /* 0xff8000001f1f7808 */ /* 0x000fe20004800000 */
[----:B------:R-:W-:Y:S01]  /*19ee0*/  MUFU.EX2 R32, R32 ;  /* 0x0000002000207308 */ /* 0x000fe20000000800 */
[----:B------:R-:W-:-:S02]  /*19ef0*/  FMNMX.FTZ R6, R33, R6, !PT ;  /* 0x0000000621067209 */ /* 0x000fc40007810000 */
[----:B------:R-:W-:Y:S02]  /*19f00*/  ISETP.GT.AND P1, PT, R86, 0x41, P5 ;  /* 0x000000415600780c */ /* 0x000fe40002f24270 */
[----:B------:R-:W-:Y:S02]  /*19f10*/  FMNMX.FTZ R6, R76, R6, !PT ;  /* 0x000000064c067209 */ /* 0x000fe40007810000 */
[----:B------:R-:W-:Y:S01]  /*19f20*/  ISETP.LT.OR P1, PT, R85, 0x42, P1 ;  /* 0x000000425500780c */ /* 0x000fe20000f21670 */
[----:B------:R-:W0:Y:S01]  /*19f30*/  MUFU.EX2 R12, R12 ;  /* 0x0000000c000c7308 */ /* 0x000e220000000800 */
[----:B------:R-:W-:Y:S02]  /*19f40*/  FMNMX.FTZ R6, R35, R6, !PT ;  /* 0x0000000623067209 */ /* 0x000fe40007810000 */
[----:B------:R-:W-:Y:S02]  /*19f50*/  FSEL R60, R20, -INF , !P1 ;  /* 0xff800000143c7808 */ /* 0x000fe40004800000 */
[----:B------:R-:W-:-:S02]  /*19f60*/  FMNMX.FTZ R6, R74, R6, !PT ;  /* 0x000000064a067209 */ /* 0x000fc40007810000 */
[----:B------:R-:W-:Y:S01]  /*19f70*/  ISETP.GT.AND P1, PT, R86, 0x49, P5 ;  /* 0x000000495600780c */ /* 0x000fe20002f24270 */
[----:B------:R-:W1:Y:S01]  /*19f80*/  MUFU.EX2 R79, R79 ;  /* 0x0000004f004f7308 */ /* 0x000e620000000800 */
[----:B------:R-:W-:Y:S02]  /*19f90*/  FMNMX.FTZ R6, R37, R6, !PT ;  /* 0x0000000625067209 */ /* 0x000fe40007810000 */
[----:B------:R-:W-:Y:S02]  /*19fa0*/  ISETP.LT.OR P1, PT, R85, 0x4a, P1 ;  /* 0x0000004a5500780c */ /* 0x000fe40000f21670 */
[----:B------:R-:W-:Y:S02]  /*19fb0*/  FMNMX.FTZ R6, R72, R6, !PT ;  /* 0x0000000648067209 */ /* 0x000fe40007810000 */
[----:B------:R-:W-:Y:S01]  /*19fc0*/  FSEL R57, R57, -INF , !P2 ;  /* 0xff80000039397808 */ /* 0x000fe20005000000 */
[----:B------:R-:W-:Y:S01]  /*19fd0*/  MUFU.EX2 R34, R34 ;  /* 0x0000002200227308 */ /* 0x000fe20000000800 */
[----:B------:R-:W-:Y:S01]  /*19fe0*/  FMNMX.FTZ R6, R39, R6, !PT ;  /* 0x0000000627067209 */ /* 0x000fe20007810000 */
[----:B0-----:R-:W-:Y:S01]  /*19ff0*/  FFMA.FTZ R4, R12, R4, R32 ;  /* 0x000000040c047223 */ /* 0x001fe20000010020 */
[----:B------:R-:W-:-:S02]  /*1a000*/  ISETP.GT.AND P2, PT, R86, 0x50, P5 ;  /* 0x000000505600780c */ /* 0x000fc40002f44270 */
[----:B------:R-:W-:Y:S02]  /*1a010*/  FMNMX.FTZ R6, R70, R6, !PT ;  /* 0x0000000646067209 */ /* 0x000fe40007810000 */
[----:B------:R-:W-:Y:S01]  /*1a020*/  FSEL R56, R56, -INF , !P1 ;  /* 0xff80000038387808 */ /* 0x000fe20004800000 */
[----:B------:R-:W-:Y:S01]  /*1a030*/  MUFU.EX2 R77, R77 ;  /* 0x0000004d004d7308 */ /* 0x000fe20000000800 */
[----:B------:R-:W-:Y:S01]  /*1a040*/  FMNMX.FTZ R6, R25, R6, !PT ;  /* 0x0000000619067209 */ /* 0x000fe20007810000 */
[----:B-1----:R-:W-:Y:S01]  /*1a050*/  FADD.FTZ R4, R79, R4 ;  /* 0x000000044f047221 */ /* 0x002fe20000010000 */
[----:B------:R-:W-:Y:S02]  /*1a060*/  ISETP.GT.AND P1, PT, R86, 0x51, P5 ;  /* 0x000000515600780c */ /* 0x000fe40002f24270 */
[----:B------:R-:W-:Y:S02]  /*1a070*/  FMNMX.FTZ R6, R68, R6, !PT ;  /* 0x0000000644067209 */ /* 0x000fe40007810000 */
[----:B------:R-:W-:Y:S01]  /*1a080*/  ISETP.LT.OR P2, PT, R85, 0x51, P2 ;  /* 0x000000515500780c */ /* 0x000fe20001741670 */
[----:B------:R-:W-:Y:S01]  /*1a090*/  MUFU.EX2 R36, R36 ;  /* 0x0000002400247308 */ /* 0x000fe20000000800 */
[----:B------:R-:W-:-:S02]  /*1a0a0*/  FMNMX.FTZ R6, R27, R6, !PT ;  /* 0x000000061b067209 */ /* 0x000fc40007810000 */
[----:B------:R-:W-:Y:S02]  /*1a0b0*/  ISETP.LT.OR P1, PT, R85, 0x52, P1 ;  /* 0x000000525500780c */ /* 0x000fe40000f21670 */
[----:B------:R-:W-:Y:S02]  /*1a0c0*/  FMNMX.FTZ R6, R66, R6, !PT ;  /* 0x0000000642067209 */ /* 0x000fe40007810000 */
[----:B------:R-:W-:Y:S01]  /*1a0d0*/  FSEL R53, R53, -INF , !P2 ;  /* 0xff80000035357808 */ /* 0x000fe20005000000 */
[----:B------:R-:W-:Y:S01]  /*1a0e0*/  MUFU.EX2 R75, R75 ;  /* 0x0000004b004b7308 */ /* 0x000fe20000000800 */
[----:B------:R-:W-:Y:S02]  /*1a0f0*/  FMNMX.FTZ R6, R29, R6, !PT ;  /* 0x000000061d067209 */ /* 0x000fe40007810000 */
[----:B------:R-:W-:Y:S02]  /*1a100*/  ISETP.GT.AND P2, PT, R86, 0x58, P5 ;  /* 0x000000585600780c */ /* 0x000fe40002f44270 */
[----:B------:R-:W-:-:S02]  /*1a110*/  FMNMX.FTZ R6, R64, R6, !PT ;  /* 0x0000000640067209 */ /* 0x000fc40007810000 */
[----:B------:R-:W-:Y:S01]  /*1a120*/  FSEL R52, R52, -INF , !P1 ;  /* 0xff80000034347808 */ /* 0x000fe20004800000 */
[----:B------:R-:W-:Y:S01]  /*1a130*/  MUFU.EX2 R38, R38 ;  /* 0x0000002600267308 */ /* 0x000fe20000000800 */
[----:B------:R-:W-:Y:S02]  /*1a140*/  FMNMX.FTZ R6, R31, R6, !PT ;  /* 0x000000061f067209 */ /* 0x000fe40007810000 */
        /* <DEDUP_REMOVED lines=16> */
[----:B------:R-:W-:Y:S02]  /*1a250*/  ISETP.LT.OR P2, PT, R85, 0x61, P2 ;  /* 0x000000615500780c */ /* 0x000fe40001741670 */
[----:B------:R-:W-:Y:S01]  /*1a260*/  FMNMX.FTZ R6, R49, R6, !PT ;  /* 0x0000000631067209 */ /* 0x000fe20007810000 */
[----:B------:R-:W-:Y:S01]  /*1a270*/  MUFU.EX2 R26, R26 ;  /* 0x0000001a001a7308 */ /* 0x000fe20000000800 */
[----:B------:R-:W-:-:S02]  /*1a280*/  ISETP.LT.OR P1, PT, R85, 0x62, P1 ;  /* 0x000000625500780c */ /* 0x000fc40000f21670 */
[----:B------:R-:W-:Y:S02]  /*1a290*/  FSEL R46, R46, -INF , !P2 ;  /* 0xff8000002e2e7808 */ /* 0x000fe40005000000 */
[----:B------:R-:W-:Y:S02]  /*1a2a0*/  FMNMX.FTZ R6, R48, R6, !PT ;  /* 0x0000000630067209 */ /* 0x000fe40007810000 */
[----:B------:R-:W-:Y:S01]  /*1a2b0*/  FSEL R41, R41, -INF , !P1 ;  /* 0xff80000029297808 */ /* 0x000fe20004800000 */
[----:B------:R-:W-:Y:S01]  /*1a2c0*/  MUFU.EX2 R69, R69 ;  /* 0x0000004500457308 */ /* 0x000fe20000000800 */
[----:B------:R-:W-:Y:S02]  /*1a2d0*/  LOP3.LUT P6, RZ, R16, 0x2, RZ, 0xc0, !PT ;  /* 0x0000000210ff7812 */ /* 0x000fe400078cc0ff */
[----:B------:R-:W-:Y:S02]  /*1a2e0*/  FMNMX.FTZ R6, R46, R6, !PT ;  /* 0x000000062e067209 */ /* 0x000fe40007810000 */
[----:B------:R-:W-:-:S02]  /*1a2f0*/  FSEL R44, R44, -INF , !P6 ;  /* 0xff8000002c2c7808 */ /* 0x000fc40007000000 */
[----:B------:R-:W-:Y:S01]  /*1a300*/  FMNMX.FTZ R6, R41, R6, !PT ;  /* 0x0000000629067209 */ /* 0x000fe20007810000 */
[----:B------:R-:W-:Y:S01]  /*1a310*/  MUFU.EX2 R28, R28 ;  /* 0x0000001c001c7308 */ /* 0x000fe20000000800 */
[----:B------:R-:W-:Y:S02]  /*1a320*/  ISETP.GT.AND P2, PT, R86, 0x71, P5 ;  /* 0x000000715600780c */ /* 0x000fe40002f44270 */
[----:B------:R-:W-:Y:S02]  /*1a330*/  FSEL R43, R43, -INF , !P4 ;  /* 0xff8000002b2b7808 */ /* 0x000fe40006000000 */
[----:B------:R-:W-:Y:S02]  /*1a340*/  FMNMX.FTZ R6, R44, R6, !PT ;  /* 0x000000062c067209 */ /* 0x000fe40007810000 */
[----:B------:R-:W-:Y:S01]  /*1a350*/  ISETP.GT.AND P1, PT, R86, 0x78, P5 ;  /* 0x000000785600780c */ /* 0x000fe20002f24270 */
[----:B------:R-:W-:Y:S01]  /*1a360*/  MUFU.EX2 R67, R67 ;  /* 0x0000004300437308 */ /* 0x000fe20000000800 */
[----:B------:R-:W-:-:S02]  /*1a370*/  ISETP.LT.OR P2, PT, R85, 0x72, P2 ;  /* 0x000000725500780c */ /* 0x000fc40001741670 */
[----:B------:R-:W-:Y:S02]  /*1a380*/  FMNMX.FTZ R6, R43, R6, !PT ;  /* 0x000000062b067209 */ /* 0x000fe40007810000 */
[----:B------:R-:W-:Y:S02]  /*1a390*/  ISETP.GT.AND P5, PT, R86, 0x79, P5 ;  /* 0x000000795600780c */ /* 0x000fe40002fa4270 */
[----:B------:R-:W-:Y:S01]  /*1a3a0*/  ISETP.LT.OR P1, PT, R85, 0x79, P1 ;  /* 0x000000795500780c */ /* 0x000fe20000f21670 */
[----:B------:R-:W-:Y:S01]  /*1a3b0*/  MUFU.EX2 R30, R30 ;  /* 0x0000001e001e7308 */ /* 0x000fe20000000800 */
[----:B------:R-:W-:Y:S02]  /*1a3c0*/  FSEL R15, R149, -INF , !P2 ;  /* 0xff800000950f7808 */ /* 0x000fe40005000000 */
[----:B------:R-:W-:Y:S02]  /*1a3d0*/  FMNMX.FTZ R6, R14, R6, !PT ;  /* 0x000000060e067209 */ /* 0x000fe40007810000 */
[----:B------:R-:W-:-:S02]  /*1a3e0*/  ISETP.LT.OR P5, PT, R85, 0x7a, P5 ;  /* 0x0000007a5500780c */ /* 0x000fc40002fa1670 */
[----:B------:R-:W-:Y:S01]  /*1a3f0*/  FSEL R20, R148, -INF , !P1 ;  /* 0xff80000094147808 */ /* 0x000fe20004800000 */
[----:B------:R-:W-:Y:S01]  /*1a400*/  MUFU.EX2 R65, R65 ;  /* 0x0000004100417308 */ /* 0x000fe20000000800 */
[----:B------:R-:W-:Y:S02]  /*1a410*/  FMNMX.FTZ R6, R15, R6, !PT ;  /* 0x000000060f067209 */ /* 0x000fe40007810000 */
[----:B------:R-:W-:Y:S02]  /*1a420*/  FSEL R21, R147, -INF , !P5 ;  /* 0xff80000093157808 */ /* 0x000fe40006800000 */
[----:B------:R-:W-:Y:S02]  /*1a430*/  FMNMX.FTZ R6, R20, R6, !PT ;  /* 0x0000000614067209 */ /* 0x000fe40007810000 */
[----:B------:R-:W-:Y:S01]  /*1a440*/  LOP3.LUT P0, RZ, R16, 0x20000000, RZ, 0xc0, !PT ;  /* 0x2000000010ff7812 */ /* 0x000fe2000780c0ff */
[----:B------:R-:W-:Y:S01]  /*1a450*/  MUFU.EX2 R62, R62 ;  /* 0x0000003e003e7308 */ /* 0x000fe20000000800 */
[----:B------:R-:W-:-:S05]  /*1a460*/  FMNMX.FTZ R6, R21, R6, !PT ;  /* 0x0000000615067209 */ /* 0x000fca0007810000 */
[----:B------:R-:W0:Y:S02]  /*1a470*/  SHFL.BFLY PT, R13, R6, 0x2, 0x1f ;  /* 0x0c401f00060d7f89 */ /* 0x000e2400000e0000 */
        /* <DEDUP_REMOVED lines=13> */
[----:B------:R-:W-:Y:S02]  /*1a550*/  FADD.FTZ R13, -R13, R8 ;  /* 0x000000080d0d7221 */ /* 0x000fe40000010100 */
[----:B------:R-:W-:Y:S02]  /*1a560*/  MUFU.EX2 R47, R47 ;  /* 0x0000002f002f7308 */ /* 0x000fe40000000800 */
[----:B------:R-:W-:-:S06]  /*1a570*/  FMUL.FTZ R13, R13, UR51 ;  /* 0x000000330d0d7c20 */ /* 0x000fcc0008410000 */
[----:B------:R0:W-:Y:S08]  /*1a580*/  MUFU.EX2 R8, R80 ;  /* 0x0000005000087308 */ /* 0x0001f00000000800 */
[----:B------:R-:W-:Y:S01]  /*1a590*/  MUFU.EX2 R13, R13 ;  /* 0x0000000d000d7308 */ /* 0x000fe20000000800 */
[----:B0-----:R-:W-:-:S05]  /*1a5a0*/  FMUL.FTZ R80, R6, UR51 ;  /* 0x0000003306507c20 */ /* 0x001fca0008410000 */
[----:B------:R-:W-:Y:S02]  /*1a5b0*/  FSEL R80, R80, RZ, P1 ;  /* 0x000000ff50507208 */ /* 0x000fe40000800000 */
[----:B------:R-:W-:Y:S03]  /*1a5c0*/  MUFU.EX2 R42, R42 ;  /* 0x0000002a002a7308 */ /* 0x000fe60000000800 */
        /* <DEDUP_REMOVED lines=36> */
[----:B------:R-:W-:Y:S01]  /*1a810*/  FFMA.FTZ R21, R21, UR51, -R80 ;  /* 0x0000003315157c23 */ /* 0x000fe20008010850 */
[----:B-1----:R-:W-:Y:S01]  /*1a820*/  FADD.FTZ R80, R33, R3 ;  /* 0x0000000321507221 */ /* 0x002fe20000010000 */
[----:B------:R-:W1:Y:S01]  /*1a830*/  MUFU.EX2 R74, R74 ;  /* 0x0000004a004a7308 */ /* 0x000e620000000800 */
[----:B------:R-:W-:-:S02]  /*1a840*/  FADD.FTZ R3, R34, R4 ;  /* 0x0000000422037221 */ /* 0x000fc40000010000 */
[----:B--2---:R-:W-:Y:S02]  /*1a850*/  FADD.FTZ R4, R76, R80 ;  /* 0x000000504c047221 */ /* 0x004fe40000010000 */
[----:B------:R-:W-:-:S03]  /*1a860*/  FADD.FTZ R3, R77, R3 ;  /* 0x000000034d037221 */ /* 0x000fc60000010000 */
        /* <DEDUP_REMOVED lines=90> */
.L_x_1569:
        /* <DEDUP_REMOVED lines=108> */
[----:B------:R-:W-:Y:S02]  /*1b4d0*/  IMAD.MOV.U32 R9, RZ, RZ, R5 ;  /* 0x000000ffff097224 */ /* 0x000fe400078e0005 */
[----:B------:R-:W-:Y:S02]  /*1b4e0*/  IMAD.MOV.U32 R10, RZ, RZ, R23 ;  /* 0x000000ffff0a7224 */ /* 0x000fe400078e0017 */
[----:B------:R-:W-:Y:S01]  /*1b4f0*/  IMAD.MOV.U32 R7, RZ, RZ, R17 ;  /* 0x000000ffff077224 */ /* 0x000fe200078e0011 */
[----:B0-----:R-:W-:-:S03]  /*1b500*/  NOP ;  /* 0x0000000000007918 */ /* 0x001fc60000000000 */
[----:B---3--:R-:W-:Y:S05]  /*1b510*/  @P1 BRA `(.L_x_1570) ;  /* 0xffffffc000881947 */ /* 0x008fea000383ffff */
.L_x_1550:
[----:B------:R-:W-:Y:S05]  /*1b520*/  WARPSYNC.ALL ;  /* 0x0000000000007948 */ /* 0x000fea0003800000 */
[----:B------:R-:W-:Y:S06]  /*1b530*/  BAR.ARV 0x8, 0x200 ;  /* 0x0208000000007b1d */ /* 0x000fec0000002000 */
[----:B------:R-:W-:Y:S05]  /*1b540*/  @!P0 BRA `(.L_x_1571) ;  /* 0x0000000000048947 */ /* 0x000fea0003800000 */
[----:B------:R-:W-:Y:S01]  /*1b550*/  BPT.TRAP 0x1 ;  /* 0x000000040000795c */ /* 0x000fe20000300000 */
.L_x_1571:
[----:B------:R-:W-:Y:S01]  /*1b560*/  IMAD R7, R17, 0x8, R2 ;  /* 0x0000000811077824 */ /* 0x000fe200078e0202 */
[----:B------:R-:W-:-:S04]  /*1b570*/  SHF.L.U32 R0, R23, 0x1f, RZ ;  /* 0x0000001f17007819 */ /* 0x000fc800000006ff */
[----:B------:R1:W2:Y:S01]  /*1b580*/  SYNCS.PHASECHK.TRANS64.TRYWAIT P1, [R7+URZ+0x2d850], R0 ;  /* 0x02d85000070075a7 */ /* 0x0002a2000802017f */
[----:B------:R-:W-:Y:S05]  /*1b590*/  @!P0 BRA `(.L_x_1572) ;  /* 0x0000000000048947 */ /* 0x000fea0003800000 */
[----:B------:R-:W-:Y:S01]  /*1b5a0*/  BPT.TRAP 0x1 ;  /* 0x000000040000795c */ /* 0x000fe20000300000 */
.L_x_1572:
[----:B------:R-:W3:Y:S01]  /*1b5b0*/  LDL.LU R8, [R1+0x94] ;  /* 0x0000940001087983 */ /* 0x000ee20000300800 */
[----:B------:R-:W-:Y:S02]  /*1b5c0*/  VIADD R2, R2, 0x400 ;  /* 0x0000040002027836 */ /* 0x000fe40000000000 */
[----:B------:R-:W-:-:S03]  /*1b5d0*/  IMAD.MOV.U32 R9, RZ, RZ, 0x40000040 ;  /* 0x40000040ff097424 */ /* 0x000fc600078e00ff */
[----:B------:R-:W-:-:S04]  /*1b5e0*/  SHF.R.U32.HI R2, RZ, 0x4, R2 ;  /* 0x00000004ff027819 */ /* 0x000fc80000011602 */
[----:B------:R-:W-:-:S04]  /*1b5f0*/  LOP3.LUT R2, R2, 0x3fff, RZ, 0xc0, !PT ;  /* 0x00003fff02027812 */ /* 0x000fc800078ec0ff */
[----:B------:R-:W-:Y:S02]  /*1b600*/  LOP3.LUT R2, R2, 0x2000000, RZ, 0xfc, !PT ;  /* 0x0200000002027812 */ /* 0x000fe400078efcff */
[----:B---3--:R-:W-:Y:S01]  /*1b610*/  LOP3.LUT R8, R8, 0x10000, RZ, 0xfc, !PT ;  /* 0x0001000008087812 */ /* 0x008fe200078efcff */
[----:B--2---:R-:W-:Y:S06]  /*1b620*/  @P1 BRA `(.L_x_1573) ;  /* 0x0000000000081947 */ /* 0x004fec0003800000 */
[----:B------:R-:W2:Y:S02]  /*1b630*/  SYNCS.PHASECHK.TRANS64.TRYWAIT P1, [R7+URZ+0x2d850], R0 ;  /* 0x02d85000070075a7 */ /* 0x000ea4000802017f */
[----:B--2---:R-:W-:Y:S05]  /*1b640*/  @!P1 BRA `(.L_x_1574) ;  /* 0x000000c400549947 */ /* 0x004fea0003800000 */
.L_x_1573:
        /* <DEDUP_REMOVED lines=11> */
[----:B-12---:R-:W1:Y:S01]  /*1b700*/  SHFL.BFLY PT, R0, R3, 0x2, 0x1f ;  /* 0x0c401f0003007f89 */ /* 0x006e6200000e0000 */
[----:B------:R-:W-:-:S02]  /*1b710*/  IMAD.MOV.U32 R15, RZ, RZ, -0x7fffffe0 ;  /* 0x80000020ff0f7424 */ /* 0x000fc400078e00ff */
[----:B------:R-:W-:Y:S02]  /*1b720*/  IMAD.MOV.U32 R9, RZ, RZ, 0x40000040 ;  /* 0x40000040ff097424 */ /* 0x000fe400078e00ff */
[----:B------:R-:W-:Y:S02]  /*1b730*/  IMAD.MOV.U32 R11, RZ, RZ, -0x7fffffe0 ;  /* 0x80000020ff0b7424 */ /* 0x000fe400078e00ff */
[----:B------:R-:W-:-:S04]  /*1b740*/  IMAD.MOV.U32 R2, RZ, RZ, RZ ;  /* 0x000000ffff027224 */ /* 0x000fc800078e00ff */
        /* <DEDUP_REMOVED lines=52> */
[----:B------:R-:W-:Y:S02]  /*1ba90*/  IMAD.MOV.U32 R15, RZ, RZ, -0x7fffffe0 ;  /* 0x80000020ff0f7424 */ /* 0x000fe400078e00ff */
[----:B------:R-:W-:-:S02]  /*1baa0*/  VIADD R8, R8, 0x606 ;  /* 0x0000060608087836 */ /* 0x000fc40000000000 */
[----:B------:R-:W-:Y:S01]  /*1bab0*/  VIADD R10, R10, 0x1c0 ;  /* 0x000001c00a0a7836 */ /* 0x000fe20000000000 */
[----:B------:R-:W-:Y:S02]  /*1bac0*/  WARPGROUP.DEPBAR.LE gsb0, 0x0 ;  /* 0x00008000000079c5 */ /* 0x000fe40000010000 */
[----:B------:R-:W-:-:S06]  /*1bad0*/  WARPGROUP.ARRIVE ;  /* 0x00000000000079c5 */ /* 0x000fcc0000000000 */
[----:B------:R-:W-:Y:S01]  /*1bae0*/  HGMMA.64x96x16.F32.BF16 R88, gdesc[UR4].tnspB, R88, gsb0 ;  /* 0x41600000045879f0 */ /* 0x000fe20008001858 */
[----:B------:R-:W-:Y:S02]  /*1baf0*/  R2UR UR4, R12 ;  /* 0x000000000c0472ca */ /* 0x000fe400000e0000 */
[----:B------:R-:W-:Y:S02]  /*1bb00*/  R2UR UR5, R13 ;  /* 0x000000000d0572ca */ /* 0x000fe400000e0000 */
[----:B------:R-:W-:Y:S01]  /*1bb10*/  R2UR UR6, R14 ;  /* 0x000000000e0672ca */ /* 0x000fe200000e0000 */
[----:B------:R-:W-:Y:S01]  /*1bb20*/  IMAD.U32 R14, RZ, RZ, UR51 ;  /* 0x00000033ff0e7e24 */ /* 0x000fe2000f8e00ff */
[----:B------:R-:W-:Y:S01]  /*1bb30*/  R2UR UR7, R15 ;  /* 0x000000000f0772ca */ /* 0x000fe200000e0000 */
[----:B------:R-:W-:Y:S02]  /*1bb40*/  WARPGROUP.DEPBAR.LE gsb0, 0x0 ;  /* 0x00008000000079c5 */ /* 0x000fe40000010000 */
[----:B------:R-:W-:-:S10]  /*1bb50*/  WARPGROUP.ARRIVE ;  /* 0x00000000000079c5 */ /* 0x000fd40000000000 */
[----:B------:R-:W-:Y:S01]  /*1bb60*/  HGMMA.64x96x16.F32.BF16 R88, gdesc[UR4].tnspB, R88, gsb0 ;  /* 0x41600000045879f0 */ /* 0x000fe20008001858 */
[----:B------:R-:W-:Y:S01]  /*1bb70*/  R2UR UR4, R8 ;  /* 0x00000000080472ca */ /* 0x000fe200000e0000 */
[----:B-1----:R-:W-:Y:S01]  /*1bb80*/  FADD.FTZ R8, R0, R3 ;  /* 0x0000000300087221 */ /* 0x002fe20000010000 */
[----:B------:R-:W-:Y:S01]  /*1bb90*/  R2UR UR5, R9 ;  /* 0x00000000090572ca */ /* 0x000fe200000e0000 */
[----:B------:R-:W-:Y:S01]  /*1bba0*/  IMAD.MOV.U32 R3, RZ, RZ, -0x800000 ;  /* 0xff800000ff037424 */ /* 0x000fe200078e00ff */
[----:B------:R-:W-:Y:S01]  /*1bbb0*/  R2UR UR6, R10 ;  /* 0x000000000a0672ca */ /* 0x000fe200000e0000 */
[----:B------:R-:W1:Y:S01]  /*1bbc0*/  SHFL.BFLY PT, R9, R4, 0x2, 0x1f ;  /* 0x0c401f0004097f89 */ /* 0x000e6200000e0000 */
[----:B------:R-:W-:-:S03]  /*1bbd0*/  R2UR UR7, R11 ;  /* 0x000000000b0772ca */ /* 0x000fc600000e0000 */
[----:B------:R-:W2:Y:S01]  /*1bbe0*/  SHFL.BFLY PT, R11, R8, 0x1, 0x1f ;  /* 0x0c201f00080b7f89 */ /* 0x000ea200000e0000 */
[----:B-1----:R-:W-:Y:S01]  /*1bbf0*/  FADD.FTZ R9, R9, R4 ;  /* 0x0000000409097221 */ /* 0x002fe20000010000 */
[----:B------:R-:W-:Y:S02]  /*1bc00*/  IMAD.MOV.U32 R4, RZ, RZ, RZ ;  /* 0x000000ffff047224 */ /* 0x000fe400078e00ff */
[----:B--2---:R-:W-:Y:S02]  /*1bc10*/  FADD.FTZ R13, R8, R11 ;  /* 0x0000000b080d7221 */ /* 0x004fe40000010000 */
[----:B------:R-:W1:Y:S03]  /*1bc20*/  SHFL.BFLY PT, R0, R9, 0x1, 0x1f ;  /* 0x0c201f0009007f89 */ /* 0x000e6600000e0000 */
[----:B------:R-:W-:-:S13]  /*1bc30*/  FSETP.NE.FTZ.AND P2, PT, R13, RZ, PT ;  /* 0x000000ff0d00720b */ /* 0x000fda0003f55000 */
[----:B------:R-:W2:Y:S01]  /*1bc40*/  @P2 MUFU.LG2 R11, R13 ;  /* 0x0000000d000b2308 */ /* 0x000ea20000000c00 */
[----:B------:R-:W-:Y:S01]  /*1bc50*/  @P2 FMUL.FTZ R14, R14, 0.69314718246459960938 ;  /* 0x3f3172180e0e2820 */ /* 0x000fe20000410000 */
[----:B-1----:R-:W-:-:S06]  /*1bc60*/  FADD.FTZ R12, R9, R0 ;  /* 0x00000000090c7221 */ /* 0x002fcc0000010000 */
[----:B------:R-:W-:Y:S01]  /*1bc70*/  @P2 MUFU.RCP R2, R13 ;  /* 0x0000000d00022308 */ /* 0x000fe20000001000 */
[----:B------:R-:W-:Y:S02]  /*1bc80*/  IMAD.U32 R9, RZ, RZ, UR51 ;  /* 0x00000033ff097e24 */ /* 0x000fe4000f8e00ff */
[----:B------:R-:W-:Y:S01]  /*1bc90*/  IMAD.MOV.U32 R0, RZ, RZ, -0x800000 ;  /* 0xff800000ff007424 */ /* 0x000fe200078e00ff */
[----:B------:R-:W-:Y:S01]  /*1bca0*/  FSETP.NE.FTZ.AND P1, PT, R12, RZ, PT ;  /* 0x000000ff0c00720b */ /* 0x000fe20003f35000 */
[----:B--2---:R-:W-:-:S04]  /*1bcb0*/  @P2 FMUL.FTZ R11, R11, 0.69314718246459960938 ;  /* 0x3f3172180b0b2820 */ /* 0x004fc80000410000 */
[----:B------:R-:W-:-:S08]  /*1bcc0*/  @P2 FFMA.FTZ R3, R14, R6, R11 ;  /* 0x000000060e032223 */ /* 0x000fd0000001000b */
[----:B------:R-:W1:Y:S01]  /*1bcd0*/  @P1 MUFU.LG2 R10, R12 ;  /* 0x0000000c000a1308 */ /* 0x000e620000000c00 */
[----:B------:R-:W-:-:S07]  /*1bce0*/  @P1 FMUL.FTZ R8, R9, 0.69314718246459960938 ;  /* 0x3f31721809081820 */ /* 0x000fce0000410000 */
[----:B------:R2:W3:Y:S01]  /*1bcf0*/  @P1 MUFU.RCP R4, R12 ;  /* 0x0000000c00041308 */ /* 0x0004e20000001000 */
[----:B-1----:R-:W-:-:S04]  /*1bd00*/  @P1 FMUL.FTZ R9, R10, 0.69314718246459960938 ;  /* 0x3f3172180a091820 */ /* 0x002fc80000410000 */
[----:B------:R-:W-:Y:S01]  /*1bd10*/  @P1 FFMA.FTZ R0, R8, R5, R9 ;  /* 0x0000000508001223 */ /* 0x000fe20000010009 */
[----:B------:R-:W-:Y:S02]  /*1bd20*/  WARPGROUP.DEPBAR.LE gsb0, 0x0 ;  /* 0x00008000000079c5 */ /* 0x000fe40000010000 */
[----:B------:R-:W-:-:S06]  /*1bd30*/  WARPGROUP.ARRIVE ;  /* 0x00000000000079c5 */ /* 0x000fcc0000000000 */
[----:B------:R-:W-:Y:S03]  /*1bd40*/  HGMMA.64x96x16.F32.BF16 R88, gdesc[UR4].tnspB, R88, gsb0 ;  /* 0x41600000045879f0 */ /* 0x000fe60008001858 */
[----:B------:R-:W-:Y:S02]  /*1bd50*/  WARPGROUP.DEPBAR.LE gsb0, 0x0 ;  /* 0x00008000000079c5 */ /* 0x000fe40000010000 */
[----:B--23--:R-:W-:Y:S05]  /*1bd60*/  @!P0 BRA `(.L_x_1575) ;  /* 0x0000000000048947 */ /* 0x00cfea0003800000 */
[----:B------:R-:W-:Y:S01]  /*1bd70*/  BPT.TRAP 0x1 ;  /* 0x000000040000795c */ /* 0x000fe20000300000 */
.L_x_1575:
[----:B------:R-:W-:Y:S02]  /*1bd80*/  VIADD R7, R7, 0x2d860 ;  /* 0x0002d86007077836 */ /* 0x000fe40000000000 */
[-C--:B------:R-:W-:Y:S01]  /*1bd90*/  FMUL.FTZ R88, R88, R4.reuse ;  /* 0x0000000458587220 */ /* 0x080fe20000410000 */
[----:B------:R-:W-:Y:S02]  /*1bda0*/  IMAD.U32 R6, RZ, RZ, UR38 ;  /* 0x00000026ff067e24 */ /* 0x000fe4000f8e00ff */
[-C--:B------:R-:W-:Y:S01]  /*1bdb0*/  FMUL.FTZ R89, R89, R4.reuse ;  /* 0x0000000459597220 */ /* 0x080fe20000410000 */
[----:B------:R-:W-:Y:S02]  /*1bdc0*/  VIADD R17, R17, 0x1 ;  /* 0x0000000111117836 */ /* 0x000fe40000000000 */
[-C--:B------:R-:W-:Y:S01]  /*1bdd0*/  FMUL.FTZ R92, R92, R4.reuse ;  /* 0x000000045c5c7220 */ /* 0x080fe20000410000 */
[-C--:B------:R-:W-:Y:S01]  /*1bde0*/  FMUL.FTZ R93, R93, R4.reuse ;  /* 0x000000045d5d7220 */ /* 0x080fe20000410000 */
[----:B------:R-:W-:Y:S01]  /*1bdf0*/  PRMT R7, R6, 0x654, R7 ;  /* 0x0000065406077816 */ /* 0x000fe20000000007 */
[-C--:B------:R-:W-:Y:S01]  /*1be00*/  FMUL.FTZ R20, R96, R4.reuse ;  /* 0x0000000460147220 */ /* 0x080fe20000410000 */
[----:B------:R-:W-:Y:S01]  /*1be10*/  ISETP.NE.AND P1, PT, R17, 0x2, PT ;  /* 0x000000021100780c */ /* 0x000fe20003f25270 */
        /* <DEDUP_REMOVED lines=20> */
[----:B------:R-:W-:Y:S01]  /*1bf60*/  SEL R4, RZ, 0x1, P1 ;  /* 0x00000001ff047807 */ /* 0x000fe20000800000 */
[-C--:B------:R-:W-:Y:S01]  /*1bf70*/  FMUL.FTZ R90, R90, R2.reuse ;  /* 0x000000025a5a7220 */ /* 0x080fe20000410000 */
        /* <DEDUP_REMOVED lines=24> */
[----:B------:R-:W-:Y:S01]  /*1c100*/  LOP3.LUT R23, R23, R4, RZ, 0x3c, !PT ;  /* 0x0000000417177212 */ /* 0x000fe200078e3cff */
[----:B------:R-:W-:Y:S01]  /*1c110*/  UIADD3 UR37, UR37, 0x1, URZ ;  /* 0x0000000125257890 */ /* 0x000fe2000fffe03f */
[----:B-1----:R-:W-:-:S11]  /*1c120*/  SEL R17, R17, RZ, P1 ;  /* 0x000000ff11117207 */ /* 0x002fd60000800000 */
.L_x_1458:
[----:B------:R-:W-:Y:S05]  /*1c130*/  WARPSYNC.ALL ;  /* 0x0000000000007948 */ /* 0x000fea0003800000 */
[----:B------:R-:W1:Y:S08]  /*1c140*/  S2UR UR38, SR_CgaCtaId ;  /* 0x00000000002679c3 */ /* 0x000e700000008800 */
[----:B------:R-:W-:Y:S06]  /*1c150*/  BAR.SYNC.DEFER_BLOCKING 0x5, 0x200 ;  /* 0x0148000000007b1d */ /* 0x000fec0000010000 */
[----:B------:R-:W-:Y:S01]  /*1c160*/  UMOV UR4, 0x400 ;  /* 0x0000040000047882 */ /* 0x000fe20000000000 */
[----:B------:R-:W-:Y:S01]  /*1c170*/  BSSY B0, `(.L_x_1576) ;  /* 0x00002c7000007945 */ /* 0x000fe20003800000 */
[----:B-1----:R-:W-:-:S06]  /*1c180*/  ULEA UR4, UR38, UR4, 0x18 ;  /* 0x0000000426047291 */ /* 0x002fcc000f8ec03f */
[----:B------:R-:W-:-:S05]  /*1c190*/  IMAD.U32 R2, RZ, RZ, UR4 ;  /* 0x00000004ff027e24 */ /* 0x000fca000f8e00ff */
[----:B0-----:R0:W1:Y:S01]  /*1c1a0*/  LDS.128 R32, [R2+0x2d8d0] ;  /* 0x02d8d00002207984 */ /* 0x0010620000000c00 */
[----:B------:R-:W-:Y:S06]  /*1c1b0*/  BAR.ARV 0x4, 0x200 ;  /* 0x0108000000007b1d */ /* 0x000fec0000002000 */
[----:B------:R-:W-:Y:S05]  /*1c1c0*/  @P0 BRA `(.L_x_1577) ;  /* 0x0000002000340947 */ /* 0x000fea0003800000 */
[----:B------:R-:W3:Y:S01]  /*1c1d0*/  LDL R4, [R1+0xc4] ;  /* 0x0000c40001047983 */ /* 0x000ee20000100800 */
[----:B------:R-:W-:-:S03]  /*1c1e0*/  ULDC UR4, c[0x0][0xad4] ;  /* 0x0002b50000047ab9 */ /* 0x000fc60000000800 */
[----:B------:R-:W4:Y:S04]  /*1c1f0*/  LDL.LU R30, [R1+0xa8] ;  /* 0x0000a800011e7983 */ /* 0x000f280000300800 */
[----:B--2---:R-:W2:Y:S01]  /*1c200*/  LDL R41, [R1+0xac] ;  /* 0x0000ac0001297983 */ /* 0x004ea20000100800 */
[----:B------:R-:W0:Y:S01]  /*1c210*/  S2R R5, SR_SWINHI ;  /* 0x0000000000057919 */ /* 0x000e220000002f00 */
[----:B------:R-:W-:Y:S02]  /*1c220*/  MOV R28, R2 ;  /* 0x00000002001c7202 */ /* 0x000fe40000000f00 */
[----:B0-----:R-:W-:-:S03]  /*1c230*/  MOV R29, R5 ;  /* 0x00000005001d7202 */ /* 0x001fc60000000f00 */
[----:B---3--:R-:W-:-:S03]  /*1c240*/  IMAD.WIDE R4, R4, 0x2, R28 ;  /* 0x0000000204047825 */ /* 0x008fc600078e021c */
[C---:B------:R-:W-:Y:S02]  /*1c250*/  IADD3 R39, P0, R4.reuse, 0x6020, RZ ;  /* 0x0000602004277810 */ /* 0x040fe40007f1e0ff */
[----:B------:R-:W-:-:S03]  /*1c260*/  IADD3 R27, P4, R4, 0x20, RZ ;  /* 0x00000020041b7810 */ /* 0x000fc60007f9e0ff */
[----:B------:R-:W-:Y:S01]  /*1c270*/  IMAD.X R11, RZ, RZ, R5, P0 ;  /* 0x000000ffff0b7224 */ /* 0x000fe200000e0605 */
[----:B----4-:R-:W-:Y:S02]  /*1c280*/  ISETP.NE.AND P0, PT, R30, RZ, PT ;  /* 0x000000ff1e00720c */ /* 0x010fe40003f05270 */
[----:B------:R-:W-:Y:S02]  /*1c290*/  LOP3.LUT R7, R4, 0x180, RZ, 0xc0, !PT ;  /* 0x0000018004077812 */ /* 0x000fe400078ec0ff */
[----:B------:R-:W-:Y:S01]  /*1c2a0*/  SEL R30, R30, UR4, P0 ;  /* 0x000000041e1e7c07 */ /* 0x000fe20008000000 */
[----:B------:R-:W-:Y:S05]  /*1c2b0*/  WARPSYNC.ALL ;  /* 0x0000000000007948 */ /* 0x000fea0003800000 */
[----:B------:R-:W-:-:S02]  /*1c2c0*/  LOP3.LUT R6, R27, 0x180, RZ, 0xc0, !PT ;  /* 0x000001801b067812 */ /* 0x000fc400078ec0ff */
[C---:B------:R-:W-:Y:S02]  /*1c2d0*/  IADD3 R8, P2, R4.reuse, 0x3020, RZ ;  /* 0x0000302004087810 */ /* 0x040fe40007f5e0ff */
[C---:B------:R-:W-:Y:S02]  /*1c2e0*/  IADD3 R37, P1, R4.reuse, 0x6000, RZ ;  /* 0x0000600004257810 */ /* 0x040fe40007f3e0ff */
[----:B------:R-:W-:Y:S02]  /*1c2f0*/  IADD3 R31, P3, R4, 0x3000, RZ ;  /* 0x00003000041f7810 */ /* 0x000fe40007f7e0ff */
[----:B------:R-:W-:Y:S01]  /*1c300*/  LOP3.LUT R26, R39, 0x180, RZ, 0xc0, !PT ;  /* 0x00000180271a7812 */ /* 0x000fe200078ec0ff */
[----:B------:R-:W-:Y:S01]  /*1c310*/  IMAD.X R13, RZ, RZ, R5, P4 ;  /* 0x000000ffff0d7224 */ /* 0x000fe200020e0605 */
[----:B------:R-:W-:Y:S01]  /*1c320*/  SHF.R.U64 R7, R7, 0x3, RZ ;  /* 0x0000000307077819 */ /* 0x000fe200000012ff */
[----:B------:R-:W-:Y:S01]  /*1c330*/  ULDC.64 UR4, c[0x0][0xc00] ;  /* 0x0003000000047ab9 */ /* 0x000fe20000000a00 */
[----:B------:R-:W-:Y:S01]  /*1c340*/  SHF.R.U64 R6, R6, 0x3, RZ ;  /* 0x0000000306067819 */ /* 0x000fe200000012ff */
[----:B------:R-:W-:Y:S01]  /*1c350*/  ULDC.64 UR6, c[0x0][0xc08] ;  /* 0x0003020000067ab9 */ /* 0x000fe20000000a00 */
[----:B------:R-:W-:-:S02]  /*1c360*/  LOP3.LUT R4, R7, R4, RZ, 0x3c, !PT ;  /* 0x0000000407047212 */ /* 0x000fc400078e3cff */
[----:B------:R-:W-:Y:S02]  /*1c370*/  LOP3.LUT R7, R8, 0x180, RZ, 0xc0, !PT ;  /* 0x0000018008077812 */ /* 0x000fe400078ec0ff */
[----:B------:R-:W-:Y:S02]  /*1c380*/  LOP3.LUT R12, R6, R27, RZ, 0x3c, !PT ;  /* 0x0000001b060c7212 */ /* 0x000fe400078e3cff */
[----:B------:R-:W-:Y:S02]  /*1c390*/  LOP3.LUT R10, R37, 0x180, RZ, 0xc0, !PT ;  /* 0x00000180250a7812 */ /* 0x000fe400078ec0ff */
[----:B------:R-:W-:Y:S02]  /*1c3a0*/  LOP3.LUT R6, R31, 0x180, RZ, 0xc0, !PT ;  /* 0x000001801f067812 */ /* 0x000fe400078ec0ff */
[----:B------:R-:W-:Y:S02]  /*1c3b0*/  SHF.R.U64 R7, R7, 0x3, RZ ;  /* 0x0000000307077819 */ /* 0x000fe400000012ff */
[----:B------:R-:W-:-:S02]  /*1c3c0*/  SHF.R.U64 R10, R10, 0x3, RZ ;  /* 0x000000030a0a7819 */ /* 0x000fc400000012ff */
[----:B------:R-:W-:Y:S02]  /*1c3d0*/  SHF.R.U64 R6, R6, 0x3, RZ ;  /* 0x0000000306067819 */ /* 0x000fe400000012ff */
[----:B------:R-:W-:Y:S01]  /*1c3e0*/  SHF.R.U64 R26, R26, 0x3, RZ ;  /* 0x000000031a1a7819 */ /* 0x000fe200000012ff */
[--C-:B------:R-:W-:Y:S01]  /*1c3f0*/  IMAD.X R15, RZ, RZ, R5.reuse, P3 ;  /* 0x000000ffff0f7224 */ /* 0x100fe200018e0605 */
[----:B------:R-:W-:Y:S02]  /*1c400*/  LOP3.LUT R24, R7, R8, RZ, 0x3c, !PT ;  /* 0x0000000807187212 */ /* 0x000fe400078e3cff */
[----:B------:R-:W-:Y:S01]  /*1c410*/  LOP3.LUT R8, R10, R37, RZ, 0x3c, !PT ;  /* 0x000000250a087212 */ /* 0x000fe200078e3cff */
[--C-:B------:R-:W-:Y:S01]  /*1c420*/  IMAD.X R25, RZ, RZ, R5.reuse, P2 ;  /* 0x000000ffff197224 */ /* 0x100fe200010e0605 */
[----:B------:R-:W-:Y:S01]  /*1c430*/  LOP3.LUT R14, R6, R31, RZ, 0x3c, !PT ;  /* 0x0000001f060e7212 */ /* 0x000fe200078e3cff */
[----:B------:R-:W-:Y:S01]  /*1c440*/  IMAD.X R9, RZ, RZ, R5, P1 ;  /* 0x000000ffff097224 */ /* 0x000fe200008e0605 */
[----:B------:R-:W-:Y:S01]  /*1c450*/  LOP3.LUT R10, R26, R39, RZ, 0x3c, !PT ;  /* 0x000000271a0a7212 */ /* 0x000fe200078e3cff */
[----:B------:R-:W2:Y:S01]  /*1c460*/  LDC.64 R36, c[0x0][0xc00] ;  /* 0x00030000ff247b82 */ /* 0x000ea20000000a00 */
[----:B------:R-:W-:-:S02]  /*1c470*/  MOV R26, R4 ;  /* 0x00000004001a7202 */ /* 0x000fc40000000f00 */
[----:B------:R-:W-:Y:S02]  /*1c480*/  F2FP.BF16.F32.PACK_AB R4, R89, R88 ;  /* 0x000000585904723e */ /* 0x000fe400000010ff */
[----:B------:R-:W-:Y:S02]  /*1c490*/  F2FP.BF16.F32.PACK_AB R5, R91, R90 ;  /* 0x0000005a5b05723e */ /* 0x000fe400000010ff */
[----:B------:R-:W-:Y:S02]  /*1c4a0*/  F2FP.BF16.F32.PACK_AB R6, R93, R92 ;  /* 0x0000005c5d06723e */ /* 0x000fe400000010ff */
[----:B------:R-:W-:Y:S01]  /*1c4b0*/  F2FP.BF16.F32.PACK_AB R7, R95, R94 ;  /* 0x0000005e5f07723e */ /* 0x000fe200000010ff */
[----:B------:R-:W-:Y:S01]  /*1c4c0*/  BAR.SYNC.DEFER_BLOCKING 0x1, 0x180 ;  /* 0x0046000000007b1d */ /* 0x000fe20000010000 */
[----:B------:R-:W-:Y:S02]  /*1c4d0*/  MOV R40, R12 ;  /* 0x0000000c00287202 */ /* 0x000fe40000000f00 */
[----:B-1----:R-:W-:-:S02]  /*1c4e0*/  MOV R32, R14 ;  /* 0x0000000e00207202 */ /* 0x002fc40000000f00 */
[----:B------:R-:W-:Y:S02]  /*1c4f0*/  F2FP.BF16.F32.PACK_AB R12, R21, R20 ;  /* 0x00000014150c723e */ /* 0x000fe400000010ff */
[----:B------:R-:W-:Y:S02]  /*1c500*/  F2FP.BF16.F32.PACK_AB R13, R99, R98 ;  /* 0x00000062630d723e */ /* 0x000fe400000010ff */
[----:B------:R-:W-:Y:S02]  /*1c510*/  F2FP.BF16.F32.PACK_AB R14, R101, R100 ;  /* 0x00000064650e723e */ /* 0x000fe400000010ff */
[----:B------:R-:W-:Y:S02]  /*1c520*/  F2FP.BF16.F32.PACK_AB R15, R103, R102 ;  /* 0x00000066670f723e */ /* 0x000fe400000010ff */
[----:B------:R-:W-:Y:S02]  /*1c530*/  MOV R31, R24 ;  /* 0x00000018001f7202 */ /* 0x000fe40000000f00 */
[----:B------:R-:W-:-:S02]  /*1c540*/  F2FP.BF16.F32.PACK_AB R24, R105, R104 ;  /* 0x000000686918723e */ /* 0x000fc400000010ff */
[----:B------:R-:W-:Y:S02]  /*1c550*/  F2FP.BF16.F32.PACK_AB R25, R107, R106 ;  /* 0x0000006a6b19723e */ /* 0x000fe400000010ff */
[----:B------:R-:W-:Y:S02]  /*1c560*/  F2FP.BF16.F32.PACK_AB R27, R111, R110 ;  /* 0x0000006e6f1b723e */ /* 0x000fe400000010ff */
[----:B------:R-:W-:Y:S01]  /*1c570*/  MOV R39, R8 ;  /* 0x0000000800277202 */ /* 0x000fe20000000f00 */
[----:B------:R0:W-:Y:S01]  /*1c580*/  STSM.16.M88.4 [R26], R4 ;  /* 0x000000041a007844 */ /* 0x0001e20000000200 */
[----:B------:R-:W-:Y:S02]  /*1c590*/  MOV R38, R10 ;  /* 0x0000000a00267202 */ /* 0x000fe40000000f00 */
[----:B------:R-:W-:Y:S01]  /*1c5a0*/  F2FP.BF16.F32.PACK_AB R8, R121, R120 ;  /* 0x000000787908723e */ /* 0x000fe200000010ff */
[----:B------:R1:W-:Y:S01]  /*1c5b0*/  STSM.16.M88.4 [R40], R12 ;  /* 0x0000000c28007844 */ /* 0x0003e20000000200 */
[----:B------:R-:W-:-:S02]  /*1c5c0*/  F2FP.BF16.F32.PACK_AB R9, R123, R122 ;  /* 0x0000007a7b09723e */ /* 0x000fc400000010ff */
[----:B------:R-:W-:Y:S02]  /*1c5d0*/  F2FP.BF16.F32.PACK_AB R10, R125, R124 ;  /* 0x0000007c7d0a723e */ /* 0x000fe400000010ff */
[----:B------:R-:W-:Y:S02]  /*1c5e0*/  F2FP.BF16.F32.PACK_AB R11, R127, R126 ;  /* 0x0000007e7f0b723e */ /* 0x000fe400000010ff */
[----:B0-----:R-:W-:Y:S02]  /*1c5f0*/  F2FP.BF16.F32.PACK_AB R26, R109, R108 ;  /* 0x0000006c6d1a723e */ /* 0x001fe400000010ff */
[----:B------:R-:W-:Y:S02]  /*1c600*/  F2FP.BF16.F32.PACK_AB R4, R113, R112 ;  /* 0x000000707104723e */ /* 0x000fe400000010ff */
[----:B------:R-:W-:Y:S02]  /*1c610*/  F2FP.BF16.F32.PACK_AB R5, R115, R114 ;  /* 0x000000727305723e */ /* 0x000fe400000010ff */
[----:B------:R-:W-:-:S02]  /*1c620*/  F2FP.BF16.F32.PACK_AB R6, R117, R116 ;  /* 0x000000747506723e */ /* 0x000fc400000010ff */
[----:B------:R-:W-:Y:S02]  /*1c630*/  F2FP.BF16.F32.PACK_AB R7, R119, R118 ;  /* 0x000000767707723e */ /* 0x000fe400000010ff */
[----:B-1----:R-:W-:Y:S02]  /*1c640*/  F2FP.BF16.F32.PACK_AB R12, R129, R128 ;  /* 0x00000080810c723e */ /* 0x002fe400000010ff */
        /* <DEDUP_REMOVED lines=9> */
[----:B------:R-:W-:Y:S01]  /*1c6e0*/  ISETP.NE.AND.EX P3, PT, RZ, UR5, PT, P3 ;  /* 0x00000005ff007c0c */ /* 0x000fe2000bf65330 */
[----:B0-----:R-:W-:Y:S02]  /*1c6f0*/  IMAD.MOV.U32 R32, RZ, RZ, RZ ;  /* 0x000000ffff207224 */ /* 0x001fe400078e00ff */
[----:B--2---:R-:W-:Y:S01]  /*1c700*/  IMAD.WIDE R24, R41, 0x4, R36 ;  /* 0x0000000429187825 */ /* 0x004fe200078e0224 */
[----:B------:R-:W-:Y:S02]  /*1c710*/  ISETP.NE.U32.AND P0, PT, RZ, UR6, PT ;  /* 0x00000006ff007c0c */ /* 0x000fe4000bf05070 */
[----:B------:R-:W-:Y:S01]  /*1c720*/  ISETP.GT.AND P1, PT, R30, 0x1, PT ;  /* 0x000000011e00780c */ /* 0x000fe20003f24270 */
[----:B-1----:R-:W-:Y:S01]  /*1c730*/  IMAD.MOV.U32 R10, RZ, RZ, 0x9b8 ;  /* 0x000009b8ff0a7424 */ /* 0x002fe200078e00ff */
[----:B---3--:R-:W0:Y:S05]  /*1c740*/  LDC R14, c[0x0][0xbe8] ;  /* 0x0002fa00ff0e7b82 */ /* 0x008e2a0000000800 */
[----:B------:R-:W5:Y:S01]  /*1c750*/  @P3 LDG.E R32, desc[UR54][R24.64] ;  /* 0x0000003618203981 */ /* 0x000f62000c1e1900 */
[----:B------:R-:W-:-:S13]  /*1c760*/  ISETP.NE.AND.EX P0, PT, RZ, UR7, PT, P0 ;  /* 0x00000007ff007c0c */ /* 0x000fda000bf05300 */
[----:B------:R-:W1:Y:S01]  /*1c770*/  @P0 LDC.64 R4, c[0x0][0xc08] ;  /* 0x00030200ff040b82 */ /* 0x000e620000000a00 */
[----:B------:R-:W-:Y:S02]  /*1c780*/  ULDC UR6, c[0x0][0xa88] ;  /* 0x0002a20000067ab9 */ /* 0x000fe40000000800 */
[----:B------:R-:W-:Y:S01]  /*1c790*/  IMAD.U32 R26, RZ, RZ, UR6 ;  /* 0x00000006ff1a7e24 */ /* 0x000fe2000f8e00ff */
[----:B------:R-:W-:-:S04]  /*1c7a0*/  SEL R10, R10, 0x978, P1 ;  /* 0x000009780a0a7807 */ /* 0x000fc80000800000 */
[----:B------:R2:W3:Y:S08]  /*1c7b0*/  LDC.64 R6, c[0x0][R10+0x218] ;  /* 0x000086000a067b82 */ /* 0x0004f00000000a00 */
[----:B------:R2:W4:Y:S01]  /*1c7c0*/  LDC.64 R8, c[0x0][R10+0x228] ;  /* 0x00008a000a087b82 */ /* 0x0005220000000a00 */
[----:B-1----:R-:W-:-:S05]  /*1c7d0*/  @P0 IMAD.WIDE R4, R41, 0x4, R4 ;  /* 0x0000000429040825 */ /* 0x002fca00078e0204 */
[----:B------:R1:W5:Y:S02]  /*1c7e0*/  @P0 LDG.E R26, desc[UR54][R4.64] ;  /* 0x00000036041a0981 */ /* 0x000364000c1e1900 */
[----:B-1----:R2:W1:Y:S01]  /*1c7f0*/  LDC.64 R4, c[0x0][R10+0x220] ;  /* 0x000088000a047b82 */ /* 0x0024620000000a00 */
[----:B0-----:R-:W-:Y:S01]  /*1c800*/  ISETP.NE.AND P2, PT, R14, 0x1, PT ;  /* 0x000000010e00780c */ /* 0x001fe20003f45270 */
[----:B---34-:R-:W-:-:S12]  /*1c810*/  @P0 BRA `(.L_x_1578) ;  /* 0x0000000000100947 */ /* 0x018fd80003800000 */
[----:B------:R-:W-:Y:S05]  /*1c820*/  @!P3 BRA `(.L_x_1578) ;  /* 0x00000000000cb947 */ /* 0x000fea0003800000 */
[----:B------:R-:W3:Y:S04]  /*1c830*/  LDG.E R11, desc[UR54][R24.64] ;  /* 0x00000036180b7981 */ /* 0x000ee8000c1e1900 */
[----:B-----5:R-:W3:Y:S02]  /*1c840*/  LDG.E R26, desc[UR54][R24.64+0x4] ;  /* 0x00000436181a7981 */ /* 0x020ee4000c1e1900 */
[----:B---3--:R-:W-:-:S07]  /*1c850*/  IMAD.IADD R26, R26, 0x1, -R11 ;  /* 0x000000011a1a7824 */ /* 0x008fce00078e0a0b */
.L_x_1578:
[----:B------:R-:W3:Y:S04]  /*1c860*/  LDL R30, [R1+0x9c] ;  /* 0x00009c00011e7983 */ /* 0x000ee80000100800 */
[----:B------:R-:W3:Y:S04]  /*1c870*/  LDL R52, [R1+0x5c] ;  /* 0x00005c0001347983 */ /* 0x000ee80000100800 */
[----:B------:R-:W4:Y:S01]  /*1c880*/  LDL R50, [R1+0xb0] ;  /* 0x0000b00001327983 */ /* 0x000f220000100800 */
[----:B------:R-:W-:Y:S01]  /*1c890*/  ISETP.NE.U32.AND P0, PT, RZ, UR4, PT ;  /* 0x00000004ff007c0c */ /* 0x000fe2000bf05070 */
[----:B--2---:R-:W0:Y:S01]  /*1c8a0*/  LDC.64 R10, c[0x0][R10+0x210] ;  /* 0x000084000a0a7b82 */ /* 0x004e220000000a00 */
[----:B------:R-:W-:Y:S01]  /*1c8b0*/  SHF.R.S32.HI R24, RZ, 0x1f, R41 ;  /* 0x0000001fff187819 */ /* 0x000fe20000011429 */
[----:B------:R-:W2:Y:S01]  /*1c8c0*/  LDL R36, [R1+0xc0] ;  /* 0x0000c00001247983 */ /* 0x000ea20000100800 */
[----:B------:R-:W-:Y:S01]  /*1c8d0*/  ISETP.NE.AND.EX P0, PT, RZ, UR5, PT, P0 ;  /* 0x00000005ff007c0c */ /* 0x000fe2000bf05300 */
[----:B------:R-:W-:-:S02]  /*1c8e0*/  IMAD R31, R7, R155, RZ ;  /* 0x0000009b071f7224 */ /* 0x000fc400078e02ff */
[----:B------:R-:W-:Y:S01]  /*1c8f0*/  IMAD.WIDE.U32 R6, R6, R155, RZ ;  /* 0x0000009b06067225 */ /* 0x000fe200078e00ff */
[----:B------:R-:W-:Y:S01]  /*1c900*/  SEL R27, R24, RZ, !P0 ;  /* 0x000000ff181b7207 */ /* 0x000fe20004000000 */
[----:B------:R-:W0:Y:S01]  /*1c910*/  @P2 LDC R39, c[0x0][0xbec] ;  /* 0x0002fb00ff272b82 */ /* 0x000e220000000800 */
[----:B------:R-:W-:-:S05]  /*1c920*/  SEL R15, R41, RZ, !P0 ;  /* 0x000000ff290f7207 */ /* 0x000fca0004000000 */
[----:B-1----:R-:W-:Y:S02]  /*1c930*/  IMAD R5, R5, R15, RZ ;  /* 0x0000000f05057224 */ /* 0x002fe400078e02ff */
[----:B------:R-:W1:Y:S02]  /*1c940*/  @P2 LDC R25, c[0x0][0xbf0] ;  /* 0x0002fc00ff192b82 */ /* 0x000e640000000800 */
[C---:B------:R-:W-:Y:S02]  /*1c950*/  IMAD R37, R4.reuse, R27, R5 ;  /* 0x0000001b04257224 */ /* 0x040fe400078e0205 */
[----:B------:R-:W-:-:S04]  /*1c960*/  IMAD.WIDE.U32 R4, R4, R15, RZ ;  /* 0x0000000f04047225 */ /* 0x000fc800078e00ff */
[----:B------:R-:W0:Y:S01]  /*1c970*/  LDC.64 R12, c[0x0][0xba8] ;  /* 0x0002ea00ff0c7b82 */ /* 0x000e220000000a00 */
[--C-:B-----5:R-:W-:Y:S01]  /*1c980*/  IADD3 R6, P0, P3, R4, R6, R32.reuse ;  /* 0x0000000604067210 */ /* 0x120fe20007b1e020 */
[----:B------:R-:W-:Y:S02]  /*1c990*/  IMAD.IADD R37, R5, 0x1, R37 ;  /* 0x0000000105257824 */ /* 0x000fe400078e0225 */
[----:B------:R-:W-:Y:S01]  /*1c9a0*/  IMAD.IADD R7, R7, 0x1, R31 ;  /* 0x0000000107077824 */ /* 0x000fe200078e021f */
[----:B------:R-:W-:Y:S01]  /*1c9b0*/  SHF.R.S32.HI R48, RZ, 0x1f, R32 ;  /* 0x0000001fff307819 */ /* 0x000fe20000011420 */
[----:B---3--:R-:W-:Y:S02]  /*1c9c0*/  IMAD.IADD R24, R30, 0x1, R52 ;  /* 0x000000011e187824 */ /* 0x008fe400078e0234 */
[----:B0-----:R-:W0:Y:S01]  /*1c9d0*/  @!P1 LDC R12, c[0x0][0xb50] ;  /* 0x0002d400ff0c9b82 */ /* 0x001e220000000800 */
[----:B------:R-:W3:Y:S01]  /*1c9e0*/  LDL R30, [R1+0xb8] ;  /* 0x0000b800011e7983 */ /* 0x000ee20000100800 */
[----:B------:R-:W-:Y:S01]  /*1c9f0*/  @P2 IMAD.HI.U32 R4, R24, R39, RZ ;  /* 0x0000002718042227 */ /* 0x000fe200078e00ff */
[----:B----4-:R-:W-:-:S03]  /*1ca00*/  SEL R27, R50, RZ, P1 ;  /* 0x000000ff321b7207 */ /* 0x010fc60000800000 */
[----:B------:R-:W-:Y:S01]  /*1ca10*/  IMAD.MOV.U32 R5, RZ, RZ, R24 ;  /* 0x000000ffff057224 */ /* 0x000fe200078e0018 */
[----:B-1----:R-:W-:Y:S01]  /*1ca20*/  @P2 SHF.R.U32.HI R5, RZ, R25, R4 ;  /* 0x00000019ff052219 */ /* 0x002fe20000011604 */
[-C--:B------:R-:W-:Y:S01]  /*1ca30*/  IMAD R31, R9, R27.reuse, RZ ;  /* 0x0000001b091f7224 */ /* 0x080fe200078e02ff */
[----:B------:R-:W1:Y:S01]  /*1ca40*/  @!P1 LDC R13, c[0x0][0xb54] ;  /* 0x0002d500ff0d9b82 */ /* 0x000e620000000800 */
[----:B------:R-:W-:Y:S01]  /*1ca50*/  IMAD.WIDE.U32 R8, R8, R27, RZ ;  /* 0x0000001b08087225 */ /* 0x000fe200078e00ff */
[----:B------:R-:W-:-:S03]  /*1ca60*/  IADD3.X R7, R37, R7, R48, P0, P3 ;  /* 0x0000000725077210 */ /* 0x000fc600007e6430 */
[----:B------:R-:W-:Y:S01]  /*1ca70*/  IMAD.MOV R25, RZ, RZ, -R5 ;  /* 0x000000ffff197224 */ /* 0x000fe200078e0a05 */
[----:B------:R-:W-:Y:S01]  /*1ca80*/  IADD3 R8, P0, P3, R5, R6, R8 ;  /* 0x0000000605087210 */ /* 0x000fe20007b1e008 */
[----:B------:R-:W-:Y:S01]  /*1ca90*/  IMAD.IADD R31, R9, 0x1, R31 ;  /* 0x00000001091f7824 */ /* 0x000fe200078e021f */
[----:B------:R-:W-:Y:S01]  /*1caa0*/  SHF.R.S32.HI R4, RZ, 0x1f, R5 ;  /* 0x0000001fff047819 */ /* 0x000fe20000011405 */
[----:B------:R-:W-:-:S03]  /*1cab0*/  IMAD R5, R14, R25, R24 ;  /* 0x000000190e057224 */ /* 0x000fc600078e0218 */
[----:B------:R-:W-:Y:S01]  /*1cac0*/  IADD3.X R9, R4, R7, R31, P0, P3 ;  /* 0x0000000704097210 */ /* 0x000fe200007e641f */
[-C--:B------:R-:W-:Y:S01]  /*1cad0*/  IMAD R4, R11, R5.reuse, RZ ;  /* 0x000000050b047224 */ /* 0x080fe200078e02ff */
[----:B------:R-:W-:Y:S01]  /*1cae0*/  SHF.R.S32.HI R7, RZ, 0x1f, R5 ;  /* 0x0000001fff077819 */ /* 0x000fe20000011405 */
[----:B------:R-:W-:-:S04]  /*1caf0*/  IMAD.WIDE.U32 R8, R10, R5, R8 ;  /* 0x000000050a087225 */ /* 0x000fc800078e0008 */
[----:B------:R-:W-:Y:S01]  /*1cb00*/  IMAD R7, R10, R7, R4 ;  /* 0x000000070a077224 */ /* 0x000fe200078e0204 */
[----:B0-----:R-:W-:-:S03]  /*1cb10*/  LEA R12, P0, R8, R12, 0x2 ;  /* 0x0000000c080c7211 */ /* 0x001fc600078010ff */
[----:B------:R-:W-:-:S05]  /*1cb20*/  IMAD.IADD R4, R9, 0x1, R7 ;  /* 0x0000000109047824 */ /* 0x000fca00078e0207 */
[----:B-1----:R-:W-:Y:S01]  /*1cb30*/  LEA.HI.X R13, R8, R13, R4, 0x2, P0 ;  /* 0x0000000d080d7211 */ /* 0x002fe200000f1404 */
[----:B------:R-:W-:Y:S01]  /*1cb40*/  SHFL.IDX PT, R6, R12, 0x1, 0x1c1f ;  /* 0x003c1f000c067f89 */ /* 0x000fe200000e0000 */
[----:B--2---:R-:W-:-:S03]  /*1cb50*/  IMAD.IADD R10, R36, 0x1, R52 ;  /* 0x00000001240a7824 */ /* 0x004fc600078e0234 */
[----:B------:R-:W-:Y:S04]  /*1cb60*/  SHFL.IDX PT, R4, R12, RZ, 0x1c1f ;  /* 0x001c1fff0c047589 */ /* 0x000fe800000e0000 */
[----:B------:R-:W0:Y:S04]  /*1cb70*/  SHFL.IDX PT, R5, R13, RZ, 0x1c1f ;  /* 0x001c1fff0d057589 */ /* 0x000e2800000e0000 */
[----:B------:R-:W1:Y:S01]  /*1cb80*/  SHFL.IDX PT, R7, R13, 0x1, 0x1c1f ;  /* 0x003c1f000d077f89 */ /* 0x000e6200000e0000 */
[----:B------:R-:W-:Y:S02]  /*1cb90*/  IMAD R8, R26, R14, RZ ;  /* 0x0000000e1a087224 */ /* 0x000fe400078e02ff */
[----:B------:R-:W-:Y:S01]  /*1cba0*/  VIADD R9, R10, 0x8 ;  /* 0x000000080a097836 */ /* 0x000fe20000000000 */
[----:B---3--:R-:W-:-:S04]  /*1cbb0*/  LOP3.LUT P0, RZ, R30, 0x3, RZ, 0xc0, !PT ;  /* 0x000000031eff7812 */ /* 0x008fc8000780c0ff */
        /* <DEDUP_REMOVED lines=18> */
[----:B------:R-:W-:Y:S01]  /*1cce0*/  IADD3 R3, P5, R4, 0x7800, RZ ;  /* 0x0000780004037810 */ /* 0x000fe20007fbe0ff */
[----:B------:R-:W-:Y:S01]  /*1ccf0*/  IMAD.WIDE.U32 R10, R32, UR4, RZ ;  /* 0x00000004200a7c25 */ /* 0x000fe2000f8e00ff */
[C---:B------:R-:W-:Y:S02]  /*1cd00*/  IADD3 R25, P0, R4.reuse, 0x1800, RZ ;  /* 0x0000180004197810 */ /* 0x040fe40007f1e0ff */
[----:B------:R-:W-:Y:S01]  /*1cd10*/  LOP3.LUT R0, R3, 0x180, RZ, 0xc0, !PT ;  /* 0x0000018003007812 */ /* 0x000fe200078ec0ff */
[----:B------:R-:W-:Y:S01]  /*1cd20*/  IMAD.X R45, RZ, RZ, R5, P5 ;  /* 0x000000ffff2d7224 */ /* 0x000fe200028e0605 */
[----:B------:R-:W-:Y:S02]  /*1cd30*/  IADD3 R29, P1, R4, 0x3000, RZ ;  /* 0x00003000041d7810 */ /* 0x000fe40007f3e0ff */
[----:B------:R-:W-:Y:S02]  /*1cd40*/  SHF.R.U64 R0, R0, 0x3, RZ ;  /* 0x0000000300007819 */ /* 0x000fe400000012ff */
[----:B------:R-:W-:-:S02]  /*1cd50*/  IADD3 R37, P3, R4, 0x4800, RZ ;  /* 0x0000480004257810 */ /* 0x000fc40007f7e0ff */
[----:B------:R-:W-:Y:S01]  /*1cd60*/  LOP3.LUT R44, R0, R3, RZ, 0x3c, !PT ;  /* 0x00000003002c7212 */ /* 0x000fe200078e3cff */
[----:B------:R-:W-:Y:S01]  /*1cd70*/  IMAD R3, R48, UR4, RZ ;  /* 0x0000000430037c24 */ /* 0x000fe2000f8e02ff */
[----:B------:R-:W-:Y:S01]  /*1cd80*/  IADD3 R41, P4, R4, 0x6000, RZ ;  /* 0x0000600004297810 */ /* 0x000fe20007f9e0ff */
[----:B------:R-:W-:Y:S01]  /*1cd90*/  IMAD R0, R49, 0x60, R20 ;  /* 0x0000006031007824 */ /* 0x000fe200078e0214 */
[----:B------:R-:W-:Y:S01]  /*1cda0*/  LOP3.LUT R24, R25, 0x180, RZ, 0xc0, !PT ;  /* 0x0000018019187812 */ /* 0x000fe200078ec0ff */
[----:B------:R-:W-:Y:S01]  /*1cdb0*/  IMAD R3, R32, UR5, R3 ;  /* 0x0000000520037c24 */ /* 0x000fe2000f8e0203 */
[----:B------:R-:W-:Y:S01]  /*1cdc0*/  ULDC.64 UR4, c[0x0][0xae8] ;  /* 0x0002ba0000047ab9 */ /* 0x000fe20000000a00 */
[----:B------:R-:W-:Y:S01]  /*1cdd0*/  IMAD.IADD R32, R52, 0x1, R0 ;  /* 0x0000000134207824 */ /* 0x000fe200078e0200 */
[----:B------:R-:W-:Y:S01]  /*1cde0*/  LOP3.LUT R28, R29, 0x180, RZ, 0xc0, !PT ;  /* 0x000001801d1c7812 */ /* 0x000fe200078ec0ff */
[----:B------:R-:W-:Y:S01]  /*1cdf0*/  IMAD.IADD R11, R11, 0x1, R3 ;  /* 0x000000010b0b7824 */ /* 0x000fe200078e0203 */
[----:B------:R-:W-:Y:S01]  /*1ce00*/  LOP3.LUT R36, R37, 0x180, RZ, 0xc0, !PT ;  /* 0x0000018025247812 */ /* 0x000fe200078ec0ff */
[----:B------:R-:W5:Y:S01]  /*1ce10*/  LD.E.128 R44, desc[UR54][R44.64] ;  /* 0x000000362c2c7980 */ /* 0x000f62000c101d00 */
[----:B------:R-:W-:Y:S01]  /*1ce20*/  LOP3.LUT R40, R41, 0x180, RZ, 0xc0, !PT ;  /* 0x0000018029287812 */ /* 0x000fe200078ec0ff */
[----:B------:R-:W-:Y:S01]  /*1ce30*/  IMAD.WIDE.U32 R10, R155, UR4, R10 ;  /* 0x000000049b0a7c25 */ /* 0x000fe2000f8e000a */
[----:B------:R-:W-:-:S02]  /*1ce40*/  LOP3.LUT R7, R4, 0x180, RZ, 0xc0, !PT ;  /* 0x0000018004077812 */ /* 0x000fc400078ec0ff */
[----:B------:R-:W-:Y:S01]  /*1ce50*/  SHF.R.S32.HI R12, RZ, 0x1f, R15 ;  /* 0x0000001fff0c7819 */ /* 0x000fe2000001140f */
[----:B-1----:R-:W-:Y:S01]  /*1ce60*/  @P2 IMAD.HI.U32 R0, R32, R9, RZ ;  /* 0x0000000920002227 */ /* 0x002fe200078e00ff */
[----:B------:R-:W-:Y:S02]  /*1ce70*/  SHF.R.U64 R24, R24, 0x3, RZ ;  /* 0x0000000318187819 */ /* 0x000fe400000012ff */
[----:B------:R-:W-:Y:S01]  /*1ce80*/  SHF.R.U64 R28, R28, 0x3, RZ ;  /* 0x000000031c1c7819 */ /* 0x000fe200000012ff */
[----:B------:R-:W-:Y:S01]  /*1ce90*/  IMAD R11, R155, UR5, R11 ;  /* 0x000000059b0b7c24 */ /* 0x000fe2000f8e020b */
[----:B------:R-:W-:Y:S01]  /*1cea0*/  SHF.R.U64 R36, R36, 0x3, RZ ;  /* 0x0000000324247819 */ /* 0x000fe200000012ff */
[----:B------:R-:W-:Y:S01]  /*1ceb0*/  ULDC.64 UR4, c[0x0][0xaf0] ;  /* 0x0002bc0000047ab9 */ /* 0x000fe20000000a00 */
[----:B------:R-:W-:Y:S02]  /*1cec0*/  SHF.R.U64 R40, R40, 0x3, RZ ;  /* 0x0000000328287819 */ /* 0x000fe400000012ff */
[----:B------:R-:W-:Y:S01]  /*1ced0*/  SHF.R.U64 R7, R7, 0x3, RZ ;  /* 0x0000000307077819 */ /* 0x000fe200000012ff */
[----:B------:R-:W-:Y:S01]  /*1cee0*/  IMAD.MOV.U32 R3, RZ, RZ, R32 ;  /* 0x000000ffff037224 */ /* 0x000fe200078e0020 */
[----:B------:R-:W-:Y:S01]  /*1cef0*/  LOP3.LUT R24, R24, R25, RZ, 0x3c, !PT ;  /* 0x0000001918187212 */ /* 0x000fe200078e3cff */
[----:B------:R-:W-:Y:S01]  /*1cf00*/  IMAD R12, R12, UR4, RZ ;  /* 0x000000040c0c7c24 */ /* 0x000fe2000f8e02ff */
[----:B------:R-:W-:Y:S01]  /*1cf10*/  LOP3.LUT R28, R28, R29, RZ, 0x3c, !PT ;  /* 0x0000001d1c1c7212 */ /* 0x000fe200078e3cff */
[--C-:B------:R-:W-:Y:S01]  /*1cf20*/  IMAD.X R25, RZ, RZ, R5.reuse, P0 ;  /* 0x000000ffff197224 */ /* 0x100fe200000e0605 */
[----:B------:R-:W-:Y:S01]  /*1cf30*/  LOP3.LUT R36, R36, R37, RZ, 0x3c, !PT ;  /* 0x0000002524247212 */ /* 0x000fe200078e3cff */
[--C-:B------:R-:W-:Y:S01]  /*1cf40*/  IMAD.X R29, RZ, RZ, R5.reuse, P1 ;  /* 0x000000ffff1d7224 */ /* 0x100fe200008e0605 */
[----:B------:R-:W-:Y:S01]  /*1cf50*/  LOP3.LUT R40, R40, R41, RZ, 0x3c, !PT ;  /* 0x0000002928287212 */ /* 0x000fe200078e3cff */
[--C-:B------:R-:W-:Y:S01]  /*1cf60*/  IMAD.X R37, RZ, RZ, R5.reuse, P3 ;  /* 0x000000ffff257224 */ /* 0x100fe200018e0605 */
[----:B--2---:R-:W-:Y:S01]  /*1cf70*/  @P2 SHF.R.U32.HI R3, RZ, R13, R0 ;  /* 0x0000000dff032219 */ /* 0x004fe20000011600 */
[----:B------:R-:W-:Y:S01]  /*1cf80*/  IMAD.X R41, RZ, RZ, R5, P4 ;  /* 0x000000ffff297224 */ /* 0x000fe200020e0605 */
[----:B------:R-:W-:Y:S01]  /*1cf90*/  LOP3.LUT R4, R7, R4, RZ, 0x3c, !PT ;  /* 0x0000000407047212 */ /* 0x000fe200078e3cff */
[C---:B------:R-:W-:Y:S01]  /*1cfa0*/  IMAD R9, R15.reuse, UR5, R12 ;  /* 0x000000050f097c24 */ /* 0x040fe2000f8e020c */
[----:B------:R-:W-:Y:S01]  /*1cfb0*/  SHF.R.S32.HI R0, RZ, 0x1f, R3 ;  /* 0x0000001fff007819 */ /* 0x000fe20000011403 */
[----:B------:R-:W-:Y:S01]  /*1cfc0*/  IMAD.WIDE.U32 R10, R15, UR4, R10 ;  /* 0x000000040f0a7c25 */ /* 0x000fe2000f8e000a */
[----:B------:R-:W5:Y:S01]  /*1cfd0*/  LD.E.128 R24, desc[UR54][R24.64] ;  /* 0x0000003618187980 */ /* 0x000f62000c101d00 */
[----:B------:R-:W-:-:S02]  /*1cfe0*/  ULDC.64 UR4, c[0x0][0xae0] ;  /* 0x0002b80000047ab9 */ /* 0x000fc40000000a00 */
[----:B------:R-:W-:Y:S01]  /*1cff0*/  IMAD.MOV R13, RZ, RZ, -R3 ;  /* 0x000000ffff0d7224 */ /* 0x000fe200078e0a03 */
[----:B------:R-:W5:Y:S01]  /*1d000*/  LD.E.128 R4, desc[UR54][R4.64] ;  /* 0x0000003604047980 */ /* 0x000f62000c101d00 */
[----:B------:R-:W-:-:S03]  /*1d010*/  IMAD.IADD R11, R11, 0x1, R9 ;  /* 0x000000010b0b7824 */ /* 0x000fc600078e0209 */
[----:B------:R-:W5:Y:S01]  /*1d020*/  LD.E.128 R28, desc[UR54][R28.64] ;  /* 0x000000361c1c7980 */ /* 0x000f62000c101d00 */
[----:B------:R-:W-:-:S03]  /*1d030*/  IMAD R0, R0, UR4, RZ ;  /* 0x0000000400007c24 */ /* 0x000fc6000f8e02ff */
[----:B------:R-:W5:Y:S01]  /*1d040*/  LD.E.128 R36, desc[UR54][R36.64] ;  /* 0x0000003624247980 */ /* 0x000f62000c101d00 */
[----:B------:R-:W-:-:S03]  /*1d050*/  IMAD R9, R14, R13, R32 ;  /* 0x0000000d0e097224 */ /* 0x000fc600078e0220 */
[----:B------:R-:W5:Y:S01]  /*1d060*/  LD.E.128 R40, desc[UR54][R40.64] ;  /* 0x0000003628287980 */ /* 0x000f62000c101d00 */
[----:B------:R-:W-:Y:S01]  /*1d070*/  @!PT LDS RZ, [RZ] ;  /* 0x00000000fffff984 */ /* 0x000fe20000000800 */
[----:B------:R-:W-:Y:S01]  /*1d080*/  @!PT LDS RZ, [RZ] ;  /* 0x00000000fffff984 */ /* 0x000fe20000000800 */
[----:B------:R-:W-:Y:S01]  /*1d090*/  @!PT LDS RZ, [RZ] ;  /* 0x00000000fffff984 */ /* 0x000fe20000000800 */
[----:B------:R-:W-:Y:S01]  /*1d0a0*/  @!PT LDS RZ, [RZ] ;  /* 0x00000000fffff984 */ /* 0x000fe20000000800 */
[----:B------:R0:W-:Y:S06]  /*1d0b0*/  MEMBAR.ALL.CTA ;  /* 0x0000000000007992 */ /* 0x0001ec0000008000 */
[----:B0-----:R-:W0:Y:S01]  /*1d0c0*/  FENCE.VIEW.ASYNC.S ;  /* 0x00000000000073c6 */ /* 0x001e220000000000 */
[----:B------:R-:W-:-:S04]  /*1d0d0*/  IMAD.WIDE.U32 R10, R3, UR4, R10 ;  /* 0x00000004030a7c25 */ /* 0x000fc8000f8e000a */
[----:B------:R-:W-:Y:S01]  /*1d0e0*/  IMAD R13, R3, UR5, R0 ;  /* 0x00000005030d7c24 */ /* 0x000fe2000f8e0200 */
[----:B------:R-:W-:Y:S01]  /*1d0f0*/  SHF.R.S32.HI R3, RZ, 0x1f, R9 ;  /* 0x0000001fff037819 */ /* 0x000fe20000011409 */
[----:B------:R-:W-:Y:S02]  /*1d100*/  ULDC.64 UR4, c[0x0][0xad8] ;  /* 0x0002b60000047ab9 */ /* 0x000fe40000000a00 */
[----:B------:R-:W-:Y:S02]  /*1d110*/  IMAD.IADD R11, R11, 0x1, R13 ;  /* 0x000000010b0b7824 */ /* 0x000fe400078e020d */
[----:B------:R-:W-:Y:S02]  /*1d120*/  IMAD R12, R3, UR4, RZ ;  /* 0x00000004030c7c24 */ /* 0x000fe4000f8e02ff */
[----:B------:R-:W-:Y:S02]  /*1d130*/  VIADD R0, R2, 0x2d820 ;  /* 0x0002d82002007836 */ /* 0x000fe40000000000 */
[----:B------:R-:W-:-:S02]  /*1d140*/  IMAD R3, R9, UR5, R12 ;  /* 0x0000000509037c24 */ /* 0x000fc4000f8e020c */
[----:B------:R-:W-:Y:S01]  /*1d150*/  IMAD.WIDE.U32 R10, R9, UR4, R10 ;  /* 0x00000004090a7c25 */ /* 0x000fe2000f8e000a */
[----:B------:R-:W-:Y:S01]  /*1d160*/  ULDC.64 UR4, c[0x0][0xa80] ;  /* 0x0002a00000047ab9 */ /* 0x000fe20000000a00 */
[----:B------:R-:W-:Y:S02]  /*1d170*/  PRMT R0, RZ, 0x654, R0 ;  /* 0x00000654ff007816 */ /* 0x000fe40000000000 */
[----:B------:R-:W-:Y:S01]  /*1d180*/  IMAD.IADD R3, R11, 0x1, R3 ;  /* 0x000000010b037824 */ /* 0x000fe200078e0203 */
[C---:B------:R-:W-:Y:S01]  /*1d190*/  LEA R9, P0, R10.reuse, UR4, 0x1 ;  /* 0x000000040a097c11 */ /* 0x040fe2000f8008ff */
[C---:B------:R-:W-:Y:S01]  /*1d1a0*/  VIADD R53, R21.reuse, 0x40 ;  /* 0x0000004015357836 */ /* 0x040fe20000000000 */
[----:B------:R-:W-:Y:S01]  /*1d1b0*/  UMOV UR4, 0xffffffff ;  /* 0xffffffff00047882 */ /* 0x000fe20000000000 */
[----:B------:R-:W-:Y:S01]  /*1d1c0*/  VIADD R51, R21, 0x20 ;  /* 0x0000002015337836 */ /* 0x000fe20000000000 */
[----:B0-----:R0:W-:Y:S01]  /*1d1d0*/  SYNCS.ARRIVE.TRANS64.RED.A1T0 RZ, [R0+URZ], RZ ;  /* 0x000000ff00ff79a7 */ /* 0x0011e2000810043f */
[----:B------:R-:W-:-:S02]  /*1d1e0*/  LEA.HI.X R3, R10, UR5, R3, 0x1, P0 ;  /* 0x000000050a037c11 */ /* 0x000fc400080f0c03 */
[----:B------:R-:W-:Y:S02]  /*1d1f0*/  SHF.R.S32.HI R32, RZ, 0x1f, R53 ;  /* 0x0000001fff207819 */ /* 0x000fe40000011435 */
[----:B------:R-:W-:Y:S01]  /*1d200*/  SHF.R.S32.HI R48, RZ, 0x1f, R51 ;  /* 0x0000001fff307819 */ /* 0x000fe20000011433 */
[----:B------:R-:W-:Y:S06]  /*1d210*/  BRA.DIV UR4, `(.L_x_1580) ;  /* 0x000000aa04747947 */ /* 0x000fec000b800000 */
[----:B0-----:R0:W1:Y:S04]  /*1d220*/  SHFL.IDX PT, R0, R3, RZ, 0x1c1f ;  /* 0x001c1fff03007589 */ /* 0x00106800000e0000 */
[----:B------:R0:W2:Y:S02]  /*1d230*/  SHFL.IDX PT, R14, R9, RZ, 0x1c1f ;  /* 0x001c1fff090e7589 */ /* 0x0000a400000e0000 */
.L_x_1774:
[----:B------:R-:W-:Y:S01]  /*1d240*/  IMAD.IADD R49, R20, 0x1, R52 ;  /* 0x0000000114317824 */ /* 0x000fe200078e0234 */
        /* <DEDUP_REMOVED lines=9> */
[----:B------:R-:W-:Y:S01]  /*1d2e0*/  @!P2 LEA R10, P4, R53, R14, 0x1 ;  /* 0x0000000e350aa211 */ /* 0x000fe200078808ff */
[----:B------:R-:W-:Y:S01]  /*1d2f0*/  @!P0 IMAD.WIDE R14, R21, 0x2, R14 ;  /* 0x00000002150e8825 */ /* 0x000fe200078e020e */
[-C--:B------:R-:W-:Y:S02]  /*1d300*/  @!P1 LEA.HI.X R13, R51, R0.reuse, R48, 0x1, P3 ;  /* 0x00000000330d9211 */ /* 0x080fe400018f0c30 */
[----:B------:R-:W-:Y:S02]  /*1d310*/  @!P2 LEA.HI.X R11, R53, R0, R32, 0x1, P4 ;  /* 0x00000000350ba211 */ /* 0x000fe400020f0c20 */
[----:B-----5:R3:W-:Y:S04]  /*1d320*/  @!P0 ST.E.128 desc[UR54][R14.64], R4 ;  /* 0x000000040e008985 */ /* 0x0207e8000c101d36 */
[----:B------:R3:W-:Y:S04]  /*1d330*/  @!P1 ST.E.128 desc[UR54][R12.64], R28 ;  /* 0x0000001c0c009985 */ /* 0x0007e8000c101d36 */
[----:B------:R3:W-:Y:S02]  /*1d340*/  @!P2 ST.E.128 desc[UR54][R10.64], R40 ;  /* 0x000000280a00a985 */ /* 0x0007e4000c101d36 */
.L_x_1582:
[----:B------:R-:W-:Y:S05]  /*1d350*/  BSYNC B1 ;  /* 0x0000000000017941 */ /* 0x000fea0003800000 */
.L_x_1581:
[----:B------:R-:W-:-:S03]  /*1d360*/  UMOV UR4, 0xffffffff ;  /* 0xffffffff00047882 */ /* 0x000fc60000000000 */
[----:B------:R-:W-:Y:S05]  /*1d370*/  BRA.DIV UR4, `(.L_x_1583) ;  /* 0x000000aa04507947 */ /* 0x000fea000b800000 */
[----:B0-----:R-:W0:Y:S04]  /*1d380*/  SHFL.IDX PT, R3, R3, 0x1, 0x1c1f ;  /* 0x003c1f0003037f89 */ /* 0x001e2800000e0000 */
[----:B--23--:R2:W3:Y:S02]  /*1d390*/  SHFL.IDX PT, R14, R9, 0x1, 0x1c1f ;  /* 0x003c1f00090e7f89 */ /* 0x00c4e400000e0000 */
.L_x_1778:
[----:B-----5:R-:W-:-:S05]  /*1d3a0*/  VIADD R5, R49, 0x60 ;  /* 0x0000006031057836 */ /* 0x020fca0000000000 */
[----:B------:R-:W-:-:S13]  /*1d3b0*/  ISETP.GE.AND P0, PT, R5, R8, PT ;  /* 0x000000080500720c */ /* 0x000fda0003f06270 */
[----:B------:R-:W-:Y:S05]  /*1d3c0*/  @P0 BRA `(.L_x_1584) ;  /* 0x0000001800840947 */ /* 0x000fea0003800000 */
[----:B------:R-:W-:Y:S02]  /*1d3d0*/  ULDC UR4, c[0x0][0xac8] ;  /* 0x0002b20000047ab9 */ /* 0x000fe40000000800 */
[----:B------:R-:W-:Y:S02]  /*1d3e0*/  ISETP.GE.AND P1, PT, R21, UR4, PT ;  /* 0x0000000415007c0c */ /* 0x000fe4000bf26270 */
[----:B------:R-:W-:-:S11]  /*1d3f0*/  ISETP.GE.AND P2, PT, R51, UR4, PT ;  /* 0x0000000433007c0c */ /* 0x000fd6000bf46270 */
[----:B0-----:R-:W-:Y:S02]  /*1d400*/  @!P1 IMAD.MOV.U32 R15, RZ, RZ, R3 ;  /* 0x000000ffff0f9224 */ /* 0x001fe400078e0003 */
[----:B---3--:R-:W-:Y:S01]  /*1d410*/  @!P2 LEA R4, P0, R51, R14, 0x1 ;  /* 0x0000000e3304a211 */ /* 0x008fe200078008ff */
        /* <DEDUP_REMOVED lines=10> */
.L_x_1579:
[----:B------:R-:W-:Y:S01]  /*1d4c0*/  ULDC.64 UR4, c[0x0][0xb08] ;  /* 0x0002c20000047ab9 */ /* 0x000fe20000000a00 */
[----:B------:R-:W1:Y:S01]  /*1d4d0*/  @P2 LDC R11, c[0x0][0xbec] ;  /* 0x0002fb00ff0b2b82 */ /* 0x000e620000000800 */
[----:B0-----:R-:W-:Y:S01]  /*1d4e0*/  IMAD R3, R48, UR4, RZ ;  /* 0x0000000430037c24 */ /* 0x001fe2000f8e02ff */
[----:B------:R-:W-:Y:S01]  /*1d4f0*/  SHF.R.S32.HI R0, RZ, 0x1f, R15 ;  /* 0x0000001fff007819 */ /* 0x000fe2000001140f */
[----:B------:R-:W-:-:S04]  /*1d500*/  IMAD.WIDE.U32 R4, R32, UR4, RZ ;  /* 0x0000000420047c25 */ /* 0x000fc8000f8e00ff */
[----:B------:R-:W-:Y:S01]  /*1d510*/  IMAD R3, R32, UR5, R3 ;  /* 0x0000000520037c24 */ /* 0x000fe2000f8e0203 */
[----:B------:R-:W0:Y:S01]  /*1d520*/  @P2 LDC R6, c[0x0][0xbf0] ;  /* 0x0002fc00ff062b82 */ /* 0x000e220000000800 */
[----:B------:R-:W-:Y:S02]  /*1d530*/  ULDC.64 UR4, c[0x0][0xb38] ;  /* 0x0002ce0000047ab9 */ /* 0x000fe40000000a00 */
[----:B------:R-:W-:Y:S02]  /*1d540*/  IMAD.IADD R5, R5, 0x1, R3 ;  /* 0x0000000105057824 */ /* 0x000fe400078e0203 */
[----:B------:R-:W-:Y:S02]  /*1d550*/  IMAD.MOV.U32 R3, RZ, RZ, R24 ;  /* 0x000000ffff037224 */ /* 0x000fe400078e0018 */
        /* <DEDUP_REMOVED lines=8> */
[----:B------:R-:W-:Y:S01]  /*1d5e0*/  IMAD.IADD R5, R5, 0x1, R7 ;  /* 0x0000000105057824 */ /* 0x000fe200078e0207 */
[----:B0-----:R-:W-:Y:S01]  /*1d5f0*/  @P2 SHF.R.U32.HI R3, RZ, R6, R11 ;  /* 0x00000006ff032219 */ /* 0x001fe2000001160b */
[----:B------:R-:W-:Y:S02]  /*1d600*/  VIADD R6, R2, 0x2d820 ;  /* 0x0002d82002067836 */ /* 0x000fe40000000000 */
[C---:B------:R-:W-:Y:S01]  /*1d610*/  IMAD.WIDE.U32 R4, R50.reuse, UR4, R4 ;  /* 0x0000000432047c25 */ /* 0x040fe2000f8e0004 */
[--C-:B------:R-:W-:Y:S02]  /*1d620*/  SHF.R.S32.HI R0, RZ, 0x1f, R3.reuse ;  /* 0x0000001fff007819 */ /* 0x100fe40000011403 */
[----:B------:R-:W-:Y:S01]  /*1d630*/  PRMT R6, RZ, 0x654, R6 ;  /* 0x00000654ff067816 */ /* 0x000fe20000000006 */
[----:B------:R-:W-:Y:S02]  /*1d640*/  IMAD.MOV R7, RZ, RZ, -R3 ;  /* 0x000000ffff077224 */ /* 0x000fe400078e0a03 */
[----:B------:R-:W-:Y:S01]  /*1d650*/  IMAD R5, R50, UR5, R5 ;  /* 0x0000000532057c24 */ /* 0x000fe2000f8e0205 */
[----:B------:R-:W-:Y:S01]  /*1d660*/  ULDC.64 UR4, c[0x0][0xb30] ;  /* 0x0002cc0000047ab9 */ /* 0x000fe20000000a00 */
[----:B------:R-:W-:Y:S01]  /*1d670*/  IMAD R7, R14, R7, R24 ;  /* 0x000000070e077224 */ /* 0x000fe200078e0218 */
[----:B------:R0:W-:Y:S01]  /*1d680*/  SYNCS.ARRIVE.TRANS64.RED.A1T0 RZ, [R6+URZ], RZ ;  /* 0x000000ff06ff79a7 */ /* 0x0001e2000810043f */
[----:B------:R-:W-:-:S02]  /*1d690*/  IMAD R0, R0, UR4, RZ ;  /* 0x0000000400007c24 */ /* 0x000fc4000f8e02ff */
[----:B------:R-:W-:-:S04]  /*1d6a0*/  IMAD.WIDE.U32 R4, R3, UR4, R4 ;  /* 0x0000000403047c25 */ /* 0x000fc8000f8e0004 */
[----:B------:R-:W-:Y:S01]  /*1d6b0*/  IMAD R11, R3, UR5, R0 ;  /* 0x00000005030b7c24 */ /* 0x000fe2000f8e0200 */
[----:B------:R-:W-:Y:S01]  /*1d6c0*/  SHF.R.S32.HI R0, RZ, 0x1f, R7 ;  /* 0x0000001fff007819 */ /* 0x000fe20000011407 */
[----:B------:R-:W-:Y:S02]  /*1d6d0*/  ULDC.64 UR4, c[0x0][0xb28] ;  /* 0x0002ca0000047ab9 */ /* 0x000fe40000000a00 */
        /* <DEDUP_REMOVED lines=12> */
.L_x_1781:
[----:B------:R-:W-:Y:S01]  /*1d7a0*/  ISETP.GE.AND P0, PT, R10, R8, PT ;  /* 0x000000080a00720c */ /* 0x000fe20003f06270 */
[----:B------:R-:W-:-:S12]  /*1d7b0*/  BSSY B1, `(.L_x_1586) ;  /* 0x0000054000017945 */ /* 0x000fd80003800000 */
[----:B------:R-:W-:Y:S05]  /*1d7c0*/  @P0 BRA `(.L_x_1587) ;  /* 0x0000000400480947 */ /* 0x000fea0003800000 */
[----:B------:R-:W-:Y:S01]  /*1d7d0*/  ULDC UR4, c[0x0][0xac8] ;  /* 0x0002b20000047ab9 */ /* 0x000fe20000000800 */
[C---:B------:R-:W-:Y:S01]  /*1d7e0*/  VIADD R15, R156.reuse, 0x8 ;  /* 0x000000089c0f7836 */ /* 0x040fe20000000000 */
[C---:B------:R-:W-:Y:S01]  /*1d7f0*/  ISETP.GE.AND P2, PT, R156.reuse, UR4, PT ;  /* 0x000000049c007c0c */ /* 0x040fe2000bf46270 */
[C---:B------:R-:W-:Y:S01]  /*1d800*/  VIADD R12, R156.reuse, 0x10 ;  /* 0x000000109c0c7836 */ /* 0x040fe20000000000 */
[----:B------:R-:W-:Y:S01]  /*1d810*/  SHF.R.S32.HI R6, RZ, 0x1f, R156 ;  /* 0x0000001fff067819 */ /* 0x000fe2000001149c */
[C---:B------:R-:W-:Y:S01]  /*1d820*/  VIADD R13, R156.reuse, 0x18 ;  /* 0x000000189c0d7836 */ /* 0x040fe20000000000 */
[----:B------:R-:W-:Y:S01]  /*1d830*/  ISETP.GE.AND P3, PT, R15, UR4, PT ;  /* 0x000000040f007c0c */ /* 0x000fe2000bf66270 */
[----:B------:R-:W-:Y:S01]  /*1d840*/  VIADD R26, R156, 0x8 ;  /* 0x000000089c1a7836 */ /* 0x000fe20000000000 */
[----:B------:R-:W-:Y:S01]  /*1d850*/  ISETP.GE.AND P0, PT, R12, UR4, PT ;  /* 0x000000040c007c0c */ /* 0x000fe2000bf06270 */
[C---:B------:R-:W-:Y:S02]  /*1d860*/  VIADD R11, R156.reuse, 0x20 ;  /* 0x000000209c0b7836 */ /* 0x040fe40000000000 */
[C---:B------:R-:W-:Y:S01]  /*1d870*/  VIADD R25, R156.reuse, 0x10 ;  /* 0x000000109c197836 */ /* 0x040fe20000000000 */
[----:B------:R-:W-:Y:S01]  /*1d880*/  SHF.R.S32.HI R26, RZ, 0x1f, R26 ;  /* 0x0000001fff1a7819 */ /* 0x000fe2000001141a */
[----:B------:R-:W-:-:S02]  /*1d890*/  VIADD R27, R156, 0x28 ;  /* 0x000000289c1b7836 */ /* 0x000fc40000000000 */
[CC--:B--2---:R-:W-:Y:S01]  /*1d8a0*/  @!P2 LEA R4, P1, R156.reuse, R14.reuse, 0x2 ;  /* 0x0000000e9c04a211 */ /* 0x0c4fe200078210ff */
[C---:B------:R-:W-:Y:S01]  /*1d8b0*/  VIADD R10, R156.reuse, 0x40 ;  /* 0x000000409c0a7836 */ /* 0x040fe20000000000 */
[----:B------:R-:W-:Y:S02]  /*1d8c0*/  SHF.R.S32.HI R25, RZ, 0x1f, R25 ;  /* 0x0000001fff197819 */ /* 0x000fe40000011419 */
[----:B-1----:R-:W-:Y:S02]  /*1d8d0*/  @!P2 LEA.HI.X R5, R156, R3, R6, 0x2, P1 ;  /* 0x000000039c05a211 */ /* 0x002fe400008f1406 */
[----:B------:R-:W-:Y:S02]  /*1d8e0*/  ISETP.GE.AND P1, PT, R13, UR4, PT ;  /* 0x000000040d007c0c */ /* 0x000fe4000bf26270 */
[----:B------:R-:W-:Y:S01]  /*1d8f0*/  @!P3 LEA R6, P4, R15, R14, 0x2 ;  /* 0x0000000e0f06b211 */ /* 0x000fe200078810ff */
[----:B------:R1:W-:Y:S01]  /*1d900*/  @!P2 ST.E.64 desc[UR54][R4.64], R88 ;  /* 0x000000580400a985 */ /* 0x0003e2000c101b36 */
[----:B------:R-:W-:-:S02]  /*1d910*/  ISETP.GE.AND P2, PT, R11, UR4, PT ;  /* 0x000000040b007c0c */ /* 0x000fc4000bf46270 */
[----:B------:R-:W-:Y:S01]  /*1d920*/  @!P3 LEA.HI.X R7, R15, R3, R26, 0x2, P4 ;  /* 0x000000030f07b211 */ /* 0x000fe200020f141a */
[C---:B------:R-:W-:Y:S01]  /*1d930*/  VIADD R15, R156.reuse, 0x28 ;  /* 0x000000289c0f7836 */ /* 0x040fe20000000000 */
[----:B------:R-:W-:Y:S01]  /*1d940*/  SHF.R.S32.HI R27, RZ, 0x1f, R27 ;  /* 0x0000001fff1b7819 */ /* 0x000fe2000001141b */
[----:B------:R-:W-:Y:S01]  /*1d950*/  VIADD R26, R156, 0x18 ;  /* 0x000000189c1a7836 */ /* 0x000fe20000000000 */
[----:B------:R-:W-:Y:S01]  /*1d960*/  SHF.R.S32.HI R10, RZ, 0x1f, R10 ;  /* 0x0000001fff0a7819 */ /* 0x000fe2000001140a */
[----:B------:R2:W-:Y:S01]  /*1d970*/  @!P3 ST.E.64 desc[UR54][R6.64], R92 ;  /* 0x0000005c0600b985 */ /* 0x0005e2000c101b36 */
[----:B------:R-:W-:Y:S02]  /*1d980*/  ISETP.GE.AND P3, PT, R15, UR4, PT ;  /* 0x000000040f007c0c */ /* 0x000fe4000bf66270 */
[----:B------:R-:W-:Y:S02]  /*1d990*/  SHF.R.S32.HI R26, RZ, 0x1f, R26 ;  /* 0x0000001fff1a7819 */ /* 0x000fe4000001141a */
[----:B-1----:R-:W-:-:S04]  /*1d9a0*/  @!P0 LEA R4, P5, R12, R14, 0x2 ;  /* 0x0000000e0c048211 */ /* 0x002fc800078a10ff */
[-C--:B------:R-:W-:Y:S01]  /*1d9b0*/  @!P0 LEA.HI.X R5, R12, R3.reuse, R25, 0x2, P5 ;  /* 0x000000030c058211 */ /* 0x080fe200028f1419 */
[C---:B------:R-:W-:Y:S02]  /*1d9c0*/  VIADD R25, R156.reuse, 0x30 ;  /* 0x000000309c197836 */ /* 0x040fe40000000000 */
[C---:B------:R-:W-:Y:S01]  /*1d9d0*/  VIADD R12, R156.reuse, 0x20 ;  /* 0x000000209c0c7836 */ /* 0x040fe20000000000 */
[----:B--2---:R-:W-:Y:S01]  /*1d9e0*/  @!P1 LEA R6, P4, R13, R14, 0x2 ;  /* 0x0000000e0d069211 */ /* 0x004fe200078810ff */
[----:B------:R1:W-:Y:S01]  /*1d9f0*/  @!P0 ST.E.64 desc[UR54][R4.64], R20 ;  /* 0x0000001404008985 */ /* 0x0003e2000c101b36 */
[----:B------:R-:W-:Y:S02]  /*1da00*/  ISETP.GE.AND P0, PT, R25, UR4, PT ;  /* 0x0000000419007c0c */ /* 0x000fe4000bf06270 */
[----:B------:R-:W-:Y:S02]  /*1da10*/  SHF.R.S32.HI R12, RZ, 0x1f, R12 ;  /* 0x0000001fff0c7819 */ /* 0x000fe4000001140c */
[----:B------:R-:W-:Y:S01]  /*1da20*/  @!P1 LEA.HI.X R7, R13, R3, R26, 0x2, P4 ;  /* 0x000000030d079211 */ /* 0x000fe200020f141a */
[----:B------:R-:W-:-:S02]  /*1da30*/  VIADD R13, R156, 0x38 ;  /* 0x000000389c0d7836 */ /* 0x000fc40000000000 */
[----:B------:R-:W-:Y:S02]  /*1da40*/  VIADD R26, R156, 0x30 ;  /* 0x000000309c1a7836 */ /* 0x000fe40000000000 */
[----:B------:R2:W-:Y:S01]  /*1da50*/  @!P1 ST.E.64 desc[UR54][R6.64], R100 ;  /* 0x0000006406009985 */ /* 0x0005e2000c101b36 */
[----:B------:R-:W-:Y:S02]  /*1da60*/  ISETP.GE.AND P1, PT, R13, UR4, PT ;  /* 0x000000040d007c0c */ /* 0x000fe4000bf26270 */
[----:B------:R-:W-:Y:S02]  /*1da70*/  SHF.R.S32.HI R26, RZ, 0x1f, R26 ;  /* 0x0000001fff1a7819 */ /* 0x000fe4000001141a */
[----:B-1----:R-:W-:-:S04]  /*1da80*/  @!P2 LEA R4, P5, R11, R14, 0x2 ;  /* 0x0000000e0b04a211 */ /* 0x002fc800078a10ff */
[-C--:B------:R-:W-:Y:S01]  /*1da90*/  @!P2 LEA.HI.X R5, R11, R3.reuse, R12, 0x2, P5 ;  /* 0x000000030b05a211 */ /* 0x080fe200028f140c */
[C---:B------:R-:W-:Y:S02]  /*1daa0*/  VIADD R11, R156.reuse, 0x40 ;  /* 0x000000409c0b7836 */ /* 0x040fe40000000000 */
[C---:B------:R-:W-:Y:S02]  /*1dab0*/  VIADD R12, R156.reuse, 0x48 ;  /* 0x000000489c0c7836 */ /* 0x040fe40000000000 */
[----:B------:R1:W-:Y:S01]  /*1dac0*/  @!P2 ST.E.64 desc[UR54][R4.64], R104 ;  /* 0x000000680400a985 */ /* 0x0003e2000c101b36 */
[----:B--2---:R-:W-:Y:S02]  /*1dad0*/  @!P3 LEA R6, P5, R15, R14, 0x2 ;  /* 0x0000000e0f06b211 */ /* 0x004fe400078a10ff */
[----:B------:R-:W-:Y:S02]  /*1dae0*/  ISETP.GE.AND P2, PT, R11, UR4, PT ;  /* 0x000000040b007c0c */ /* 0x000fe4000bf46270 */
[----:B------:R-:W-:Y:S01]  /*1daf0*/  @!P3 LEA.HI.X R7, R15, R3, R27, 0x2, P5 ;  /* 0x000000030f07b211 */ /* 0x000fe200028f141b */
[----:B------:R-:W-:Y:S01]  /*1db00*/  VIADD R15, R156, 0x50 ;  /* 0x000000509c0f7836 */ /* 0x000fe20000000000 */
[----:B------:R-:W-:-:S03]  /*1db10*/  ISETP.GE.AND P5, PT, R12, UR4, PT ;  /* 0x000000040c007c0c */ /* 0x000fc6000bfa6270 */
[----:B------:R2:W-:Y:S01]  /*1db20*/  @!P3 ST.E.64 desc[UR54][R6.64], R108 ;  /* 0x0000006c0600b985 */ /* 0x0005e2000c101b36 */
[----:B------:R-:W-:Y:S02]  /*1db30*/  ISETP.GE.AND P3, PT, R15, UR4, PT ;  /* 0x000000040f007c0c */ /* 0x000fe4000bf66270 */
[----:B-1----:R-:W-:-:S04]  /*1db40*/  @!P0 LEA R4, P4, R25, R14, 0x2 ;  /* 0x0000000e19048211 */ /* 0x002fc800078810ff */
[----:B------:R-:W-:Y:S01]  /*1db50*/  @!P0 LEA.HI.X R5, R25, R3, R26, 0x2, P4 ;  /* 0x0000000319058211 */ /* 0x000fe200020f141a */
[C---:B------:R-:W-:Y:S02]  /*1db60*/  VIADD R26, R156.reuse, 0x38 ;  /* 0x000000389c1a7836 */ /* 0x040fe40000000000 */
[----:B------:R-:W-:Y:S02]  /*1db70*/  VIADD R25, R156, 0x58 ;  /* 0x000000589c197836 */ /* 0x000fe40000000000 */
[----:B------:R1:W-:Y:S01]  /*1db80*/  @!P0 ST.E.64 desc[UR54][R4.64], R112 ;  /* 0x0000007004008985 */ /* 0x0003e2000c101b36 */
[----:B--2---:R-:W-:Y:S02]  /*1db90*/  @!P1 LEA R6, P4, R13, R14, 0x2 ;  /* 0x0000000e0d069211 */ /* 0x004fe400078810ff */
[----:B------:R-:W-:Y:S02]  /*1dba0*/  SHF.R.S32.HI R26, RZ, 0x1f, R26 ;  /* 0x0000001fff1a7819 */ /* 0x000fe4000001141a */
[----:B------:R-:W-:-:S02]  /*1dbb0*/  SHF.R.S32.HI R20, RZ, 0x1f, R25 ;  /* 0x0000001fff147819 */ /* 0x000fc40000011419 */
[----:B------:R-:W-:Y:S01]  /*1dbc0*/  @!P1 LEA.HI.X R7, R13, R3, R26, 0x2, P4 ;  /* 0x000000030d079211 */ /* 0x000fe200020f141a */
[C---:B------:R-:W-:Y:S01]  /*1dbd0*/  VIADD R13, R156.reuse, 0x48 ;  /* 0x000000489c0d7836 */ /* 0x040fe20000000000 */
[----:B------:R-:W-:Y:S01]  /*1dbe0*/  ISETP.GE.AND P4, PT, R25, UR4, PT ;  /* 0x0000000419007c0c */ /* 0x000fe2000bf86270 */
[----:B------:R-:W-:Y:S02]  /*1dbf0*/  VIADD R26, R156, 0x50 ;  /* 0x000000509c1a7836 */ /* 0x000fe40000000000 */
[----:B------:R3:W-:Y:S01]  /*1dc00*/  @!P1 ST.E.64 desc[UR54][R6.64], R116 ;  /* 0x0000007406009985 */ /* 0x0007e2000c101b36 */
[----:B------:R-:W-:Y:S02]  /*1dc10*/  SHF.R.S32.HI R13, RZ, 0x1f, R13 ;  /* 0x0000001fff0d7819 */ /* 0x000fe4000001140d */
[----:B-1----:R-:W-:Y:S02]  /*1dc20*/  @!P2 LEA R4, P0, R11, R14, 0x2 ;  /* 0x0000000e0b04a211 */ /* 0x002fe400078010ff */
[----:B------:R-:W-:-:S02]  /*1dc30*/  SHF.R.S32.HI R26, RZ, 0x1f, R26 ;  /* 0x0000001fff1a7819 */ /* 0x000fc4000001141a */
[----:B------:R-:W-:Y:S02]  /*1dc40*/  @!P2 LEA.HI.X R5, R11, R3, R10, 0x2, P0 ;  /* 0x000000030b05a211 */ /* 0x000fe400000f140a */
[----:B------:R-:W-:-:S03]  /*1dc50*/  @!P5 LEA R10, P0, R12, R14, 0x2 ;  /* 0x0000000e0c0ad211 */ /* 0x000fc600078010ff */
[----:B------:R3:W-:Y:S01]  /*1dc60*/  @!P2 ST.E.64 desc[UR54][R4.64], R120 ;  /* 0x000000780400a985 */ /* 0x0007e2000c101b36 */
[----:B------:R-:W-:Y:S02]  /*1dc70*/  @!P5 LEA.HI.X R11, R12, R3, R13, 0x2, P0 ;  /* 0x000000030c0bd211 */ /* 0x000fe400000f140d */
[----:B------:R-:W-:-:S03]  /*1dc80*/  @!P3 LEA R12, P0, R15, R14, 0x2 ;  /* 0x0000000e0f0cb211 */ /* 0x000fc600078010ff */
[----:B------:R3:W-:Y:S01]  /*1dc90*/  @!P5 ST.E.64 desc[UR54][R10.64], R124 ;  /* 0x0000007c0a00d985 */ /* 0x0007e2000c101b36 */
[----:B------:R-:W-:Y:S02]  /*1dca0*/  @!P3 LEA.HI.X R13, R15, R3, R26, 0x2, P0 ;  /* 0x000000030f0db211 */ /* 0x000fe400000f141a */
[----:B------:R-:W-:-:S03]  /*1dcb0*/  @!P4 LEA R14, P0, R25, R14, 0x2 ;  /* 0x0000000e190ec211 */ /* 0x000fc600078010ff */
[----:B------:R3:W-:Y:S01]  /*1dcc0*/  @!P3 ST.E.64 desc[UR54][R12.64], R128 ;  /* 0x000000800c00b985 */ /* 0x0007e2000c101b36 */
[----:B------:R-:W-:-:S05]  /*1dcd0*/  @!P4 LEA.HI.X R15, R25, R3, R20, 0x2, P0 ;  /* 0x00000003190fc211 */ /* 0x000fca00000f1414 */
[----:B------:R3:W-:Y:S04]  /*1dce0*/  @!P4 ST.E.64 desc[UR54][R14.64], R132 ;  /* 0x000000840e00c985 */ /* 0x0007e8000c101b36 */
.L_x_1587:
[----:B------:R-:W-:Y:S05]  /*1dcf0*/  BSYNC B1 ;  /* 0x0000000000017941 */ /* 0x000fea0003800000 */
.L_x_1586:
[----:B------:R-:W-:-:S03]  /*1dd00*/  UMOV UR4, 0xffffffff ;  /* 0xffffffff00047882 */ /* 0x000fc60000000000 */
[----:B------:R-:W-:Y:S05]  /*1dd10*/  BRA.DIV UR4, `(.L_x_1588) ;  /* 0x000000a204647947 */ /* 0x000fea000b800000 */
[----:B-1----:R1:W4:Y:S04]  /*1dd20*/  SHFL.IDX PT, R3, R24, 0x1, 0x1c1f ;  /* 0x003c1f0018037f89 */ /* 0x00232800000e0000 */
[----:B--23--:R1:W2:Y:S02]  /*1dd30*/  SHFL.IDX PT, R14, R0, 0x1, 0x1c1f ;  /* 0x003c1f00000e7f89 */ /* 0x00c2a400000e0000 */
.L_x_1785:
[----:B------:R-:W-:-:S13]  /*1dd40*/  ISETP.GE.AND P0, PT, R9, R8, PT ;  /* 0x000000080900720c */ /* 0x000fda0003f06270 */
[----:B------:R-:W-:Y:S05]  /*1dd50*/  @P0 BRA `(.L_x_1584) ;  /* 0x0000001000200947 */ /* 0x000fea0003800000 */
[----:B------:R-:W-:Y:S01]  /*1dd60*/  ULDC UR4, c[0x0][0xac8] ;  /* 0x0002b20000047ab9 */ /* 0x000fe20000000800 */
[C---:B------:R-:W-:Y:S01]  /*1dd70*/  VIADD R12, R156.reuse, 0x8 ;  /* 0x000000089c0c7836 */ /* 0x040fe20000000000 */
[C---:B------:R-:W-:Y:S01]  /*1dd80*/  ISETP.GE.AND P3, PT, R156.reuse, UR4, PT ;  /* 0x000000049c007c0c */ /* 0x040fe2000bf66270 */
[C---:B------:R-:W-:Y:S01]  /*1dd90*/  VIADD R10, R156.reuse, 0x10 ;  /* 0x000000109c0a7836 */ /* 0x040fe20000000000 */
[----:B01----:R-:W-:Y:S01]  /*1dda0*/  SHF.R.S32.HI R0, RZ, 0x1f, R156 ;  /* 0x0000001fff007819 */ /* 0x003fe2000001149c */
[----:B------:R-:W-:Y:S01]  /*1ddb0*/  VIADD R15, R156, 0x18 ;  /* 0x000000189c0f7836 */ /* 0x000fe20000000000 */
[----:B------:R-:W-:Y:S01]  /*1ddc0*/  ISETP.GE.AND P4, PT, R12, UR4, PT ;  /* 0x000000040c007c0c */ /* 0x000fe2000bf86270 */
[----:B------:R-:W-:Y:S01]  /*1ddd0*/  VIADD R13, R156, 0x8 ;  /* 0x000000089c0d7836 */ /* 0x000fe20000000000 */
[----:B------:R-:W-:Y:S01]  /*1dde0*/  ISETP.GE.AND P1, PT, R10, UR4, PT ;  /* 0x000000040a007c0c */ /* 0x000fe2000bf26270 */
[C---:B------:R-:W-:Y:S01]  /*1ddf0*/  VIADD R11, R156.reuse, 0x10 ;  /* 0x000000109c0b7836 */ /* 0x040fe20000000000 */
[----:B------:R-:W-:Y:S01]  /*1de00*/  ISETP.GE.AND P2, PT, R15, UR4, PT ;  /* 0x000000040f007c0c */ /* 0x000fe2000bf46270 */
[C---:B------:R-:W-:Y:S01]  /*1de10*/  VIADD R20, R156.reuse, 0x20 ;  /* 0x000000209c147836 */ /* 0x040fe20000000000 */
[----:B------:R-:W-:Y:S01]  /*1de20*/  SHF.R.S32.HI R13, RZ, 0x1f, R13 ;  /* 0x0000001fff0d7819 */ /* 0x000fe2000001140d */
[C---:B------:R-:W-:Y:S01]  /*1de30*/  VIADD R21, R156.reuse, 0x30 ;  /* 0x000000309c157836 */ /* 0x040fe20000000000 */
[----:B------:R-:W-:Y:S01]  /*1de40*/  SHF.R.S32.HI R11, RZ, 0x1f, R11 ;  /* 0x0000001fff0b7819 */ /* 0x000fe2000001140b */
[C---:B------:R-:W-:Y:S01]  /*1de50*/  VIADD R25, R156.reuse, 0x18 ;  /* 0x000000189c197836 */ /* 0x040fe20000000000 */
[C---:B--2---:R-:W-:Y:S01]  /*1de60*/  @!P3 LEA R4, P0, R156.reuse, R14, 0x2 ;  /* 0x0000000e9c04b211 */ /* 0x044fe200078010ff */
[----:B------:R-:W-:-:S03]  /*1de70*/  VIADD R24, R156, 0x20 ;  /* 0x000000209c187836 */ /* 0x000fc60000000000 */
[CC--:B----4-:R-:W-:Y:S01]  /*1de80*/  @!P3 LEA.HI.X R5, R156.reuse, R3.reuse, R0, 0x2, P0 ;  /* 0x000000039c05b211 */ /* 0x0d0fe200000f1400 */
[----:B------:R-:W-:Y:S01]  /*1de90*/  VIADD R0, R156, 0x28 ;  /* 0x000000289c007836 */ /* 0x000fe20000000000 */
[-C--:B------:R-:W-:Y:S02]  /*1dea0*/  @!P4 LEA R6, P0, R12, R14.reuse, 0x2 ;  /* 0x0000000e0c06c211 */ /* 0x080fe400078010ff */
[----:B------:R-:W-:Y:S01]  /*1deb0*/  @!P1 LEA R8, P5, R10, R14, 0x2 ;  /* 0x0000000e0a089211 */ /* 0x000fe200078a10ff */
[----:B------:R-:W-:Y:S01]  /*1dec0*/  @!P3 ST.E.64 desc[UR54][R4.64], R90 ;  /* 0x0000005a0400b985 */ /* 0x000fe2000c101b36 */
[----:B------:R-:W-:Y:S02]  /*1ded0*/  ISETP.GE.AND P3, PT, R20, UR4, PT ;  /* 0x0000000414007c0c */ /* 0x000fe4000bf66270 */
[-C--:B------:R-:W-:Y:S02]  /*1dee0*/  @!P4 LEA.HI.X R7, R12, R3.reuse, R13, 0x2, P0 ;  /* 0x000000030c07c211 */ /* 0x080fe400000f140d */
[----:B------:R-:W-:-:S02]  /*1def0*/  @!P1 LEA.HI.X R9, R10, R3, R11, 0x2, P5 ;  /* 0x000000030a099211 */ /* 0x000fc400028f140b */
[----:B------:R-:W-:Y:S01]  /*1df00*/  SHF.R.S32.HI R25, RZ, 0x1f, R25 ;  /* 0x0000001fff197819 */ /* 0x000fe20000011419 */
[----:B------:R0:W-:Y:S01]  /*1df10*/  @!P4 ST.E.64 desc[UR54][R6.64], R94 ;  /* 0x0000005e0600c985 */ /* 0x0001e2000c101b36 */
[-C--:B------:R-:W-:Y:S02]  /*1df20*/  @!P2 LEA R10, P4, R15, R14.reuse, 0x2 ;  /* 0x0000000e0f0aa211 */ /* 0x080fe400078810ff */
[----:B------:R-:W-:Y:S01]  /*1df30*/  ISETP.GE.AND P0, PT, R0, UR4, PT ;  /* 0x0000000400007c0c */ /* 0x000fe2000bf06270 */
[----:B------:R1:W-:Y:S01]  /*1df40*/  @!P1 ST.E.64 desc[UR54][R8.64], R98 ;  /* 0x0000006208009985 */ /* 0x0003e2000c101b36 */
[----:B------:R-:W-:Y:S02]  /*1df50*/  ISETP.GE.AND P1, PT, R21, UR4, PT ;  /* 0x0000000415007c0c */ /* 0x000fe4000bf26270 */
[----:B------:R-:W-:Y:S02]  /*1df60*/  @!P3 LEA R12, P5, R20, R14, 0x2 ;  /* 0x0000000e140cb211 */ /* 0x000fe400078a10ff */
[----:B------:R-:W-:-:S02]  /*1df70*/  SHF.R.S32.HI R24, RZ, 0x1f, R24 ;  /* 0x0000001fff187819 */ /* 0x000fc40000011418 */
[-C--:B------:R-:W-:Y:S01]  /*1df80*/  @!P2 LEA.HI.X R11, R15, R3.reuse, R25, 0x2, P4 ;  /* 0x000000030f0ba211 */ /* 0x080fe200020f1419 */
[----:B------:R-:W-:Y:S01]  /*1df90*/  VIADD R15, R156, 0x38 ;  /* 0x000000389c0f7836 */ /* 0x000fe20000000000 */
[----:B------:R-:W-:Y:S01]  /*1dfa0*/  @!P3 LEA.HI.X R13, R20, R3, R24, 0x2, P5 ;  /* 0x00000003140db211 */ /* 0x000fe200028f1418 */
[C---:B------:R-:W-:Y:S02]  /*1dfb0*/  VIADD R25, R156.reuse, 0x30 ;  /* 0x000000309c197836 */ /* 0x040fe40000000000 */
[C---:B------:R-:W-:Y:S01]  /*1dfc0*/  VIADD R24, R156.reuse, 0x28 ;  /* 0x000000289c187836 */ /* 0x040fe20000000000 */
[----:B------:R2:W-:Y:S01]  /*1dfd0*/  @!P2 ST.E.64 desc[UR54][R10.64], R102 ;  /* 0x000000660a00a985 */ /* 0x0005e2000c101b36 */
[----:B------:R-:W-:Y:S01]  /*1dfe0*/  ISETP.GE.AND P2, PT, R15, UR4, PT ;  /* 0x000000040f007c0c */ /* 0x000fe2000bf46270 */
[----:B------:R-:W-:Y:S01]  /*1dff0*/  VIADD R20, R156, 0x40 ;  /* 0x000000409c147836 */ /* 0x000fe20000000000 */
[----:B------:R-:W-:Y:S01]  /*1e000*/  SHF.R.S32.HI R25, RZ, 0x1f, R25 ;  /* 0x0000001fff197819 */ /* 0x000fe20000011419 */
[----:B------:R3:W-:Y:S01]  /*1e010*/  @!P3 ST.E.64 desc[UR54][R12.64], R106 ;  /* 0x0000006a0c00b985 */ /* 0x0007e2000c101b36 */
[----:B0-----:R-:W-:-:S02]  /*1e020*/  @!P1 LEA R6, P5, R21, R14, 0x2 ;  /* 0x0000000e15069211 */ /* 0x001fc400078a10ff */
[-C--:B------:R-:W-:Y:S02]  /*1e030*/  @!P0 LEA R4, P4, R0, R14.reuse, 0x2 ;  /* 0x0000000e00048211 */ /* 0x080fe400078810ff */
[----:B------:R-:W-:Y:S02]  /*1e040*/  SHF.R.S32.HI R24, RZ, 0x1f, R24 ;  /* 0x0000001fff187819 */ /* 0x000fe40000011418 */
[-C--:B------:R-:W-:Y:S01]  /*1e050*/  @!P1 LEA.HI.X R7, R21, R3.reuse, R25, 0x2, P5 ;  /* 0x0000000315079211 */ /* 0x080fe200028f1419 */
[----:B------:R-:W-:Y:S01]  /*1e060*/  VIADD R21, R156, 0x38 ;  /* 0x000000389c157836 */ /* 0x000fe20000000000 */
[----:B------:R-:W-:Y:S01]  /*1e070*/  @!P0 LEA.HI.X R5, R0, R3, R24, 0x2, P4 ;  /* 0x0000000300058211 */ /* 0x000fe200020f1418 */
[----:B------:R-:W-:Y:S01]  /*1e080*/  VIADD R24, R156, 0x48 ;  /* 0x000000489c187836 */ /* 0x000fe20000000000 */
[----:B------:R-:W-:Y:S01]  /*1e090*/  ISETP.GE.AND P4, PT, R20, UR4, PT ;  /* 0x0000000414007c0c */ /* 0x000fe2000bf86270 */
[C---:B------:R-:W-:Y:S01]  /*1e0a0*/  VIADD R0, R156.reuse, 0x50 ;  /* 0x000000509c007836 */ /* 0x040fe20000000000 */
[----:B------:R-:W-:Y:S01]  /*1e0b0*/  SHF.R.S32.HI R21, RZ, 0x1f, R21 ;  /* 0x0000001fff157819 */ /* 0x000fe20000011415 */
[----:B------:R0:W-:Y:S01]  /*1e0c0*/  @!P0 ST.E.64 desc[UR54][R4.64], R110 ;  /* 0x0000006e04008985 */ /* 0x0001e2000c101b36 */
[----:B-1----:R-:W-:Y:S01]  /*1e0d0*/  @!P2 LEA R8, P5, R15, R14, 0x2 ;  /* 0x0000000e0f08a211 */ /* 0x002fe200078a10ff */
[----:B------:R-:W-:Y:S01]  /*1e0e0*/  VIADD R25, R156, 0x48 ;  /* 0x000000489c197836 */ /* 0x000fe20000000000 */
[----:B------:R-:W-:Y:S01]  /*1e0f0*/  ISETP.GE.AND P3, PT, R24, UR4, PT ;  /* 0x0000000418007c0c */ /* 0x000fe2000bf66270 */
[----:B------:R0:W-:Y:S01]  /*1e100*/  @!P1 ST.E.64 desc[UR54][R6.64], R114 ;  /* 0x0000007206009985 */ /* 0x0001e2000c101b36 */
[----:B------:R-:W-:-:S02]  /*1e110*/  ISETP.GE.AND P0, PT, R0, UR4, PT ;  /* 0x0000000400007c0c */ /* 0x000fc4000bf06270 */
[----:B------:R-:W-:Y:S01]  /*1e120*/  @!P2 LEA.HI.X R9, R15, R3, R21, 0x2, P5 ;  /* 0x000000030f09a211 */ /* 0x000fe200028f1415 */
[C---:B------:R-:W-:Y:S01]  /*1e130*/  VIADD R21, R156.reuse, 0x40 ;  /* 0x000000409c157836 */ /* 0x040fe20000000000 */
[----:B------:R-:W-:Y:S01]  /*1e140*/  SHF.R.S32.HI R25, RZ, 0x1f, R25 ;  /* 0x0000001fff197819 */ /* 0x000fe20000011419 */
[----:B------:R-:W-:Y:S01]  /*1e150*/  VIADD R15, R156, 0x50 ;  /* 0x000000509c0f7836 */ /* 0x000fe20000000000 */
[-C--:B--2---:R-:W-:Y:S01]  /*1e160*/  @!P4 LEA R10, P1, R20, R14.reuse, 0x2 ;  /* 0x0000000e140ac211 */ /* 0x084fe200078210ff */
[----:B------:R0:W-:Y:S01]  /*1e170*/  @!P2 ST.E.64 desc[UR54][R8.64], R118 ;  /* 0x000000760800a985 */ /* 0x0001e2000c101b36 */
[----:B------:R-:W-:Y:S02]  /*1e180*/  SHF.R.S32.HI R21, RZ, 0x1f, R21 ;  /* 0x0000001fff157819 */ /* 0x000fe40000011415 */
[----:B------:R-:W-:Y:S02]  /*1e190*/  SHF.R.S32.HI R15, RZ, 0x1f, R15 ;  /* 0x0000001fff0f7819 */ /* 0x000fe4000001140f */
[----:B---3--:R-:W-:-:S02]  /*1e1a0*/  @!P3 LEA R12, P5, R24, R14, 0x2 ;  /* 0x0000000e180cb211 */ /* 0x008fc400078a10ff */
[-C--:B------:R-:W-:Y:S02]  /*1e1b0*/  @!P4 LEA.HI.X R11, R20, R3.reuse, R21, 0x2, P1 ;  /* 0x00000003140bc211 */ /* 0x080fe400008f1415 */
[----:B------:R-:W-:Y:S02]  /*1e1c0*/  @!P0 LEA R20, P1, R0, R14, 0x2 ;  /* 0x0000000e00148211 */ /* 0x000fe400078210ff */
[-C--:B------:R-:W-:Y:S01]  /*1e1d0*/  @!P3 LEA.HI.X R13, R24, R3.reuse, R25, 0x2, P5 ;  /* 0x00000003180db211 */ /* 0x080fe200028f1419 */
[----:B------:R-:W-:Y:S01]  /*1e1e0*/  VIADD R24, R156, 0x58 ;  /* 0x000000589c187836 */ /* 0x000fe20000000000 */
[----:B------:R-:W-:Y:S01]  /*1e1f0*/  @!P0 LEA.HI.X R21, R0, R3, R15, 0x2, P1 ;  /* 0x0000000300158211 */ /* 0x000fe200008f140f */
[----:B------:R0:W-:Y:S04]  /*1e200*/  @!P4 ST.E.64 desc[UR54][R10.64], R122 ;  /* 0x0000007a0a00c985 */ /* 0x0001e8000c101b36 */
[----:B------:R0:W-:Y:S04]  /*1e210*/  @!P3 ST.E.64 desc[UR54][R12.64], R126 ;  /* 0x0000007e0c00b985 */ /* 0x0001e8000c101b36 */
[----:B------:R0:W-:Y:S01]  /*1e220*/  @!P0 ST.E.64 desc[UR54][R20.64], R130 ;  /* 0x0000008214008985 */ /* 0x0001e2000c101b36 */
[----:B------:R-:W-:-:S13]  /*1e230*/  ISETP.GE.AND P0, PT, R24, UR4, PT ;  /* 0x0000000418007c0c */ /* 0x000fda000bf06270 */
[----:B0-----:R-:W-:Y:S05]  /*1e240*/  @P0 BRA `(.L_x_1584) ;  /* 0x0000000800e40947 */ /* 0x001fea0003800000 */
[----:B------:R-:W-:Y:S02]  /*1e250*/  LEA R14, P0, R24, R14, 0x2 ;  /* 0x0000000e180e7211 */ /* 0x000fe400078010ff */
[----:B------:R-:W-:-:S04]  /*1e260*/  SHF.R.S32.HI R0, RZ, 0x1f, R24 ;  /* 0x0000001fff007819 */ /* 0x000fc80000011418 */
[----:B------:R-:W-:-:S05]  /*1e270*/  LEA.HI.X R15, R24, R3, R0, 0x2, P0 ;  /* 0x00000003180f7211 */ /* 0x000fca00000f1400 */
[----:B------:R0:W-:Y:S01]  /*1e280*/  ST.E.64 desc[UR54][R14.64], R134 ;  /* 0x000000860e007985 */ /* 0x0001e2000c101b36 */
[----:B------:R-:W-:Y:S05]  /*1e290*/  BRA `(.L_x_1584) ;  /* 0x0000000800d07947 */ /* 0x000fea0003800000 */
.L_x_1577:
[----:B------:R-:W3:Y:S01]  /*1e2a0*/  LDL R0, [R1+0xac] ;  /* 0x0000ac0001007983 */ /* 0x000ee20000100800 */
[----:B------:R-:W-:Y:S01]  /*1e2b0*/  ULDC.64 UR4, c[0x0][0xc08] ;  /* 0x0003020000047ab9 */ /* 0x000fe20000000a00 */
[----:B------:R-:W3:Y:S01]  /*1e2c0*/  LDC.64 R4, c[0x0][0xc00] ;  /* 0x00030000ff047b82 */ /* 0x000ee20000000a00 */
[----:B------:R-:W-:Y:S01]  /*1e2d0*/  ISETP.NE.U32.AND P0, PT, RZ, UR4, PT ;  /* 0x00000004ff007c0c */ /* 0x000fe2000bf05070 */
[----:B------:R-:W4:Y:S01]  /*1e2e0*/  LDL R8, [R1+0xa8] ;  /* 0x0000a80001087983 */ /* 0x000f220000100800 */
[----:B------:R-:W-:Y:S02]  /*1e2f0*/  IMAD.MOV.U32 R3, RZ, RZ, RZ ;  /* 0x000000ffff037224 */ /* 0x000fe400078e00ff */
[----:B------:R-:W-:Y:S01]  /*1e300*/  ISETP.NE.AND.EX P1, PT, RZ, UR5, PT, P0 ;  /* 0x00000005ff007c0c */ /* 0x000fe2000bf25300 */
[----:B------:R-:W-:Y:S02]  /*1e310*/  ULDC.64 UR4, c[0x0][0xc00] ;  /* 0x0003000000047ab9 */ /* 0x000fe40000000a00 */
[----:B------:R-:W-:-:S04]  /*1e320*/  ISETP.NE.U32.AND P0, PT, RZ, UR4, PT ;  /* 0x00000004ff007c0c */ /* 0x000fc8000bf05070 */
[----:B------:R-:W-:-:S06]  /*1e330*/  ISETP.NE.AND.EX P0, PT, RZ, UR5, PT, P0 ;  /* 0x00000005ff007c0c */ /* 0x000fcc000bf05300 */
[----:B------:R-:W2:Y:S01]  /*1e340*/  @P1 LDC.64 R6, c[0x0][0xc08] ;  /* 0x00030200ff061b82 */ /* 0x000ea20000000a00 */
[----:B------:R-:W-:Y:S02]  /*1e350*/  ULDC UR4, c[0x0][0xa88] ;  /* 0x0002a20000047ab9 */ /* 0x000fe40000000800 */
[----:B------:R-:W-:Y:S01]  /*1e360*/  IMAD.U32 R20, RZ, RZ, UR4 ;  /* 0x00000004ff147e24 */ /* 0x000fe2000f8e00ff */
[----:B------:R-:W0:Y:S01]  /*1e370*/  S2R R9, SR_TID.X ;  /* 0x0000000000097919 */ /* 0x000e220000002100 */
[----:B---3--:R-:W-:-:S04]  /*1e380*/  IMAD.WIDE R4, R0, 0x4, R4 ;  /* 0x0000000400047825 */ /* 0x008fc800078e0204 */
[----:B--2---:R-:W-:Y:S01]  /*1e390*/  @P1 IMAD.WIDE R6, R0, 0x4, R6 ;  /* 0x0000000400061825 */ /* 0x004fe200078e0206 */
[----:B------:R2:W5:Y:S04]  /*1e3a0*/  @P0 LDG.E R3, desc[UR54][R4.64] ;  /* 0x0000003604030981 */ /* 0x000568000c1e1900 */
[----:B------:R2:W5:Y:S01]  /*1e3b0*/  @P1 LDG.E R20, desc[UR54][R6.64] ;  /* 0x0000003606141981 */ /* 0x000562000c1e1900 */
[----:B----4-:R-:W-:Y:S01]  /*1e3c0*/  ISETP.NE.AND P2, PT, R8, RZ, PT ;  /* 0x000000ff0800720c */ /* 0x010fe20003f45270 */
[----:B0-----:R-:W-:Y:S01]  /*1e3d0*/  VIADD R30, R9, 0xffffff80 ;  /* 0xffffff80091e7836 */ /* 0x001fe20000000000 */
[----:B------:R-:W-:-:S04]  /*1e3e0*/  SHF.R.S32.HI R28, RZ, 0x1f, R0 ;  /* 0x0000001fff1c7819 */ /* 0x000fc80000011400 */
[----:B------:R-:W-:-:S07]  /*1e3f0*/  ISETP.GT.AND P3, PT, R30, 0xbf, PT ;  /* 0x000000bf1e00780c */ /* 0x000fce0003f64270 */
[----:B------:R-:W0:Y:S02]  /*1e400*/  @!P2 LDC R8, c[0x0][0xad4] ;  /* 0x0002b500ff08ab82 */ /* 0x000e240000000800 */
[----:B0-----:R2:W-:Y:S01]  /*1e410*/  @!P2 STL [R1+0xa8], R8 ;  /* 0x0000a8080100a387 */ /* 0x0015e20000100800 */
[----:B------:R-:W-:Y:S01]  /*1e420*/  ISETP.GT.AND P2, PT, R8, 0x1, PT ;  /* 0x000000010800780c */ /* 0x000fe20003f44270 */
[----:B------:R-:W-:-:S12]  /*1e430*/  @P1 BRA `(.L_x_1589) ;  /* 0x0000000000101947 */ /* 0x000fd80003800000 */
[----:B------:R-:W-:Y:S05]  /*1e440*/  @!P0 BRA `(.L_x_1589) ;  /* 0x00000000000c8947 */ /* 0x000fea0003800000 */
[----:B--2---:R-:W2:Y:S04]  /*1e450*/  LDG.E R7, desc[UR54][R4.64] ;  /* 0x0000003604077981 */ /* 0x004ea8000c1e1900 */
[----:B-----5:R-:W2:Y:S02]  /*1e460*/  LDG.E R20, desc[UR54][R4.64+0x4] ;  /* 0x0000043604147981 */ /* 0x020ea4000c1e1900 */
[----:B--2---:R-:W-:-:S07]  /*1e470*/  IMAD.IADD R20, R20, 0x1, -R7 ;  /* 0x0000000114147824 */ /* 0x004fce00078e0a07 */
.L_x_1589:
[----:B------:R-:W-:Y:S01]  /*1e480*/  BSSY B1, `(.L_x_1590) ;  /* 0x0000037000017945 */ /* 0x000fe20003800000 */
[----:B------:R-:W-:Y:S02]  /*1e490*/  SEL R29, R0, RZ, !P0 ;  /* 0x000000ff001d7207 */ /* 0x000fe40004000000 */
[----:B------:R-:W-:Y:S02]  /*1e4a0*/  SEL R28, R28, RZ, !P0 ;  /* 0x000000ff1c1c7207 */ /* 0x000fe40004000000 */
[----:B-----5:R-:W-:Y:S01]  /*1e4b0*/  SHF.R.S32.HI R26, RZ, 0x1f, R3 ;  /* 0x0000001fff1a7819 */ /* 0x020fe20000011403 */
[----:B------:R-:W-:Y:S06]  /*1e4c0*/  @P3 BRA `(.L_x_1591) ;  /* 0x0000000000c83947 */ /* 0x000fec0003800000 */
[----:B--2---:R-:W2:Y:S01]  /*1e4d0*/  LDL R4, [R1+0x5c] ;  /* 0x00005c0001047983 */ /* 0x004ea20000100800 */
[----:B------:R-:W0:Y:S02]  /*1e4e0*/  LDC R37, c[0x0][0xbe8] ;  /* 0x0002fa00ff257b82 */ /* 0x000e240000000800 */
[----:B0-----:R-:W-:Y:S01]  /*1e4f0*/  IMAD R0, R20, R37, RZ ;  /* 0x0000002514007224 */ /* 0x001fe200078e02ff */
[----:B--2---:R-:W-:-:S04]  /*1e500*/  IADD3 R31, R4, -0x80, R9 ;  /* 0xffffff80041f7810 */ /* 0x004fc80007ffe009 */
[----:B------:R-:W-:-:S13]  /*1e510*/  ISETP.GE.AND P0, PT, R31, R0, PT ;  /* 0x000000001f00720c */ /* 0x000fda0003f06270 */
[----:B------:R-:W-:Y:S05]  /*1e520*/  @P0 BRA `(.L_x_1591) ;  /* 0x0000000000b00947 */ /* 0x000fea0003800000 */
[----:B-1----:R-:W2:Y:S01]  /*1e530*/  LDL.LU R32, [R1+0xb0] ;  /* 0x0000b00001207983 */ /* 0x002ea20000300800 */
[----:B------:R-:W-:Y:S01]  /*1e540*/  IMAD.MOV.U32 R24, RZ, RZ, 0x9b8 ;  /* 0x000009b8ff187424 */ /* 0x000fe200078e00ff */
[----:B------:R-:W-:Y:S01]  /*1e550*/  ISETP.GT.AND P0, PT, R8, 0x1, PT ;  /* 0x000000010800780c */ /* 0x000fe20003f04270 */
[----:B------:R-:W0:Y:S01]  /*1e560*/  LDC.64 R4, c[0x0][0xba8] ;  /* 0x0002ea00ff047b82 */ /* 0x000e220000000a00 */
[----:B------:R-:W-:Y:S01]  /*1e570*/  ISETP.NE.AND P1, PT, R37, 0x1, PT ;  /* 0x000000012500780c */ /* 0x000fe20003f25270 */
[----:B------:R-:W-:Y:S01]  /*1e580*/  IMAD.MOV.U32 R21, RZ, RZ, R31 ;  /* 0x000000ffff157224 */ /* 0x000fe200078e001f */
[----:B------:R-:W-:-:S05]  /*1e590*/  SEL R24, R24, 0x978, P0 ;  /* 0x0000097818187807 */ /* 0x000fca0000000000 */
[----:B------:R-:W1:Y:S08]  /*1e5a0*/  LDC.64 R12, c[0x0][R24+0x220] ;  /* 0x00008800180c7b82 */ /* 0x000e700000000a00 */
[----:B------:R-:W3:Y:S08]  /*1e5b0*/  LDC.64 R14, c[0x0][R24+0x218] ;  /* 0x00008600180e7b82 */ /* 0x000ef00000000a00 */
[----:B------:R-:W4:Y:S08]  /*1e5c0*/  LDC.64 R8, c[0x0][R24+0x228] ;  /* 0x00008a0018087b82 */ /* 0x000f300000000a00 */
[----:B------:R-:W5:Y:S08]  /*1e5d0*/  @P1 LDC R0, c[0x0][0xbec] ;  /* 0x0002fb00ff001b82 */ /* 0x000f700000000800 */
[----:B------:R-:W4:Y:S08]  /*1e5e0*/  LDC.64 R6, c[0x0][R24+0x210] ;  /* 0x0000840018067b82 */ /* 0x000f300000000a00 */
[----:B------:R-:W4:Y:S01]  /*1e5f0*/  @P1 LDC R27, c[0x0][0xbf0] ;  /* 0x0002fc00ff1b1b82 */ /* 0x000f220000000800 */
[----:B-----5:R-:W-:-:S07]  /*1e600*/  @P1 IMAD.HI.U32 R0, R31, R0, RZ ;  /* 0x000000001f001227 */ /* 0x020fce00078e00ff */
[----:B0-----:R-:W0:Y:S01]  /*1e610*/  @!P0 LDC R4, c[0x0][0xb50] ;  /* 0x0002d400ff048b82 */ /* 0x001e220000000800 */
[-C--:B-1----:R-:W-:Y:S02]  /*1e620*/  IMAD R13, R13, R29.reuse, RZ ;  /* 0x0000001d0d0d7224 */ /* 0x082fe400078e02ff */
[----:B------:R-:W-:-:S05]  /*1e630*/  IMAD.WIDE.U32 R10, R12, R29, RZ ;  /* 0x0000001d0c0a7225 */ /* 0x000fca00078e00ff */
[----:B------:R-:W1:Y:S01]  /*1e640*/  @!P0 LDC R5, c[0x0][0xb54] ;  /* 0x0002d500ff058b82 */ /* 0x000e620000000800 */
[-C--:B---3--:R-:W-:Y:S02]  /*1e650*/  IMAD R25, R15, R155.reuse, RZ ;  /* 0x0000009b0f197224 */ /* 0x088fe400078e02ff */
[----:B------:R-:W-:Y:S01]  /*1e660*/  IMAD.WIDE.U32 R14, R14, R155, RZ ;  /* 0x0000009b0e0e7225 */ /* 0x000fe200078e00ff */
[----:B----4-:R-:W-:-:S03]  /*1e670*/  @P1 SHF.R.U32.HI R21, RZ, R27, R0 ;  /* 0x0000001bff151219 */ /* 0x010fc60000011600 */
        /* <DEDUP_REMOVED lines=23> */
.L_x_1591:
[----:B------:R-:W-:Y:S05]  /*1e7f0*/  BSYNC B1 ;  /* 0x0000000000017941 */ /* 0x000fea0003800000 */
.L_x_1590:
[----:B------:R-:W-:Y:S05]  /*1e800*/  @P2 BRA `(.L_x_1584) ;  /* 0x0000000400742947 */ /* 0x000fea0003800000 */
[----:B------:R-:W3:Y:S01]  /*1e810*/  LDL R27, [R1+0x5c] ;  /* 0x00005c00011b7983 */ /* 0x000ee20000100800 */
[----:B------:R-:W4:Y:S01]  /*1e820*/  LDC R21, c[0x0][0xbe8] ;  /* 0x0002fa00ff157b82 */ /* 0x000f220000000800 */
[----:B0-2---:R-:W-:Y:S01]  /*1e830*/  SHF.R.S32.HI R5, RZ, 0x1f, R30 ;  /* 0x0000001fff057819 */ /* 0x005fe2000001141e */
        /* <DEDUP_REMOVED lines=14> */
[----:B----4-:R-:W-:-:S03]  /*1e920*/  ISETP.NE.AND P0, PT, R21, 0x1, PT ;  /* 0x000000011500780c */ /* 0x010fc60003f05270 */
[----:B------:R-:W-:Y:S01]  /*1e930*/  IMAD R5, R155, UR5, R5 ;  /* 0x000000059b057c24 */ /* 0x000fe2000f8e0205 */
[----:B------:R-:W-:Y:S01]  /*1e940*/  ULDC.64 UR4, c[0x0][0xae0] ;  /* 0x0002b80000047ab9 */ /* 0x000fe20000000a00 */
[C---:B------:R-:W-:Y:S02]  /*1e950*/  IMAD R7, R29.reuse, UR7, R6 ;  /* 0x000000071d077c24 */ /* 0x040fe4000f8e0206 */
[----:B------:R-:W-:-:S04]  /*1e960*/  IMAD.WIDE.U32 R4, R29, UR6, R4 ;  /* 0x000000061d047c25 */ /* 0x000fc8000f8e0004 */
[----:B------:R-:W-:Y:S02]  /*1e970*/  IMAD.IADD R5, R5, 0x1, R7 ;  /* 0x0000000105057824 */ /* 0x000fe400078e0207 */
[----:B------:R-:W0:Y:S08]  /*1e980*/  @P0 LDC R8, c[0x0][0xbec] ;  /* 0x0002fb00ff080b82 */ /* 0x000e300000000800 */
[----:B------:R-:W2:Y:S01]  /*1e990*/  @P0 LDC R11, c[0x0][0xbf0] ;  /* 0x0002fc00ff0b0b82 */ /* 0x000ea20000000800 */
[----:B---3--:R-:W-:-:S04]  /*1e9a0*/  IMAD.IADD R9, R27, 0x1, R0 ;  /* 0x000000011b097824 */ /* 0x008fc800078e0200 */
[----:B0-----:R-:W-:-:S04]  /*1e9b0*/  @P0 IMAD.HI.U32 R0, R9, R8, RZ ;  /* 0x0000000809000227 */ /* 0x001fc800078e00ff */
[----:B------:R-:W-:Y:S01]  /*1e9c0*/  IMAD.MOV.U32 R3, RZ, RZ, R9 ;  /* 0x000000ffff037224 */ /* 0x000fe200078e0009 */
[----:B--2---:R-:W-:-:S04]  /*1e9d0*/  @P0 SHF.R.U32.HI R3, RZ, R11, R0 ;  /* 0x0000000bff030219 */ /* 0x004fc80000011600 */
        /* <DEDUP_REMOVED lines=25> */
.L_x_1788:
[----:B------:R-:W-:Y:S01]  /*1eb70*/  IMAD R21, R20, R21, RZ ;  /* 0x0000001514157224 */ /* 0x000fe200078e02ff */
[----:B------:R-:W-:Y:S01]  /*1eb80*/  BSSY B1, `(.L_x_1593) ;  /* 0x0000011000017945 */ /* 0x000fe20003800000 */
[----:B------:R-:W-:-:S05]  /*1eb90*/  IMAD.IADD R6, R25, 0x1, R27 ;  /* 0x0000000119067824 */ /* 0x000fca00078e021b */
        /* <DEDUP_REMOVED lines=15> */
.L_x_1594:
[----:B------:R-:W-:Y:S05]  /*1ec90*/  BSYNC B1 ;  /* 0x0000000000017941 */ /* 0x000fea0003800000 */
.L_x_1593:
[----:B------:R-:W-:-:S03]  /*1eca0*/  UMOV UR4, 0xffffffff ;  /* 0xffffffff00047882 */ /* 0x000fc60000000000 */
[----:B------:R-:W-:Y:S05]  /*1ecb0*/  BRA.DIV UR4, `(.L_x_1595) ;  /* 0x0000009204f87947 */ /* 0x000fea000b800000 */
[----:B--2---:R2:W0:Y:S04]  /*1ecc0*/  SHFL.IDX PT, R3, R4, 0x1, 0x1c1f ;  /* 0x003c1f0004037f89 */ /* 0x00442800000e0000 */
[----:B---34-:R2:W3:Y:S02]  /*1ecd0*/  SHFL.IDX PT, R14, R0, 0x1, 0x1c1f ;  /* 0x003c1f00000e7f89 */ /* 0x0184e400000e0000 */
.L_x_1792:
        /* <DEDUP_REMOVED lines=16> */
.L_x_1584:
[----:B------:R-:W-:Y:S05]  /*1ede0*/  BSYNC B0 ;  /* 0x0000000000007941 */ /* 0x000fea0003800000 */
.L_x_1576:
[----:B------:R-:W-:Y:S02]  /*1edf0*/  ULDC UR4, c[0x0][0xc3c] ;  /* 0x00030f0000047ab9 */ /* 0x000fe40000000800 */
[----:B-1----:R-:W-:-:S13]  /*1ee00*/  ISETP.GE.AND P0, PT, R35, UR4, PT ;  /* 0x0000000423007c0c */ /* 0x002fda000bf06270 */
[----:B------:R-:W-:Y:S05]  /*1ee10*/  @!P0 BRA `(.L_x_1596) ;  /* 0xfffffe2400c88947 */ /* 0x000fea000383ffff */
[----:B------:R-:W-:Y:S05]  /*1ee20*/  BRA `(.L_x_1369) ;  /* 0x0000008000687947 */ /* 0x000fea0003800000 */
.L_x_1367:
        /* <DEDUP_REMOVED lines=16> */
.L_x_1597:
        /* <DEDUP_REMOVED lines=44> */
.L_x_1601:
[----:B------:R-:W0:Y:S01]  /*1f1f0*/  LDC R2, c[0x0][0xc3c] ;  /* 0x00030f00ff027b82 */ /* 0x000e220000000800 */
[----:B------:R-:W-:Y:S01]  /*1f200*/  UIADD3 UR4, UR4, 0x1f, URZ ;  /* 0x0000001f04047890 */ /* 0x000fe2000fffe03f */
[----:B------:R-:W-:Y:S02]  /*1f210*/  ULDC UR7, c[0x0][0xc3c] ;  /* 0x00030f0000077ab9 */ /* 0x000fe40000000800 */
[----:B------:R-:W-:-:S03]  /*1f220*/  IMAD.U32 R27, RZ, RZ, UR7 ;  /* 0x00000007ff1b7e24 */ /* 0x000fc6000f8e00ff */
[----:B0-----:R-:W-:-:S13]  /*1f230*/  ISETP.LE.AND P6, PT, R2, UR4, PT ;  /* 0x0000000402007c0c */ /* 0x001fda000bfc3270 */
[----:B------:R-:W-:Y:S05]  /*1f240*/  @P6 BRA `(.L_x_1600) ;  /* 0x0000000800ac6947 */ /* 0x000fea0003800000 */
[----:B------:R-:W-:Y:S02]  /*1f250*/  VIADD R9, R0, UR4 ;  /* 0x0000000400097c36 */ /* 0x000fe40008000000 */
[----:B------:R-:W-:Y:S02]  /*1f260*/  IMAD.MOV.U32 R25, RZ, RZ, RZ ;  /* 0x000000ffff197224 */ /* 0x000fe400078e00ff */
[----:B------:R-:W-:Y:S01]  /*1f270*/  IMAD.MOV.U32 R6, RZ, RZ, RZ ;  /* 0x000000ffff067224 */ /* 0x000fe200078e00ff */
[----:B------:R-:W-:-:S13]  /*1f280*/  ISETP.GE.OR P6, PT, R9, R2, !P0 ;  /* 0x000000020900720c */ /* 0x000fda00047c6670 */
[----:B------:R-:W0:Y:S08]  /*1f290*/  @!P6 LDC.64 R4, c[0x0][0xc80] ;  /* 0x00032000ff04eb82 */ /* 0x000e300000000a00 */
[----:B------:R-:W1:Y:S01]  /*1f2a0*/  @!P6 LDC.64 R2, c[0x0][0xc78] ;  /* 0x00031e00ff02eb82 */ /* 0x000e620000000a00 */
[----:B0-----:R-:W-:-:S05]  /*1f2b0*/  @!P6 IMAD.WIDE R4, R9, 0x4, R4 ;  /* 0x000000040904e825 */ /* 0x001fca00078e0204 */
[----:B------:R-:W2:Y:S01]  /*1f2c0*/  @!P6 LDG.E R25, desc[UR54][R4.64] ;  /* 0x000000360419e981 */ /* 0x000ea2000c1e1900 */
[----:B-1----:R-:W-:-:S05]  /*1f2d0*/  @!P6 IMAD.WIDE R2, R9, 0x4, R2 ;  /* 0x000000040902e825 */ /* 0x002fca00078e0202 */
        /* <DEDUP_REMOVED lines=22> */
.L_x_1599:
        /* <DEDUP_REMOVED lines=11> */
[----:B------:R-:W-:-:S05]  /*1f4f0*/  VIADD R3, R27, 0xffffffff ;  /* 0xffffffff1b037836 */ /* 0x000fca0000000000 */
[----:B------:R0:W1:Y:S02]  /*1f500*/  SHFL.IDX PT, R24, R2, R3, 0x1f ;  /* 0x00001f0302187589 */ /* 0x00006400000e0000 */
.L_x_1602:
[----:B-1----:R-:W-:Y:S02]  /*1f510*/  IMAD R24, R24, UR5, R5 ;  /* 0x0000000518187c24 */ /* 0x002fe4000f8e0205 */
[----:B------:R-:W-:-:S03]  /*1f520*/  VIADD R27, R27, UR4 ;  /* 0x000000041b1b7c36 */ /* 0x000fc60008000000 */
[----:B------:R-:W-:Y:S01]  /*1f530*/  IADD3 R4, -R24, UR6, RZ ;  /* 0x0000000618047c10 */ /* 0x000fe2000fffe1ff */
[----:B------:R-:W-:Y:S06]  /*1f540*/  @!P1 BRA `(.L_x_1603) ;  /* 0x0000000000e89947 */ /* 0x000fec0003800000 */
[----:B--2---:R-:W-:Y:S02]  /*1f550*/  IABS R7, R25 ;  /* 0x0000001900077213 */ /* 0x004fe40000000000 */
[----:B------:R-:W-:Y:S02]  /*1f560*/  IABS R5, R6 ;  /* 0x0000000600057213 */ /* 0x000fe40000000000 */
[----:B------:R-:W1:Y:S08]  /*1f570*/  I2F.RP R8, R7 ;  /* 0x0000000700087306 */ /* 0x000e700000209400 */
[----:B-1----:R-:W0:Y:S02]  /*1f580*/  MUFU.RCP R8, R8 ;  /* 0x0000000800087308 */ /* 0x002e240000001000 */
[----:B0-----:R-:W-:Y:S01]  /*1f590*/  VIADD R2, R8, 0xffffffe ;  /* 0x0ffffffe08027836 */ /* 0x001fe20000000000 */
[----:B------:R-:W-:-:S05]  /*1f5a0*/  IABS R8, R4 ;  /* 0x0000000400087213 */ /* 0x000fca0000000000 */
[----:B------:R0:W1:Y:S02]  /*1f5b0*/  F2I.FTZ.U32.TRUNC.NTZ R3, R2 ;  /* 0x0000000200037305 */ /* 0x000064000021f000 */
[----:B0-----:R-:W-:Y:S02]  /*1f5c0*/  IMAD.MOV.U32 R2, RZ, RZ, RZ ;  /* 0x000000ffff027224 */ /* 0x001fe400078e00ff */
[----:B-1----:R-:W-:-:S04]  /*1f5d0*/  IMAD.MOV R10, RZ, RZ, -R3 ;  /* 0x000000ffff0a7224 */ /* 0x002fc800078e0a03 */
[----:B------:R-:W-:Y:S01]  /*1f5e0*/  IMAD R9, R10, R7, RZ ;  /* 0x000000070a097224 */ /* 0x000fe200078e02ff */
[----:B------:R-:W-:-:S03]  /*1f5f0*/  IABS R10, R25 ;  /* 0x00000019000a7213 */ /* 0x000fc60000000000 */
[----:B------:R-:W-:Y:S02]  /*1f600*/  IMAD.HI.U32 R3, R3, R9, R2 ;  /* 0x0000000903037227 */ /* 0x000fe400078e0002 */
[----:B------:R-:W0:Y:S02]  /*1f610*/  I2F.RP R9, R5 ;  /* 0x0000000500097306 */ /* 0x000e240000209400 */
[----:B------:R-:W-:Y:S01]  /*1f620*/  IMAD.MOV R11, RZ, RZ, -R10 ;  /* 0x000000ffff0b7224 */ /* 0x000fe200078e0a0a */
[----:B------:R-:W-:Y:S01]  /*1f630*/  IABS R10, R6 ;  /* 0x00000006000a7213 */ /* 0x000fe20000000000 */
[----:B------:R-:W-:-:S04]  /*1f640*/  IMAD.HI.U32 R2, R3, R8, RZ ;  /* 0x0000000803027227 */ /* 0x000fc800078e00ff */
[----:B------:R-:W-:Y:S02]  /*1f650*/  IMAD R8, R2, R11, R8 ;  /* 0x0000000b02087224 */ /* 0x000fe400078e0208 */
[----:B------:R-:W-:-:S03]  /*1f660*/  IMAD.MOV R10, RZ, RZ, -R10 ;  /* 0x000000ffff0a7224 */ /* 0x000fc600078e0a0a */
[----:B------:R-:W-:Y:S01]  /*1f670*/  ISETP.GT.U32.AND P1, PT, R7, R8, PT ;  /* 0x000000080700720c */ /* 0x000fe20003f24070 */
[----:B0-----:R-:W0:-:S12]  /*1f680*/  MUFU.RCP R9, R9 ;  /* 0x0000000900097308 */ /* 0x001e180000001000 */
[----:B------:R-:W-:Y:S02]  /*1f690*/  @!P1 IMAD.IADD R8, R8, 0x1, -R7 ;  /* 0x0000000108089824 */ /* 0x000fe400078e0a07 */
[----:B------:R-:W-:Y:S01]  /*1f6a0*/  @!P1 VIADD R2, R2, 0x1 ;  /* 0x0000000102029836 */ /* 0x000fe20000000000 */
[----:B------:R-:W-:Y:S02]  /*1f6b0*/  ISETP.NE.AND P1, PT, R25, RZ, PT ;  /* 0x000000ff1900720c */ /* 0x000fe40003f25270 */
[----:B------:R-:W-:Y:S01]  /*1f6c0*/  ISETP.GE.U32.AND P0, PT, R8, R7, PT ;  /* 0x000000070800720c */ /* 0x000fe20003f06070 */
[----:B0-----:R-:W-:Y:S01]  /*1f6d0*/  VIADD R3, R9, 0xffffffe ;  /* 0x0ffffffe09037836 */ /* 0x001fe20000000000 */
[----:B------:R-:W-:-:S04]  /*1f6e0*/  LOP3.LUT R7, R4, R25, RZ, 0x3c, !PT ;  /* 0x0000001904077212 */ /* 0x000fc800078e3cff */
[----:B------:R-:W-:Y:S01]  /*1f6f0*/  ISETP.GE.AND P2, PT, R7, RZ, PT ;  /* 0x000000ff0700720c */ /* 0x000fe20003f46270 */
[----:B------:R-:W0:Y:S06]  /*1f700*/  F2I.FTZ.U32.TRUNC.NTZ R3, R3 ;  /* 0x0000000300037305 */ /* 0x000e2c000021f000 */
[----:B------:R-:W-:-:S04]  /*1f710*/  @P0 VIADD R2, R2, 0x1 ;  /* 0x0000000102020836 */ /* 0x000fc80000000000 */
[----:B------:R-:W-:-:S04]  /*1f720*/  IMAD.MOV.U32 R9, RZ, RZ, R2 ;  /* 0x000000ffff097224 */ /* 0x000fc800078e0002 */
[----:B------:R-:W-:Y:S01]  /*1f730*/  @!P2 IMAD.MOV R9, RZ, RZ, -R9 ;  /* 0x000000ffff09a224 */ /* 0x000fe200078e0a09 */
[----:B------:R-:W-:Y:S01]  /*1f740*/  @!P1 LOP3.LUT R9, RZ, R25, RZ, 0x33, !PT ;  /* 0x00000019ff099212 */ /* 0x000fe200078e33ff */
[----:B0-----:R-:W-:-:S03]  /*1f750*/  IMAD.MOV R2, RZ, RZ, -R3 ;  /* 0x000000ffff027224 */ /* 0x001fc600078e0a03 */
[----:B------:R-:W-:Y:S01]  /*1f760*/  IABS R8, R9 ;  /* 0x0000000900087213 */ /* 0x000fe20000000000 */
[----:B------:R-:W-:Y:S02]  /*1f770*/  IMAD R7, R2, R5, RZ ;  /* 0x0000000502077224 */ /* 0x000fe400078e02ff */
[----:B------:R-:W-:-:S04]  /*1f780*/  IMAD.MOV.U32 R2, RZ, RZ, RZ ;  /* 0x000000ffff027224 */ /* 0x000fc800078e00ff */
[----:B------:R-:W-:-:S04]  /*1f790*/  IMAD.HI.U32 R2, R3, R7, R2 ;  /* 0x0000000703027227 */ /* 0x000fc800078e0002 */
[----:B------:R-:W-:Y:S02]  /*1f7a0*/  IMAD.MOV.U32 R3, RZ, RZ, R8 ;  /* 0x000000ffff037224 */ /* 0x000fe400078e0008 */
        /* <DEDUP_REMOVED lines=9> */
[----:B------:R-:W-:Y:S01]  /*1f840*/  ISETP.GE.U32.AND P0, PT, R8, R5, PT ;  /* 0x000000050800720c */ /* 0x000fe20003f06070 */
[----:B------:R-:W-:-:S12]  /*1f850*/  IMAD.MOV R5, RZ, RZ, -R9 ;  /* 0x000000ffff057224 */ /* 0x000fd800078e0a09 */
[----:B------:R-:W-:-:S04]  /*1f860*/  @P0 VIADD R2, R2, 0x1 ;  /* 0x0000000102020836 */ /* 0x000fc80000000000 */
        /* <DEDUP_REMOVED lines=8> */
.L_x_1603:
[----:B0-----:R-:W0:Y:S02]  /*1f8f0*/  LDC.64 R2, c[0x0][0xc90] ;  /* 0x00032400ff027b82 */ /* 0x001e240000000a00 */
        /* <DEDUP_REMOVED lines=14> */
[----:B------:R-:W-:Y:S02]  /*1f9e0*/  IMAD.MOV.U32 R9, RZ, RZ, R11 ;  /* 0x000000ffff097224 */ /* 0x000fe400078e000b */
        /* <DEDUP_REMOVED lines=16> */
[----:B------:R-:W-:Y:S02]  /*1faf0*/  IMAD R4, R5, R2, R4 ;  /* 0x0000000205047224 */ /* 0x000fe400078e0204 */
[----:B------:R-:W-:Y:S01]  /*1fb00*/  IMAD.MOV.U32 R2, RZ, RZ, RZ ;  /* 0x000000ffff027224 */ /* 0x000fe200078e00ff */
[----:B------:R-:W-:Y:S02]  /*1fb10*/  VIADDMNMX R6, R3, UR5, R6, PT ;  /* 0x0000000503067c46 */ /* 0x000fe4000b800106 */
[----:B------:R-:W-:-:S02]  /*1fb20*/  IABS R10, R4 ;  /* 0x00000004000a7213 */ /* 0x000fc40000000000 */
[----:B------:R-:W-:Y:S01]  /*1fb30*/  IABS R8, R6 ;  /* 0x0000000600087213 */ /* 0x000fe20000000000 */
[----:B------:R-:W-:Y:S01]  /*1fb40*/  IMAD.MOV R26, RZ, RZ, -R6 ;  /* 0x000000ffff1a7224 */ /* 0x000fe200078e0a06 */
[----:B------:R-:W-:Y:S02]  /*1fb50*/  IADD3 R7, R7, 0x1000000, R4 ;  /* 0x0100000007077810 */ /* 0x000fe40007ffe004 */
[----:B------:R-:W0:Y:S08]  /*1fb60*/  I2F.RP R9, R8 ;  /* 0x0000000800097306 */ /* 0x000e300000209400 */
[----:B0-----:R-:W0:Y:S02]  /*1fb70*/  MUFU.RCP R9, R9 ;  /* 0x0000000900097308 */ /* 0x001e240000001000 */
[----:B0-----:R-:W-:-:S06]  /*1fb80*/  VIADD R3, R9, 0xffffffe ;  /* 0x0ffffffe09037836 */ /* 0x001fcc0000000000 */
[----:B------:R-:W0:Y:S02]  /*1fb90*/  F2I.FTZ.U32.TRUNC.NTZ R3, R3 ;  /* 0x0000000300037305 */ /* 0x000e24000021f000 */
[----:B0-----:R-:W-:-:S04]  /*1fba0*/  IMAD.MOV R11, RZ, RZ, -R3 ;  /* 0x000000ffff0b7224 */ /* 0x001fc800078e0a03 */
[----:B------:R-:W-:Y:S01]  /*1fbb0*/  IMAD R5, R11, R8, RZ ;  /* 0x000000080b057224 */ /* 0x000fe200078e02ff */
[----:B------:R-:W-:-:S03]  /*1fbc0*/  IABS R11, R6 ;  /* 0x00000006000b7213 */ /* 0x000fc60000000000 */
        /* <DEDUP_REMOVED lines=15> */
[----:B------:R-:W-:-:S07]  /*1fcc0*/  IMAD R26, R2, R26, R7 ;  /* 0x0000001a021a7224 */ /* 0x000fce00078e0207 */
.L_x_1604:
[----:B------:R-:W-:-:S05]  /*1fcd0*/  LOP3.LUT R2, RZ, R2, RZ, 0x33, !PT ;  /* 0x00000002ff027212 */ /* 0x000fca00078e33ff */
[----:B------:R-:W-:Y:S01]  /*1fce0*/  IMAD.IADD R25, R25, 0x1, R2 ;  /* 0x0000000119197824 */ /* 0x000fe200078e0202 */
[----:B------:R-:W-:Y:S06]  /*1fcf0*/  BRA `(.L_x_1605) ;  /* 0x00000000000c7947 */ /* 0x000fec0003800000 */
.L_x_1600:
[----:B------:R-:W-:Y:S02]  /*1fd00*/  IMAD.MOV.U32 R25, RZ, RZ, RZ ;  /* 0x000000ffff197224 */ /* 0x000fe400078e00ff */
[----:B------:R-:W-:Y:S02]  /*1fd10*/  IMAD.U32 R24, RZ, RZ, UR6 ;  /* 0x00000006ff187e24 */ /* 0x000fe4000f8e00ff */
[----:B------:R-:W-:-:S07]  /*1fd20*/  IMAD.MOV.U32 R26, RZ, RZ, RZ ;  /* 0x000000ffff1a7224 */ /* 0x000fce00078e00ff */
.L_x_1605:
[----:B------:R-:W-:-:S13]  /*1fd30*/  ISETP.NE.AND P0, PT, R0, RZ, PT ;  /* 0x000000ff0000720c */ /* 0x000fda0003f05270 */
[----:B------:R-:W0:Y:S01]  /*1fd40*/  @!P0 S2R R3, SR_CgaCtaId ;  /* 0x0000000000038919 */ /* 0x000e220000008800 */
[----:B------:R-:W-:-:S04]  /*1fd50*/  @!P0 MOV R0, 0x400 ;  /* 0x0000040000008802 */ /* 0x000fc80000000f00 */
[----:B0-----:R-:W-:-:S05]  /*1fd60*/  @!P0 LEA R0, R3, R0, 0x18 ;  /* 0x0000000003008211 */ /* 0x001fca00078ec0ff */
[----:B------:R0:W-:Y:S01]  /*1fd70*/  @!P0 STS.128 [R0+0x2d8d0], R24 ;  /* 0x02d8d01800008388 */ /* 0x0001e20000000c00 */
[----:B------:R-:W-:Y:S06]  /*1fd80*/  BAR.ARV 0x5, 0x200 ;  /* 0x0148000000007b1d */ /* 0x000fec0000002000 */
.L_x_1598:
        /* <DEDUP_REMOVED lines=40> */
.L_x_1727:
[----:B------:R-:W-:Y:S05]  /*20010*/  YIELD ;  /* 0x0000000000007946 */ /* 0x000fea0003800000 */
[----:B------:R-:W-:Y:S01]  /*20020*/  ULDC.64 UR4, c[0x0][0xa28] ;  /* 0x00028a0000047ab9 */ /* 0x000fe20000000a00 */
[----:B------:R-:W-:Y:S01]  /*20030*/  IMAD.MOV.U32 R11, RZ, RZ, RZ ;  /* 0x000000ffff0b7224 */ /* 0x000fe200078e00ff */
[----:B------:R-:W-:Y:S01]  /*20040*/  ISETP.NE.U32.AND P0, PT, RZ, UR4, PT ;  /* 0x00000004ff007c0c */ /* 0x000fe2000bf05070 */
[----:B01----:R-:W0:Y:S01]  /*20050*/  LDC.64 R6, c[0x0][0xa00] ;  /* 0x00028000ff067b82 */ /* 0x003e220000000a00 */
[----:B------:R-:W-:Y:S01]  /*20060*/  IMAD.MOV.U32 R0, RZ, RZ, RZ ;  /* 0x000000ffff007224 */ /* 0x000fe200078e00ff */
[----:B------:R-:W-:Y:S01]  /*20070*/  ULDC.64 UR6, c[0x0][0xa10] ;  /* 0x0002840000067ab9 */ /* 0x000fe20000000a00 */
[----:B------:R-:W-:Y:S01]  /*20080*/  ISETP.NE.AND.EX P0, PT, RZ, UR5, PT, P0 ;  /* 0x00000005ff007c0c */ /* 0x000fe2000bf05300 */
[----:B------:R-:W-:-:S12]  /*20090*/  ULDC.64 UR4, c[0x0][0xa18] ;  /* 0x0002860000047ab9 */ /* 0x000fd80000000a00 */
[----:B------:R-:W1:Y:S02]  /*200a0*/  @P0 LDC.64 R2, c[0x0][0xa28] ;  /* 0x00028a00ff020b82 */ /* 0x000e640000000a00 */
[----:B-1----:R-:W-:-:S05]  /*200b0*/  @P0 IMAD.WIDE R2, R27, 0x4, R2 ;  /* 0x000000041b020825 */ /* 0x002fca00078e0202 */
[----:B--2---:R1:W2:Y:S01]  /*200c0*/  @P0 LDG.E R11, desc[UR54][R2.64] ;  /* 0x00000036020b0981 */ /* 0x0042a2000c1e1900 */
[----:B------:R-:W-:Y:S01]  /*200d0*/  ISETP.NE.U32.AND P0, PT, RZ, UR4, PT ;  /* 0x00000004ff007c0c */ /* 0x000fe2000bf05070 */
[----:B0-----:R-:W-:Y:S01]  /*200e0*/  IMAD.WIDE R6, R27, 0x4, R6 ;  /* 0x000000041b067825 */ /* 0x001fe200078e0206 */
[----:B------:R-:W-:Y:S02]  /*200f0*/  ISETP.NE.U32.AND P1, PT, RZ, UR6, PT ;  /* 0x00000006ff007c0c */ /* 0x000fe4000bf25070 */
[----:B------:R-:W-:Y:S01]  /*20100*/  ISETP.NE.AND.EX P2, PT, RZ, UR5, PT, P0 ;  /* 0x00000005ff007c0c */ /* 0x000fe2000bf45300 */
[----:B------:R-:W-:Y:S01]  /*20110*/  ULDC.64 UR4, c[0x0][0xa00] ;  /* 0x0002800000047ab9 */ /* 0x000fe20000000a00 */
[----:B------:R-:W-:Y:S01]  /*20120*/  ISETP.NE.AND.EX P1, PT, RZ, UR7, PT, P1 ;  /* 0x00000007ff007c0c */ /* 0x000fe2000bf25310 */
[----:B------:R-:W-:Y:S01]  /*20130*/  IMAD.MOV.U32 R4, RZ, RZ, RZ ;  /* 0x000000ffff047224 */ /* 0x000fe200078e00ff */
[----:B------:R-:W-:Y:S01]  /*20140*/  ISETP.NE.U32.AND P0, PT, RZ, UR4, PT ;  /* 0x00000004ff007c0c */ /* 0x000fe2000bf05070 */
[----:B-1----:R-:W0:Y:S03]  /*20150*/  LDC.64 R2, c[0x0][0xa10] ;  /* 0x00028400ff027b82 */ /* 0x002e260000000a00 */
[----:B------:R-:W-:-:S05]  /*20160*/  ISETP.NE.AND.EX P0, PT, RZ, UR5, PT, P0 ;  /* 0x00000005ff007c0c */ /* 0x000fca000bf05300 */
[----:B------:R-:W1:Y:S08]  /*20170*/  @P2 LDC.64 R8, c[0x0][0xa18] ;  /* 0x00028600ff082b82 */ /* 0x000e700000000a00 */
[----:B---3--:R-:W3:Y:S01]  /*20180*/  @P0 LDG.E R0, desc[UR54][R6.64] ;  /* 0x0000003606000981 */ /* 0x008ee2000c1e1900 */
[----:B------:R-:W-:Y:S01]  /*20190*/  ULDC UR4, c[0x0][0x288] ;  /* 0x0000a20000047ab9 */ /* 0x000fe20000000800 */
[----:B0-----:R-:W-:-:S05]  /*201a0*/  IMAD.WIDE R2, R27, 0x4, R2 ;  /* 0x000000041b027825 */ /* 0x001fca00078e0202 */
[----:B-----5:R-:W5:Y:S01]  /*201b0*/  @P1 LDG.E R4, desc[UR54][R2.64] ;  /* 0x0000003602041981 */ /* 0x020f62000c1e1900 */
[----:B-1----:R-:W-:-:S03]  /*201c0*/  @P2 IMAD.WIDE R8, R27, 0x4, R8 ;  /* 0x000000041b082825 */ /* 0x002fc600078e0208 */
[----:B---3--:R0:W-:Y:S02]  /*201d0*/  STL [R1+0x34], R0 ;  /* 0x0000340001007387 */ /* 0x0081e40000100800 */
[----:B0-----:R-:W-:Y:S01]  /*201e0*/  IMAD.U32 R0, RZ, RZ, UR4 ;  /* 0x00000004ff007e24 */ /* 0x001fe2000f8e00ff */
[----:B------:R-:W-:-:S05]  /*201f0*/  ULDC.64 UR4, c[0x0][0x418] ;  /* 0x0001060000047ab9 */ /* 0x000fca0000000a00 */
[----:B------:R0:W3:Y:S01]  /*20200*/  @P2 LDG.E R0, desc[UR54][R8.64] ;  /* 0x0000003608002981 */ /* 0x0000e2000c1e1900 */
[----:B------:R-:W-:-:S03]  /*20210*/  UISETP.NE.U32.AND UP0, UPT, UR4, URZ, UPT ;  /* 0x0000003f0400728c */ /* 0x000fc6000bf05070 */
[----:B------:R-:W-:Y:S01]  /*20220*/  ULDC UR4, c[0x0][0x424] ;  /* 0x0001090000047ab9 */ /* 0x000fe20000000800 */
[----:B------:R-:W-:-:S03]  /*20230*/  UISETP.NE.AND.EX UP0, UPT, UR5, URZ, UPT, UP0 ;  /* 0x0000003f0500728c */ /* 0x000fc6000bf05300 */
[----:B------:R-:W-:Y:S01]  /*20240*/  ULDC UR5, c[0x0][0x2f0] ;  /* 0x0000bc0000057ab9 */ /* 0x000fe20000000800 */
[----:B------:R-:W-:-:S04]  /*20250*/  USEL UR4, UR4, 0x1, UP0 ;  /* 0x0000000104047887 */ /* 0x000fc80008000000 */
[----:B------:R-:W-:-:S03]  /*20260*/  UIMAD UR4, UR4, UR5, URZ ;  /* 0x00000005040472a4 */ /* 0x000fc6000f8e023f */
[----:B------:R-:W-:Y:S02]  /*20270*/  ULDC UR5, c[0x0][0x348] ;  /* 0x0000d20000057ab9 */ /* 0x000fe40000000800 */
[----:B0-----:R-:W-:Y:S02]  /*20280*/  IMAD.U32 R8, RZ, RZ, UR5 ;  /* 0x00000005ff087e24 */ /* 0x001fe4000f8e00ff */
[----:B------:R-:W-:Y:S01]  /*20290*/  IMAD.U32 R5, RZ, RZ, UR4 ;  /* 0x00000004ff057e24 */ /* 0x000fe2000f8e00ff */
[----:B---3--:R0:W-:Y:S04]  /*202a0*/  STL [R1+0x8], R0 ;  /* 0x0000080001007387 */ /* 0x0081e80000100800 */
[----:B--2---:R0:W-:Y:S01]  /*202b0*/  STL [R1+0x28], R11 ;  /* 0x0000280b01007387 */ /* 0x0041e20000100800 */
[----:B------:R-:W-:Y:S01]  /*202c0*/  IMAD.MOV.U32 R12, RZ, RZ, R0 ;  /* 0x000000ffff0c7224 */ /* 0x000fe200078e0000 */
[----:B------:R-:W-:Y:S06]  /*202d0*/  @P2 BRA `(.L_x_1607) ;  /* 0x0000000000142947 */ /* 0x000fec0003800000 */
[----:B------:R-:W-:Y:S05]  /*202e0*/  @!P0 BRA `(.L_x_1607) ;  /* 0x0000000000108947 */ /* 0x000fea0003800000 */
[----:B0-----:R-:W2:Y:S04]  /*202f0*/  LDG.E R0, desc[UR54][R6.64] ;  /* 0x0000003606007981 */ /* 0x001ea8000c1e1900 */
[----:B------:R-:W2:Y:S02]  /*20300*/  LDG.E R6, desc[UR54][R6.64+0x4] ;  /* 0x0000043606067981 */ /* 0x000ea4000c1e1900 */
[----:B--2---:R-:W-:-:S05]  /*20310*/  IMAD.IADD R12, R6, 0x1, -R0 ;  /* 0x00000001060c7824 */ /* 0x004fca00078e0a00 */
[----:B------:R1:W-:Y:S02]  /*20320*/  STL [R1+0x8], R12 ;  /* 0x0000080c01007387 */ /* 0x0003e40000100800 */
.L_x_1607:
[----:B------:R-:W-:Y:S01]  /*20330*/  ULDC.64 UR4, c[0x0][0xa20] ;  /* 0x0002880000047ab9 */ /* 0x000fe20000000a00 */
[C---:B------:R-:W-:Y:S02]  /*20340*/  LOP3.LUT R10, R26.reuse, 0xff000000, RZ, 0xc0, !PT ;  /* 0xff0000001a0a7812 */ /* 0x040fe400078ec0ff */
[----:B------:R-:W-:Y:S02]  /*20350*/  ISETP.NE.U32.AND P0, PT, RZ, UR4, PT ;  /* 0x00000004ff007c0c */ /* 0x000fe4000bf05070 */
[----:B------:R-:W-:Y:S02]  /*20360*/  SHF.R.U32.HI R10, RZ, 0x8, R10 ;  /* 0x00000008ff0a7819 */ /* 0x000fe4000001160a */
[----:B------:R-:W-:Y:S02]  /*20370*/  ISETP.NE.AND.EX P0, PT, RZ, UR5, PT, P0 ;  /* 0x00000005ff007c0c */ /* 0x000fe4000bf05300 */
[C---:B0-----:R-:W-:Y:S02]  /*20380*/  LOP3.LUT R0, R26.reuse, 0xff0000, RZ, 0xc0, !PT ;  /* 0x00ff00001a007812 */ /* 0x041fe400078ec0ff */
[----:B------:R-:W-:-:S02]  /*20390*/  LOP3.LUT R17, R26, 0xffff, RZ, 0xc0, !PT ;  /* 0x0000ffff1a117812 */ /* 0x000fc400078ec0ff */
[----:B------:R-:W-:-:S07]  /*203a0*/  LEA.HI R10, R0, R10, RZ, 0x10 ;  /* 0x0000000a000a7211 */ /* 0x000fce00078f80ff */
[----:B------:R-:W-:Y:S05]  /*203b0*/  @!P0 BRA `(.L_x_1608) ;  /* 0x0000000000108947 */ /* 0x000fea0003800000 */
[----:B------:R-:W0:Y:S02]  /*203c0*/  LDC.64 R6, c[0x0][0xa20] ;  /* 0x00028800ff067b82 */ /* 0x000e240000000a00 */
[----:B0-----:R-:W-:-:S05]  /*203d0*/  IMAD.WIDE R6, R27, 0x4, R6 ;  /* 0x000000041b067825 */ /* 0x001fca00078e0206 */
[----:B------:R0:W5:Y:S01]  /*203e0*/  LDG.E R5, desc[UR54][R6.64] ;  /* 0x0000003606057981 */ /* 0x000162000c1e1900 */
[----:B------:R-:W-:Y:S05]  /*203f0*/  BRA `(.L_x_1609) ;  /* 0x0000000000247947 */ /* 0x000fea0003800000 */
.L_x_1608:
        /* <DEDUP_REMOVED lines=9> */
.L_x_1609:
[----:B------:R-:W2:Y:S04]  /*20490*/  @P1 LDG.E R0, desc[UR54][R2.64] ;  /* 0x0000003602001981 */ /* 0x000ea8000c1e1900 */
[----:B0-----:R0:W2:Y:S01]  /*204a0*/  @P1 LDG.E R6, desc[UR54][R2.64+0x4] ;  /* 0x0000043602061981 */ /* 0x0010a2000c1e1900 */
[----:B------:R-:W-:Y:S02]  /*204b0*/  IMAD R25, R25, 0xc0, RZ ;  /* 0x000000c019197824 */ /* 0x000fe400078e02ff */
[----:B-----5:R-:W-:Y:S01]  /*204c0*/  IMAD.IADD R5, R5, 0x1, -R11 ;  /* 0x0000000105057824 */ /* 0x020fe200078e0a0b */
[----:B0-----:R-:W0:Y:S02]  /*204d0*/  LDC R2, c[0x0][0x448] ;  /* 0x00011200ff027b82 */ /* 0x001e240000000800 */
[----:B0-----:R-:W-:-:S13]  /*204e0*/  ISETP.NE.AND P2, PT, R2, 0x1, PT ;  /* 0x000000010200780c */ /* 0x001fda0003f45270 */
[----:B------:R-:W0:Y:S08]  /*204f0*/  @P2 LDC R3, c[0x0][0x44c] ;  /* 0x00011300ff032b82 */ /* 0x000e300000000800 */
[----:B------:R-:W3:Y:S01]  /*20500*/  @P2 LDC R2, c[0x0][0x450] ;  /* 0x00011400ff022b82 */ /* 0x000ee20000000800 */
[----:B--2---:R-:W-:Y:S02]  /*20510*/  @P1 IMAD.IADD R8, R6, 0x1, -R0 ;  /* 0x0000000106081824 */ /* 0x004fe400078e0a00 */
[----:B------:R-:W-:-:S02]  /*20520*/  VIADD R0, R25, 0xbf ;  /* 0x000000bf19007836 */ /* 0x000fc40000000000 */
[----:B------:R-:W-:Y:S02]  /*20530*/  IMAD.IADD R11, R5, 0x1, R8 ;  /* 0x00000001050b7824 */ /* 0x000fe400078e0208 */
[----:B0-----:R-:W-:-:S03]  /*20540*/  @P2 IMAD.HI.U32 R3, R0, R3, RZ ;  /* 0x0000000300032227 */ /* 0x001fc600078e00ff */
[----:B------:R0:W-:Y:S01]  /*20550*/  STL [R1+0x18], R11 ;  /* 0x0000180b01007387 */ /* 0x0001e20000100800 */
[C---:B------:R-:W-:Y:S01]  /*20560*/  VIADD R22, R11.reuse, 0x7f ;  /* 0x0000007f0b167836 */ /* 0x040fe20000000000 */
[----:B---3--:R-:W-:Y:S02]  /*20570*/  @P2 SHF.R.U32.HI R0, RZ, R2, R3 ;  /* 0x00000002ff002219 */ /* 0x008fe40000011603 */
[----:B------:R-:W-:Y:S02]  /*20580*/  IADD3 R21, R11, 0x1, -R12 ;  /* 0x000000010b157810 */ /* 0x000fe40007ffe80c */
[----:B------:R-:W-:-:S03]  /*20590*/  SHF.R.S32.HI R2, RZ, 0x1f, R22 ;  /* 0x0000001fff027819 */ /* 0x000fc60000011416 */
[----:B------:R-:W-:Y:S01]  /*205a0*/  IMAD.IADD R0, R21, 0x1, R0 ;  /* 0x0000000115007824 */ /* 0x000fe200078e0200 */
[----:B------:R-:W-:Y:S02]  /*205b0*/  LEA.HI R22, R2, R22, RZ, 0x7 ;  /* 0x0000001602167211 */ /* 0x000fe400078f38ff */
[----:B------:R-:W2:Y:S02]  /*205c0*/  LDC.64 R2, c[0x0][0x9e0] ;  /* 0x00027800ff027b82 */ /* 0x000ea40000000a00 */
[----:B------:R-:W-:Y:S02]  /*205d0*/  SHF.R.S32.HI R22, RZ, 0x7, R22 ;  /* 0x00000007ff167819 */ /* 0x000fe40000011416 */
[----:B--2---:R-:W-:Y:S01]  /*205e0*/  ISETP.GE.AND P3, PT, R3, 0x1, PT ;  /* 0x000000010300780c */ /* 0x004fe20003f66270 */
[----:B------:R-:W-:-:S12]  /*205f0*/  IMAD.IADD R2, R0, 0x1, R2 ;  /* 0x0000000100027824 */ /* 0x000fd800078e0202 */
[----:B0-----:R-:W-:Y:S05]  /*20600*/  @!P3 BRA `(.L_x_1610) ;  /* 0x000000000048b947 */ /* 0x001fea0003800000 */
        /* <DEDUP_REMOVED lines=11> */
.L_x_1612:
[----:B------:R-:W-:-:S13]  /*206c0*/  ISETP.NE.AND P0, PT, R3, 0x1, PT ;  /* 0x000000010300780c */ /* 0x000fda0003f05270 */
[----:B------:R-:W0:Y:S02]  /*206d0*/  @P0 LDC.64 R6, c[0x0][0x9e8] ;  /* 0x00027a00ff060b82 */ /* 0x000e240000000a00 */
[----:B0-----:R-:W-:-:S05]  /*206e0*/  @P0 IMAD.HI.U32 R6, R9, R6, RZ ;  /* 0x0000000609060227 */ /* 0x001fca00078e00ff */
[----:B------:R-:W-:-:S07]  /*206f0*/  @P0 SHF.R.U32.HI R9, RZ, R7, R6 ;  /* 0x00000007ff090219 */ /* 0x000fce0000011606 */
.L_x_1613:
[----:B------:R-:W-:Y:S05]  /*20700*/  BSYNC B0 ;  /* 0x0000000000007941 */ /* 0x000fea0003800000 */
.L_x_1611:
[----:B------:R-:W-:-:S05]  /*20710*/  IMAD R9, R9, R3, R3 ;  /* 0x0000000309097224 */ /* 0x000fca00078e0203 */
[----:B------:R-:W-:-:S07]  /*20720*/  VIMNMX R2, R2, R9, PT ;  /* 0x0000000902027248 */ /* 0x000fce0003fe0100 */
.L_x_1610:
[----:B------:R-:W0:Y:S01]  /*20730*/  @P2 LDC R6, c[0x0][0x44c] ;  /* 0x00011300ff062b82 */ /* 0x000e220000000800 */
[----:B------:R-:W-:Y:S01]  /*20740*/  VIADD R2, R2, 0x7f ;  /* 0x0000007f02027836 */ /* 0x000fe20000000000 */
[----:B------:R-:W-:Y:S01]  /*20750*/  ULDC UR4, c[0x0][0x9dc] ;  /* 0x0002770000047ab9 */ /* 0x000fe20000000800 */
[----:B------:R-:W-:Y:S02]  /*20760*/  IMAD.MOV.U32 R0, RZ, RZ, R25 ;  /* 0x000000ffff007224 */ /* 0x000fe400078e0019 */
[----:B------:R-:W-:-:S03]  /*20770*/  IMAD.IADD R20, R11, 0x1, -R12 ;  /* 0x000000010b147824 */ /* 0x000fc600078e0a0c */
[----:B------:R-:W2:Y:S01]  /*20780*/  @P2 LDC R7, c[0x0][0x450] ;  /* 0x00011400ff072b82 */ /* 0x000ea20000000800 */
[----:B0-----:R-:W-:-:S05]  /*20790*/  @P2 IMAD.HI.U32 R6, R25, R6, RZ ;  /* 0x0000000619062227 */ /* 0x001fca00078e00ff */
[----:B--2---:R-:W-:Y:S02]  /*207a0*/  @P2 SHF.R.U32.HI R0, RZ, R7, R6 ;  /* 0x00000007ff002219 */ /* 0x004fe40000011606 */
[----:B------:R-:W-:-:S04]  /*207b0*/  SHF.R.S32.HI R6, RZ, 0x1f, R2 ;  /* 0x0000001fff067819 */ /* 0x000fc80000011402 */
[----:B------:R-:W-:Y:S01]  /*207c0*/  LEA.HI R6, R6, R2, RZ, 0x7 ;  /* 0x0000000206067211 */ /* 0x000fe200078f38ff */
[----:B------:R-:W-:-:S03]  /*207d0*/  IMAD.IADD R2, R20, 0x1, R0 ;  /* 0x0000000114027824 */ /* 0x000fc600078e0200 */
[----:B------:R-:W-:Y:S01]  /*207e0*/  SHF.R.S32.HI R9, RZ, 0x7, R6 ;  /* 0x00000007ff097819 */ /* 0x000fe20000011406 */
[----:B------:R-:W-:-:S03]  /*207f0*/  VIADD R0, R2, -UR4 ;  /* 0x8000000402007c36 */ /* 0x000fc60008000000 */
        /* <DEDUP_REMOVED lines=12> */
.L_x_1616:
[----:B------:R-:W-:-:S13]  /*208c0*/  ISETP.NE.AND P0, PT, R3, 0x1, PT ;  /* 0x000000010300780c */ /* 0x000fda0003f05270 */
[----:B------:R-:W0:Y:S02]  /*208d0*/  @P0 LDC.64 R6, c[0x0][0x9e8] ;  /* 0x00027a00ff060b82 */ /* 0x000e240000000a00 */
[----:B0-----:R-:W-:-:S05]  /*208e0*/  @P0 IMAD.HI.U32 R6, R2, R6, RZ ;  /* 0x0000000602060227 */ /* 0x001fca00078e00ff */
[----:B------:R-:W-:-:S07]  /*208f0*/  @P0 SHF.R.U32.HI R2, RZ, R7, R6 ;  /* 0x00000007ff020219 */ /* 0x000fce0000011606 */
.L_x_1617:
[----:B------:R-:W-:Y:S05]  /*20900*/  BSYNC B0 ;  /* 0x0000000000007941 */ /* 0x000fea0003800000 */
.L_x_1615:
[----:B------:R-:W-:-:S05]  /*20910*/  IMAD R2, R2, R3, RZ ;  /* 0x0000000302027224 */ /* 0x000fca00078e02ff */
[----:B------:R-:W-:-:S07]  /*20920*/  VIMNMX R0, R0, R2, !PT ;  /* 0x0000000200007248 */ /* 0x000fce0007fe0100 */
.L_x_1614:
[----:B------:R-:W-:Y:S01]  /*20930*/  SHF.R.S32.HI R2, RZ, 0x1f, R0 ;  /* 0x0000001fff027819 */ /* 0x000fe20000011400 */
[----:B------:R-:W-:Y:S01]  /*20940*/  BSSY B0, `(.L_x_1618) ;  /* 0x0000027000007945 */ /* 0x000fe20003800000 */
[----:B------:R-:W-:Y:S02]  /*20950*/  LOP3.LUT R19, R10, 0xff, RZ, 0xc0, !PT ;  /* 0x000000ff0a137812 */ /* 0x000fe400078ec0ff */
[----:B------:R-:W-:Y:S02]  /*20960*/  LEA.HI R2, R2, R0, RZ, 0x7 ;  /* 0x0000000002027211 */ /* 0x000fe400078f38ff */
[----:B------:R-:W-:Y:S02]  /*20970*/  SHF.R.U32.HI R0, RZ, 0x10, R10 ;  /* 0x00000010ff007819 */ /* 0x000fe4000001160a */
[----:B------:R-:W-:-:S04]  /*20980*/  SHF.R.S32.HI R2, RZ, 0x7, R2 ;  /* 0x00000007ff027819 */ /* 0x000fc80000011402 */
[----:B------:R-:W-:Y:S01]  /*20990*/  VIMNMX R6, RZ, R2, !PT ;  /* 0x00000002ff067248 */ /* 0x000fe20007fe0100 */
[----:B------:R-:W-:-:S03]  /*209a0*/  IMAD.MOV.U32 R2, RZ, RZ, RZ ;  /* 0x000000ffff027224 */ /* 0x000fc600078e00ff */
[----:B------:R-:W-:-:S13]  /*209b0*/  ISETP.GT.AND P0, PT, R9, R6, PT ;  /* 0x000000060900720c */ /* 0x000fda0003f04270 */
[----:B------:R-:W-:Y:S05]  /*209c0*/  @!P0 BRA `(.L_x_1619) ;  /* 0x0000000000788947 */ /* 0x000fea0003800000 */
[----:B------:R-:W-:Y:S01]  /*209d0*/  ISETP.NE.AND P0, PT, R0, RZ, PT ;  /* 0x000000ff0000720c */ /* 0x000fe20003f05270 */
[----:B------:R-:W-:-:S03]  /*209e0*/  ULDC UR4, c[0x0][0x9f0] ;  /* 0x00027c0000047ab9 */ /* 0x000fc60000000800 */
[----:B------:R-:W-:-:S04]  /*209f0*/  SEL R7, R0, UR4, P0 ;  /* 0x0000000400077c07 */ /* 0x000fc80008000000 */
[----:B------:R-:W-:Y:S02]  /*20a00*/  IABS R10, R7 ;  /* 0x00000007000a7213 */ /* 0x000fe40000000000 */
[----:B------:R-:W-:Y:S02]  /*20a10*/  IADD3 R11, R7, -0x1, R9 ;  /* 0xffffffff070b7810 */ /* 0x000fe40007ffe009 */
[----:B------:R-:W0:Y:S03]  /*20a20*/  I2F.RP R2, R10 ;  /* 0x0000000a00027306 */ /* 0x000e260000209400 */
[----:B------:R-:W-:-:S05]  /*20a30*/  IMAD.IADD R11, R11, 0x1, -R6 ;  /* 0x000000010b0b7824 */ /* 0x000fca00078e0a06 */
[----:B0-----:R-:W0:Y:S02]  /*20a40*/  MUFU.RCP R2, R2 ;  /* 0x0000000200027308 */ /* 0x001e240000001000 */
[----:B0-----:R-:W-:-:S06]  /*20a50*/  VIADD R2, R2, 0xffffffe ;  /* 0x0ffffffe02027836 */ /* 0x001fcc0000000000 */
[----:B------:R0:W2:Y:S02]  /*20a60*/  F2I.FTZ.U32.TRUNC.NTZ R3, R2 ;  /* 0x0000000200037305 */ /* 0x0000a4000021f000 */
[----:B0-----:R-:W-:-:S04]  /*20a70*/  LOP3.LUT R2, R11, R7, RZ, 0x3c, !PT ;  /* 0x000000070b027212 */ /* 0x001fc800078e3cff */
[----:B------:R-:W-:Y:S01]  /*20a80*/  ISETP.GE.AND P3, PT, R2, RZ, PT ;  /* 0x000000ff0200720c */ /* 0x000fe20003f66270 */
[----:B--2---:R-:W-:-:S04]  /*20a90*/  IMAD.MOV R2, RZ, RZ, -R3 ;  /* 0x000000ffff027224 */ /* 0x004fc800078e0a03 */
[----:B-1----:R-:W-:Y:S02]  /*20aa0*/  IMAD R12, R2, R10, RZ ;  /* 0x0000000a020c7224 */ /* 0x002fe400078e02ff */
        /* <DEDUP_REMOVED lines=16> */
.L_x_1619:
[----:B------:R-:W-:Y:S05]  /*20bb0*/  BSYNC B0 ;  /* 0x0000000000007941 */ /* 0x000fea0003800000 */
.L_x_1618:
[-C--:B------:R-:W-:Y:S01]  /*20bc0*/  IMAD R6, R19, R2.reuse, R6 ;  /* 0x0000000213067224 */ /* 0x080fe200078e0206 */
[----:B------:R-:W-:Y:S04]  /*20bd0*/  BSSY B0, `(.L_x_1620) ;  /* 0x0000156000007945 */ /* 0x000fe80003800000 */
[C---:B------:R-:W-:Y:S01]  /*20be0*/  VIADDMNMX R2, R6.reuse, R2, R9, PT ;  /* 0x0000000206027246 */ /* 0x040fe20003800109 */
[----:B------:R-:W-:-:S04]  /*20bf0*/  IMAD R6, R6, 0x80, -R5 ;  /* 0x0000008006067824 */ /* 0x000fc800078e0a05 */
[----:B------:R-:W-:Y:S01]  /*20c00*/  IMAD R2, R2, 0x80, -R5 ;  /* 0x0000008002027824 */ /* 0x000fe200078e0a05 */
[----:B------:R-:W-:-:S04]  /*20c10*/  VIMNMX R6, RZ, R6, !PT ;  /* 0x00000006ff067248 */ /* 0x000fc80007fe0100 */
[----:B------:R-:W-:Y:S02]  /*20c20*/  VIMNMX R2, R2, R8, PT ;  /* 0x0000000802027248 */ /* 0x000fe40003fe0100 */
[----:B------:R-:W-:Y:S02]  /*20c30*/  SHF.R.U32.HI R5, RZ, 0x7, R6 ;  /* 0x00000007ff057819 */ /* 0x000fe40000011606 */
[----:B------:R-:W-:-:S13]  /*20c40*/  ISETP.GT.AND P0, PT, R2, R6, PT ;  /* 0x000000060200720c */ /* 0x000fda0003f04270 */
        /* <DEDUP_REMOVED lines=15> */
.L_x_1795:
[----:B--2---:R-:W-:Y:S02]  /*20d40*/  ISETP.NE.AND P0, PT, R14, RZ, PT ;  /* 0x000000ff0e00720c */ /* 0x004fe40003f05270 */
[----:B------:R-:W-:-:S11]  /*20d50*/  PLOP3.LUT P6, PT, PT, PT, PT, 0x8, 0x0 ;  /* 0x000000000000781c */ /* 0x000fd60003fce170 */
[----:B------:R-:W-:Y:S05]  /*20d60*/  @P0 BRA `(.L_x_1623) ;  /* 0x00000000000c0947 */ /* 0x000fea0003800000 */
[----:B------:R-:W-:-:S03]  /*20d70*/  UMOV UR4, 0xffffffff ;  /* 0xffffffff00047882 */ /* 0x000fc60000000000 */
[----:B------:R-:W-:Y:S05]  /*20d80*/  BRA.DIV UR4, `(.L_x_1624) ;  /* 0x0000007604407947 */ /* 0x000fea000b800000 */
[----:B------:R-:W-:-:S13]  /*20d90*/  ELECT P6, URZ, PT ;  /* 0x00000000003f782f */ /* 0x000fda00038c0000 */
.L_x_1623:
        /* <DEDUP_REMOVED lines=9> */
.L_x_1798:
[----:B------:R-:W-:Y:S05]  /*20e30*/  BSYNC B1 ;  /* 0x0000000000017941 */ /* 0x000fea0003800000 */
.L_x_1625:
[----:B------:R-:W-:Y:S04]  /*20e40*/  BSSY B1, `(.L_x_1627) ;  /* 0x000008c000017945 */ /* 0x000fe80003800000 */
[----:B------:R-:W-:Y:S05]  /*20e50*/  @!P6 BRA `(.L_x_1628) ;  /* 0x000000080028e947 */ /* 0x000fea0003800000 */
[----:B------:R-:W2:Y:S01]  /*20e60*/  LDL R8, [R1+0x4] ;  /* 0x0000040001087983 */ /* 0x000ea20000100800 */
[----:B------:R-:W-:Y:S01]  /*20e70*/  IMAD R10, R29, 0x8, R18 ;  /* 0x000000081d0a7824 */ /* 0x000fe200078e0212 */
[----:B------:R-:W3:Y:S01]  /*20e80*/  S2R R7, SR_TID.X ;  /* 0x0000000000077919 */ /* 0x000ee20000002100 */
[----:B------:R-:W-:Y:S01]  /*20e90*/  BSSY B2, `(.L_x_1629) ;  /* 0x0000006000027945 */ /* 0x000fe20003800000 */
[----:B---3--:R-:W-:-:S04]  /*20ea0*/  LOP3.LUT R7, R7, 0x7f, RZ, 0xc0, !PT ;  /* 0x0000007f07077812 */ /* 0x008fc800078ec0ff */
[----:B------:R-:W-:Y:S02]  /*20eb0*/  ISETP.NE.AND P1, PT, R7, RZ, PT ;  /* 0x000000ff0700720c */ /* 0x000fe40003f25270 */
[----:B--2---:R-:W-:-:S04]  /*20ec0*/  SHF.L.U32 R9, R8, 0x1f, RZ ;  /* 0x0000001f08097819 */ /* 0x004fc800000006ff */
[----:B------:R-:W2:Y:S02]  /*20ed0*/  SYNCS.PHASECHK.TRANS64.TRYWAIT P0, [R10+URZ+0x2d8a0], R9 ;  /* 0x02d8a0090a0075a7 */ /* 0x000ea4000800017f */
[----:B--2---:R-:W-:Y:S05]  /*20ee0*/  @!P0 BRA `(.L_x_1630) ;  /* 0x00000074001c8947 */ /* 0x004fea0003800000 */
.L_x_1799:
[----:B------:R-:W-:Y:S05]  /*20ef0*/  BSYNC B2 ;  /* 0x0000000000027941 */ /* 0x000fea0003800000 */
.L_x_1629:
[----:B------:R-:W-:Y:S04]  /*20f00*/  BSSY B2, `(.L_x_1631) ;  /* 0x0000009000027945 */ /* 0x000fe80003800000 */
[----:B------:R-:W-:Y:S05]  /*20f10*/  @P1 BRA `(.L_x_1632) ;  /* 0x00000000001c1947 */ /* 0x000fea0003800000 */
[----:B0-----:R-:W0:Y:S02]  /*20f20*/  S2R R6, SR_TID.X ;  /* 0x0000000000067919 */ /* 0x001e240000002100 */
[----:B0-----:R-:W-:Y:S01]  /*20f30*/  LOP3.LUT R7, R6, 0x1f, RZ, 0xc0, !PT ;  /* 0x0000001f06077812 */ /* 0x001fe200078ec0ff */
[----:B------:R-:W-:-:S03]  /*20f40*/  IMAD.MOV.U32 R6, RZ, RZ, 0x6000 ;  /* 0x00006000ff067424 */ /* 0x000fc600078e00ff */
[----:B------:R-:W-:Y:S01]  /*20f50*/  ISETP.NE.AND P0, PT, R7, RZ, PT ;  /* 0x000000ff0700720c */ /* 0x000fe20003f05270 */
[----:B------:R3:W-:-:S12]  /*20f60*/  SYNCS.ARRIVE.TRANS64 RZ, [R10+URZ+0x2d890], R6 ;  /* 0x02d890060aff79a7 */ /* 0x0007d8000800003f */
[----:B---3--:R-:W-:Y:S05]  /*20f70*/  @!P0 BRA `(.L_x_1632) ;  /* 0x0000000000048947 */ /* 0x008fea0003800000 */
[----:B------:R-:W-:Y:S01]  /*20f80*/  BPT.TRAP 0x1 ;  /* 0x000000040000795c */ /* 0x000fe20000300000 */
.L_x_1632:
[----:B------:R-:W-:Y:S05]  /*20f90*/  BSYNC B2 ;  /* 0x0000000000027941 */ /* 0x000fea0003800000 */
.L_x_1631:
        /* <DEDUP_REMOVED lines=8> */
[----:B0-----:R-:W-:Y:S01]  /*21020*/  VIADD R6, R10, 0x2d890 ;  /* 0x0002d8900a067836 */ /* 0x001fe20000000000 */
[----:B------:R-:W-:Y:S01]  /*21030*/  UMOV UR6, 0x0 ;  /* 0x0000000000067882 */ /* 0x000fe20000000000 */
[----:B------:R-:W-:Y:S01]  /*21040*/  VIADD R11, R8, 0x15400 ;  /* 0x00015400080b7836 */ /* 0x000fe20000000000 */
[----:B------:R-:W-:-:S09]  /*21050*/  UMOV UR7, 0x12f00000 ;  /* 0x12f0000000077882 */ /* 0x000fd20000000000 */
.L_x_1633:
        /* <DEDUP_REMOVED lines=16> */
.L_x_1634:
        /* <DEDUP_REMOVED lines=16> */
.L_x_1635:
        /* <DEDUP_REMOVED lines=13> */
.L_x_1800:
[----:B------:R-:W-:Y:S05]  /*21330*/  BSYNC B2 ;  /* 0x0000000000027941 */ /* 0x000fea0003800000 */
.L_x_1636:
[----:B------:R-:W-:Y:S01]  /*21340*/  BSSY B2, `(.L_x_1638) ;  /* 0x000000b000027945 */ /* 0x000fe20003800000 */
[----:B-1----:R-:W-:Y:S02]  /*21350*/  IMAD.MOV.U32 R12, RZ, RZ, 0x0 ;  /* 0x00000000ff0c7424 */ /* 0x002fe400078e00ff */
[----:B------:R-:W-:Y:S01]  /*21360*/  IMAD.MOV.U32 R13, RZ, RZ, 0x12f00000 ;  /* 0x12f00000ff0d7424 */ /* 0x000fe200078e00ff */
[----:B------:R-:W-:Y:S06]  /*21370*/  @P1 BRA `(.L_x_1639) ;  /* 0x00000000001c1947 */ /* 0x000fec0003800000 */
[----:B------:R-:W1:Y:S02]  /*21380*/  S2R R6, SR_TID.X ;  /* 0x0000000000067919 */ /* 0x000e640000002100 */
[----:B-1----:R-:W-:Y:S01]  /*21390*/  LOP3.LUT R11, R6, 0x1f, RZ, 0xc0, !PT ;  /* 0x0000001f060b7812 */ /* 0x002fe200078ec0ff */
[----:B------:R-:W-:-:S03]  /*213a0*/  IMAD.MOV.U32 R6, RZ, RZ, 0x6000 ;  /* 0x00006000ff067424 */ /* 0x000fc600078e00ff */
[----:B------:R-:W-:Y:S01]  /*213b0*/  ISETP.NE.AND P0, PT, R11, RZ, PT ;  /* 0x000000ff0b00720c */ /* 0x000fe20003f05270 */
[----:B------:R1:W-:-:S12]  /*213c0*/  SYNCS.ARRIVE.TRANS64 RZ, [R10+URZ+0x2d8b0], R6 ;  /* 0x02d8b0060aff79a7 */ /* 0x0003d8000800003f */
[----:B-1----:R-:W-:Y:S05]  /*213d0*/  @!P0 BRA `(.L_x_1639) ;  /* 0x0000000000048947 */ /* 0x002fea0003800000 */
[----:B------:R-:W-:Y:S01]  /*213e0*/  BPT.TRAP 0x1 ;  /* 0x000000040000795c */ /* 0x000fe20000300000 */
.L_x_1639:
[----:B------:R-:W-:Y:S05]  /*213f0*/  BSYNC B2 ;  /* 0x0000000000027941 */ /* 0x000fea0003800000 */
.L_x_1638:
[----:B------:R-:W-:Y:S01]  /*21400*/  R2UR UR10, R23 ;  /* 0x00000000170a72ca */ /* 0x000fe200000e0000 */
[----:B------:R-:W-:Y:S01]  /*21410*/  UIADD3 UR4, UP0, UR40, 0x670, URZ ;  /* 0x0000067028047890 */ /* 0x000fe2000ff1e03f */
[----:B------:R-:W-:Y:S01]  /*21420*/  R2UR UR6, R12 ;  /* 0x000000000c0672ca */ /* 0x000fe200000e0000 */
[----:B0-2---:R-:W-:Y:S01]  /*21430*/  VIADD R10, R10, 0x2d8b0 ;  /* 0x0002d8b00a0a7836 */ /* 0x005fe20000000000 */
[----:B------:R-:W-:Y:S01]  /*21440*/  R2UR UR7, R13 ;  /* 0x000000000d0772ca */ /* 0x000fe200000e0000 */
[----:B------:R-:W-:Y:S01]  /*21450*/  VIADD R6, R8, 0x400 ;  /* 0x0000040008067836 */ /* 0x000fe20000000000 */
[----:B------:R-:W-:Y:S01]  /*21460*/  PLOP3.LUT P0, PT, PT, PT, PT, 0x80, 0x0 ;  /* 0x000000000000781c */ /* 0x000fe20003f0f070 */
[----:B------:R-:W-:-:S12]  /*21470*/  UIADD3.X UR5, URZ, UR41, URZ, UP0, !UPT ;  /* 0x000000293f057290 */ /* 0x000fd800087fe43f */
.L_x_1640:
        /* <DEDUP_REMOVED lines=15> */
.L_x_1641:
        /* <DEDUP_REMOVED lines=15> */
.L_x_1642:
        /* <DEDUP_REMOVED lines=10> */
.L_x_1628:
[----:B------:R-:W-:Y:S05]  /*21700*/  BSYNC B1 ;  /* 0x0000000000017941 */ /* 0x000fea0003800000 */
.L_x_1627:
        /* <DEDUP_REMOVED lines=11> */
.L_x_1659:
[----:B------:R-:W-:Y:S05]  /*217c0*/  YIELD ;  /* 0x0000000000007946 */ /* 0x000fea0003800000 */
[----:B------:R-:W-:Y:S04]  /*217d0*/  BSSY B1, `(.L_x_1643) ;  /* 0x000008b000017945 */ /* 0x000fe80003800000 */
[----:B--2---:R-:W-:Y:S05]  /*217e0*/  @!P6 BRA `(.L_x_1644) ;  /* 0x000000080024e947 */ /* 0x004fea0003800000 */
[----:B0-----:R-:W2:Y:S01]  /*217f0*/  LDL R6, [R1+0x4] ;  /* 0x0000040001067983 */ /* 0x001ea20000100800 */
[----:B------:R-:W-:Y:S01]  /*21800*/  IMAD R9, R29, 0x8, R18 ;  /* 0x000000081d097824 */ /* 0x000fe200078e0212 */
[----:B------:R-:W0:Y:S01]  /*21810*/  S2R R3, SR_TID.X ;  /* 0x0000000000037919 */ /* 0x000e220000002100 */
[----:B------:R-:W-:Y:S01]  /*21820*/  BSSY B2, `(.L_x_1645) ;  /* 0x0000006000027945 */ /* 0x000fe20003800000 */
[----:B0-----:R-:W-:-:S04]  /*21830*/  LOP3.LUT R3, R3, 0x7f, RZ, 0xc0, !PT ;  /* 0x0000007f03037812 */ /* 0x001fc800078ec0ff */
[----:B------:R-:W-:Y:S02]  /*21840*/  ISETP.NE.AND P2, PT, R3, RZ, PT ;  /* 0x000000ff0300720c */ /* 0x000fe40003f45270 */
[----:B--2---:R-:W-:-:S04]  /*21850*/  SHF.L.U32 R8, R6, 0x1f, RZ ;  /* 0x0000001f06087819 */ /* 0x004fc800000006ff */
[----:B------:R-:W0:Y:S02]  /*21860*/  SYNCS.PHASECHK.TRANS64.TRYWAIT P1, [R9+URZ+0x2d8a0], R8 ;  /* 0x02d8a008090075a7 */ /* 0x000e24000802017f */
[----:B0-----:R-:W-:Y:S05]  /*21870*/  @!P1 BRA `(.L_x_1646) ;  /* 0x0000006800e09947 */ /* 0x001fea0003800000 */
.L_x_1801:
[----:B------:R-:W-:Y:S05]  /*21880*/  BSYNC B2 ;  /* 0x0000000000027941 */ /* 0x000fea0003800000 */
.L_x_1645:
[----:B------:R-:W-:Y:S04]  /*21890*/  BSSY B2, `(.L_x_1647) ;  /* 0x0000009000027945 */ /* 0x000fe80003800000 */
[----:B------:R-:W-:Y:S05]  /*218a0*/  @P2 BRA `(.L_x_1648) ;  /* 0x00000000001c2947 */ /* 0x000fea0003800000 */
[----:B------:R-:W2:Y:S02]  /*218b0*/  S2R R3, SR_TID.X ;  /* 0x0000000000037919 */ /* 0x000ea40000002100 */
[----:B--2---:R-:W-:Y:S01]  /*218c0*/  LOP3.LUT R6, R3, 0x1f, RZ, 0xc0, !PT ;  /* 0x0000001f03067812 */ /* 0x004fe200078ec0ff */
[----:B------:R-:W-:-:S03]  /*218d0*/  IMAD.MOV.U32 R3, RZ, RZ, 0x6000 ;  /* 0x00006000ff037424 */ /* 0x000fc600078e00ff */
[----:B------:R-:W-:Y:S01]  /*218e0*/  ISETP.NE.AND P1, PT, R6, RZ, PT ;  /* 0x000000ff0600720c */ /* 0x000fe20003f25270 */
[----:B------:R2:W-:-:S12]  /*218f0*/  SYNCS.ARRIVE.TRANS64 RZ, [R9+URZ+0x2d890], R3 ;  /* 0x02d8900309ff79a7 */ /* 0x0005d8000800003f */
[----:B--2---:R-:W-:Y:S05]  /*21900*/  @!P1 BRA `(.L_x_1648) ;  /* 0x0000000000049947 */ /* 0x004fea0003800000 */
[----:B------:R-:W-:Y:S01]  /*21910*/  BPT.TRAP 0x1 ;  /* 0x000000040000795c */ /* 0x000fe20000300000 */
.L_x_1648:
[----:B------:R-:W-:Y:S05]  /*21920*/  BSYNC B2 ;  /* 0x0000000000027941 */ /* 0x000fea0003800000 */
.L_x_1647:
        /* <DEDUP_REMOVED lines=11> */
.L_x_1649:
        /* <DEDUP_REMOVED lines=10> */
[----:B------:R-:W-:Y:S01]  /*21a80*/  IMAD.MOV.U32 R23, RZ, RZ, 0x20 ;  /* 0x00000020ff177424 */ /* 0x000fe200078e00ff */
[----:B------:R-:W-:Y:S01]  /*21a90*/  PLOP3.LUT P1, PT, PT, PT, PT, 0x80, 0x0 ;  /* 0x000000000000781c */ /* 0x000fe20003f2f070 */
[----:B------:R-:W-:Y:S01]  /*21aa0*/  VIADD R11, R7, 0x17400 ;  /* 0x00017400070b7836 */ /* 0x000fe20000000000 */
[----:B------:R-:W-:Y:S01]  /*21ab0*/  UMOV UR6, 0x0 ;  /* 0x0000000000067882 */ /* 0x000fe20000000000 */
[----:B------:R-:W-:Y:S01]  /*21ac0*/  UMOV UR7, 0x12f00000 ;  /* 0x12f0000000077882 */ /* 0x000fe20000000000 */
[----:B------:R-:W-:-:S15]  /*21ad0*/  R2UR UR10, R23 ;  /* 0x00000000170a72ca */ /* 0x000fde00000e0000 */
.L_x_1650:
        /* <DEDUP_REMOVED lines=16> */
.L_x_1651:
        /* <DEDUP_REMOVED lines=10> */
[----:B------:R-:W2:Y:S01]  /*21c80*/  SYNCS.PHASECHK.TRANS64.TRYWAIT P1, [R9+URZ+0x2d8c0], R8 ;  /* 0x02d8c008090075a7 */ /* 0x000ea2000802017f */
[----:B------:R-:W-:Y:S04]  /*21c90*/  BSSY B2, `(.L_x_1652) ;  /* 0x0000002000027945 */ /* 0x000fe80003800000 */
[----:B--2---:R-:W-:Y:S05]  /*21ca0*/  @!P1 BRA `(.L_x_1653) ;  /* 0x0000006400e89947 */ /* 0x004fea0003800000 */
.L_x_1802:
[----:B------:R-:W-:Y:S05]  /*21cb0*/  BSYNC B2 ;  /* 0x0000000000027941 */ /* 0x000fea0003800000 */
.L_x_1652:
        /* <DEDUP_REMOVED lines=11> */
.L_x_1655:
[----:B------:R-:W-:Y:S05]  /*21d70*/  BSYNC B2 ;  /* 0x0000000000027941 */ /* 0x000fea0003800000 */
.L_x_1654:
        /* <DEDUP_REMOVED lines=8> */
.L_x_1656:
        /* <DEDUP_REMOVED lines=15> */
.L_x_1657:
        /* <DEDUP_REMOVED lines=15> */
.L_x_1658:
        /* <DEDUP_REMOVED lines=10> */
.L_x_1644:
[----:B------:R-:W-:Y:S05]  /*22080*/  BSYNC B1 ;  /* 0x0000000000017941 */ /* 0x000fea0003800000 */
.L_x_1643:
[----:B------:R-:W2:Y:S01]  /*22090*/  LDL.LU R8, [R1+0x4] ;  /* 0x0000040001087983 */ /* 0x000ea20000300800 */
[----:B------:R-:W-:Y:S01]  /*220a0*/  VIADD R29, R29, 0x1 ;  /* 0x000000011d1d7836 */ /* 0x000fe20000000000 */
[C---:B------:R-:W-:Y:S01]  /*220b0*/  ISETP.GT.AND P2, PT, R10.reuse, R5, PT ;  /* 0x000000050a00720c */ /* 0x040fe20003f44270 */
[----:B------:R-:W-:-:S03]  /*220c0*/  VIADD R10, R10, 0xffffffff ;  /* 0xffffffff0a0a7836 */ /* 0x000fc60000000000 */
[----:B------:R-:W-:-:S04]  /*220d0*/  ISETP.NE.AND P1, PT, R29, 0x2, PT ;  /* 0x000000021d00780c */ /* 0x000fc80003f25270 */
[----:B------:R-:W-:Y:S02]  /*220e0*/  SEL R3, RZ, 0x1, P1 ;  /* 0x00000001ff037807 */ /* 0x000fe40000800000 */
[----:B------:R-:W-:Y:S02]  /*220f0*/  SEL R29, R29, RZ, P1 ;  /* 0x000000ff1d1d7207 */ /* 0x000fe40000800000 */
[----:B--2---:R-:W-:-:S05]  /*22100*/  LOP3.LUT R8, R8, R3, RZ, 0x3c, !PT ;  /* 0x0000000308087212 */ /* 0x004fca00078e3cff */
[----:B------:R2:W-:Y:S01]  /*22110*/  STL [R1+0x4], R8 ;  /* 0x0000040801007387 */ /* 0x0005e20000100800 */
[----:B------:R-:W-:Y:S05]  /*22120*/  @P2 BRA `(.L_x_1659) ;  /* 0xfffffff400a42947 */ /* 0x000fea000383ffff */
.L_x_1621:
[----:B------:R-:W-:Y:S05]  /*22130*/  BSYNC B0 ;  /* 0x0000000000007941 */ /* 0x000fea0003800000 */
.L_x_1620:
[----:B------:R-:W3:Y:S01]  /*22140*/  LDC R2, c[0x0][0x448] ;  /* 0x00011200ff027b82 */ /* 0x000ee20000000800 */
[----:B------:R-:W-:Y:S01]  /*22150*/  VIADD R3, R25, 0xbf ;  /* 0x000000bf19037836 */ /* 0x000fe20000000000 */
[----:B------:R-:W-:Y:S06]  /*22160*/  @!P0 WARPSYNC.ALL ;  /* 0x0000000000008948 */ /* 0x000fec0003800000 */
[----:B------:R-:W-:Y:S01]  /*22170*/  @!P0 BAR.SYNC.DEFER_BLOCKING 0xc, 0x200 ;  /* 0x0308000000008b1d */ /* 0x000fe20000010000 */
[----:B---3--:R-:W-:-:S13]  /*22180*/  ISETP.NE.AND P1, PT, R2, 0x1, PT ;  /* 0x000000010200780c */ /* 0x008fda0003f25270 */
[----:B------:R-:W3:Y:S08]  /*22190*/  @P1 LDC R4, c[0x0][0x44c] ;  /* 0x00011300ff041b82 */ /* 0x000ef00000000800 */
[----:B------:R-:W4:Y:S01]  /*221a0*/  @P1 LDC R2, c[0x0][0x450] ;  /* 0x00011400ff021b82 */ /* 0x000f220000000800 */
[----:B---3--:R-:W-:-:S05]  /*221b0*/  @P1 IMAD.HI.U32 R4, R3, R4, RZ ;  /* 0x0000000403041227 */ /* 0x008fca00078e00ff */
[----:B----4-:R-:W-:-:S05]  /*221c0*/  @P1 SHF.R.U32.HI R3, RZ, R2, R4 ;  /* 0x00000002ff031219 */ /* 0x010fca0000011604 */
[----:B------:R-:W-:Y:S02]  /*221d0*/  IMAD.IADD R21, R21, 0x1, R3 ;  /* 0x0000000115157824 */ /* 0x000fe400078e0203 */
[----:B------:R-:W3:Y:S02]  /*221e0*/  LDC.64 R2, c[0x0][0x9e0] ;  /* 0x00027800ff027b82 */ /* 0x000ee40000000a00 */
[----:B---3--:R-:W-:Y:S01]  /*221f0*/  ISETP.GE.AND P2, PT, R3, 0x1, PT ;  /* 0x000000010300780c */ /* 0x008fe20003f46270 */
[----:B------:R-:W-:-:S12]  /*22200*/  IMAD.IADD R2, R21, 0x1, R2 ;  /* 0x0000000115027824 */ /* 0x000fd800078e0202 */
[----:B------:R-:W-:Y:S05]  /*22210*/  @!P2 BRA `(.L_x_1660) ;  /* 0x000000000048a947 */ /* 0x000fea0003800000 */
[C---:B------:R-:W-:Y:S01]  /*22220*/  ISETP.GT.AND P0, PT, R21.reuse, RZ, PT ;  /* 0x000000ff1500720c */ /* 0x040fe20003f04270 */
[----:B------:R-:W-:Y:S01]  /*22230*/  BSSY B0, `(.L_x_1661) ;  /* 0x000000e000007945 */ /* 0x000fe20003800000 */
[----:B0-----:R-:W-:-:S11]  /*22240*/  VIADD R6, R21, 0xffffffff ;  /* 0xffffffff15067836 */ /* 0x001fd60000000000 */
        /* <DEDUP_REMOVED lines=8> */
.L_x_1662:
[----:B------:R-:W-:-:S13]  /*222d0*/  ISETP.NE.AND P0, PT, R3, 0x1, PT ;  /* 0x000000010300780c */ /* 0x000fda0003f05270 */
[----:B------:R-:W0:Y:S02]  /*222e0*/  @P0 LDC.64 R4, c[0x0][0x9e8] ;  /* 0x00027a00ff040b82 */ /* 0x000e240000000a00 */
[----:B0-----:R-:W-:-:S05]  /*222f0*/  @P0 IMAD.HI.U32 R4, R6, R4, RZ ;  /* 0x0000000406040227 */ /* 0x001fca00078e00ff */
[----:B------:R-:W-:-:S07]  /*22300*/  @P0 SHF.R.U32.HI R6, RZ, R5, R4 ;  /* 0x00000005ff060219 */ /* 0x000fce0000011604 */
.L_x_1663:
[----:B------:R-:W-:Y:S05]  /*22310*/  BSYNC B0 ;  /* 0x0000000000007941 */ /* 0x000fea0003800000 */
.L_x_1661:
[----:B------:R-:W-:-:S05]  /*22320*/  IMAD R6, R6, R3, R3 ;  /* 0x0000000306067224 */ /* 0x000fca00078e0203 */
[----:B------:R-:W-:-:S07]  /*22330*/  VIMNMX R2, R2, R6, PT ;  /* 0x0000000602027248 */ /* 0x000fce0003fe0100 */
.L_x_1660:
[----:B------:R-:W-:Y:S01]  /*22340*/  VIADD R2, R2, 0x7f ;  /* 0x0000007f02027836 */ /* 0x000fe20000000000 */
[----:B------:R-:W-:Y:S01]  /*22350*/  ULDC UR4, c[0x0][0x9dc] ;  /* 0x0002770000047ab9 */ /* 0x000fe20000000800 */
[----:B------:R-:W-:-:S03]  /*22360*/  IMAD.MOV.U32 R5, RZ, RZ, R25 ;  /* 0x000000ffff057224 */ /* 0x000fc600078e0019 */
[----:B------:R-:W-:-:S04]  /*22370*/  SHF.R.S32.HI R4, RZ, 0x1f, R2 ;  /* 0x0000001fff047819 */ /* 0x000fc80000011402 */
[----:B------:R-:W-:Y:S02]  /*22380*/  LEA.HI R4, R4, R2, RZ, 0x7 ;  /* 0x0000000204047211 */ /* 0x000fe400078f38ff */
[----:B------:R-:W3:Y:S02]  /*22390*/  @P1 LDC R2, c[0x0][0x450] ;  /* 0x00011400ff021b82 */ /* 0x000ee40000000800 */
[----:B------:R-:W-:-:S04]  /*223a0*/  SHF.R.S32.HI R4, RZ, 0x7, R4 ;  /* 0x00000007ff047819 */ /* 0x000fc80000011404 */
[----:B0-----:R-:W-:Y:S02]  /*223b0*/  VIMNMX R6, R22, R4, PT ;  /* 0x0000000416067248 */ /* 0x001fe40003fe0100 */
[----:B------:R-:W0:Y:S02]  /*223c0*/  @P1 LDC R4, c[0x0][0x44c] ;  /* 0x00011300ff041b82 */ /* 0x000e240000000800 */
[----:B0-----:R-:W-:-:S05]  /*223d0*/  @P1 IMAD.HI.U32 R4, R25, R4, RZ ;  /* 0x0000000419041227 */ /* 0x001fca00078e00ff */
[----:B---3--:R-:W-:-:S05]  /*223e0*/  @P1 SHF.R.U32.HI R5, RZ, R2, R4 ;  /* 0x00000002ff051219 */ /* 0x008fca0000011604 */
        /* <DEDUP_REMOVED lines=13> */
.L_x_1666:
[----:B------:R-:W-:-:S13]  /*224c0*/  ISETP.NE.AND P0, PT, R3, 0x1, PT ;  /* 0x000000010300780c */ /* 0x000fda0003f05270 */
[----:B------:R-:W0:Y:S02]  /*224d0*/  @P0 LDC.64 R4, c[0x0][0x9e8] ;  /* 0x00027a00ff040b82 */ /* 0x000e240000000a00 */
[----:B0-----:R-:W-:-:S05]  /*224e0*/  @P0 IMAD.HI.U32 R4, R7, R4, RZ ;  /* 0x0000000407040227 */ /* 0x001fca00078e00ff */
[----:B------:R-:W-:-:S07]  /*224f0*/  @P0 SHF.R.U32.HI R7, RZ, R5, R4 ;  /* 0x00000005ff070219 */ /* 0x000fce0000011604 */
.L_x_1667:
[----:B------:R-:W-:Y:S05]  /*22500*/  BSYNC B0 ;  /* 0x0000000000007941 */ /* 0x000fea0003800000 */
.L_x_1665:
[----:B------:R-:W-:-:S05]  /*22510*/  IMAD R3, R7, R3, RZ ;  /* 0x0000000307037224 */ /* 0x000fca00078e02ff */
[----:B------:R-:W-:-:S07]  /*22520*/  VIMNMX R2, R2, R3, !PT ;  /* 0x0000000302027248 */ /* 0x000fce0007fe0100 */
.L_x_1664:
[----:B------:R-:W-:Y:S01]  /*22530*/  ISETP.NE.AND P1, PT, R0, RZ, PT ;  /* 0x000000ff0000720c */ /* 0x000fe20003f25270 */
[----:B------:R-:W-:Y:S01]  /*22540*/  BSSY B0, `(.L_x_1668) ;  /* 0x0000024000007945 */ /* 0x000fe20003800000 */
[----:B------:R-:W-:-:S04]  /*22550*/  SHF.R.S32.HI R3, RZ, 0x1f, R2 ;  /* 0x0000001fff037819 */ /* 0x000fc80000011402 */
[----:B------:R-:W-:Y:S01]  /*22560*/  LEA.HI R3, R3, R2, RZ, 0x7 ;  /* 0x0000000203037211 */ /* 0x000fe200078f38ff */
[----:B------:R-:W-:-:S03]  /*22570*/  IMAD.MOV.U32 R2, RZ, RZ, RZ ;  /* 0x000000ffff027224 */ /* 0x000fc600078e00ff */
[----:B------:R-:W-:-:S03]  /*22580*/  SHF.R.S32.HI R3, RZ, 0x7, R3 ;  /* 0x00000007ff037819 */ /* 0x000fc60000011403 */
[----:B------:R-:W0:Y:S01]  /*22590*/  @!P1 LDC R0, c[0x0][0x9f0] ;  /* 0x00027c00ff009b82 */ /* 0x000e220000000800 */
[----:B------:R-:W-:-:S04]  /*225a0*/  VIMNMX R4, RZ, R3, !PT ;  /* 0x00000003ff047248 */ /* 0x000fc80007fe0100 */
[----:B------:R-:W-:-:S13]  /*225b0*/  ISETP.GT.AND P0, PT, R6, R4, PT ;  /* 0x000000040600720c */ /* 0x000fda0003f04270 */
[----:B------:R-:W-:Y:S05]  /*225c0*/  @!P0 BRA `(.L_x_1669) ;  /* 0x00000000006c8947 */ /* 0x000fea0003800000 */
[-C--:B0-----:R-:W-:Y:S02]  /*225d0*/  IABS R5, R0.reuse ;  /* 0x0000000000057213 */ /* 0x081fe40000000000 */
[----:B--2---:R-:W-:Y:S02]  /*225e0*/  IABS R8, R0 ;  /* 0x0000000000087213 */ /* 0x004fe40000000000 */
        /* <DEDUP_REMOVED lines=9> */
[----:B------:R-:W-:-:S05]  /*22680*/  IADD3 R3, R0, -0x1, R6 ;  /* 0xffffffff00037810 */ /* 0x000fca0007ffe006 */
[----:B------:R-:W-:-:S05]  /*22690*/  IMAD.IADD R3, R3, 0x1, -R4 ;  /* 0x0000000103037824 */ /* 0x000fca00078e0a04 */
        /* <DEDUP_REMOVED lines=14> */
.L_x_1669:
[----:B------:R-:W-:Y:S05]  /*22780*/  BSYNC B0 ;  /* 0x0000000000007941 */ /* 0x000fea0003800000 */
.L_x_1668:
[-C--:B0-----:R-:W-:Y:S01]  /*22790*/  IMAD R0, R19, R2.reuse, R4 ;  /* 0x0000000213007224 */ /* 0x081fe200078e0204 */
[----:B------:R-:W-:Y:S04]  /*227a0*/  BSSY B7, `(.L_x_1670) ;  /* 0x0000344000077945 */ /* 0x000fe80003800000 */
        /* <DEDUP_REMOVED lines=11> */
[----:B------:R-:W3:Y:S01]  /*22860*/  LDC.64 R2, c[0x0][0xc60] ;  /* 0x00031800ff027b82 */ /* 0x000ee20000000a00 */
[----:B------:R-:W0:Y:S02]  /*22870*/  FLO.U32 R0, UR4 ;  /* 0x0000000400007d00 */ /* 0x000e2400080e0000 */
[----:B0-----:R-:W-:-:S06]  /*22880*/  ISETP.EQ.U32.AND P0, PT, R0, R5, PT ;  /* 0x000000050000720c */ /* 0x001fcc0003f02070 */
[----:B------:R-:W3:Y:S07]  /*22890*/  POPC R5, UR4 ;  /* 0x0000000400057d09 */ /* 0x000eee0008000000 */
[----:B---3--:R-:W3:Y:S01]  /*228a0*/  @P0 ATOMG.E.ADD.STRONG.GPU PT, R3, desc[UR54][R2.64], R5 ;  /* 0x00000005020309a8 */ /* 0x008ee200081ee1f6 */
[----:B------:R-:W0:Y:S02]  /*228b0*/  S2R R4, SR_LTMASK ;  /* 0x0000000000047919 */ /* 0x000e240000003900 */
[----:B0-----:R-:W-:-:S04]  /*228c0*/  LOP3.LUT R4, R4, UR4, RZ, 0xc0, !PT ;  /* 0x0000000404047c12 */ /* 0x001fc8000f8ec0ff */
[----:B------:R-:W0:Y:S01]  /*228d0*/  POPC R7, R4 ;  /* 0x0000000400077309 */ /* 0x000e220000000000 */
[----:B---3--:R-:W0:Y:S02]  /*228e0*/  SHFL.IDX PT, R0, R3, R0, 0x1f ;  /* 0x00001f0003007589 */ /* 0x008e2400000e0000 */
[----:B0-----:R-:W-:Y:S01]  /*228f0*/  IADD3 R24, R0, UR37, R7 ;  /* 0x0000002500187c10 */ /* 0x001fe2000fffe007 */
[----:B------:R-:W-:Y:S06]  /*22900*/  BRA `(.L_x_1672) ;  /* 0x0000003000b47947 */ /* 0x000fec0003800000 */
.L_x_1671:
        /* <DEDUP_REMOVED lines=15> */
[----:B--2---:R-:W-:Y:S02]  /*22a00*/  IMAD.MOV.U32 R8, RZ, RZ, 0x70 ;  /* 0x00000070ff087424 */ /* 0x004fe400078e00ff */
[----:B-1----:R-:W-:Y:S02]  /*22a10*/  IMAD.MOV.U32 R12, RZ, RZ, 0x1 ;  /* 0x00000001ff0c7424 */ /* 0x002fe400078e00ff */
[----:B------:R-:W-:-:S07]  /*22a20*/  IMAD.MOV.U32 R13, RZ, RZ, RZ ;  /* 0x000000ffff0d7224 */ /* 0x000fce00078e00ff */
[----:B------:R-:W-:-:S07]  /*22a30*/  LEPC R20, `(.L_x_1674) ;  /* 0x000000001014794e */ /* 0x000fce0000000000 */
[----:B0-----:R-:W-:Y:S05]  /*22a40*/  CALL.ABS.NOINC R2 ;  /* 0x0000000002007343 */ /* 0x001fea0003c00000 */
.L_x_1674:
[----:B------:R-:W-:Y:S05]  /*22a50*/  BSYNC B6 ;  /* 0x0000000000067941 */ /* 0x000fea0003800000 */
.L_x_1673:
        /* <DEDUP_REMOVED lines=8> */
[----:B------:R0:W3:Y:S01]  /*22ae0*/  LDC.64 R2, c[0x4][R19] ;  /* 0x0100000013027b82 */ /* 0x0000e20000000a00 */
[----:B------:R-:W-:Y:S02]  /*22af0*/  IMAD.U32 R4, RZ, RZ, UR6 ;  /* 0x00000006ff047e24 */ /* 0x000fe4000f8e00ff */
[----:B------:R-:W-:Y:S02]  /*22b00*/  IMAD.U32 R5, RZ, RZ, UR7 ;  /* 0x00000007ff057e24 */ /* 0x000fe4000f8e00ff */
[----:B------:R-:W-:Y:S02]  /*22b10*/  IMAD.U32 R6, RZ, RZ, UR8 ;  /* 0x00000008ff067e24 */ /* 0x000fe4000f8e00ff */
[----:B------:R-:W-:-:S02]  /*22b20*/  IMAD.U32 R7, RZ, RZ, UR9 ;  /* 0x00000009ff077e24 */ /* 0x000fc4000f8e00ff */
[----:B------:R-:W-:Y:S02]  /*22b30*/  IMAD.U32 R10, RZ, RZ, UR4 ;  /* 0x00000004ff0a7e24 */ /* 0x000fe4000f8e00ff */
[----:B------:R-:W-:Y:S02]  /*22b40*/  IMAD.U32 R11, RZ, RZ, UR5 ;  /* 0x00000005ff0b7e24 */ /* 0x000fe4000f8e00ff */
[----:B--2---:R-:W-:Y:S02]  /*22b50*/  IMAD.MOV.U32 R8, RZ, RZ, 0x70 ;  /* 0x00000070ff087424 */ /* 0x004fe400078e00ff */
[----:B-1----:R-:W-:Y:S02]  /*22b60*/  IMAD.MOV.U32 R12, RZ, RZ, 0x1 ;  /* 0x00000001ff0c7424 */ /* 0x002fe400078e00ff */
[----:B0-----:R-:W-:-:S07]  /*22b70*/  IMAD.MOV.U32 R13, RZ, RZ, RZ ;  /* 0x000000ffff0d7224 */ /* 0x001fce00078e00ff */
[----:B------:R-:W-:-:S07]  /*22b80*/  LEPC R20, `(.L_x_1677) ;  /* 0x000000001014794e */ /* 0x000fce0000000000 */
[----:B---3--:R-:W-:Y:S05]  /*22b90*/  CALL.ABS.NOINC R2 ;  /* 0x0000000002007343 */ /* 0x008fea0003c00000 */
.L_x_1677:
        /* <DEDUP_REMOVED lines=15> */
.L_x_1676:
[----:B------:R-:W-:Y:S05]  /*22c90*/  BSYNC B6 ;  /* 0x0000000000067941 */ /* 0x000fea0003800000 */
.L_x_1675:
[----:B------:R-:W-:Y:S01]  /*22ca0*/  ULDC.64 UR4, c[0x0][0x9f8] ;  /* 0x00027e0000047ab9 */ /* 0x000fe20000000a00 */
[----:B------:R-:W3:Y:S01]  /*22cb0*/  LDL R20, [R1+0x18] ;  /* 0x0000180001147983 */ /* 0x000ee20000100800 */
[----:B------:R-:W-:-:S03]  /*22cc0*/  ISETP.NE.U32.AND P0, PT, RZ, UR4, PT ;  /* 0x00000004ff007c0c */ /* 0x000fc6000bf05070 */
[----:B------:R-:W4:Y:S01]  /*22cd0*/  LDL R19, [R1+0x28] ;  /* 0x0000280001137983 */ /* 0x000f220000100800 */
[----:B------:R-:W-:Y:S01]  /*22ce0*/  ISETP.NE.AND.EX P0, PT, RZ, UR5, PT, P0 ;  /* 0x00000005ff007c0c */ /* 0x000fe2000bf05300 */
[----:B------:R-:W-:Y:S01]  /*22cf0*/  IMAD.MOV.U32 R9, RZ, RZ, R27 ;  /* 0x000000ffff097224 */ /* 0x000fe200078e001b */
[----:B------:R-:W0:Y:S01]  /*22d00*/  LDC R5, c[0x0][0x430] ;  /* 0x00010c00ff057b82 */ /* 0x000e220000000800 */
[----:B------:R-:W1:Y:S01]  /*22d10*/  S2R R22, SR_TID.X ;  /* 0x0000000000167919 */ /* 0x000e620000002100 */
[----:B------:R-:W2:Y:S01]  /*22d20*/  S2R R21, SR_TID.X ;  /* 0x0000000000157919 */ /* 0x000ea20000002100 */
[----:B------:R-:W-:Y:S01]  /*22d30*/  VIADD R23, R23, 0xffffffff ;  /* 0xffffffff17177836 */ /* 0x000fe20000000000 */
[----:B------:R-:W-:-:S07]  /*22d40*/  ULDC UR4, c[0x0][0x2f4] ;  /* 0x0000bd0000047ab9 */ /* 0x000fce0000000800 */
[----:B------:R-:W1:Y:S02]  /*22d50*/  @P0 LDC.64 R2, c[0x0][0x9f8] ;  /* 0x00027e00ff020b82 */ /* 0x000e640000000a00 */
[----:B-1----:R-:W-:-:S05]  /*22d60*/  @P0 IMAD.WIDE R2, R27, 0x4, R2 ;  /* 0x000000041b020825 */ /* 0x002fca00078e0202 */
[----:B------:R1:W4:Y:S01]  /*22d70*/  @P0 LDG.E R9, desc[UR54][R2.64] ;  /* 0x0000003602090981 */ /* 0x000322000c1e1900 */
[----:B0-----:R-:W-:Y:S01]  /*22d80*/  ISETP.NE.AND P1, PT, R5, 0x1, PT ;  /* 0x000000010500780c */ /* 0x001fe20003f25270 */
[----:B------:R-:W-:Y:S01]  /*22d90*/  IMAD.SHL.U32 R22, R22, 0x20, RZ ;  /* 0x0000002016167824 */ /* 0x000fe200078e00ff */
[----:B--2---:R-:W-:Y:S01]  /*22da0*/  LOP3.LUT R21, R21, 0x7f, RZ, 0xc0, !PT ;  /* 0x0000007f15157812 */ /* 0x004fe200078ec0ff */
[----:B------:R-:W-:-:S03]  /*22db0*/  IMAD.SHL.U32 R8, R23, 0x80, RZ ;  /* 0x0000008017087824 */ /* 0x000fc600078e00ff */
[----:B------:R-:W-:Y:S02]  /*22dc0*/  SHF.R.U32.HI R21, RZ, 0x2, R21 ;  /* 0x00000002ff157819 */ /* 0x000fe40000011615 */
[----:B------:R-:W-:-:S04]  /*22dd0*/  LOP3.LUT R22, R22, 0x60, RZ, 0xc0, !PT ;  /* 0x0000006016167812 */ /* 0x000fc800078ec0ff */
[----:B------:R-:W-:Y:S01]  /*22de0*/  LOP3.LUT R0, R8, R21, R22, 0xfe, !PT ;  /* 0x0000001508007212 */ /* 0x000fe200078efe16 */
[----:B-1----:R-:W0:Y:S08]  /*22df0*/  @P1 LDC R3, c[0x0][0x434] ;  /* 0x00010d00ff031b82 */ /* 0x002e300000000800 */
[----:B------:R-:W1:Y:S01]  /*22e00*/  @P1 LDC R2, c[0x0][0x438] ;  /* 0x00010e00ff021b82 */ /* 0x000e620000000800 */
[----:B------:R-:W-:Y:S01]  /*22e10*/  LOP3.LUT R16, R16, 0xfffffff7, RZ, 0xc0, !PT ;  /* 0xfffffff710107812 */ /* 0x000fe200078ec0ff */
[----:B------:R-:W-:Y:S01]  /*22e20*/  UMOV UR5, 0xffffffff ;  /* 0xffffffff00057882 */ /* 0x000fe20000000000 */
[C---:B---3--:R-:W-:Y:S01]  /*22e30*/  ISETP.GE.AND P0, PT, R0.reuse, R20, PT ;  /* 0x000000140000720c */ /* 0x048fe20003f06270 */
[----:B----4-:R-:W-:-:S04]  /*22e40*/  IMAD.IADD R0, R0, 0x1, R19 ;  /* 0x0000000100007824 */ /* 0x010fc800078e0213 */
[----:B0-----:R-:W-:-:S04]  /*22e50*/  @P1 IMAD.HI.U32 R3, R0, R3, RZ ;  /* 0x0000000300031227 */ /* 0x001fc800078e00ff */
[----:B------:R-:W-:Y:S01]  /*22e60*/  IMAD.MOV.U32 R6, RZ, RZ, R0 ;  /* 0x000000ffff067224 */ /* 0x000fe200078e0000 */
[----:B-1----:R-:W-:-:S03]  /*22e70*/  @P1 SHF.R.U32.HI R6, RZ, R2, R3 ;  /* 0x00000002ff061219 */ /* 0x002fc60000011603 */
[----:B------:R-:W0:Y:S01]  /*22e80*/  @!P0 LDC.64 R2, c[0x0][0x428] ;  /* 0x00010a00ff028b82 */ /* 0x000e220000000a00 */
[--C-:B------:R-:W-:Y:S01]  /*22e90*/  @!P0 SHF.R.S32.HI R7, RZ, 0x1f, R6.reuse ;  /* 0x0000001fff078819 */ /* 0x100fe20000011406 */
[----:B------:R-:W-:-:S04]  /*22ea0*/  IMAD.MOV R4, RZ, RZ, -R6 ;  /* 0x000000ffff047224 */ /* 0x000fc800078e0a06 */
[----:B------:R-:W-:Y:S01]  /*22eb0*/  IMAD R4, R5, R4, R0 ;  /* 0x0000000405047224 */ /* 0x000fe200078e0200 */
[----:B------:R-:W-:Y:S01]  /*22ec0*/  SHF.R.S32.HI R10, RZ, 0x1f, R9 ;  /* 0x0000001fff0a7819 */ /* 0x000fe20000011409 */
[----:B------:R1:W-:Y:S01]  /*22ed0*/  STL [R1+0xc], R9 ;  /* 0x00000c0901007387 */ /* 0x0003e20000100800 */
[----:B0-----:R-:W-:-:S03]  /*22ee0*/  @!P0 IMAD.WIDE.U32 R6, R9, R2, R6 ;  /* 0x0000000209068225 */ /* 0x001fc600078e0006 */
[----:B------:R0:W-:Y:S01]  /*22ef0*/  STL [R1+0x2c], R10 ;  /* 0x00002c0a01007387 */ /* 0x0001e20000100800 */
[----:B------:R-:W-:-:S04]  /*22f00*/  @!P0 IMAD R0, R10, R2, RZ ;  /* 0x000000020a008224 */ /* 0x000fc800078e02ff */
[----:B------:R-:W-:Y:S02]  /*22f10*/  @!P0 IMAD R0, R9, R3, R0 ;  /* 0x0000000309008224 */ /* 0x000fe400078e0200 */
[----:B-1----:R-:W1:Y:S01]  /*22f20*/  S2R R9, SR_TID.X ;  /* 0x0000000000097919 */ /* 0x002e620000002100 */
[----:B------:R-:W2:Y:S01]  /*22f30*/  @!P0 LDC.64 R2, c[0x0][0x418] ;  /* 0x00010600ff028b82 */ /* 0x000ea20000000a00 */
[----:B------:R-:W-:Y:S02]  /*22f40*/  @!P0 IMAD.IADD R0, R7, 0x1, R0 ;  /* 0x0000000107008824 */ /* 0x000fe400078e0200 */
[----:B------:R-:W-:-:S05]  /*22f50*/  IMAD.U32 R5, RZ, RZ, UR38 ;  /* 0x00000026ff057e24 */ /* 0x000fca000f8e00ff */
[----:B------:R-:W-:Y:S02]  /*22f60*/  ISETP.NE.AND P2, PT, R5, 0x3, PT ;  /* 0x000000030500780c */ /* 0x000fe40003f45270 */
[----:B--2---:R-:W-:-:S04]  /*22f70*/  @!P0 LEA R2, P1, R6, R2, 0x2 ;  /* 0x0000000206028211 */ /* 0x004fc800078210ff */
[----:B------:R-:W-:Y:S01]  /*22f80*/  @!P0 LEA.HI.X R3, R6, R3, R0, 0x2, P1 ;  /* 0x0000000306038211 */ /* 0x000fe200008f1400 */
[----:B------:R-:W-:Y:S02]  /*22f90*/  IMAD.MOV.U32 R0, RZ, RZ, RZ ;  /* 0x000000ffff007224 */ /* 0x000fe400078e00ff */
[----:B-1----:R-:W-:-:S04]  /*22fa0*/  IMAD.SHL.U32 R9, R9, 0x8, RZ ;  /* 0x0000000809097824 */ /* 0x002fc800078e00ff */
[----:B------:R1:W5:Y:S01]  /*22fb0*/  @!P0 LDG.E R0, desc[UR54][R2.64] ;  /* 0x0000003602008981 */ /* 0x000362000c1e1900 */
[----:B------:R-:W-:Y:S02]  /*22fc0*/  LOP3.LUT R9, R9, 0x18, RZ, 0xc0, !PT ;  /* 0x0000001809097812 */ /* 0x000fe400078ec0ff */
[----:B------:R-:W-:Y:S02]  /*22fd0*/  @P2 LOP3.LUT R16, R16, 0x8, RZ, 0xfc, !PT ;  /* 0x0000000810102812 */ /* 0x000fe400078efcff */
[C---:B------:R-:W-:Y:S02]  /*22fe0*/  ISETP.GE.AND P0, PT, R9.reuse, UR4, PT ;  /* 0x0000000409007c0c */ /* 0x040fe4000bf06270 */
[C---:B0-----:R-:W-:Y:S02]  /*22ff0*/  LOP3.LUT R10, R9.reuse, 0x20, RZ, 0xfc, !PT ;  /* 0x00000020090a7812 */ /* 0x041fe400078efcff */
[----:B------:R-:W-:Y:S02]  /*23000*/  LOP3.LUT R16, R16, 0xfffffffb, RZ, 0xc0, !PT ;  /* 0xfffffffb10107812 */ /* 0x000fe400078ec0ff */
[----:B------:R-:W-:-:S02]  /*23010*/  LOP3.LUT R9, R9, 0x40, RZ, 0xfc, !PT ;  /* 0x0000004009097812 */ /* 0x000fc400078efcff */
[----:B------:R-:W-:-:S05]  /*23020*/  ISETP.GE.AND P1, PT, R10, UR4, PT ;  /* 0x000000040a007c0c */ /* 0x000fca000bf26270 */
[----:B------:R-:W-:Y:S02]  /*23030*/  @P0 LOP3.LUT R16, R16, 0x4, RZ, 0xfc, !PT ;  /* 0x0000000410100812 */ /* 0x000fe400078efcff */
[----:B------:R-:W-:Y:S02]  /*23040*/  ISETP.GE.AND P0, PT, R9, UR4, PT ;  /* 0x0000000409007c0c */ /* 0x000fe4000bf06270 */
[----:B------:R-:W-:-:S04]  /*23050*/  LOP3.LUT R16, R16, 0xfffffffe, RZ, 0xc0, !PT ;  /* 0xfffffffe10107812 */ /* 0x000fc800078ec0ff */
[----:B------:R-:W-:-:S04]  /*23060*/  LOP3.LUT R16, R16, 0xfffffffd, RZ, 0xc0, !PT ;  /* 0xfffffffd10107812 */ /* 0x000fc800078ec0ff */
[----:B------:R-:W-:-:S04]  /*23070*/  @P1 LOP3.LUT R16, R16, 0x2, RZ, 0xfc, !PT ;  /* 0x0000000210101812 */ /* 0x000fc800078efcff */
[----:B------:R-:W-:Y:S01]  /*23080*/  @P0 LOP3.LUT R16, R16, 0x1, RZ, 0xfc, !PT ;  /* 0x0000000110100812 */ /* 0x000fe200078efcff */
[----:B-1----:R-:W-:Y:S06]  /*23090*/  BRA.DIV UR5, `(.L_x_1678) ;  /* 0x0000005605007947 */ /* 0x002fec000b800000 */
.L_x_1805:
[----:B------:R-:W-:Y:S05]  /*230a0*/  @!P2 BRA `(.L_x_1679) ;  /* 0x000000000004a947 */ /* 0x000fea0003800000 */
[----:B------:R-:W-:Y:S01]  /*230b0*/  BPT.TRAP 0x1 ;  /* 0x000000040000795c */ /* 0x000fe20000300000 */
.L_x_1679:
[----:B------:R-:W2:Y:S01]  /*230c0*/  LDL R9, [R1] ;  /* 0x0000000001097983 */ /* 0x000ea20000100800 */
        /* <DEDUP_REMOVED lines=17> */
[----:B------:R-:W-:-:S04]  /*231e0*/  LEA R19, P0, R2, UR6, 0x1 ;  /* 0x0000000602137c11 */ /* 0x000fc8000f8008ff */
[----:B------:R-:W-:Y:S01]  /*231f0*/  LEA.HI.X R22, R2, UR7, R22, 0x1, P0 ;  /* 0x0000000702167c11 */ /* 0x000fe200080f0c16 */
[----:B------:R-:W-:Y:S01]  /*23200*/  IMAD R2, R28, 0x8, R18 ;  /* 0x000000081c027824 */ /* 0x000fe200078e0212 */
[----:B--2---:R-:W-:-:S06]  /*23210*/  SHF.L.U32 R3, R9, 0x1f, RZ ;  /* 0x0000001f09037819 */ /* 0x004fcc00000006ff */
[----:B------:R-:W0:Y:S02]  /*23220*/  SYNCS.PHASECHK.TRANS64.TRYWAIT P0, [R2+URZ+0x2d840], R3 ;  /* 0x02d84003020075a7 */ /* 0x000e24000800017f */
[----:B0-----:R-:W-:Y:S05]  /*23230*/  @!P0 BRA `(.L_x_1681) ;  /* 0x0000005000cc8947 */ /* 0x001fea0003800000 */
.L_x_1806:
[----:B------:R-:W-:Y:S05]  /*23240*/  BSYNC B0 ;  /* 0x0000000000007941 */ /* 0x000fea0003800000 */
.L_x_1680:
[----:B------:R-:W2:Y:S01]  /*23250*/  LDL R12, [R1+0x18] ;  /* 0x00001800010c7983 */ /* 0x000ea20000100800 */
[----:B------:R-:W-:Y:S01]  /*23260*/  ULDC.64 UR4, c[0x0][0x300] ;  /* 0x0000c00000047ab9 */ /* 0x000fe20000000a00 */
[----:B------:R-:W-:Y:S02]  /*23270*/  ULDC.64 UR6, c[0x0][0x2e8] ;  /* 0x0000ba0000067ab9 */ /* 0x000fe40000000a00 */
[----:B------:R-:W3:Y:S01]  /*23280*/  LDL R10, [R1+0x10] ;  /* 0x00001000010a7983 */ /* 0x000ee20000100800 */
[----:B------:R-:W-:Y:S01]  /*23290*/  IMAD R5, R5, UR4, RZ ;  /* 0x0000000405057c24 */ /* 0x000fe2000f8e02ff */
[----:B------:R-:W-:Y:S01]  /*232a0*/  LOP3.LUT P4, RZ, R16, 0x4, RZ, 0xc0, !PT ;  /* 0x0000000410ff7812 */ /* 0x000fe2000788c0ff */
[----:B------:R-:W1:Y:S02]  /*232b0*/  S2R R7, SR_TID.X ;  /* 0x0000000000077919 */ /* 0x000e640000002100 */
[----:B0-----:R-:W-:Y:S01]  /*232c0*/  IMAD R3, R4, UR5, R5 ;  /* 0x0000000504037c24 */ /* 0x001fe2000f8e0205 */
[----:B------:R-:W-:Y:S01]  /*232d0*/  LOP3.LUT P3, RZ, R16, 0x2, RZ, 0xc0, !PT ;  /* 0x0000000210ff7812 */ /* 0x000fe2000786c0ff */
[----:B------:R-:W-:Y:S01]  /*232e0*/  IMAD.WIDE.U32 R4, R4, UR4, RZ ;  /* 0x0000000404047c25 */ /* 0x000fe2000f8e00ff */
[----:B------:R-:W-:Y:S01]  /*232f0*/  ULDC.64 UR4, c[0x0][0x310] ;  /* 0x0000c40000047ab9 */ /* 0x000fe20000000a00 */
[----:B------:R-:W-:-:S02]  /*23300*/  LOP3.LUT P2, RZ, R16, 0x1, RZ, 0xc0, !PT ;  /* 0x0000000110ff7812 */ /* 0x000fc4000784c0ff */
[----:B------:R-:W-:Y:S02]  /*23310*/  IMAD.IADD R5, R5, 0x1, R3 ;  /* 0x0000000105057824 */ /* 0x000fe400078e0203 */
[----:B------:R-:W-:Y:S02]  /*23320*/  IMAD R6, R6, UR4, RZ ;  /* 0x0000000406067c24 */ /* 0x000fe4000f8e02ff */
[----:B------:R-:W-:-:S04]  /*23330*/  IMAD.WIDE.U32 R4, R0, UR4, R4 ;  /* 0x0000000400047c25 */ /* 0x000fc8000f8e0004 */
[----:B------:R-:W-:Y:S01]  /*23340*/  IMAD R0, R0, UR5, R6 ;  /* 0x0000000500007c24 */ /* 0x000fe2000f8e0206 */
[----:B------:R-:W-:-:S03]  /*23350*/  ULDC.64 UR4, c[0x0][0x308] ;  /* 0x0000c20000047ab9 */ /* 0x000fc60000000a00 */
[----:B------:R-:W-:Y:S02]  /*23360*/  IMAD.IADD R5, R5, 0x1, R0 ;  /* 0x0000000105057824 */ /* 0x000fe400078e0200 */
[----:B------:R-:W-:Y:S01]  /*23370*/  IMAD.WIDE.U32 R4, R17, UR4, R4 ;  /* 0x0000000411047c25 */ /* 0x000fe2000f8e0004 */
[----:B------:R-:W-:Y:S02]  /*23380*/  UMOV UR4, 0xffffffff ;  /* 0xffffffff00047882 */ /* 0x000fe40000000000 */
[----:B------:R-:W-:Y:S02]  /*23390*/  LEA R0, P0, R4, UR6, 0x1 ;  /* 0x0000000604007c11 */ /* 0x000fe4000f8008ff */
[----:B-1----:R-:W-:Y:S01]  /*233a0*/  LOP3.LUT R9, R7, 0x7f, RZ, 0xc0, !PT ;  /* 0x0000007f07097812 */ /* 0x002fe200078ec0ff */
[----:B------:R-:W-:-:S03]  /*233b0*/  IMAD R7, R17, UR5, R5 ;  /* 0x0000000511077c24 */ /* 0x000fc6000f8e0205 */
[----:B------:R-:W-:Y:S02]  /*233c0*/  SHF.R.U32.HI R11, RZ, 0x2, R9 ;  /* 0x00000002ff0b7819 */ /* 0x000fe40000011609 */
[----:B------:R-:W0:Y:S01]  /*233d0*/  S2R R9, SR_TID.X ;  /* 0x0000000000097919 */ /* 0x000e220000002100 */
[----:B------:R-:W-:Y:S01]  /*233e0*/  LEA.HI.X R7, R4, UR7, R7, 0x1, P0 ;  /* 0x0000000704077c11 */ /* 0x000fe200080f0c07 */
[----:B0-----:R-:W-:-:S05]  /*233f0*/  IMAD.SHL.U32 R9, R9, 0x8, RZ ;  /* 0x0000000809097824 */ /* 0x001fca00078e00ff */
[----:B------:R-:W-:Y:S02]  /*23400*/  LOP3.LUT R9, R9, 0x18, RZ, 0xc0, !PT ;  /* 0x0000001809097812 */ /* 0x000fe400078ec0ff */
[----:B--2---:R-:W-:-:S04]  /*23410*/  IADD3 R3, -R11, R12, -R8 ;  /* 0x0000000c0b037210 */ /* 0x004fc80007ffe908 */
[----:B------:R-:W-:Y:S01]  /*23420*/  ISETP.GE.AND P0, PT, R3, 0x1, PT ;  /* 0x000000010300780c */ /* 0x000fe20003f06270 */
[----:B---3--:R-:W-:Y:S01]  /*23430*/  IMAD R8, R28, 0x3000, R10 ;  /* 0x000030001c087824 */ /* 0x008fe200078e020a */
[----:B------:R-:W-:Y:S11]  /*23440*/  BRA.DIV UR4, `(.L_x_1682) ;  /* 0x00000052045c7947 */ /* 0x000ff6000b800000 */
        /* <DEDUP_REMOVED lines=38> */
.L_x_1816:
        /* <DEDUP_REMOVED lines=12> */
.L_x_1683:
        /* <DEDUP_REMOVED lines=11> */
.L_x_1684:
[----:B------:R1:W5:Y:S01]  /*23820*/  LDL.LU R3, [R1+0x34] ;  /* 0x0000340001037983 */ /* 0x0003620000300800 */
[----:B------:R1:W-:Y:S02]  /*23830*/  SYNCS.ARRIVE.TRANS64.A1T0 RZ, [R2+URZ+0x2d830], RZ ;  /* 0x02d830ff02ff79a7 */ /* 0x0003e4000810003f */
[----:B------:R-:W-:Y:S05]  /*23840*/  WARPSYNC.ALL ;  /* 0x0000000000007948 */ /* 0x000fea0003800000 */
[----:B------:R-:W-:Y:S01]  /*23850*/  ULDC.64 UR4, c[0x0][0x298] ;  /* 0x0000a60000047ab9 */ /* 0x000fe20000000a00 */
[----:B------:R-:W-:Y:S01]  /*23860*/  VIADD R0, R18, 0xc400 ;  /* 0x0000c40012007836 */ /* 0x000fe20000000000 */
[----:B------:R-:W-:Y:S01]  /*23870*/  ULDC.64 UR6, c[0x0][0xa00] ;  /* 0x0002800000067ab9 */ /* 0x000fe20000000a00 */
[----:B------:R-:W-:Y:S01]  /*23880*/  BSSY B6, `(.L_x_1685) ;  /* 0x0000021000067945 */ /* 0x000fe20003800000 */
[----:B------:R-:W-:Y:S01]  /*23890*/  BAR.SYNC.DEFER_BLOCKING 0x8, 0x200 ;  /* 0x0208000000007b1d */ /* 0x000fe20000010000 */
[----:B------:R-:W-:-:S02]  /*238a0*/  ISETP.NE.U32.AND P0, PT, RZ, UR6, PT ;  /* 0x00000006ff007c0c */ /* 0x000fc4000bf05070 */
[----:B------:R-:W-:Y:S02]  /*238b0*/  LOP3.LUT P1, RZ, R0, 0x1bf, RZ, 0xc0, !PT ;  /* 0x000001bf00ff7812 */ /* 0x000fe4000782c0ff */
[----:B------:R-:W-:-:S04]  /*238c0*/  ISETP.NE.AND.EX P0, PT, RZ, UR7, PT, P0 ;  /* 0x00000007ff007c0c */ /* 0x000fc8000bf05300 */
[----:B------:R-:W-:Y:S02]  /*238d0*/  SEL R26, R27, RZ, !P0 ;  /* 0x000000ff1b1a7207 */ /* 0x000fe40004000000 */
[----:B-1---5:R-:W-:Y:S01]  /*238e0*/  SHF.R.S32.HI R2, RZ, 0x1f, R3 ;  /* 0x0000001fff027819 */ /* 0x022fe20000011403 */
[----:B0-----:R-:W-:-:S04]  /*238f0*/  IMAD.WIDE.U32 R4, R3, UR4, RZ ;  /* 0x0000000403047c25 */ /* 0x001fc8000f8e00ff */
[----:B------:R-:W-:Y:S01]  /*23900*/  IMAD R2, R2, UR4, RZ ;  /* 0x0000000402027c24 */ /* 0x000fe2000f8e02ff */
[----:B------:R0:W-:Y:S03]  /*23910*/  STL.64 [R1+0x38], R4 ;  /* 0x0000380401007387 */ /* 0x0001e60000100a00 */
[----:B------:R-:W-:Y:S01]  /*23920*/  IMAD R0, R3, UR5, R2 ;  /* 0x0000000503007c24 */ /* 0x000fe2000f8e0202 */
[----:B------:R-:W-:-:S03]  /*23930*/  SHF.R.S32.HI R2, RZ, 0x1f, R27 ;  /* 0x0000001fff027819 */ /* 0x000fc6000001141b */
[----:B------:R-:W-:Y:S01]  /*23940*/  IMAD.IADD R3, R5, 0x1, R0 ;  /* 0x0000000105037824 */ /* 0x000fe200078e0200 */
[----:B------:R-:W-:-:S04]  /*23950*/  SEL R0, R2, RZ, !P0 ;  /* 0x000000ff02007207 */ /* 0x000fc80004000000 */
[----:B------:R0:W-:Y:S04]  /*23960*/  STL [R1+0x34], R3 ;  /* 0x0000340301007387 */ /* 0x0001e80000100800 */
[----:B------:R0:W-:Y:S01]  /*23970*/  STL [R1+0x44], R0 ;  /* 0x0000440001007387 */ /* 0x0001e20000100800 */
        /* <DEDUP_REMOVED lines=17> */
.L_x_1686:
[----:B------:R-:W-:Y:S05]  /*23a90*/  BSYNC B6 ;  /* 0x0000000000067941 */ /* 0x000fea0003800000 */
.L_x_1685:
[----:B------:R-:W2:Y:S01]  /*23aa0*/  LDL.LU R2, [R1+0x34] ;  /* 0x0000340001027983 */ /* 0x000ea20000300800 */
[----:B------:R-:W1:Y:S01]  /*23ab0*/  LDC R9, c[0x0][0x448] ;  /* 0x00011200ff097b82 */ /* 0x000e620000000800 */
[----:B------:R-:W-:Y:S01]  /*23ac0*/  ULDC.64 UR4, c[0x0][0x2d8] ;  /* 0x0000b60000047ab9 */ /* 0x000fe20000000a00 */
[----:B------:R-:W-:Y:S01]  /*23ad0*/  ULDC.64 UR6, c[0x0][0x2e0] ;  /* 0x0000b80000067ab9 */ /* 0x000fe20000000a00 */
[----:B------:R-:W3:Y:S01]  /*23ae0*/  LDL.LU.64 R20, [R1+0x38] ;  /* 0x0000380001147983 */ /* 0x000ee20000300a00 */
[----:B------:R-:W-:-:S03]  /*23af0*/  ULDC.64 UR8, c[0x0][0x280] ;  /* 0x0000a00000087ab9 */ /* 0x000fc60000000a00 */
[----:B0-----:R-:W4:Y:S01]  /*23b00*/  LDL.LU R0, [R1+0x44] ;  /* 0x0000440001007983 */ /* 0x001f220000300800 */
[----:B-1----:R-:W-:-:S13]  /*23b10*/  ISETP.NE.AND P1, PT, R9, 0x1, PT ;  /* 0x000000010900780c */ /* 0x002fda0003f25270 */
        /* <DEDUP_REMOVED lines=21> */
[----:B------:R-:W-:-:S04]  /*23c70*/  IMAD.IADD R0, R20, 0x1, R25 ;  /* 0x0000000114007824 */ /* 0x000fc800078e0219 */
        /* <DEDUP_REMOVED lines=30> */
[----:B------:R-:W-:-:S04]  /*23e60*/  IMAD R6, R6, UR5, R7 ;  /* 0x0000000506067c24 */ /* 0x000fc8000f8e0207 */
[----:B------:R-:W-:Y:S01]  /*23e70*/  IMAD.IADD R3, R3, 0x1, R6 ;  /* 0x0000000103037824 */ /* 0x000fe200078e0206 */
[----:B------:R-:W-:-:S05]  /*23e80*/  SHF.R.S32.HI R6, RZ, 0x1f, R0 ;  /* 0x0000001fff067819 */ /* 0x000fca0000011400 */
[----:B------:R-:W-:Y:S02]  /*23e90*/  IMAD R6, R6, UR6, RZ ;  /* 0x0000000606067c24 */ /* 0x000fe4000f8e02ff */
[----:B------:R-:W-:-:S04]  /*23ea0*/  IMAD.WIDE.U32 R2, R0, UR6, R2 ;  /* 0x0000000600027c25 */ /* 0x000fc8000f8e0002 */
[C---:B0-----:R-:W-:Y:S02]  /*23eb0*/  IMAD.SHL.U32 R11, R13.reuse, 0x8, RZ ;  /* 0x000000080d0b7824 */ /* 0x041fe400078e00ff */
[----:B------:R-:W-:Y:S02]  /*23ec0*/  IMAD R6, R0, UR7, R6 ;  /* 0x0000000700067c24 */ /* 0x000fe4000f8e0206 */
[----:B------:R-:W-:Y:S01]  /*23ed0*/  IMAD.SHL.U32 R10, R13, 0x8, RZ ;  /* 0x000000080d0a7824 */ /* 0x000fe200078e00ff */
[----:B------:R-:W-:Y:S01]  /*23ee0*/  LOP3.LUT R11, R11, 0x18, RZ, 0xc0, !PT ;  /* 0x000000180b0b7812 */ /* 0x000fe200078ec0ff */
[----:B------:R-:W-:Y:S01]  /*23ef0*/  IMAD.IADD R6, R3, 0x1, R6 ;  /* 0x0000000103067824 */ /* 0x000fe200078e0206 */
[----:B------:R-:W-:Y:S02]  /*23f00*/  LEA R7, P0, R2, UR8, 0x1 ;  /* 0x0000000802077c11 */ /* 0x000fe4000f8008ff */
[----:B------:R-:W-:Y:S02]  /*23f10*/  LOP3.LUT R12, R11, 0x20, RZ, 0xfc, !PT ;  /* 0x000000200b0c7812 */ /* 0x000fe400078efcff */
[----:B------:R-:W-:-:S02]  /*23f20*/  LOP3.LUT R10, R10, 0x18, RZ, 0xc0, !PT ;  /* 0x000000180a0a7812 */ /* 0x000fc400078ec0ff */
[----:B------:R-:W-:Y:S01]  /*23f30*/  LOP3.LUT R11, R11, 0x40, RZ, 0xfc, !PT ;  /* 0x000000400b0b7812 */ /* 0x000fe200078efcff */
[----:B------:R-:W-:Y:S01]  /*23f40*/  UMOV UR5, 0xffffffff ;  /* 0xffffffff00057882 */ /* 0x000fe20000000000 */
[----:B------:R-:W-:Y:S02]  /*23f50*/  LEA.HI.X R6, R2, UR9, R6, 0x1, P0 ;  /* 0x0000000902067c11 */ /* 0x000fe400080f0c06 */
[----:B------:R-:W-:Y:S02]  /*23f60*/  LOP3.LUT R20, R13, 0x7f, RZ, 0xc0, !PT ;  /* 0x0000007f0d147812 */ /* 0x000fe400078ec0ff */
[----:B------:R-:W-:Y:S02]  /*23f70*/  ISETP.GE.AND P0, PT, R10, UR4, PT ;  /* 0x000000040a007c0c */ /* 0x000fe4000bf06270 */
[----:B------:R-:W-:Y:S02]  /*23f80*/  ISETP.GE.AND P1, PT, R12, UR4, PT ;  /* 0x000000040c007c0c */ /* 0x000fe4000bf26270 */
[----:B------:R-:W-:-:S02]  /*23f90*/  ISETP.GE.AND P2, PT, R11, UR4, PT ;  /* 0x000000040b007c0c */ /* 0x000fc4000bf46270 */
[----:B------:R-:W-:Y:S01]  /*23fa0*/  SHF.R.U32.HI R20, RZ, 0x2, R20 ;  /* 0x00000002ff147819 */ /* 0x000fe20000011614 */
[----:B--2---:R-:W-:Y:S10]  /*23fb0*/  BRA.DIV UR5, `(.L_x_1687) ;  /* 0x0000004a05e87947 */ /* 0x004ff4000b800000 */
[----:B------:R-:W0:Y:S01]  /*23fc0*/  SHFL.IDX PT, R3, R5, RZ, 0x1c1f ;  /* 0x001c1fff05037589 */ /* 0x000e2200000e0000 */
[----:B-----5:R-:W-:Y:S02]  /*23fd0*/  IMAD R0, R21, R9, RZ ;  /* 0x0000000915007224 */ /* 0x020fe400078e02ff */
[----:B------:R-:W-:Y:S01]  /*23fe0*/  IMAD.IADD R25, R20, 0x1, R25 ;  /* 0x0000000114197824 */ /* 0x000fe200078e0219 */
        /* <DEDUP_REMOVED lines=58> */
.L_x_1829:
        /* <DEDUP_REMOVED lines=12> */
.L_x_1688:
        /* <DEDUP_REMOVED lines=18> */
.L_x_1830:
[----:B------:R-:W-:Y:S05]  /*24570*/  BSYNC B0 ;  /* 0x0000000000007941 */ /* 0x000fea0003800000 */
.L_x_1689:
        /* <DEDUP_REMOVED lines=18> */
.L_x_1705:
        /* <DEDUP_REMOVED lines=42> */
.L_x_1693:
[----:B------:R-:W-:Y:S01]  /*24940*/  IMAD R5, R28, 0x8, R18 ;  /* 0x000000081c057824 */ /* 0x000fe200078e0212 */
[----:B------:R-:W-:Y:S01]  /*24950*/  SHF.L.U32 R0, R2, 0x1f, RZ ;  /* 0x0000001f02007819 */ /* 0x000fe200000006ff */
[----:B------:R-:W-:Y:S03]  /*24960*/  BSSY B1, `(.L_x_1694) ;  /* 0x0000003000017945 */ /* 0x000fe60003800000 */
[----:B------:R-:W0:Y:S02]  /*24970*/  SYNCS.PHASECHK.TRANS64.TRYWAIT P0, [R5+URZ+0x2d840], R0 ;  /* 0x02d84000050075a7 */ /* 0x000e24000800017f */
[----:B0-----:R-:W-:Y:S05]  /*24980*/  @!P0 BRA `(.L_x_1695) ;  /* 0x0000004800988947 */ /* 0x001fea0003800000 */
.L_x_1831:
[----:B------:R-:W-:Y:S05]  /*24990*/  BSYNC B1 ;  /* 0x0000000000017941 */ /* 0x000fea0003800000 */
.L_x_1694:
        /* <DEDUP_REMOVED lines=52> */
.L_x_1841:
        /* <DEDUP_REMOVED lines=11> */
.L_x_1697:
        /* <DEDUP_REMOVED lines=11> */
.L_x_1698:
[----:B------:R1:W-:Y:S01]  /*24e40*/  SYNCS.ARRIVE.TRANS64.A1T0 RZ, [R5+URZ+0x2d830], RZ ;  /* 0x02d830ff05ff79a7 */ /* 0x0003e2000810003f */
[----:B------:R-:W-:Y:S05]  /*24e50*/  @!P5 BRA `(.L_x_1699) ;  /* 0x000000000004d947 */ /* 0x000fea0003800000 */
[----:B------:R-:W-:Y:S01]  /*24e60*/  BPT.TRAP 0x1 ;  /* 0x000000040000795c */ /* 0x000fe20000300000 */
.L_x_1699:
[----:B------:R-:W-:Y:S01]  /*24e70*/  SHF.L.U32 R2, R20, 0x1f, RZ ;  /* 0x0000001f14027819 */ /* 0x000fe200000006ff */
[----:B-1----:R-:W-:Y:S01]  /*24e80*/  IMAD R5, R10, 0x8, R18 ;  /* 0x000000080a057824 */ /* 0x002fe200078e0212 */
[----:B------:R-:W-:Y:S03]  /*24e90*/  BSSY B1, `(.L_x_1700) ;  /* 0x0000003000017945 */ /* 0x000fe60003800000 */
[----:B------:R-:W1:Y:S02]  /*24ea0*/  SYNCS.PHASECHK.TRANS64.TRYWAIT P0, [R5+URZ+0x2d860], R2 ;  /* 0x02d86002050075a7 */ /* 0x000e64000800017f */
[----:B-1----:R-:W-:Y:S05]  /*24eb0*/  @!P0 BRA `(.L_x_1701) ;  /* 0x0000004800b48947 */ /* 0x002fea0003800000 */
.L_x_1842:
[----:B------:R-:W-:Y:S05]  /*24ec0*/  BSYNC B1 ;  /* 0x0000000000017941 */ /* 0x000fea0003800000 */
.L_x_1700:
        /* <DEDUP_REMOVED lines=45> */
.L_x_1852:
        /* <DEDUP_REMOVED lines=29> */
.L_x_1703:
        /* <DEDUP_REMOVED lines=12> */
.L_x_1704:
        /* <DEDUP_REMOVED lines=8> */
.L_x_1692:
[----:B------:R-:W-:Y:S05]  /*254b0*/  BSYNC B0 ;  /* 0x0000000000007941 */ /* 0x000fea0003800000 */
.L_x_1691:
        /* <DEDUP_REMOVED lines=17> */
.L_x_1707:
[----:B------:R-:W-:Y:S05]  /*255d0*/  BSYNC B0 ;  /* 0x0000000000007941 */ /* 0x000fea0003800000 */
.L_x_1706:
[----:B------:R-:W-:-:S05]  /*255e0*/  IMAD.U32 R0, RZ, RZ, UR38 ;  /* 0x00000026ff007e24 */ /* 0x000fca000f8e00ff */
[----:B------:R-:W-:-:S13]  /*255f0*/  ISETP.NE.AND P0, PT, R0, 0x3, PT ;  /* 0x000000030000780c */ /* 0x000fda0003f05270 */
[----:B------:R-:W-:Y:S05]  /*25600*/  @!P0 BRA `(.L_x_1708) ;  /* 0x0000000000048947 */ /* 0x000fea0003800000 */
[----:B------:R-:W-:Y:S01]  /*25610*/  BPT.TRAP 0x1 ;  /* 0x000000040000795c */ /* 0x000fe20000300000 */
.L_x_1708:
        /* <DEDUP_REMOVED lines=8> */
.L_x_1853:
[----:B------:R-:W-:Y:S05]  /*256a0*/  BSYNC B0 ;  /* 0x0000000000007941 */ /* 0x000fea0003800000 */
.L_x_1709:
        /* <DEDUP_REMOVED lines=51> */
.L_x_1863:
        /* <DEDUP_REMOVED lines=13> */
.L_x_1712:
        /* <DEDUP_REMOVED lines=11> */
.L_x_1713:
        /* <DEDUP_REMOVED lines=8> */
.L_x_1672:
[----:B------:R-:W-:Y:S05]  /*25be0*/  BSYNC B7 ;  /* 0x0000000000077941 */ /* 0x000fea0003800000 */
.L_x_1670:
        /* <DEDUP_REMOVED lines=11> */
.L_x_1714:
[----:B------:R-:W2:Y:S01]  /*25ca0*/  S2R R0, SR_TID.X ;  /* 0x0000000000007919 */ /* 0x000ea20000002100 */
[----:B------:R-:W-:Y:S01]  /*25cb0*/  UMOV UR4, 0xffffffff ;  /* 0xffffffff00047882 */ /* 0x000fe20000000000 */
[----:B--2---:R-:W-:-:S04]  /*25cc0*/  LOP3.LUT R8, R0, 0x1f, RZ, 0xc0, !PT ;  /* 0x0000001f00087812 */ /* 0x004fc800078ec0ff */
[----:B------:R-:W-:Y:S01]  /*25cd0*/  ISETP.NE.AND P0, PT, R8, 0x1f, PT ;  /* 0x0000001f0800780c */ /* 0x000fe20003f05270 */
[----:B------:R-:W-:-:S12]  /*25ce0*/  BRA.DIV UR4, `(.L_x_1716) ;  /* 0x0000004a04247947 */ /* 0x000fd8000b800000 */
[----:B------:R-:W-:Y:S01]  /*25cf0*/  IMAD.IADD R9, R27, 0x1, R8 ;  /* 0x000000011b097824 */ /* 0x000fe200078e0208 */
[----:B------:R-:W-:-:S04]  /*25d00*/  ULDC UR4, c[0x0][0xc3c] ;  /* 0x00030f0000047ab9 */ /* 0x000fc80000000800 */
[----:B------:R-:W-:-:S13]  /*25d10*/  ISETP.GE.OR P1, PT, R9, UR4, !P0 ;  /* 0x0000000409007c0c */ /* 0x000fda000c726670 */
[----:B0-----:R-:W0:Y:S08]  /*25d20*/  @!P1 LDC.64 R2, c[0x0][0xc80] ;  /* 0x00032000ff029b82 */ /* 0x001e300000000a00 */
[----:B------:R-:W2:Y:S01]  /*25d30*/  @!P1 LDC.64 R4, c[0x0][0xc78] ;  /* 0x00031e00ff049b82 */ /* 0x000ea20000000a00 */
[----:B0-----:R-:W-:-:S05]  /*25d40*/  @!P1 IMAD.WIDE R2, R9, 0x4, R2 ;  /* 0x0000000409029825 */ /* 0x001fca00078e0202 */
[----:B------:R2:W3:Y:S02]  /*25d50*/  @!P1 LDG.E R7, desc[UR54][R2.64] ;  /* 0x0000003602079981 */ /* 0x0004e4000c1e1900 */
[----:B--2---:R-:W-:-:S05]  /*25d60*/  @!P1 IMAD.WIDE R2, R9, 0x4, R4 ;  /* 0x0000000409029825 */ /* 0x004fca00078e0204 */
[----:B------:R-:W2:Y:S01]  /*25d70*/  @!P1 LDG.E R4, desc[UR54][R2.64] ;  /* 0x0000003602049981 */ /* 0x000ea2000c1e1900 */
        /* <DEDUP_REMOVED lines=9> */
[----:B---3--:R-:W-:Y:S02]  /*25e10*/  @!P1 IMAD.MOV.U32 R25, RZ, RZ, R7 ;  /* 0x000000ffff199224 */ /* 0x008fe400078e0007 */
[----:B--2---:R-:W-:Y:S01]  /*25e20*/  @!P1 IMAD.MOV.U32 R5, RZ, RZ, R4 ;  /* 0x000000ffff059224 */ /* 0x004fe200078e0004 */
        /* <DEDUP_REMOVED lines=17> */
[----:B------:R0:W2:Y:S02]  /*25f40*/  SHFL.IDX PT, R14, R2, 0x1f, 0x1f ;  /* 0x03e01f00020e7f89 */ /* 0x0000a400000e0000 */
.L_x_1873:
[----:B------:R-:W-:Y:S02]  /*25f50*/  ULDC UR4, c[0x0][0xc38] ;  /* 0x00030e0000047ab9 */ /* 0x000fe40000000800 */
[----:B------:R-:W-:-:S04]  /*25f60*/  IMAD.U32 R4, RZ, RZ, UR4 ;  /* 0x00000004ff047e24 */ /* 0x000fc8000f8e00ff */
[----:B--2---:R-:W-:-:S04]  /*25f70*/  IMAD R3, R14, R4, RZ ;  /* 0x000000040e037224 */ /* 0x004fc800078e02ff */
[----:B------:R-:W-:-:S05]  /*25f80*/  IMAD.IADD R6, R6, 0x1, R3 ;  /* 0x0000000106067824 */ /* 0x000fca00078e0203 */
[----:B------:R-:W-:-:S13]  /*25f90*/  ISETP.GT.AND P6, PT, R6, R0, PT ;  /* 0x000000000600720c */ /* 0x000fda0003fc4270 */
[----:B------:R-:W-:Y:S05]  /*25fa0*/  @P6 BRA `(.L_x_1717) ;  /* 0x0000000000a46947 */ /* 0x000fea0003800000 */
.L_x_1720:
        /* <DEDUP_REMOVED lines=35> */
.L_x_1881:
[----:B------:R-:W-:Y:S02]  /*261e0*/  ULDC UR4, c[0x0][0xc38] ;  /* 0x00030e0000047ab9 */ /* 0x000fe40000000800 */
[----:B------:R-:W-:-:S04]  /*261f0*/  IMAD.U32 R4, RZ, RZ, UR4 ;  /* 0x00000004ff047e24 */ /* 0x000fc8000f8e00ff */
[----:B--2---:R-:W-:-:S04]  /*26200*/  IMAD R3, R14, R4, RZ ;  /* 0x000000040e037224 */ /* 0x004fc800078e02ff */
[----:B------:R-:W-:-:S05]  /*26210*/  IMAD.IADD R6, R3, 0x1, R6 ;  /* 0x0000000103067824 */ /* 0x000fca00078e0206 */
[----:B------:R-:W-:-:S13]  /*26220*/  ISETP.GT.AND P6, PT, R6, R0, PT ;  /* 0x000000000600720c */ /* 0x000fda0003fc4270 */
[----:B------:R-:W-:Y:S05]  /*26230*/  @!P6 BRA `(.L_x_1720) ;  /* 0xfffffffc005ce947 */ /* 0x000fea000383ffff */
.L_x_1717:
[----:B------:R-:W-:Y:S01]  /*26240*/  IMAD.IADD R6, R6, 0x1, -R3 ;  /* 0x0000000106067824 */ /* 0x000fe200078e0a03 */
[----:B------:R-:W-:-:S03]  /*26250*/  UMOV UR4, 0xffffffff ;  /* 0xffffffff00047882 */ /* 0x000fc60000000000 */
[----:B------:R-:W-:-:S05]  /*26260*/  IMAD R3, R2, R4, R6 ;  /* 0x0000000402037224 */ /* 0x000fca00078e0206 */
[----:B------:R-:W-:Y:S01]  /*26270*/  ISETP.GT.AND P6, PT, R3, R0, PT ;  /* 0x000000000300720c */ /* 0x000fe20003fc4270 */
[----:B------:R-:W-:-:S12]  /*26280*/  BRA.DIV UR4, `(.L_x_1721) ;  /* 0x0000004a04ac7947 */ /* 0x000fd8000b800000 */
[----:B------:R-:W-:-:S04]  /*26290*/  VOTE.ANY R3, PT, !P6 ;  /* 0x0000000000037806 */ /* 0x000fc800070e0100 */
[----:B------:R-:W2:Y:S02]  /*262a0*/  POPC R7, R3 ;  /* 0x0000000300077309 */ /* 0x000ea40000000000 */
[----:B--2---:R2:W3:Y:S01]  /*262b0*/  SHFL.IDX PT, R25, R25, R7, 0x1f ;  /* 0x00001f0719197589 */ /* 0x0044e200000e0000 */
[----:B------:R-:W-:-:S03]  /*262c0*/  IMAD.IADD R27, R7, 0x1, R27 ;  /* 0x00000001071b7824 */ /* 0x000fc600078e021b */
[----:B------:R2:W4:Y:S04]  /*262d0*/  SHFL.IDX PT, R5, R5, R7, 0x1f ;  /* 0x00001f0705057589 */ /* 0x00052800000e0000 */
.L_x_1886:
[----:B------:R-:W-:-:S13]  /*262e0*/  ISETP.NE.AND P0, PT, R3, RZ, PT ;  /* 0x000000ff0300720c */ /* 0x000fda0003f05270 */
[----:B------:R-:W-:Y:S05]  /*262f0*/  @!P0 BRA `(.L_x_1722) ;  /* 0x0000000000108947 */ /* 0x000fea0003800000 */
[----:B------:R-:W-:Y:S01]  /*26300*/  UMOV UR4, 0xffffffff ;  /* 0xffffffff00047882 */ /* 0x000fe20000000000 */
[----:B-1----:R-:W-:Y:S02]  /*26310*/  VIADD R12, R7, 0xffffffff ;  /* 0xffffffff070c7836 */ /* 0x002fe40000000000 */
[----:B------:R-:W-:Y:S05]  /*26320*/  BRA.DIV UR4, `(.L_x_1723) ;  /* 0x0000004a04e47947 */ /* 0x000fea000b800000 */
[----:B------:R1:W0:Y:S02]  /*26330*/  SHFL.IDX PT, R24, R2, R12, 0x1f ;  /* 0x00001f0c02187589 */ /* 0x00022400000e0000 */
.L_x_1722:
[----:B----4-:R-:W-:Y:S01]  /*26340*/  ISETP.NE.AND P0, PT, R5, 0x1, PT ;  /* 0x000000010500780c */ /* 0x010fe20003f05270 */
[----:B0-----:R-:W-:-:S04]  /*26350*/  IMAD R24, R24, R4, R6 ;  /* 0x0000000418187224 */ /* 0x001fc800078e0206 */
[----:B------:R-:W-:-:S08]  /*26360*/  IMAD.IADD R0, R0, 0x1, -R24 ;  /* 0x0000000100007824 */ /* 0x000fd000078e0a18 */
[----:B------:R-:W-:Y:S05]  /*26370*/  @!P0 BRA `(.L_x_1724) ;  /* 0x0000000000dc8947 */ /* 0x000fea0003800000 */
[-C--:B---3--:R-:W-:Y:S01]  /*26380*/  IABS R6, R25.reuse ;  /* 0x0000001900067213 */ /* 0x088fe20000000000 */
[----:B-1----:R-:W-:Y:S01]  /*26390*/  IMAD.MOV.U32 R2, RZ, RZ, RZ ;  /* 0x000000ffff027224 */ /* 0x002fe200078e00ff */
[----:B------:R-:W-:Y:S02]  /*263a0*/  IABS R8, R25 ;  /* 0x0000001900087213 */ /* 0x000fe40000000000 */
[----:B------:R-:W0:Y:S03]  /*263b0*/  I2F.RP R4, R6 ;  /* 0x0000000600047306 */ /* 0x000e260000209400 */
[----:B------:R-:W-:-:S05]  /*263c0*/  IMAD.MOV R8, RZ, RZ, -R8 ;  /* 0x000000ffff087224 */ /* 0x000fca00078e0a08 */
[----:B0-----:R-:W2:Y:S02]  /*263d0*/  MUFU.RCP R4, R4 ;  /* 0x0000000400047308 */ /* 0x001ea40000001000 */
[----:B--2---:R-:W-:-:S06]  /*263e0*/  VIADD R7, R4, 0xffffffe ;  /* 0x0ffffffe04077836 */ /* 0x004fcc0000000000 */
[----:B------:R-:W0:Y:S02]  /*263f0*/  F2I.FTZ.U32.TRUNC.NTZ R3, R7 ;  /* 0x0000000700037305 */ /* 0x000e24000021f000 */
[----:B0-----:R-:W-:-:S04]  /*26400*/  IMAD.MOV R9, RZ, RZ, -R3 ;  /* 0x000000ffff097224 */ /* 0x001fc800078e0a03 */
[----:B------:R-:W-:-:S04]  /*26410*/  IMAD R9, R9, R6, RZ ;  /* 0x0000000609097224 */ /* 0x000fc800078e02ff */
[----:B------:R-:W-:Y:S01]  /*26420*/  IMAD.HI.U32 R2, R3, R9, R2 ;  /* 0x0000000903027227 */ /* 0x000fe200078e0002 */
[----:B------:R-:W-:-:S05]  /*26430*/  IABS R3, R0 ;  /* 0x0000000000037213 */ /* 0x000fca0000000000 */
[----:B------:R-:W-:-:S04]  /*26440*/  IMAD.HI.U32 R4, R2, R3, RZ ;  /* 0x0000000302047227 */ /* 0x000fc800078e00ff */
[----:B------:R-:W-:Y:S02]  /*26450*/  IMAD R3, R4, R8, R3 ;  /* 0x0000000804037224 */ /* 0x000fe400078e0203 */
[----:B------:R-:W-:-:S03]  /*26460*/  IMAD.MOV.U32 R2, RZ, RZ, RZ ;  /* 0x000000ffff027224 */ /* 0x000fc600078e00ff */
[----:B------:R-:W-:-:S13]  /*26470*/  ISETP.GT.U32.AND P1, PT, R6, R3, PT ;  /* 0x000000030600720c */ /* 0x000fda0003f24070 */
[----:B------:R-:W-:Y:S02]  /*26480*/  @!P1 IMAD.IADD R3, R3, 0x1, -R6 ;  /* 0x0000000103039824 */ /* 0x000fe400078e0a06 */
[----:B------:R-:W-:Y:S01]  /*26490*/  @!P1 VIADD R4, R4, 0x1 ;  /* 0x0000000104049836 */ /* 0x000fe20000000000 */
[----:B------:R-:W-:Y:S02]  /*264a0*/  ISETP.NE.AND P1, PT, R25, RZ, PT ;  /* 0x000000ff1900720c */ /* 0x000fe40003f25270 */
[----:B------:R-:W-:Y:S02]  /*264b0*/  ISETP.GE.U32.AND P0, PT, R3, R6, PT ;  /* 0x000000060300720c */ /* 0x000fe40003f06070 */
[----:B------:R-:W-:-:S04]  /*264c0*/  IABS R6, R5 ;  /* 0x0000000500067213 */ /* 0x000fc80000000000 */
[----:B------:R-:W0:Y:S07]  /*264d0*/  I2F.RP R7, R6 ;  /* 0x0000000600077306 */ /* 0x000e2e0000209400 */
        /* <DEDUP_REMOVED lines=33> */
.L_x_1724:
[----:B-1----:R-:W0:Y:S02]  /*266f0*/  LDC.64 R2, c[0x0][0xc90] ;  /* 0x00032400ff027b82 */ /* 0x002e240000000a00 */
[----:B0-----:R-:W-:-:S05]  /*26700*/  IMAD.WIDE R2, R27, 0x4, R2 ;  /* 0x000000041b027825 */ /* 0x001fca00078e0202 */
[----:B------:R0:W3:Y:S02]  /*26710*/  LDG.E R6, desc[UR54][R2.64] ;  /* 0x0000003602067981 */ /* 0x0000e4000c1e1900 */
[----:B0-----:R-:W-:Y:S02]  /*26720*/  IMAD.MOV.U32 R2, RZ, RZ, RZ ;  /* 0x000000ffff027224 */ /* 0x001fe400078e00ff */
[----:B---3--:R-:W-:-:S05]  /*26730*/  IMAD R5, R25, R6, RZ ;  /* 0x0000000619057224 */ /* 0x008fca00078e02ff */
[----:B--2---:R-:W-:-:S04]  /*26740*/  IABS R7, R5 ;  /* 0x0000000500077213 */ /* 0x004fc80000000000 */
[----:B------:R-:W0:Y:S08]  /*26750*/  I2F.RP R8, R7 ;  /* 0x0000000700087306 */ /* 0x000e300000209400 */
[----:B0-----:R-:W0:Y:S02]  /*26760*/  MUFU.RCP R8, R8 ;  /* 0x0000000800087308 */ /* 0x001e240000001000 */
[----:B0-----:R-:W-:-:S06]  /*26770*/  VIADD R10, R8, 0xffffffe ;  /* 0x0ffffffe080a7836 */ /* 0x001fcc0000000000 */
[----:B------:R-:W0:Y:S02]  /*26780*/  F2I.FTZ.U32.TRUNC.NTZ R3, R10 ;  /* 0x0000000a00037305 */ /* 0x000e24000021f000 */
[----:B0-----:R-:W-:-:S04]  /*26790*/  IMAD.MOV R12, RZ, RZ, -R3 ;  /* 0x000000ffff0c7224 */ /* 0x001fc800078e0a03 */
[----:B------:R-:W-:-:S04]  /*267a0*/  IMAD R9, R12, R7, RZ ;  /* 0x000000070c097224 */ /* 0x000fc800078e02ff */
        /* <DEDUP_REMOVED lines=13> */
[----:B------:R-:W-:-:S06]  /*26880*/  IMAD.MOV.U32 R2, RZ, RZ, RZ ;  /* 0x000000ffff027224 */ /* 0x000fcc00078e00ff */
[----:B------:R-:W-:-:S04]  /*26890*/  @P0 VIADD R9, R9, 0x1 ;  /* 0x0000000109090836 */ /* 0x000fc80000000000 */
[----:B------:R-:W-:-:S04]  /*268a0*/  IMAD.MOV.U32 R7, RZ, RZ, R9 ;  /* 0x000000ffff077224 */ /* 0x000fc800078e0009 */
[----:B------:R-:W-:Y:S01]  /*268b0*/  @!P2 IMAD.MOV R7, RZ, RZ, -R7 ;  /* 0x000000ffff07a224 */ /* 0x000fe200078e0a07 */
[----:B------:R-:W-:-:S05]  /*268c0*/  @!P1 LOP3.LUT R7, RZ, R5, RZ, 0x33, !PT ;  /* 0x00000005ff079212 */ /* 0x000fca00078e33ff */
[----:B------:R-:W-:Y:S02]  /*268d0*/  IMAD R8, R6, R7, RZ ;  /* 0x0000000706087224 */ /* 0x000fe400078e02ff */
[----:B------:R-:W-:Y:S02]  /*268e0*/  IMAD.MOV R7, RZ, RZ, -R7 ;  /* 0x000000ffff077224 */ /* 0x000fe400078e0a07 */
[----:B------:R-:W-:Y:S02]  /*268f0*/  IMAD.MOV R3, RZ, RZ, -R8 ;  /* 0x000000ffff037224 */ /* 0x000fe400078e0a08 */
[----:B------:R-:W-:-:S03]  /*26900*/  IMAD R5, R5, R7, R0 ;  /* 0x0000000705057224 */ /* 0x000fc600078e0200 */
[----:B------:R-:W-:-:S04]  /*26910*/  VIADDMNMX R4, R3, R4, R6, PT ;  /* 0x0000000403047246 */ /* 0x000fc80003800106 */
[-C--:B------:R-:W-:Y:S02]  /*26920*/  IABS R6, R4.reuse ;  /* 0x0000000400067213 */ /* 0x080fe40000000000 */
[----:B------:R-:W-:Y:S02]  /*26930*/  IABS R0, R4 ;  /* 0x0000000400007213 */ /* 0x000fe40000000000 */
[----:B------:R-:W0:Y:S03]  /*26940*/  I2F.RP R9, R6 ;  /* 0x0000000600097306 */ /* 0x000e260000209400 */
[----:B------:R-:W-:-:S05]  /*26950*/  IMAD.MOV R0, RZ, RZ, -R0 ;  /* 0x000000ffff007224 */ /* 0x000fca00078e0a00 */
        /* <DEDUP_REMOVED lines=9> */
[----:B------:R-:W-:Y:S02]  /*269f0*/  LOP3.LUT R0, R5, R4, RZ, 0x3c, !PT ;  /* 0x0000000405007212 */ /* 0x000fe400078e3cff */
[----:B------:R-:W-:Y:S02]  /*26a00*/  IADD3 R5, R8, 0x1000000, R5 ;  /* 0x0100000008057810 */ /* 0x000fe40007ffe005 */
        /* <DEDUP_REMOVED lines=8> */
[----:B------:R-:W-:Y:S01]  /*26a90*/  @!P1 LOP3.LUT R2, RZ, R4, RZ, 0x33, !PT ;  /* 0x00000004ff029212 */ /* 0x000fe200078e33ff */
[----:B------:R-:W-:-:S04]  /*26aa0*/  IMAD.MOV R4, RZ, RZ, -R4 ;  /* 0x000000ffff047224 */ /* 0x000fc800078e0a04 */
[----:B------:R-:W-:-:S07]  /*26ab0*/  IMAD R26, R2, R4, R5 ;  /* 0x00000004021a7224 */ /* 0x000fce00078e0205 */
.L_x_1725:
[----:B------:R-:W-:-:S05]  /*26ac0*/  LOP3.LUT R2, RZ, R2, RZ, 0x33, !PT ;  /* 0x00000002ff027212 */ /* 0x000fca00078e33ff */
[----:B------:R-:W-:Y:S01]  /*26ad0*/  IMAD.IADD R25, R25, 0x1, R2 ;  /* 0x0000000119197824 */ /* 0x000fe200078e0202 */
[----:B------:R-:W-:Y:S06]  /*26ae0*/  BRA `(.L_x_1726) ;  /* 0x00000000001c7947 */ /* 0x000fec0003800000 */
.L_x_1718:
[----:B------:R-:W-:Y:S01]  /*26af0*/  UMOV UR4, URZ ;  /* 0x0000003f00047c82 */ /* 0x000fe20008000000 */
[----:B------:R-:W-:Y:S01]  /*26b00*/  UMOV UR5, URZ ;  /* 0x0000003f00057c82 */ /* 0x000fe20008000000 */
[----:B------:R-:W-:Y:S01]  /*26b10*/  ULDC UR6, c[0x0][0xc3c] ;  /* 0x00030f0000067ab9 */ /* 0x000fe20000000800 */
[----:B------:R-:W-:Y:S02]  /*26b20*/  IMAD.MOV.U32 R24, RZ, RZ, R0 ;  /* 0x000000ffff187224 */ /* 0x000fe400078e0000 */
[----:B------:R-:W-:Y:S02]  /*26b30*/  IMAD.U32 R25, RZ, RZ, UR4 ;  /* 0x00000004ff197e24 */ /* 0x000fe4000f8e00ff */
[----:B------:R-:W-:Y:S02]  /*26b40*/  IMAD.U32 R26, RZ, RZ, UR5 ;  /* 0x00000005ff1a7e24 */ /* 0x000fe4000f8e00ff */
[----:B------:R-:W-:-:S07]  /*26b50*/  IMAD.U32 R27, RZ, RZ, UR6 ;  /* 0x00000006ff1b7e24 */ /* 0x000fce000f8e00ff */
.L_x_1726:
        /* <DEDUP_REMOVED lines=10> */
.L_x_1715:
[----:B------:R-:W-:Y:S02]  /*26c00*/  ULDC UR4, c[0x0][0xc3c] ;  /* 0x00030f0000047ab9 */ /* 0x000fe40000000800 */
[----:B----4-:R-:W-:-:S13]  /*26c10*/  ISETP.GE.AND P0, PT, R27, UR4, PT ;  /* 0x000000041b007c0c */ /* 0x010fda000bf06270 */
[----:B------:R-:W-:Y:S05]  /*26c20*/  @!P0 BRA `(.L_x_1727) ;  /* 0xffffff9000f88947 */ /* 0x000fea000383ffff */
[----:B------:R-:W-:Y:S05]  /*26c30*/  BSYNC B8 ;  /* 0x0000000000087941 */ /* 0x000fea0003800000 */
.L_x_1606:
[----:B0-----:R-:W4:Y:S01]  /*26c40*/  LDL.LU R0, [R1+0x48] ;  /* 0x0000480001007983 */ /* 0x001f220000300800 */
[----:B------:R-:W-:Y:S01]  /*26c50*/  BSSY B0, `(.L_x_1728) ;  /* 0x000000b000007945 */ /* 0x000fe20003800000 */
[----:B------:R-:W0:Y:S01]  /*26c60*/  S2R R5, SR_CgaCtaId ;  /* 0x0000000000057919 */ /* 0x000e220000008800 */
        /* <DEDUP_REMOVED lines=9> */
.L_x_1889:
[----:B------:R-:W-:Y:S05]  /*26d00*/  BSYNC B0 ;  /* 0x0000000000007941 */ /* 0x000fea0003800000 */
.L_x_1728:
[----:B------:R-:W-:-:S03]  /*26d10*/  UMOV UR4, 0xffffffff ;  /* 0xffffffff00047882 */ /* 0x000fc60000000000 */
[----:B------:R-:W-:Y:S05]  /*26d20*/  BRA.DIV UR4, `(.L_x_1730) ;  /* 0x0000004204a07947 */ /* 0x000fea000b800000 */
[----:B0-----:R-:W0:Y:S02]  /*26d30*/  S2R R0, SR_TID.X ;  /* 0x0000000000007919 */ /* 0x001e240000002100 */
[----:B0-----:R-:W-:-:S04]  /*26d40*/  SHF.R.U32.HI R0, RZ, 0x5, R0 ;  /* 0x00000005ff007819 */ /* 0x001fc80000011600 */
[----:B------:R-:W-:-:S05]  /*26d50*/  LOP3.LUT R0, R0, 0x3, RZ, 0xc0, !PT ;  /* 0x0000000300007812 */ /* 0x000fca00078ec0ff */
[----:B------:R0:W4:Y:S02]  /*26d60*/  SHFL.IDX PT, R14, R0, RZ, 0x1f ;  /* 0x00001fff000e7589 */ /* 0x00012400000e0000 */
.L_x_1892:
[----:B----4-:R-:W-:-:S13]  /*26d70*/  ISETP.NE.AND P0, PT, R14, RZ, PT ;  /* 0x000000ff0e00720c */ /* 0x010fda0003f05270 */
[----:B------:R-:W-:Y:S05]  /*26d80*/  @P0 BRA `(.L_x_1369) ;  /* 0x0000000000900947 */ /* 0x000fea0003800000 */
[----:B------:R-:W-:-:S03]  /*26d90*/  UMOV UR4, 0xffffffff ;  /* 0xffffffff00047882 */ /* 0x000fc60000000000 */
[----:B------:R-:W-:Y:S05]  /*26da0*/  BRA.DIV UR4, `(.L_x_1731) ;  /* 0x0000004204b47947 */ /* 0x000fea000b800000 */
[----:B------:R-:W-:-:S13]  /*26db0*/  ELECT P6, URZ, PT ;  /* 0x00000000003f782f */ /* 0x000fda00038c0000 */
.L_x_1895:
[----:B------:R-:W-:Y:S05]  /*26dc0*/  @!P6 BRA `(.L_x_1369) ;  /* 0x000000000080e947 */ /* 0x000fea0003800000 */
[----:B------:R-:W-:-:S06]  /*26dd0*/  ULOP3.LUT UR4, UR36, 0x2, URZ, 0xfc, !UPT ;  /* 0x0000000224047892 */ /* 0x000fcc000f8efc3f */
[----:B0-----:R-:W-:-:S05]  /*26de0*/  IMAD.U32 R0, RZ, RZ, UR4 ;  /* 0x00000004ff007e24 */ /* 0x001fca000f8e00ff */
[----:B------:R-:W-:-:S13]  /*26df0*/  ISETP.NE.AND P0, PT, R0, 0x3, PT ;  /* 0x000000030000780c */ /* 0x000fda0003f05270 */
[----:B------:R-:W-:Y:S05]  /*26e00*/  @!P0 BRA `(.L_x_1732) ;  /* 0x0000000000048947 */ /* 0x000fea0003800000 */
[----:B------:R-:W-:Y:S01]  /*26e10*/  BPT.TRAP 0x1 ;  /* 0x000000040000795c */ /* 0x000fe20000300000 */
.L_x_1732:
        /* <DEDUP_REMOVED lines=8> */
.L_x_1896:
[----:B------:R-:W4:Y:S01]  /*26ea0*/  LDL.LU R4, [R1] ;  /* 0x0000000001047983 */ /* 0x000f220000300800 */
[----:B------:R-:W-:Y:S02]  /*26eb0*/  SEL R28, R28, RZ, P2 ;  /* 0x000000ff1c1c7207 */ /* 0x000fe40001000000 */
[----:B----4-:R-:W-:Y:S01]  /*26ec0*/  LOP3.LUT R0, R4, R0, RZ, 0x3c, !PT ;  /* 0x0000000004007212 */ /* 0x010fe200078e3cff */
[----:B------:R-:W-:Y:S06]  /*26ed0*/  @!P0 BRA `(.L_x_1734) ;  /* 0x0000000000048947 */ /* 0x000fec0003800000 */
[----:B------:R-:W-:Y:S01]  /*26ee0*/  BPT.TRAP 0x1 ;  /* 0x000000040000795c */ /* 0x000fe20000300000 */
.L_x_1734:
[----:B------:R-:W-:Y:S01]  /*26ef0*/  IMAD R5, R28, 0x8, R5 ;  /* 0x000000081c057824 */ /* 0x000fe200078e0205 */
[----:B------:R-:W-:-:S04]  /*26f00*/  SHF.L.U32 R0, R0, 0x1f, RZ ;  /* 0x0000001f00007819 */ /* 0x000fc800000006ff */
[----:B------:R-:W4:Y:S02]  /*26f10*/  SYNCS.PHASECHK.TRANS64.TRYWAIT P1, [R5+URZ+0x2d840], R0 ;  /* 0x02d84000050075a7 */ /* 0x000f24000802017f */
[----:B----4-:R-:W-:Y:S05]  /*26f20*/  @!P1 BRA `(.L_x_1735) ;  /* 0x0000004000889947 */ /* 0x010fea0003800000 */
.L_x_1897:
[----:B------:R-:W-:Y:S05]  /*26f30*/  @!P0 BRA `(.L_x_1736) ;  /* 0x0000000000048947 */ /* 0x000fea0003800000 */
[----:B------:R-:W-:Y:S01]  /*26f40*/  BPT.TRAP 0x1 ;  /* 0x000000040000795c */ /* 0x000fe20000300000 */
.L_x_1736:
[----:B------:R-:W0:Y:S02]  /*26f50*/  SYNCS.PHASECHK.TRANS64.TRYWAIT P1, [R3+URZ+0x2d860], R2 ;  /* 0x02d86002030075a7 */ /* 0x000e24000802017f */
[----:B0-----:R-:W-:Y:S05]  /*26f60*/  @!P1 BRA `(.L_x_1737) ;  /* 0x00000040008c9947 */ /* 0x001fea0003800000 */
.L_x_1898:
[----:B------:R-:W-:Y:S05]  /*26f70*/  @!P0 BRA `(.L_x_1738) ;  /* 0x0000000000048947 */ /* 0x000fea0003800000 */
[----:B------:R-:W-:Y:S01]  /*26f80*/  BPT.TRAP 0x1 ;  /* 0x000000040000795c */ /* 0x000fe20000300000 */
.L_x_1738:
[----:B------:R0:W0:Y:S02]  /*26f90*/  SYNCS.PHASECHK.TRANS64.TRYWAIT P0, [R5+URZ+0x2d860], R0 ;  /* 0x02d86000050075a7 */ /* 0x000024000800017f */
[----:B0-----:R-:W-:Y:S05]  /*26fa0*/  @!P0 NANOSLEEP.SYNCS 0x989680 ;  /* 0x009896800000895d */ /* 0x001fea0003900000 */
[----:B------:R-:W0:Y:S02]  /*26fb0*/  @!P0 SYNCS.PHASECHK.TRANS64 P0, [R5+URZ+0x2d860], R0 ;  /* 0x02d86000050085a7 */ /* 0x000e24000800007f */
[----:B0-----:R-:W-:Y:S05]  /*26fc0*/  @!P0 BRA `(.L_x_1738) ;  /* 0xfffffffc00f08947 */ /* 0x001fea000383ffff */
.L_x_1369:
[----:B------:R-:W-:Y:S05]  /*26fd0*/  BSYNC B9 ;  /* 0x0000000000097941 */ /* 0x000fea0003800000 */
.L_x_1366:
[----:B------:R-:W-:Y:S05]  /*26fe0*/  EXIT ;  /* 0x000000000000794d */ /* 0x000fea0003800000 */
.L_x_1395:
[----:B0-----:R0:W1:Y:S02]  /*26ff0*/  SYNCS.PHASECHK.TRANS64.TRYWAIT P4, [R34+URZ+0x2d890], R86 ;  /* 0x02d89056220075a7 */ /* 0x001064000808017f */
[----:B-1----:R-:W-:Y:S05]  /*27000*/  @!P4 NANOSLEEP.SYNCS 0x989680 ;  /* 0x009896800000c95d */ /* 0x002fea0003900000 */
[----:B------:R-:W1:Y:S02]  /*27010*/  @!P4 SYNCS.PHASECHK.TRANS64 P4, [R34+URZ+0x2d890], R86 ;  /* 0x02d890562200c5a7 */ /* 0x000e64000808007f */
[----:B-1----:R-:W-:Y:S05]  /*27020*/  @!P4 BRA `(.L_x_1395) ;  /* 0xfffffffc00f0c947 */ /* 0x002fea000383ffff */
[----:B------:R-:W-:Y:S05]  /*27030*/  BRA `(.L_x_1739) ;  /* 0xfffffdc800447947 */ /* 0x000fea000383ffff */
.L_x_1396:
        /* <DEDUP_REMOVED lines=8> */
.L_x_1741:
[----:B------:R-:W-:Y:S05]  /*270c0*/  BSYNC B1 ;  /* 0x0000000000017941 */ /* 0x000fea0003800000 */
.L_x_1740:
        /* <DEDUP_REMOVED lines=8> */
.L_x_1742:
[----:B------:R-:W-:Y:S01]  /*27150*/  IMAD.MOV.U32 R60, RZ, RZ, R14 ;  /* 0x000000ffff3c7224 */ /* 0x000fe200078e000e */
[----:B------:R-:W-:Y:S06]  /*27160*/  BRA `(.L_x_1743) ;  /* 0xfffffdc8000c7947 */ /* 0x000fec000383ffff */
.L_x_1424:
[----:B0-----:R0:W1:Y:S02]  /*27170*/  SYNCS.PHASECHK.TRANS64.TRYWAIT P4, [R34+URZ+0x2d890], R86 ;  /* 0x02d89056220075a7 */ /* 0x001064000808017f */
[----:B-1----:R-:W-:Y:S05]  /*27180*/  @!P4 NANOSLEEP.SYNCS 0x989680 ;  /* 0x009896800000c95d */ /* 0x002fea0003900000 */
[----:B------:R-:W1:Y:S02]  /*27190*/  @!P4 SYNCS.PHASECHK.TRANS64 P4, [R34+URZ+0x2d890], R86 ;  /* 0x02d890562200c5a7 */ /* 0x000e64000808007f */
[----:B-1----:R-:W-:Y:S05]  /*271a0*/  @!P4 BRA `(.L_x_1424) ;  /* 0xfffffffc00f0c947 */ /* 0x002fea000383ffff */
[----:B------:R-:W-:Y:S05]  /*271b0*/  BRA `(.L_x_1744) ;  /* 0xfffffde4002c7947 */ /* 0x000fea000383ffff */
.L_x_1425:
        /* <DEDUP_REMOVED lines=8> */
.L_x_1746:
[----:B------:R-:W-:Y:S05]  /*27240*/  BSYNC B1 ;  /* 0x0000000000017941 */ /* 0x000fea0003800000 */
.L_x_1745:
        /* <DEDUP_REMOVED lines=8> */
.L_x_1747:
[----:B------:R-:W-:Y:S01]  /*272d0*/  IMAD.MOV.U32 R90, RZ, RZ, R14 ;  /* 0x000000ffff5a7224 */ /* 0x000fe200078e000e */
[----:B------:R-:W-:Y:S06]  /*272e0*/  BRA `(.L_x_1748) ;  /* 0xfffffde000f47947 */ /* 0x000fec000383ffff */
.L_x_1438:
[----:B0-----:R0:W1:Y:S02]  /*272f0*/  SYNCS.PHASECHK.TRANS64.TRYWAIT P3, [R34+URZ+0x2d890], R86 ;  /* 0x02d89056220075a7 */ /* 0x001064000806017f */
[----:B-1----:R-:W-:Y:S05]  /*27300*/  @!P3 NANOSLEEP.SYNCS 0x989680 ;  /* 0x009896800000b95d */ /* 0x002fea0003900000 */
[----:B------:R-:W1:Y:S02]  /*27310*/  @!P3 SYNCS.PHASECHK.TRANS64 P3, [R34+URZ+0x2d890], R86 ;  /* 0x02d890562200b5a7 */ /* 0x000e64000806007f */
[----:B-1----:R-:W-:Y:S05]  /*27320*/  @!P3 BRA `(.L_x_1438) ;  /* 0xfffffffc00f0b947 */ /* 0x002fea000383ffff */
[----:B------:R-:W-:Y:S05]  /*27330*/  BRA `(.L_x_1749) ;  /* 0xfffffdfc00347947 */ /* 0x000fea000383ffff */
.L_x_1439:
[----:B------:R-:W-:Y:S01]  /*27340*/  BSSY B1, `(.L_x_1750) ;  /* 0x0000007000017945 */ /* 0x000fe20003800000 */
[----:B------:R-:W-:Y:S02]  /*27350*/  IMAD.MOV.U32 R12, RZ, RZ, RZ ;  /* 0x000000ffff0c7224 */ /* 0x000fe400078e00ff */
[----:B------:R-:W-:Y:S02]  /*27360*/  IMAD.MOV.U32 R11, RZ, RZ, 0x1e1f ;  /* 0x00001e1fff0b7424 */ /* 0x000fe400078e00ff */
[----:B------:R-:W-:-:S07]  /*27370*/  IMAD.MOV.U32 R15, RZ, RZ, -0x1 ;  /* 0xffffffffff0f7424 */ /* 0x000fce00078e00ff */
[----:B0-----:R-:W-:Y:S05]  /*27380*/  WARPSYNC.COLLECTIVE R15, `(.L_x_1751) ;  /* 0x000000000f087348 */ /* 0x001fea0003c00000 */
[----:B------:R1:W2:Y:S02]  /*27390*/  SHFL.IDX P6, R14, R13, R12, R11 ;  /* 0x0000000c0d0e7389 */ /* 0x0002a400000c000b */
[----:B012---:R-:W-:Y:S01]  /*273a0*/  ENDCOLLECTIVE ;  /* 0x000000000000791b */ /* 0x007fe20003800000 */
.L_x_1751:
[----:B------:R-:W-:Y:S05]  /*273b0*/  BSYNC B1 ;  /* 0x0000000000017941 */ /* 0x000fea0003800000 */
.L_x_1750:
        /* <DEDUP_REMOVED lines=8> */
.L_x_1752:
[----:B------:R-:W-:Y:S01]  /*27440*/  IMAD.MOV.U32 R43, RZ, RZ, R14 ;  /* 0x000000ffff2b7224 */ /* 0x000fe200078e000e */
[----:B------:R-:W-:Y:S06]  /*27450*/  BRA `(.L_x_1753) ;  /* 0xfffffdfc00647947 */ /* 0x000fec000383ffff */
.L_x_1443:
[----:B------:R0:W0:Y:S02]  /*27460*/  SYNCS.PHASECHK.TRANS64.TRYWAIT P2, [R34+URZ+0x2d8b0], R86 ;  /* 0x02d8b056220075a7 */ /* 0x000024000804017f */
[----:B0-----:R-:W-:Y:S05]  /*27470*/  @!P2 NANOSLEEP.SYNCS 0x989680 ;  /* 0x009896800000a95d */ /* 0x001fea0003900000 */
[----:B------:R-:W0:Y:S02]  /*27480*/  @!P2 SYNCS.PHASECHK.TRANS64 P2, [R34+URZ+0x2d8b0], R86 ;  /* 0x02d8b0562200a5a7 */ /* 0x000e24000804007f */
[----:B0-----:R-:W-:Y:S05]  /*27490*/  @!P2 BRA `(.L_x_1443) ;  /* 0xfffffffc00f0a947 */ /* 0x001fea000383ffff */
[----:B------:R-:W-:Y:S05]  /*274a0*/  BRA `(.L_x_1754) ;  /* 0xfffffe0000487947 */ /* 0x000fea000383ffff */
.L_x_1459:
[----:B------:R-:W-:Y:S01]  /*274b0*/  BSSY B0, `(.L_x_1755) ;  /* 0x0000007000007945 */ /* 0x000fe20003800000 */
[----:B------:R-:W-:Y:S02]  /*274c0*/  IMAD.MOV.U32 R12, RZ, RZ, RZ ;  /* 0x000000ffff0c7224 */ /* 0x000fe400078e00ff */
[----:B------:R-:W-:Y:S02]  /*274d0*/  IMAD.MOV.U32 R11, RZ, RZ, 0x1f ;  /* 0x0000001fff0b7424 */ /* 0x000fe400078e00ff */
[----:B------:R-:W-:-:S07]  /*274e0*/  IMAD.MOV.U32 R15, RZ, RZ, -0x1 ;  /* 0xffffffffff0f7424 */ /* 0x000fce00078e00ff */
[----:B-----5:R-:W-:Y:S05]  /*274f0*/  WARPSYNC.COLLECTIVE R15, `(.L_x_1756) ;  /* 0x000000000f087348 */ /* 0x020fea0003c00000 */
[----:B------:R0:W1:Y:S02]  /*27500*/  SHFL.IDX P6, R14, R13, R12, R11 ;  /* 0x0000000c0d0e7389 */ /* 0x00006400000c000b */
[----:B01---5:R-:W-:Y:S01]  /*27510*/  ENDCOLLECTIVE ;  /* 0x000000000000791b */ /* 0x023fe20003800000 */
.L_x_1756:
[----:B------:R-:W-:Y:S05]  /*27520*/  BSYNC B0 ;  /* 0x0000000000007941 */ /* 0x000fea0003800000 */
.L_x_1755:
[----:B------:R0:W-:Y:S01]  /*27530*/  STL [R1+0x48], R14 ;  /* 0x0000480e01007387 */ /* 0x0001e20000100800 */
[----:B------:R-:W-:Y:S05]  /*27540*/  BRA `(.L_x_1757) ;  /* 0xfffffe0c00dc7947 */ /* 0x000fea000383ffff */
.L_x_1470:
[----:B------:R-:W-:Y:S01]  /*27550*/  BSSY B1, `(.L_x_1758) ;  /* 0x0000007000017945 */ /* 0x000fe20003800000 */
[----:B------:R-:W-:Y:S02]  /*27560*/  IMAD.MOV.U32 R12, RZ, RZ, RZ ;  /* 0x000000ffff0c7224 */ /* 0x000fe400078e00ff */
[----:B------:R-:W-:Y:S02]  /*27570*/  IMAD.MOV.U32 R11, RZ, RZ, 0x1e1f ;  /* 0x00001e1fff0b7424 */ /* 0x000fe400078e00ff */
[----:B------:R-:W-:-:S07]  /*27580*/  IMAD.MOV.U32 R15, RZ, RZ, -0x1 ;  /* 0xffffffffff0f7424 */ /* 0x000fce00078e00ff */
[----:B0-----:R-:W-:Y:S05]  /*27590*/  WARPSYNC.COLLECTIVE R15, `(.L_x_1759) ;  /* 0x000000000f087348 */ /* 0x001fea0003c00000 */
[----:B0-----:R0:W1:Y:S02]  /*275a0*/  SHFL.IDX P6, R14, R13, R12, R11 ;  /* 0x0000000c0d0e7389 */ /* 0x00106400000c000b */
[----:B01----:R-:W-:Y:S01]  /*275b0*/  ENDCOLLECTIVE ;  /* 0x000000000000791b */ /* 0x003fe20003800000 */
.L_x_1759:
[----:B------:R-:W-:Y:S05]  /*275c0*/  BSYNC B1 ;  /* 0x0000000000017941 */ /* 0x000fea0003800000 */
.L_x_1758:
        /* <DEDUP_REMOVED lines=8> */
.L_x_1760:
[----:B------:R-:W-:Y:S02]  /*27650*/  IMAD.MOV.U32 R13, RZ, RZ, R0 ;  /* 0x000000ffff0d7224 */ /* 0x000fe400078e0000 */
[----:B------:R-:W-:-:S07]  /*27660*/  IMAD.MOV.U32 R38, RZ, RZ, R14 ;  /* 0x000000ffff267224 */ /* 0x000fce00078e000e */
[----:B------:R-:W-:Y:S05]  /*27670*/  WARPSYNC.COLLECTIVE R15, `(.L_x_1761) ;  /* 0x000000000f087348 */ /* 0x000fea0003c00000 */
[----:B------:R0:W1:Y:S02]  /*27680*/  SHFL.IDX P6, R14, R13, R12, R11 ;  /* 0x0000000c0d0e7389 */ /* 0x00006400000c000b */
[----:B01----:R-:W-:Y:S01]  /*27690*/  ENDCOLLECTIVE ;  /* 0x000000000000791b */ /* 0x003fe20003800000 */
.L_x_1761:
[----:B------:R-:W-:Y:S02]  /*276a0*/  IMAD.MOV.U32 R13, RZ, RZ, R39 ;  /* 0x000000ffff0d7224 */ /* 0x000fe400078e0027 */
[----:B------:R-:W-:-:S07]  /*276b0*/  IMAD.MOV.U32 R0, RZ, RZ, R14 ;  /* 0x000000ffff007224 */ /* 0x000fce00078e000e */
[----:B------:R-:W-:Y:S05]  /*276c0*/  WARPSYNC.COLLECTIVE R15, `(.L_x_1762) ;  /* 0x000000000f087348 */ /* 0x000fea0003c00000 */
[----:B------:R0:W1:Y:S02]  /*276d0*/  SHFL.IDX P6, R14, R13, R12, R11 ;  /* 0x0000000c0d0e7389 */ /* 0x00006400000c000b */
[----:B01----:R-:W-:Y:S01]  /*276e0*/  ENDCOLLECTIVE ;  /* 0x000000000000791b */ /* 0x003fe20003800000 */
.L_x_1762:
[----:B------:R-:W-:Y:S01]  /*276f0*/  IMAD.MOV.U32 R39, RZ, RZ, R14 ;  /* 0x000000ffff277224 */ /* 0x000fe200078e000e */
[----:B------:R-:W-:Y:S06]  /*27700*/  BRA `(.L_x_1763) ;  /* 0xfffffe1400607947 */ /* 0x000fec000383ffff */
.L_x_1474:
[----:B0-----:R0:W1:Y:S02]  /*27710*/  SYNCS.PHASECHK.TRANS64.TRYWAIT P0, [R2+URZ+0x2d800], R3 ;  /* 0x02d80003020075a7 */ /* 0x001064000800017f */
[----:B-1----:R-:W-:Y:S05]  /*27720*/  @!P0 NANOSLEEP.SYNCS 0x989680 ;  /* 0x009896800000895d */ /* 0x002fea0003900000 */
[----:B------:R-:W1:Y:S02]  /*27730*/  @!P0 SYNCS.PHASECHK.TRANS64 P0, [R2+URZ+0x2d800], R3 ;  /* 0x02d80003020085a7 */ /* 0x000e64000800007f */
[----:B-1----:R-:W-:Y:S05]  /*27740*/  @!P0 BRA `(.L_x_1474) ;  /* 0xfffffffc00f08947 */ /* 0x002fea000383ffff */
[----:B------:R-:W-:Y:S05]  /*27750*/  BRA `(.L_x_1764) ;  /* 0xfffffe1c00ac7947 */ /* 0x000fea000383ffff */
.L_x_1486:
[----:B------:R-:W-:Y:S01]  /*27760*/  BSSY B1, `(.L_x_1765) ;  /* 0x0000007000017945 */ /* 0x000fe20003800000 */
[----:B------:R-:W-:Y:S02]  /*27770*/  IMAD.MOV.U32 R12, RZ, RZ, RZ ;  /* 0x000000ffff0c7224 */ /* 0x000fe400078e00ff */
[----:B------:R-:W-:Y:S02]  /*27780*/  IMAD.MOV.U32 R11, RZ, RZ, 0x1e1f ;  /* 0x00001e1fff0b7424 */ /* 0x000fe400078e00ff */
[----:B------:R-:W-:-:S07]  /*27790*/  IMAD.MOV.U32 R15, RZ, RZ, -0x1 ;  /* 0xffffffffff0f7424 */ /* 0x000fce00078e00ff */
[----:B0-----:R-:W-:Y:S05]  /*277a0*/  WARPSYNC.COLLECTIVE R15, `(.L_x_1766) ;  /* 0x000000000f087348 */ /* 0x001fea0003c00000 */
[----:B0-----:R0:W1:Y:S02]  /*277b0*/  SHFL.IDX P6, R14, R13, R12, R11 ;  /* 0x0000000c0d0e7389 */ /* 0x00106400000c000b */
[----:B01----:R-:W-:Y:S01]  /*277c0*/  ENDCOLLECTIVE ;  /* 0x000000000000791b */ /* 0x003fe20003800000 */
.L_x_1766:
[----:B------:R-:W-:Y:S05]  /*277d0*/  BSYNC B1 ;  /* 0x0000000000017941 */ /* 0x000fea0003800000 */
.L_x_1765:
        /* <DEDUP_REMOVED lines=8> */
.L_x_1767:
[----:B------:R-:W-:Y:S02]  /*27860*/  IMAD.MOV.U32 R13, RZ, RZ, R26 ;  /* 0x000000ffff0d7224 */ /* 0x000fe400078e001a */
[----:B------:R-:W-:-:S07]  /*27870*/  IMAD.MOV.U32 R3, RZ, RZ, R14 ;  /* 0x000000ffff037224 */ /* 0x000fce00078e000e */
[----:B------:R-:W-:Y:S05]  /*27880*/  WARPSYNC.COLLECTIVE R15, `(.L_x_1768) ;  /* 0x000000000f087348 */ /* 0x000fea0003c00000 */
[----:B------:R0:W1:Y:S02]  /*27890*/  SHFL.IDX P6, R14, R13, R12, R11 ;  /* 0x0000000c0d0e7389 */ /* 0x00006400000c000b */
[----:B01----:R-:W-:Y:S01]  /*278a0*/  ENDCOLLECTIVE ;  /* 0x000000000000791b */ /* 0x003fe20003800000 */
.L_x_1768:
[----:B------:R-:W-:Y:S02]  /*278b0*/  IMAD.MOV.U32 R13, RZ, RZ, R38 ;  /* 0x000000ffff0d7224 */ /* 0x000fe400078e0026 */
[----:B------:R-:W-:-:S07]  /*278c0*/  IMAD.MOV.U32 R37, RZ, RZ, R14 ;  /* 0x000000ffff257224 */ /* 0x000fce00078e000e */
[----:B------:R-:W-:Y:S05]  /*278d0*/  WARPSYNC.COLLECTIVE R15, `(.L_x_1769) ;  /* 0x000000000f087348 */ /* 0x000fea0003c00000 */
[----:B------:R0:W1:Y:S02]  /*278e0*/  SHFL.IDX P6, R14, R13, R12, R11 ;  /* 0x0000000c0d0e7389 */ /* 0x00006400000c000b */
[----:B01----:R-:W-:Y:S01]  /*278f0*/  ENDCOLLECTIVE ;  /* 0x000000000000791b */ /* 0x003fe20003800000 */
.L_x_1769:
[----:B------:R-:W-:Y:S01]  /*27900*/  IMAD.MOV.U32 R38, RZ, RZ, R14 ;  /* 0x000000ffff267224 */ /* 0x000fe200078e000e */
[----:B------:R-:W-:Y:S06]  /*27910*/  BRA `(.L_x_1770) ;  /* 0xfffffe3000c07947 */ /* 0x000fec000383ffff */
.L_x_1490:
[----:B0-----:R0:W1:Y:S02]  /*27920*/  SYNCS.PHASECHK.TRANS64.TRYWAIT P0, [R2+URZ+0x2d800], R3 ;  /* 0x02d80003020075a7 */ /* 0x001064000800017f */
[----:B-1----:R-:W-:Y:S05]  /*27930*/  @!P0 NANOSLEEP.SYNCS 0x989680 ;  /* 0x009896800000895d */ /* 0x002fea0003900000 */
[----:B------:R-:W1:Y:S02]  /*27940*/  @!P0 SYNCS.PHASECHK.TRANS64 P0, [R2+URZ+0x2d800], R3 ;  /* 0x02d80003020085a7 */ /* 0x000e64000800007f */
[----:B-1----:R-:W-:Y:S05]  /*27950*/  @!P0 BRA `(.L_x_1490) ;  /* 0xfffffffc00f08947 */ /* 0x002fea000383ffff */
[----:B------:R-:W-:Y:S05]  /*27960*/  BRA `(.L_x_1771) ;  /* 0xfffffe3800907947 */ /* 0x000fea000383ffff */
.L_x_1498:
[----:B--2---:R2:W3:Y:S02]  /*27970*/  SYNCS.PHASECHK.TRANS64.TRYWAIT P1, [R0+URZ+0x2d830], R5 ;  /* 0x02d83005000075a7 */ /* 0x0044e4000802017f */
[----:B---3--:R-:W-:Y:S05]  /*27980*/  @!P1 NANOSLEEP.SYNCS 0x989680 ;  /* 0x009896800000995d */ /* 0x008fea0003900000 */
[----:B------:R-:W3:Y:S02]  /*27990*/  @!P1 SYNCS.PHASECHK.TRANS64 P1, [R0+URZ+0x2d830], R5 ;  /* 0x02d83005000095a7 */ /* 0x000ee4000802007f */
[----:B---3--:R-:W-:Y:S05]  /*279a0*/  @!P1 BRA `(.L_x_1498) ;  /* 0xfffffffc00f09947 */ /* 0x008fea000383ffff */
[----:B------:R-:W-:Y:S05]  /*279b0*/  BRA `(.L_x_1497) ;  /* 0xfffffe5000807947 */ /* 0x000fea000383ffff */
.L_x_1517:
[----:B-1----:R1:W2:Y:S02]  /*279c0*/  SYNCS.PHASECHK.TRANS64.TRYWAIT P2, [R9+URZ+0x2d830], R8 ;  /* 0x02d83008090075a7 */ /* 0x0022a4000804017f */
[----:B--2---:R-:W-:Y:S05]  /*279d0*/  @!P2 NANOSLEEP.SYNCS 0x989680 ;  /* 0x009896800000a95d */ /* 0x004fea0003900000 */
[----:B------:R-:W2:Y:S02]  /*279e0*/  @!P2 SYNCS.PHASECHK.TRANS64 P2, [R9+URZ+0x2d830], R8 ;  /* 0x02d830080900a5a7 */ /* 0x000ea4000804007f */
[----:B--2---:R-:W-:Y:S05]  /*279f0*/  @!P2 BRA `(.L_x_1517) ;  /* 0xfffffffc00f0a947 */ /* 0x004fea000383ffff */
[----:B------:R-:W-:Y:S05]  /*27a00*/  BRA `(.L_x_1516) ;  /* 0xfffffe90000c7947 */ /* 0x000fea000383ffff */
.L_x_1521:
[----:B-1----:R1:W2:Y:S02]  /*27a10*/  SYNCS.PHASECHK.TRANS64.TRYWAIT P1, [R9+URZ+0x2d850], R8 ;  /* 0x02d85008090075a7 */ /* 0x0022a4000802017f */
[----:B--2---:R-:W-:Y:S05]  /*27a20*/  @!P1 NANOSLEEP.SYNCS 0x989680 ;  /* 0x009896800000995d */ /* 0x004fea0003900000 */
[----:B------:R-:W2:Y:S02]  /*27a30*/  @!P1 SYNCS.PHASECHK.TRANS64 P1, [R9+URZ+0x2d850], R8 ;  /* 0x02d85008090095a7 */ /* 0x000ea4000802007f */
[----:B--2---:R-:W-:Y:S05]  /*27a40*/  @!P1 BRA `(.L_x_1521) ;  /* 0xfffffffc00f09947 */ /* 0x004fea000383ffff */
[----:B------:R-:W-:Y:S05]  /*27a50*/  BRA `(.L_x_1518) ;  /* 0xfffffe9400287947 */ /* 0x000fea000383ffff */
.L_x_1542:
[----:B--2---:R2:W3:Y:S02]  /*27a60*/  SYNCS.PHASECHK.TRANS64.TRYWAIT P2, [R5+URZ+0x2d830], R6 ;  /* 0x02d83006050075a7 */ /* 0x0044e4000804017f */
[----:B---3--:R-:W-:Y:S05]  /*27a70*/  @!P2 NANOSLEEP.SYNCS 0x989680 ;  /* 0x009896800000a95d */ /* 0x008fea0003900000 */
[----:B------:R-:W3:Y:S02]  /*27a80*/  @!P2 SYNCS.PHASECHK.TRANS64 P2, [R5+URZ+0x2d830], R6 ;  /* 0x02d830060500a5a7 */ /* 0x000ee4000804007f */
[----:B---3--:R-:W-:Y:S05]  /*27a90*/  @!P2 BRA `(.L_x_1542) ;  /* 0xfffffffc00f0a947 */ /* 0x008fea000383ffff */
[----:B------:R-:W-:Y:S05]  /*27aa0*/  BRA `(.L_x_1541) ;  /* 0xfffffed000287947 */ /* 0x000fea000383ffff */
.L_x_1546:
[----:B-1----:R1:W2:Y:S02]  /*27ab0*/  SYNCS.PHASECHK.TRANS64.TRYWAIT P1, [R6+URZ+0x2d850], R5 ;  /* 0x02d85005060075a7 */ /* 0x0022a4000802017f */
[----:B--2---:R-:W-:Y:S05]  /*27ac0*/  @!P1 NANOSLEEP.SYNCS 0x989680 ;  /* 0x009896800000995d */ /* 0x004fea0003900000 */
[----:B------:R-:W2:Y:S02]  /*27ad0*/  @!P1 SYNCS.PHASECHK.TRANS64 P1, [R6+URZ+0x2d850], R5 ;  /* 0x02d85005060095a7 */ /* 0x000ea4000802007f */
[----:B--2---:R-:W-:Y:S05]  /*27ae0*/  @!P1 BRA `(.L_x_1546) ;  /* 0xfffffffc00f09947 */ /* 0x004fea000383ffff */
[----:B------:R-:W-:Y:S05]  /*27af0*/  BRA `(.L_x_1543) ;  /* 0xfffffed400507947 */ /* 0x000fea000383ffff */
.L_x_1555:
[----:B--2---:R2:W3:Y:S02]  /*27b00*/  SYNCS.PHASECHK.TRANS64.TRYWAIT P2, [R5+URZ+0x2d830], R6 ;  /* 0x02d83006050075a7 */ /* 0x0044e4000804017f */
[----:B---3--:R-:W-:Y:S05]  /*27b10*/  @!P2 NANOSLEEP.SYNCS 0x989680 ;  /* 0x009896800000a95d */ /* 0x008fea0003900000 */
[----:B------:R-:W3:Y:S02]  /*27b20*/  @!P2 SYNCS.PHASECHK.TRANS64 P2, [R5+URZ+0x2d830], R6 ;  /* 0x02d830060500a5a7 */ /* 0x000ee4000804007f */
[----:B---3--:R-:W-:Y:S05]  /*27b30*/  @!P2 BRA `(.L_x_1555) ;  /* 0xfffffffc00f0a947 */ /* 0x008fea000383ffff */
[----:B------:R-:W-:Y:S05]  /*27b40*/  BRA `(.L_x_1554) ;  /* 0xfffffefc00507947 */ /* 0x000fea000383ffff */
.L_x_1559:
[----:B-1----:R1:W2:Y:S02]  /*27b50*/  SYNCS.PHASECHK.TRANS64.TRYWAIT P1, [R6+URZ+0x2d850], R5 ;  /* 0x02d85005060075a7 */ /* 0x0022a4000802017f */
[----:B--2---:R-:W-:Y:S05]  /*27b60*/  @!P1 NANOSLEEP.SYNCS 0x989680 ;  /* 0x009896800000995d */ /* 0x004fea0003900000 */
[----:B------:R-:W2:Y:S02]  /*27b70*/  @!P1 SYNCS.PHASECHK.TRANS64 P1, [R6+URZ+0x2d850], R5 ;  /* 0x02d85005060095a7 */ /* 0x000ea4000802007f */
[----:B--2---:R-:W-:Y:S05]  /*27b80*/  @!P1 BRA `(.L_x_1559) ;  /* 0xfffffffc00f09947 */ /* 0x004fea000383ffff */
[----:B------:R-:W-:Y:S05]  /*27b90*/  BRA `(.L_x_1556) ;  /* 0xffffff0000787947 */ /* 0x000fea000383ffff */
.L_x_1574:
[----:B--2---:R2:W3:Y:S02]  /*27ba0*/  SYNCS.PHASECHK.TRANS64.TRYWAIT P1, [R7+URZ+0x2d850], R0 ;  /* 0x02d85000070075a7 */ /* 0x0044e4000802017f */
[----:B---3--:R-:W-:Y:S05]  /*27bb0*/  @!P1 NANOSLEEP.SYNCS 0x989680 ;  /* 0x009896800000995d */ /* 0x008fea0003900000 */
[----:B------:R-:W3:Y:S02]  /*27bc0*/  @!P1 SYNCS.PHASECHK.TRANS64 P1, [R7+URZ+0x2d850], R0 ;  /* 0x02d85000070095a7 */ /* 0x000ee4000802007f */
[----:B---3--:R-:W-:Y:S05]  /*27bd0*/  @!P1 BRA `(.L_x_1574) ;  /* 0xfffffffc00f09947 */ /* 0x008fea000383ffff */
[----:B------:R-:W-:Y:S05]  /*27be0*/  BRA `(.L_x_1573) ;  /* 0xffffff3800987947 */ /* 0x000fea000383ffff */
.L_x_1580:
[----:B------:R-:W-:Y:S02]  /*27bf0*/  IMAD.MOV.U32 R13, RZ, RZ, R3 ;  /* 0x000000ffff0d7224 */ /* 0x000fe400078e0003 */
[----:B------:R-:W-:Y:S02]  /*27c00*/  IMAD.MOV.U32 R12, RZ, RZ, RZ ;  /* 0x000000ffff0c7224 */ /* 0x000fe400078e00ff */
[----:B------:R-:W-:Y:S02]  /*27c10*/  IMAD.MOV.U32 R11, RZ, RZ, 0x1c1f ;  /* 0x00001c1fff0b7424 */ /* 0x000fe400078e00ff */
[----:B------:R-:W-:-:S07]  /*27c20*/  IMAD.MOV.U32 R15, RZ, RZ, -0x1 ;  /* 0xffffffffff0f7424 */ /* 0x000fce00078e00ff */
[----:B0----5:R-:W-:Y:S05]  /*27c30*/  WARPSYNC.COLLECTIVE R15, `(.L_x_1772) ;  /* 0x000000000f087348 */ /* 0x021fea0003c00000 */
[----:B------:R1:W2:Y:S02]  /*27c40*/  SHFL.IDX P6, R14, R13, R12, R11 ;  /* 0x0000000c0d0e7389 */ /* 0x0002a400000c000b */
[----:B012--5:R-:W-:Y:S01]  /*27c50*/  ENDCOLLECTIVE ;  /* 0x000000000000791b */ /* 0x027fe20003800000 */
.L_x_1772:
[----:B------:R-:W-:Y:S02]  /*27c60*/  IMAD.MOV.U32 R13, RZ, RZ, R9 ;  /* 0x000000ffff0d7224 */ /* 0x000fe400078e0009 */
[----:B------:R-:W-:-:S07]  /*27c70*/  IMAD.MOV.U32 R0, RZ, RZ, R14 ;  /* 0x000000ffff007224 */ /* 0x000fce00078e000e */
[----:B------:R-:W-:Y:S05]  /*27c80*/  WARPSYNC.COLLECTIVE R15, `(.L_x_1773) ;  /* 0x000000000f087348 */ /* 0x000fea0003c00000 */
[----:B------:R0:W1:Y:S02]  /*27c90*/  SHFL.IDX P6, R14, R13, R12, R11 ;  /* 0x0000000c0d0e7389 */ /* 0x00006400000c000b */
[----:B01----:R-:W-:Y:S01]  /*27ca0*/  ENDCOLLECTIVE ;  /* 0x000000000000791b */ /* 0x003fe20003800000 */
.L_x_1773:
[----:B------:R-:W-:Y:S05]  /*27cb0*/  BRA `(.L_x_1774) ;  /* 0xffffff5400607947 */ /* 0x000fea000383ffff */
.L_x_1583:
[----:B------:R-:W-:Y:S01]  /*27cc0*/  BSSY B1, `(.L_x_1775) ;  /* 0x0000008000017945 */ /* 0x000fe20003800000 */
[----:B---3--:R-:W-:Y:S02]  /*27cd0*/  IMAD.MOV.U32 R13, RZ, RZ, R3 ;  /* 0x000000ffff0d7224 */ /* 0x008fe400078e0003 */
[----:B------:R-:W-:Y:S02]  /*27ce0*/  IMAD.MOV.U32 R12, RZ, RZ, 0x1 ;  /* 0x00000001ff0c7424 */ /* 0x000fe400078e00ff */
[----:B------:R-:W-:Y:S02]  /*27cf0*/  IMAD.MOV.U32 R11, RZ, RZ, 0x1c1f ;  /* 0x00001c1fff0b7424 */ /* 0x000fe400078e00ff */
[----:B------:R-:W-:-:S07]  /*27d00*/  IMAD.MOV.U32 R15, RZ, RZ, -0x1 ;  /* 0xffffffffff0f7424 */ /* 0x000fce00078e00ff */
[----:B012--5:R-:W-:Y:S05]  /*27d10*/  WARPSYNC.COLLECTIVE R15, `(.L_x_1776) ;  /* 0x000000000f087348 */ /* 0x027fea0003c00000 */
[----:B--2---:R2:W3:Y:S02]  /*27d20*/  SHFL.IDX P6, R14, R13, R12, R11 ;  /* 0x0000000c0d0e7389 */ /* 0x0044e400000c000b */
[----:B0123-5:R-:W-:Y:S01]  /*27d30*/  ENDCOLLECTIVE ;  /* 0x000000000000791b */ /* 0x02ffe20003800000 */
.L_x_1776:
[----:B------:R-:W-:Y:S05]  /*27d40*/  BSYNC B1 ;  /* 0x0000000000017941 */ /* 0x000fea0003800000 */
.L_x_1775:
        /* <DEDUP_REMOVED lines=8> */
.L_x_1777:
[----:B------:R-:W-:Y:S05]  /*27dd0*/  BRA `(.L_x_1778) ;  /* 0xffffff5400707947 */ /* 0x000fea000383ffff */
.L_x_1585:
[----:B------:R-:W-:Y:S02]  /*27de0*/  IMAD.MOV.U32 R13, RZ, RZ, R24 ;  /* 0x000000ffff0d7224 */ /* 0x000fe400078e0018 */
[----:B------:R-:W-:Y:S02]  /*27df0*/  IMAD.MOV.U32 R12, RZ, RZ, RZ ;  /* 0x000000ffff0c7224 */ /* 0x000fe400078e00ff */
[----:B------:R-:W-:Y:S02]  /*27e00*/  IMAD.MOV.U32 R11, RZ, RZ, 0x1c1f ;  /* 0x00001c1fff0b7424 */ /* 0x000fe400078e00ff */
[----:B------:R-:W-:-:S07]  /*27e10*/  IMAD.MOV.U32 R15, RZ, RZ, -0x1 ;  /* 0xffffffffff0f7424 */ /* 0x000fce00078e00ff */
[----:B------:R-:W-:Y:S05]  /*27e20*/  WARPSYNC.COLLECTIVE R15, `(.L_x_1779) ;  /* 0x000000000f087348 */ /* 0x000fea0003c00000 */
[----:B------:R0:W1:Y:S02]  /*27e30*/  SHFL.IDX P6, R14, R13, R12, R11 ;  /* 0x0000000c0d0e7389 */ /* 0x00006400000c000b */
[----:B01----:R-:W-:Y:S01]  /*27e40*/  ENDCOLLECTIVE ;  /* 0x000000000000791b */ /* 0x003fe20003800000 */
.L_x_1779:
[----:B------:R-:W-:Y:S02]  /*27e50*/  IMAD.MOV.U32 R13, RZ, RZ, R0 ;  /* 0x000000ffff0d7224 */ /* 0x000fe400078e0000 */
[----:B------:R-:W-:-:S07]  /*27e60*/  IMAD.MOV.U32 R3, RZ, RZ, R14 ;  /* 0x000000ffff037224 */ /* 0x000fce00078e000e */
[----:B------:R-:W-:Y:S05]  /*27e70*/  WARPSYNC.COLLECTIVE R15, `(.L_x_1780) ;  /* 0x000000000f087348 */ /* 0x000fea0003c00000 */
[----:B------:R0:W1:Y:S02]  /*27e80*/  SHFL.IDX P6, R14, R13, R12, R11 ;  /* 0x0000000c0d0e7389 */ /* 0x00006400000c000b */
[----:B01----:R-:W-:Y:S01]  /*27e90*/  ENDCOLLECTIVE ;  /* 0x000000000000791b */ /* 0x003fe20003800000 */
.L_x_1780:
[----:B------:R-:W-:Y:S05]  /*27ea0*/  BRA `(.L_x_1781) ;  /* 0xffffff58003c7947 */ /* 0x000fea000383ffff */
.L_x_1588:
        /* <DEDUP_REMOVED lines=8> */
.L_x_1783:
[----:B------:R-:W-:Y:S05]  /*27f30*/  BSYNC B1 ;  /* 0x0000000000017941 */ /* 0x000fea0003800000 */
.L_x_1782:
        /* <DEDUP_REMOVED lines=8> */
.L_x_1784:
[----:B------:R-:W-:Y:S05]  /*27fc0*/  BRA `(.L_x_1785) ;  /* 0xffffff5c005c7947 */ /* 0x000fea000383ffff */
.L_x_1592:
[----:B------:R-:W-:Y:S02]  /*27fd0*/  IMAD.MOV.U32 R13, RZ, RZ, R4 ;  /* 0x000000ffff0d7224 */ /* 0x000fe400078e0004 */
[----:B------:R-:W-:Y:S02]  /*27fe0*/  IMAD.MOV.U32 R12, RZ, RZ, RZ ;  /* 0x000000ffff0c7224 */ /* 0x000fe400078e00ff */
[----:B------:R-:W-:Y:S02]  /*27ff0*/  IMAD.MOV.U32 R11, RZ, RZ, 0x1c1f ;  /* 0x00001c1fff0b7424 */ /* 0x000fe400078e00ff */
[----:B------:R-:W-:-:S07]  /*28000*/  IMAD.MOV.U32 R15, RZ, RZ, -0x1 ;  /* 0xffffffffff0f7424 */ /* 0x000fce00078e00ff */
[----:B-1----:R-:W-:Y:S05]  /*28010*/  WARPSYNC.COLLECTIVE R15, `(.L_x_1786) ;  /* 0x000000000f087348 */ /* 0x002fea0003c00000 */
[----:B------:R0:W2:Y:S02]  /*28020*/  SHFL.IDX P6, R14, R13, R12, R11 ;  /* 0x0000000c0d0e7389 */ /* 0x0000a400000c000b */
[----:B012---:R-:W-:Y:S01]  /*28030*/  ENDCOLLECTIVE ;  /* 0x000000000000791b */ /* 0x007fe20003800000 */
.L_x_1786:
[----:B------:R-:W-:Y:S02]  /*28040*/  IMAD.MOV.U32 R13, RZ, RZ, R0 ;  /* 0x000000ffff0d7224 */ /* 0x000fe400078e0000 */
[----:B------:R-:W-:-:S07]  /*28050*/  IMAD.MOV.U32 R3, RZ, RZ, R14 ;  /* 0x000000ffff037224 */ /* 0x000fce00078e000e */
[----:B------:R-:W-:Y:S05]  /*28060*/  WARPSYNC.COLLECTIVE R15, `(.L_x_1787) ;  /* 0x000000000f087348 */ /* 0x000fea0003c00000 */
[----:B------:R0:W1:Y:S02]  /*28070*/  SHFL.IDX P6, R14, R13, R12, R11 ;  /* 0x0000000c0d0e7389 */ /* 0x00006400000c000b */
[----:B01----:R-:W-:Y:S01]  /*28080*/  ENDCOLLECTIVE ;  /* 0x000000000000791b */ /* 0x003fe20003800000 */
.L_x_1787:
[----:B------:R-:W-:Y:S05]  /*28090*/  BRA `(.L_x_1788) ;  /* 0xffffff6800b47947 */ /* 0x000fea000383ffff */
.L_x_1595:
[----:B------:R-:W-:Y:S01]  /*280a0*/  BSSY B1, `(.L_x_1789) ;  /* 0x0000008000017945 */ /* 0x000fe20003800000 */
[----:B----4-:R-:W-:Y:S02]  /*280b0*/  IMAD.MOV.U32 R13, RZ, RZ, R4 ;  /* 0x000000ffff0d7224 */ /* 0x010fe400078e0004 */
[----:B------:R-:W-:Y:S02]  /*280c0*/  IMAD.MOV.U32 R12, RZ, RZ, 0x1 ;  /* 0x00000001ff0c7424 */ /* 0x000fe400078e00ff */
[----:B------:R-:W-:Y:S02]  /*280d0*/  IMAD.MOV.U32 R11, RZ, RZ, 0x1c1f ;  /* 0x00001c1fff0b7424 */ /* 0x000fe400078e00ff */
[----:B------:R-:W-:-:S07]  /*280e0*/  IMAD.MOV.U32 R15, RZ, RZ, -0x1 ;  /* 0xffffffffff0f7424 */ /* 0x000fce00078e00ff */
[----:B0123--:R-:W-:Y:S05]  /*280f0*/  WARPSYNC.COLLECTIVE R15, `(.L_x_1790) ;  /* 0x000000000f087348 */ /* 0x00ffea0003c00000 */
[----:B---3--:R3:W4:Y:S02]  /*28100*/  SHFL.IDX P6, R14, R13, R12, R11 ;  /* 0x0000000c0d0e7389 */ /* 0x00872400000c000b */
[----:B01234-:R-:W-:Y:S01]  /*28110*/  ENDCOLLECTIVE ;  /* 0x000000000000791b */ /* 0x01ffe20003800000 */
.L_x_1790:
[----:B------:R-:W-:Y:S05]  /*28120*/  BSYNC B1 ;  /* 0x0000000000017941 */ /* 0x000fea0003800000 */
.L_x_1789:
        /* <DEDUP_REMOVED lines=8> */
.L_x_1791:
[----:B------:R-:W-:Y:S05]  /*281b0*/  BRA `(.L_x_1792) ;  /* 0xffffff6800c87947 */ /* 0x000fea000383ffff */
.L_x_1622:
[----:B------:R-:W0:Y:S01]  /*281c0*/  S2R R7, SR_TID.X ;  /* 0x0000000000077919 */ /* 0x000e220000002100 */
[----:B------:R-:W-:Y:S01]  /*281d0*/  BSSY B1, `(.L_x_1793) ;  /* 0x000000a000017945 */ /* 0x000fe20003800000 */
[----:B-1----:R-:W-:Y:S02]  /*281e0*/  IMAD.MOV.U32 R12, RZ, RZ, RZ ;  /* 0x000000ffff0c7224 */ /* 0x002fe400078e00ff */
[----:B------:R-:W-:Y:S02]  /*281f0*/  IMAD.MOV.U32 R11, RZ, RZ, 0x1f ;  /* 0x0000001fff0b7424 */ /* 0x000fe400078e00ff */
[----:B------:R-:W-:Y:S01]  /*28200*/  IMAD.MOV.U32 R15, RZ, RZ, -0x1 ;  /* 0xffffffffff0f7424 */ /* 0x000fe200078e00ff */
[----:B0-----:R-:W-:-:S04]  /*28210*/  SHF.R.U32.HI R7, RZ, 0x5, R7 ;  /* 0x00000005ff077819 */ /* 0x001fc80000011607 */
[----:B------:R-:W-:-:S05]  /*28220*/  LOP3.LUT R7, R7, 0x3, RZ, 0xc0, !PT ;  /* 0x0000000307077812 */ /* 0x000fca00078ec0ff */
[----:B------:R-:W-:-:S07]  /*28230*/  IMAD.MOV.U32 R13, RZ, RZ, R7 ;  /* 0x000000ffff0d7224 */ /* 0x000fce00078e0007 */
[----:B------:R-:W-:Y:S05]  /*28240*/  WARPSYNC.COLLECTIVE R15, `(.L_x_1794) ;  /* 0x000000000f087348 */ /* 0x000fea0003c00000 */
[----:B------:R0:W1:Y:S02]  /*28250*/  SHFL.IDX P6, R14, R13, R12, R11 ;  /* 0x0000000c0d0e7389 */ /* 0x00006400000c000b */
[----:B01----:R-:W-:Y:S01]  /*28260*/  ENDCOLLECTIVE ;  /* 0x000000000000791b */ /* 0x003fe20003800000 */
.L_x_1794:
[----:B------:R-:W-:Y:S05]  /*28270*/  BSYNC B1 ;  /* 0x0000000000017941 */ /* 0x000fea0003800000 */
.L_x_1793:
[----:B------:R-:W-:Y:S05]  /*28280*/  BRA `(.L_x_1795) ;  /* 0xffffff8800ac7947 */ /* 0x000fea000383ffff */
.L_x_1624:
[----:B------:R-:W-:Y:S01]  /*28290*/  BSSY B1, `(.L_x_1796) ;  /* 0x0000006000017945 */ /* 0x000fe20003800000 */
[----:B------:R-:W-:-:S07]  /*282a0*/  IMAD.MOV.U32 R15, RZ, RZ, -0x1 ;  /* 0xffffffffff0f7424 */ /* 0x000fce00078e00ff */
[----:B01----:R-:W-:Y:S05]  /*282b0*/  WARPSYNC.COLLECTIVE R15, `(.L_x_1797) ;  /* 0x000000000f0c7348 */ /* 0x003fea0003c00000 */
[----:B------:R-:W-:Y:S02]  /*282c0*/  ELECT P6, UR62, PT ;  /* 0x00000000003e782f */ /* 0x000fe400038c0000 */
[----:B------:R-:W-:Y:S01]  /*282d0*/  MOV R14, UR62 ;  /* 0x0000003e000e7c02 */ /* 0x000fe20008000f00 */
[----:B01----:R-:W-:Y:S10]  /*282e0*/  ENDCOLLECTIVE ;  /* 0x000000000000791b */ /* 0x003ff40003800000 */
.L_x_1797:
[----:B------:R-:W-:Y:S05]  /*282f0*/  BSYNC B1 ;  /* 0x0000000000017941 */ /* 0x000fea0003800000 */
.L_x_1796:
[----:B------:R-:W-:Y:S05]  /*28300*/  BRA `(.L_x_1623) ;  /* 0xffffff8800a47947 */ /* 0x000fea000383ffff */
.L_x_1626:
[----:B0-----:R0:W2:Y:S02]  /*28310*/  SYNCS.PHASECHK.TRANS64.TRYWAIT P0, [R18+URZ+0x2d820], R6 ;  /* 0x02d82006120075a7 */ /* 0x0010a4000800017f */
[----:B--2---:R-:W-:Y:S05]  /*28320*/  @!P0 NANOSLEEP.SYNCS 0x989680 ;  /* 0x009896800000895d */ /* 0x004fea0003900000 */
[----:B------:R-:W2:Y:S02]  /*28330*/  @!P0 SYNCS.PHASECHK.TRANS64 P0, [R18+URZ+0x2d820], R6 ;  /* 0x02d82006120085a7 */ /* 0x000ea4000800007f */
[----:B--2---:R-:W-:Y:S05]  /*28340*/  @!P0 BRA `(.L_x_1626) ;  /* 0xfffffffc00f08947 */ /* 0x004fea000383ffff */
[----:B------:R-:W-:Y:S05]  /*28350*/  BRA `(.L_x_1798) ;  /* 0xffffff8800b47947 */ /* 0x000fea000383ffff */
.L_x_1630:
[----:B--2---:R2:W3:Y:S02]  /*28360*/  SYNCS.PHASECHK.TRANS64.TRYWAIT P0, [R10+URZ+0x2d8a0], R9 ;  /* 0x02d8a0090a0075a7 */ /* 0x0044e4000800017f */
[----:B---3--:R-:W-:Y:S05]  /*28370*/  @!P0 NANOSLEEP.SYNCS 0x989680 ;  /* 0x009896800000895d */ /* 0x008fea0003900000 */
[----:B------:R-:W3:Y:S02]  /*28380*/  @!P0 SYNCS.PHASECHK.TRANS64 P0, [R10+URZ+0x2d8a0], R9 ;  /* 0x02d8a0090a0085a7 */ /* 0x000ee4000800007f */
[----:B---3--:R-:W-:Y:S05]  /*28390*/  @!P0 BRA `(.L_x_1630) ;  /* 0xfffffffc00f08947 */ /* 0x008fea000383ffff */
[----:B------:R-:W-:Y:S05]  /*283a0*/  BRA `(.L_x_1799) ;  /* 0xffffff8800d07947 */ /* 0x000fea000383ffff */
.L_x_1637:
[----:B0-----:R0:W3:Y:S02]  /*283b0*/  SYNCS.PHASECHK.TRANS64.TRYWAIT P0, [R10+URZ+0x2d8c0], R9 ;  /* 0x02d8c0090a0075a7 */ /* 0x0010e4000800017f */
[----:B---3--:R-:W-:Y:S05]  /*283c0*/  @!P0 NANOSLEEP.SYNCS 0x989680 ;  /* 0x009896800000895d */ /* 0x008fea0003900000 */
[----:B------:R-:W3:Y:S02]  /*283d0*/  @!P0 SYNCS.PHASECHK.TRANS64 P0, [R10+URZ+0x2d8c0], R9 ;  /* 0x02d8c0090a0085a7 */ /* 0x000ee4000800007f */
[----:B---3--:R-:W-:Y:S05]  /*283e0*/  @!P0 BRA `(.L_x_1637) ;  /* 0xfffffffc00f08947 */ /* 0x008fea000383ffff */
[----:B------:R-:W-:Y:S05]  /*283f0*/  BRA `(.L_x_1800) ;  /* 0xffffff8c00cc7947 */ /* 0x000fea000383ffff */
.L_x_1646:
[----:B0-----:R0:W2:Y:S02]  /*28400*/  SYNCS.PHASECHK.TRANS64.TRYWAIT P1, [R9+URZ+0x2d8a0], R8 ;  /* 0x02d8a008090075a7 */ /* 0x0010a4000802017f */
[----:B--2---:R-:W-:Y:S05]  /*28410*/  @!P1 NANOSLEEP.SYNCS 0x989680 ;  /* 0x009896800000995d */ /* 0x004fea0003900000 */
[----:B------:R-:W2:Y:S02]  /*28420*/  @!P1 SYNCS.PHASECHK.TRANS64 P1, [R9+URZ+0x2d8a0], R8 ;  /* 0x02d8a008090095a7 */ /* 0x000ea4000802007f */
[----:B--2---:R-:W-:Y:S05]  /*28430*/  @!P1 BRA `(.L_x_1646) ;  /* 0xfffffffc00f09947 */ /* 0x004fea000383ffff */
[----:B------:R-:W-:Y:S05]  /*28440*/  BRA `(.L_x_1801) ;  /* 0xffffff94000c7947 */ /* 0x000fea000383ffff */
.L_x_1653:
[----:B--2---:R2:W3:Y:S02]  /*28450*/  SYNCS.PHASECHK.TRANS64.TRYWAIT P1, [R9+URZ+0x2d8c0], R8 ;  /* 0x02d8c008090075a7 */ /* 0x0044e4000802017f */
[----:B---3--:R-:W-:Y:S05]  /*28460*/  @!P1 NANOSLEEP.SYNCS 0x989680 ;  /* 0x009896800000995d */ /* 0x008fea0003900000 */
[----:B------:R-:W3:Y:S02]  /*28470*/  @!P1 SYNCS.PHASECHK.TRANS64 P1, [R9+URZ+0x2d8c0], R8 ;  /* 0x02d8c008090095a7 */ /* 0x000ee4000802007f */
[----:B---3--:R-:W-:Y:S05]  /*28480*/  @!P1 BRA `(.L_x_1653) ;  /* 0xfffffffc00f09947 */ /* 0x008fea000383ffff */
[----:B------:R-:W-:Y:S05]  /*28490*/  BRA `(.L_x_1802) ;  /* 0xffffff9800047947 */ /* 0x000fea000383ffff */
.L_x_1678:
        /* <DEDUP_REMOVED lines=11> */
.L_x_1804:
[----:B------:R-:W-:Y:S05]  /*28550*/  BSYNC B0 ;  /* 0x0000000000007941 */ /* 0x000fea0003800000 */
.L_x_1803:
[----:B------:R-:W-:Y:S05]  /*28560*/  BRA `(.L_x_1805) ;  /* 0xffffffa800cc7947 */ /* 0x000fea000383ffff */
.L_x_1681:
[----:B0-----:R0:W1:Y:S02]  /*28570*/  SYNCS.PHASECHK.TRANS64.TRYWAIT P0, [R2+URZ+0x2d840], R3 ;  /* 0x02d84003020075a7 */ /* 0x001064000800017f */
[----:B-1----:R-:W-:Y:S05]  /*28580*/  @!P0 NANOSLEEP.SYNCS 0x989680 ;  /* 0x009896800000895d */ /* 0x002fea0003900000 */
[----:B------:R-:W1:Y:S02]  /*28590*/  @!P0 SYNCS.PHASECHK.TRANS64 P0, [R2+URZ+0x2d840], R3 ;  /* 0x02d84003020085a7 */ /* 0x000e64000800007f */
[----:B-1----:R-:W-:Y:S05]  /*285a0*/  @!P0 BRA `(.L_x_1681) ;  /* 0xfffffffc00f08947 */ /* 0x002fea000383ffff */
[----:B------:R-:W-:Y:S05]  /*285b0*/  BRA `(.L_x_1806) ;  /* 0xffffffac00207947 */ /* 0x000fea000383ffff */
.L_x_1682:
        /* <DEDUP_REMOVED lines=8> */
.L_x_1808:
[----:B------:R-:W-:Y:S05]  /*28640*/  BSYNC B0 ;  /* 0x0000000000007941 */ /* 0x000fea0003800000 */
.L_x_1807:
        /* <DEDUP_REMOVED lines=9> */
.L_x_1809:
[----:B------:R-:W-:Y:S02]  /*286e0*/  IMAD.MOV.U32 R13, RZ, RZ, R7 ;  /* 0x000000ffff0d7224 */ /* 0x000fe400078e0007 */
[----:B------:R-:W-:Y:S02]  /*286f0*/  IMAD.MOV.U32 R12, RZ, RZ, 0x1 ;  /* 0x00000001ff0c7424 */ /* 0x000fe400078e00ff */
[----:B------:R-:W-:-:S07]  /*28700*/  IMAD.MOV.U32 R5, RZ, RZ, R14 ;  /* 0x000000ffff057224 */ /* 0x000fce00078e000e */
[----:B------:R-:W-:Y:S05]  /*28710*/  WARPSYNC.COLLECTIVE R15, `(.L_x_1810) ;  /* 0x000000000f087348 */ /* 0x000fea0003c00000 */
[----:B------:R0:W1:Y:S02]  /*28720*/  SHFL.IDX P6, R14, R13, R12, R11 ;  /* 0x0000000c0d0e7389 */ /* 0x00006400000c000b */
[----:B01----:R-:W-:Y:S01]  /*28730*/  ENDCOLLECTIVE ;  /* 0x000000000000791b */ /* 0x003fe20003800000 */
.L_x_1810:
        /* <DEDUP_REMOVED lines=17> */
.L_x_1811:
[----:B------:R-:W-:Y:S02]  /*28850*/  @P1 IMAD R6, R8, 0x2, R18 ;  /* 0x0000000208061824 */ /* 0x000fe400078e0212 */
[----:B------:R-:W-:Y:S02]  /*28860*/  IMAD.MOV.U32 R13, RZ, RZ, R7 ;  /* 0x000000ffff0d7224 */ /* 0x000fe400078e0007 */
[----:B------:R-:W-:Y:S02]  /*28870*/  IMAD.MOV.U32 R12, RZ, RZ, 0x2 ;  /* 0x00000002ff0c7424 */ /* 0x000fe400078e00ff */
[----:B------:R-:W-:-:S07]  /*28880*/  IMAD.MOV.U32 R5, RZ, RZ, R14 ;  /* 0x000000ffff057224 */ /* 0x000fce00078e000e */
[----:B------:R-:W-:Y:S05]  /*28890*/  WARPSYNC.COLLECTIVE R15, `(.L_x_1812) ;  /* 0x000000000f087348 */ /* 0x000fea0003c00000 */
[----:B------:R0:W1:Y:S02]  /*288a0*/  SHFL.IDX P6, R14, R13, R12, R11 ;  /* 0x0000000c0d0e7389 */ /* 0x00006400000c000b */
[----:B01----:R-:W-:Y:S01]  /*288b0*/  ENDCOLLECTIVE ;  /* 0x000000000000791b */ /* 0x003fe20003800000 */
.L_x_1812:
        /* <DEDUP_REMOVED lines=17> */
.L_x_1813:
[----:B------:R-:W-:Y:S02]  /*289d0*/  @P1 IMAD R6, R8, 0x2, R18 ;  /* 0x0000000208061824 */ /* 0x000fe400078e0212 */
[----:B------:R-:W-:Y:S02]  /*289e0*/  IMAD.MOV.U32 R13, RZ, RZ, R7 ;  /* 0x000000ffff0d7224 */ /* 0x000fe400078e0007 */
[----:B------:R-:W-:Y:S02]  /*289f0*/  IMAD.MOV.U32 R12, RZ, RZ, 0x3 ;  /* 0x00000003ff0c7424 */ /* 0x000fe400078e00ff */
[----:B------:R-:W-:-:S07]  /*28a00*/  IMAD.MOV.U32 R5, RZ, RZ, R14 ;  /* 0x000000ffff057224 */ /* 0x000fce00078e000e */
[----:B------:R-:W-:Y:S05]  /*28a10*/  WARPSYNC.COLLECTIVE R15, `(.L_x_1814) ;  /* 0x000000000f087348 */ /* 0x000fea0003c00000 */
[----:B------:R0:W1:Y:S02]  /*28a20*/  SHFL.IDX P6, R14, R13, R12, R11 ;  /* 0x0000000c0d0e7389 */ /* 0x00006400000c000b */
[----:B01----:R-:W-:Y:S01]  /*28a30*/  ENDCOLLECTIVE ;  /* 0x000000000000791b */ /* 0x003fe20003800000 */
.L_x_1814:
        /* <DEDUP_REMOVED lines=10> */
.L_x_1815:
        /* <DEDUP_REMOVED lines=8> */
.L_x_1687:
[----:B------:R-:W-:Y:S02]  /*28b60*/  IMAD.MOV.U32 R13, RZ, RZ, R4 ;  /* 0x000000ffff0d7224 */ /* 0x000fe400078e0004 */
[----:B------:R-:W-:Y:S02]  /*28b70*/  IMAD.MOV.U32 R12, RZ, RZ, RZ ;  /* 0x000000ffff0c7224 */ /* 0x000fe400078e00ff */
[----:B------:R-:W-:Y:S02]  /*28b80*/  IMAD.MOV.U32 R11, RZ, RZ, 0x1c1f ;  /* 0x00001c1fff0b7424 */ /* 0x000fe400078e00ff */
[----:B------:R-:W-:Y:S02]  /*28b90*/  IMAD.MOV.U32 R15, RZ, RZ, -0x1 ;  /* 0xffffffffff0f7424 */ /* 0x000fe400078e00ff */
[----:B-----5:R-:W-:Y:S02]  /*28ba0*/  IMAD R0, R21, R9, RZ ;  /* 0x0000000915007224 */ /* 0x020fe400078e02ff */
[----:B------:R-:W-:-:S07]  /*28bb0*/  IMAD.IADD R25, R20, 0x1, R25 ;  /* 0x0000000114197824 */ /* 0x000fce00078e0219 */
[----:B------:R-:W-:Y:S05]  /*28bc0*/  WARPSYNC.COLLECTIVE R15, `(.L_x_1817) ;  /* 0x000000000f087348 */ /* 0x000fea0003c00000 */
[----:B------:R0:W1:Y:S02]  /*28bd0*/  SHFL.IDX P6, R14, R13, R12, R11 ;  /* 0x0000000c0d0e7389 */ /* 0x00006400000c000b */
[----:B01----:R-:W-:Y:S01]  /*28be0*/  ENDCOLLECTIVE ;  /* 0x000000000000791b */ /* 0x003fe20003800000 */
.L_x_1817:
[C---:B------:R-:W-:Y:S01]  /*28bf0*/  VIADD R9, R25.reuse, 0x20 ;  /* 0x0000002019097836 */ /* 0x040fe20000000000 */
[----:B------:R-:W-:Y:S01]  /*28c00*/  ISETP.GE.AND P3, PT, R25, R0, PT ;  /* 0x000000001900720c */ /* 0x000fe20003f66270 */
[----:B------:R-:W-:Y:S02]  /*28c10*/  IMAD.MOV.U32 R13, RZ, RZ, R5 ;  /* 0x000000ffff0d7224 */ /* 0x000fe400078e0005 */
[----:B------:R-:W-:-:S10]  /*28c20*/  IMAD.MOV.U32 R2, RZ, RZ, R14 ;  /* 0x000000ffff027224 */ /* 0x000fd400078e000e */
[----:B------:R-:W-:Y:S05]  /*28c30*/  WARPSYNC.COLLECTIVE R15, `(.L_x_1818) ;  /* 0x000000000f087348 */ /* 0x000fea0003c00000 */
[----:B------:R0:W1:Y:S02]  /*28c40*/  SHFL.IDX P6, R14, R13, R12, R11 ;  /* 0x0000000c0d0e7389 */ /* 0x00006400000c000b */
[----:B01----:R-:W-:Y:S01]  /*28c50*/  ENDCOLLECTIVE ;  /* 0x000000000000791b */ /* 0x003fe20003800000 */
.L_x_1818:
[----:B------:R-:W-:Y:S02]  /*28c60*/  IMAD.MOV.U32 R13, RZ, RZ, R4 ;  /* 0x000000ffff0d7224 */ /* 0x000fe400078e0004 */
[----:B------:R-:W-:Y:S02]  /*28c70*/  IMAD.MOV.U32 R12, RZ, RZ, 0x1 ;  /* 0x00000001ff0c7424 */ /* 0x000fe400078e00ff */
[----:B------:R-:W-:-:S07]  /*28c80*/  IMAD.MOV.U32 R3, RZ, RZ, R14 ;  /* 0x000000ffff037224 */ /* 0x000fce00078e000e */
[----:B------:R-:W-:Y:S05]  /*28c90*/  WARPSYNC.COLLECTIVE R15, `(.L_x_1819) ;  /* 0x000000000f087348 */ /* 0x000fea0003c00000 */
[----:B------:R0:W1:Y:S02]  /*28ca0*/  SHFL.IDX P6, R14, R13, R12, R11 ;  /* 0x0000000c0d0e7389 */ /* 0x00006400000c000b */
[----:B01----:R-:W-:Y:S01]  /*28cb0*/  ENDCOLLECTIVE ;  /* 0x000000000000791b */ /* 0x003fe20003800000 */
.L_x_1819:
        /* <DEDUP_REMOVED lines=17> */
.L_x_1820:
[----:B------:R-:W-:Y:S02]  /*28dd0*/  IMAD.MOV.U32 R13, RZ, RZ, R4 ;  /* 0x000000ffff0d7224 */ /* 0x000fe400078e0004 */
[----:B------:R-:W-:Y:S02]  /*28de0*/  IMAD.MOV.U32 R12, RZ, RZ, 0x2 ;  /* 0x00000002ff0c7424 */ /* 0x000fe400078e00ff */
[----:B------:R-:W-:-:S07]  /*28df0*/  IMAD.MOV.U32 R3, RZ, RZ, R14 ;  /* 0x000000ffff037224 */ /* 0x000fce00078e000e */
[----:B------:R-:W-:Y:S05]  /*28e00*/  WARPSYNC.COLLECTIVE R15, `(.L_x_1821) ;  /* 0x000000000f087348 */ /* 0x000fea0003c00000 */
[----:B------:R0:W1:Y:S02]  /*28e10*/  SHFL.IDX P6, R14, R13, R12, R11 ;  /* 0x0000000c0d0e7389 */ /* 0x00006400000c000b */
[----:B01----:R-:W-:Y:S01]  /*28e20*/  ENDCOLLECTIVE ;  /* 0x000000000000791b */ /* 0x003fe20003800000 */
.L_x_1821:
        /* <DEDUP_REMOVED lines=18> */
.L_x_1822:
[----:B------:R-:W-:Y:S02]  /*28f50*/  IMAD.MOV.U32 R13, RZ, RZ, R4 ;  /* 0x000000ffff0d7224 */ /* 0x000fe400078e0004 */
[----:B------:R-:W-:Y:S02]  /*28f60*/  IMAD.MOV.U32 R12, RZ, RZ, 0x3 ;  /* 0x00000003ff0c7424 */ /* 0x000fe400078e00ff */
[----:B------:R-:W-:-:S07]  /*28f70*/  IMAD.MOV.U32 R3, RZ, RZ, R14 ;  /* 0x000000ffff037224 */ /* 0x000fce00078e000e */
[----:B------:R-:W-:Y:S05]  /*28f80*/  WARPSYNC.COLLECTIVE R15, `(.L_x_1823) ;  /* 0x000000000f087348 */ /* 0x000fea0003c00000 */
[----:B------:R0:W1:Y:S02]  /*28f90*/  SHFL.IDX P6, R14, R13, R12, R11 ;  /* 0x0000000c0d0e7389 */ /* 0x00006400000c000b */
[----:B01----:R-:W-:Y:S01]  /*28fa0*/  ENDCOLLECTIVE ;  /* 0x000000000000791b */ /* 0x003fe20003800000 */
.L_x_1823:
        /* <DEDUP_REMOVED lines=10> */
.L_x_1824:
        /* <DEDUP_REMOVED lines=13> */
.L_x_1825:
        /* <DEDUP_REMOVED lines=16> */
.L_x_1826:
[----:B------:R-:W-:Y:S02]  /*29220*/  IMAD.MOV.U32 R13, RZ, RZ, R6 ;  /* 0x000000ffff0d7224 */ /* 0x000fe400078e0006 */
[----:B------:R-:W-:Y:S02]  /*29230*/  IMAD.MOV.U32 R12, RZ, RZ, 0x1 ;  /* 0x00000001ff0c7424 */ /* 0x000fe400078e00ff */
[----:B------:R-:W-:-:S07]  /*29240*/  IMAD.MOV.U32 R3, RZ, RZ, R14 ;  /* 0x000000ffff037224 */ /* 0x000fce00078e000e */
[----:B------:R-:W-:Y:S05]  /*29250*/  WARPSYNC.COLLECTIVE R15, `(.L_x_1827) ;  /* 0x000000000f087348 */ /* 0x000fea0003c00000 */
[----:B------:R0:W1:Y:S02]  /*29260*/  SHFL.IDX P6, R14, R13, R12, R11 ;  /* 0x0000000c0d0e7389 */ /* 0x00006400000c000b */
[----:B01----:R-:W-:Y:S01]  /*29270*/  ENDCOLLECTIVE ;  /* 0x000000000000791b */ /* 0x003fe20003800000 */
.L_x_1827:
        /* <DEDUP_REMOVED lines=10> */
.L_x_1828:
        /* <DEDUP_REMOVED lines=8> */
.L_x_1690:
[----:B-1----:R1:W2:Y:S02]  /*293a0*/  SYNCS.PHASECHK.TRANS64.TRYWAIT P0, [R18+URZ+0x2d820], R0 ;  /* 0x02d82000120075a7 */ /* 0x0022a4000800017f */
[----:B--2---:R-:W-:Y:S05]  /*293b0*/  @!P0 NANOSLEEP.SYNCS 0x989680 ;  /* 0x009896800000895d */ /* 0x004fea0003900000 */
[----:B------:R-:W2:Y:S02]  /*293c0*/  @!P0 SYNCS.PHASECHK.TRANS64 P0, [R18+URZ+0x2d820], R0 ;  /* 0x02d82000120085a7 */ /* 0x000ea4000800007f */
[----:B--2---:R-:W-:Y:S05]  /*293d0*/  @!P0 BRA `(.L_x_1690) ;  /* 0xfffffffc00f08947 */ /* 0x004fea000383ffff */
[----:B------:R-:W-:Y:S05]  /*293e0*/  BRA `(.L_x_1830) ;  /* 0xffffffb000607947 */ /* 0x000fea000383ffff */
.L_x_1695:
[----:B0-----:R0:W1:Y:S02]  /*293f0*/  SYNCS.PHASECHK.TRANS64.TRYWAIT P0, [R5+URZ+0x2d840], R0 ;  /* 0x02d84000050075a7 */ /* 0x001064000800017f */
[----:B-1----:R-:W-:Y:S05]  /*29400*/  @!P0 NANOSLEEP.SYNCS 0x989680 ;  /* 0x009896800000895d */ /* 0x002fea0003900000 */
[----:B------:R-:W1:Y:S02]  /*29410*/  @!P0 SYNCS.PHASECHK.TRANS64 P0, [R5+URZ+0x2d840], R0 ;  /* 0x02d84000050085a7 */ /* 0x000e64000800007f */
[----:B-1----:R-:W-:Y:S05]  /*29420*/  @!P0 BRA `(.L_x_1695) ;  /* 0xfffffffc00f08947 */ /* 0x002fea000383ffff */
[----:B------:R-:W-:Y:S05]  /*29430*/  BRA `(.L_x_1831) ;  /* 0xffffffb400547947 */ /* 0x000fea000383ffff */
.L_x_1696:
        /* <DEDUP_REMOVED lines=8> */
.L_x_1833:
[----:B------:R-:W-:Y:S05]  /*294c0*/  BSYNC B1 ;  /* 0x0000000000017941 */ /* 0x000fea0003800000 */
.L_x_1832:
        /* <DEDUP_REMOVED lines=13> */
.L_x_1834:
        /* <DEDUP_REMOVED lines=8> */
.L_x_1835:
        /* <DEDUP_REMOVED lines=14> */
.L_x_1836:
[----:B------:R-:W-:Y:S02]  /*29700*/  IMAD.MOV.U32 R13, RZ, RZ, R7 ;  /* 0x000000ffff0d7224 */ /* 0x000fe400078e0007 */
[----:B------:R-:W-:Y:S02]  /*29710*/  IMAD.MOV.U32 R12, RZ, RZ, 0x2 ;  /* 0x00000002ff0c7424 */ /* 0x000fe400078e00ff */
[----:B------:R-:W-:-:S07]  /*29720*/  IMAD.MOV.U32 R2, RZ, RZ, R14 ;  /* 0x000000ffff027224 */ /* 0x000fce00078e000e */
[----:B------:R-:W-:Y:S05]  /*29730*/  WARPSYNC.COLLECTIVE R15, `(.L_x_1837) ;  /* 0x000000000f087348 */ /* 0x000fea0003c00000 */
[----:B------:R0:W1:Y:S02]  /*29740*/  SHFL.IDX P6, R14, R13, R12, R11 ;  /* 0x0000000c0d0e7389 */ /* 0x00006400000c000b */
[----:B01----:R-:W-:Y:S01]  /*29750*/  ENDCOLLECTIVE ;  /* 0x000000000000791b */ /* 0x003fe20003800000 */
.L_x_1837:
        /* <DEDUP_REMOVED lines=13> */
.L_x_1838:
[----:B------:R-:W-:Y:S02]  /*29830*/  IMAD.MOV.U32 R13, RZ, RZ, R7 ;  /* 0x000000ffff0d7224 */ /* 0x000fe400078e0007 */
[----:B------:R-:W-:Y:S02]  /*29840*/  IMAD.MOV.U32 R12, RZ, RZ, 0x3 ;  /* 0x00000003ff0c7424 */ /* 0x000fe400078e00ff */
[----:B------:R-:W-:-:S07]  /*29850*/  IMAD.MOV.U32 R2, RZ, RZ, R14 ;  /* 0x000000ffff027224 */ /* 0x000fce00078e000e */
[----:B------:R-:W-:Y:S05]  /*29860*/  WARPSYNC.COLLECTIVE R15, `(.L_x_1839) ;  /* 0x000000000f087348 */ /* 0x000fea0003c00000 */
[----:B------:R0:W1:Y:S02]  /*29870*/  SHFL.IDX P6, R14, R13, R12, R11 ;  /* 0x0000000c0d0e7389 */ /* 0x00006400000c000b */
[----:B01----:R-:W-:Y:S01]  /*29880*/  ENDCOLLECTIVE ;  /* 0x000000000000791b */ /* 0x003fe20003800000 */
.L_x_1839:
        /* <DEDUP_REMOVED lines=14> */
.L_x_1840:
[----:B------:R-:W-:Y:S01]  /*29970*/  IMAD.MOV.U32 R2, RZ, RZ, R14 ;  /* 0x000000ffff027224 */ /* 0x000fe200078e000e */
[----:B------:R-:W-:Y:S06]  /*29980*/  BRA `(.L_x_1841) ;  /* 0xffffffb000d47947 */ /* 0x000fec000383ffff */
.L_x_1701:
[----:B-1----:R1:W2:Y:S02]  /*29990*/  SYNCS.PHASECHK.TRANS64.TRYWAIT P0, [R5+URZ+0x2d860], R2 ;  /* 0x02d86002050075a7 */ /* 0x0022a4000800017f */
[----:B--2---:R-:W-:Y:S05]  /*299a0*/  @!P0 NANOSLEEP.SYNCS 0x989680 ;  /* 0x009896800000895d */ /* 0x004fea0003900000 */
[----:B------:R-:W2:Y:S02]  /*299b0*/  @!P0 SYNCS.PHASECHK.TRANS64 P0, [R5+URZ+0x2d860], R2 ;  /* 0x02d86002050085a7 */ /* 0x000ea4000800007f */
[----:B--2---:R-:W-:Y:S05]  /*299c0*/  @!P0 BRA `(.L_x_1701) ;  /* 0xfffffffc00f08947 */ /* 0x004fea000383ffff */
[----:B------:R-:W-:Y:S05]  /*299d0*/  BRA `(.L_x_1842) ;  /* 0xffffffb400387947 */ /* 0x000fea000383ffff */
.L_x_1702:
        /* <DEDUP_REMOVED lines=8> */
.L_x_1844:
[----:B------:R-:W-:Y:S05]  /*29a60*/  BSYNC B1 ;  /* 0x0000000000017941 */ /* 0x000fea0003800000 */
.L_x_1843:
        /* <DEDUP_REMOVED lines=9> */
.L_x_1845:
[----:B------:R-:W-:Y:S02]  /*29b00*/  IMAD.MOV.U32 R13, RZ, RZ, R22 ;  /* 0x000000ffff0d7224 */ /* 0x000fe400078e0016 */
[----:B------:R-:W-:Y:S02]  /*29b10*/  IMAD.MOV.U32 R12, RZ, RZ, 0x1 ;  /* 0x00000001ff0c7424 */ /* 0x000fe400078e00ff */
[----:B------:R-:W-:-:S07]  /*29b20*/  IMAD.MOV.U32 R2, RZ, RZ, R14 ;  /* 0x000000ffff027224 */ /* 0x000fce00078e000e */
[----:B------:R-:W-:Y:S05]  /*29b30*/  WARPSYNC.COLLECTIVE R15, `(.L_x_1846) ;  /* 0x000000000f087348 */ /* 0x000fea0003c00000 */
[----:B------:R0:W1:Y:S02]  /*29b40*/  SHFL.IDX P6, R14, R13, R12, R11 ;  /* 0x0000000c0d0e7389 */ /* 0x00006400000c000b */
[----:B01----:R-:W-:Y:S01]  /*29b50*/  ENDCOLLECTIVE ;  /* 0x000000000000791b */ /* 0x003fe20003800000 */
.L_x_1846:
        /* <DEDUP_REMOVED lines=16> */
.L_x_1847:
[----:B------:R-:W-:Y:S02]  /*29c60*/  IMAD.MOV.U32 R13, RZ, RZ, R22 ;  /* 0x000000ffff0d7224 */ /* 0x000fe400078e0016 */
[----:B------:R-:W-:Y:S02]  /*29c70*/  IMAD.MOV.U32 R12, RZ, RZ, 0x2 ;  /* 0x00000002ff0c7424 */ /* 0x000fe400078e00ff */
[----:B------:R-:W-:-:S07]  /*29c80*/  IMAD.MOV.U32 R2, RZ, RZ, R14 ;  /* 0x000000ffff027224 */ /* 0x000fce00078e000e */
[----:B------:R-:W-:Y:S05]  /*29c90*/  WARPSYNC.COLLECTIVE R15, `(.L_x_1848) ;  /* 0x000000000f087348 */ /* 0x000fea0003c00000 */
[----:B------:R0:W1:Y:S02]  /*29ca0*/  SHFL.IDX P6, R14, R13, R12, R11 ;  /* 0x0000000c0d0e7389 */ /* 0x00006400000c000b */
[----:B01----:R-:W-:Y:S01]  /*29cb0*/  ENDCOLLECTIVE ;  /* 0x000000000000791b */ /* 0x003fe20003800000 */
.L_x_1848:
        /* <DEDUP_REMOVED lines=16> */
.L_x_1849:
[----:B------:R-:W-:Y:S02]  /*29dc0*/  IMAD.MOV.U32 R13, RZ, RZ, R22 ;  /* 0x000000ffff0d7224 */ /* 0x000fe400078e0016 */
[----:B------:R-:W-:Y:S02]  /*29dd0*/  IMAD.MOV.U32 R12, RZ, RZ, 0x3 ;  /* 0x00000003ff0c7424 */ /* 0x000fe400078e00ff */
[----:B------:R-:W-:-:S07]  /*29de0*/  IMAD.MOV.U32 R2, RZ, RZ, R14 ;  /* 0x000000ffff027224 */ /* 0x000fce00078e000e */
[----:B------:R-:W-:Y:S05]  /*29df0*/  WARPSYNC.COLLECTIVE R15, `(.L_x_1850) ;  /* 0x000000000f087348 */ /* 0x000fea0003c00000 */
[----:B------:R0:W1:Y:S02]  /*29e00*/  SHFL.IDX P6, R14, R13, R12, R11 ;  /* 0x0000000c0d0e7389 */ /* 0x00006400000c000b */
[----:B01----:R-:W-:Y:S01]  /*29e10*/  ENDCOLLECTIVE ;  /* 0x000000000000791b */ /* 0x003fe20003800000 */
.L_x_1850:
        /* <DEDUP_REMOVED lines=13> */
.L_x_1851:
        /* <DEDUP_REMOVED lines=8> */
.L_x_1710:
[----:B-1----:R1:W2:Y:S02]  /*29f70*/  SYNCS.PHASECHK.TRANS64.TRYWAIT P0, [R0+URZ+0x2d860], R3 ;  /* 0x02d86003000075a7 */ /* 0x0022a4000800017f */
[----:B--2---:R-:W-:Y:S05]  /*29f80*/  @!P0 NANOSLEEP.SYNCS 0x989680 ;  /* 0x009896800000895d */ /* 0x004fea0003900000 */
[----:B------:R-:W2:Y:S02]  /*29f90*/  @!P0 SYNCS.PHASECHK.TRANS64 P0, [R0+URZ+0x2d860], R3 ;  /* 0x02d86003000085a7 */ /* 0x000ea4000800007f */
[----:B--2---:R-:W-:Y:S05]  /*29fa0*/  @!P0 BRA `(.L_x_1710) ;  /* 0xfffffffc00f08947 */ /* 0x004fea000383ffff */
[----:B------:R-:W-:Y:S05]  /*29fb0*/  BRA `(.L_x_1853) ;  /* 0xffffffb400b87947 */ /* 0x000fea000383ffff */
.L_x_1711:
        /* <DEDUP_REMOVED lines=8> */
.L_x_1855:
[----:B------:R-:W-:Y:S05]  /*2a040*/  BSYNC B0 ;  /* 0x0000000000007941 */ /* 0x000fea0003800000 */
.L_x_1854:
        /* <DEDUP_REMOVED lines=10> */
.L_x_1856:
        /* <DEDUP_REMOVED lines=17> */
.L_x_1857:
        /* <DEDUP_REMOVED lines=14> */
.L_x_1858:
[----:B------:R-:W-:Y:S02]  /*2a2e0*/  IMAD.MOV.U32 R13, RZ, RZ, R22 ;  /* 0x000000ffff0d7224 */ /* 0x000fe400078e0016 */
[----:B------:R-:W-:Y:S01]  /*2a2f0*/  IMAD.MOV.U32 R12, RZ, RZ, 0x2 ;  /* 0x00000002ff0c7424 */ /* 0x000fe200078e00ff */
[----:B------:R-:W-:-:S13]  /*2a300*/  IADD3 R2, P4, R14, R5, RZ ;  /* 0x000000050e027210 */ /* 0x000fda0007f9e0ff */
[----:B------:R-:W-:Y:S05]  /*2a310*/  WARPSYNC.COLLECTIVE R15, `(.L_x_1859) ;  /* 0x000000000f087348 */ /* 0x000fea0003c00000 */
[----:B------:R0:W1:Y:S02]  /*2a320*/  SHFL.IDX P6, R14, R13, R12, R11 ;  /* 0x0000000c0d0e7389 */ /* 0x00006400000c000b */
[----:B01----:R-:W-:Y:S01]  /*2a330*/  ENDCOLLECTIVE ;  /* 0x000000000000791b */ /* 0x003fe20003800000 */
.L_x_1859:
        /* <DEDUP_REMOVED lines=15> */
.L_x_1860:
[----:B------:R-:W-:Y:S02]  /*2a430*/  IMAD.MOV.U32 R13, RZ, RZ, R22 ;  /* 0x000000ffff0d7224 */ /* 0x000fe400078e0016 */
[----:B------:R-:W-:Y:S01]  /*2a440*/  IMAD.MOV.U32 R12, RZ, RZ, 0x3 ;  /* 0x00000003ff0c7424 */ /* 0x000fe200078e00ff */
[----:B------:R-:W-:-:S13]  /*2a450*/  IADD3 R2, P4, R14, R5, RZ ;  /* 0x000000050e027210 */ /* 0x000fda0007f9e0ff */
[----:B------:R-:W-:Y:S05]  /*2a460*/  WARPSYNC.COLLECTIVE R15, `(.L_x_1861) ;  /* 0x000000000f087348 */ /* 0x000fea0003c00000 */
[----:B------:R0:W1:Y:S02]  /*2a470*/  SHFL.IDX P6, R14, R13, R12, R11 ;  /* 0x0000000c0d0e7389 */ /* 0x00006400000c000b */
[----:B01----:R-:W-:Y:S01]  /*2a480*/  ENDCOLLECTIVE ;  /* 0x000000000000791b */ /* 0x003fe20003800000 */
.L_x_1861:
        /* <DEDUP_REMOVED lines=14> */
.L_x_1862:
[----:B------:R-:W-:Y:S05]  /*2a570*/  BRA `(.L_x_1863) ;  /* 0xffffffb400187947 */ /* 0x000fea000383ffff */
.L_x_1716:
[----:B------:R-:W-:Y:S01]  /*2a580*/  BSSY B0, `(.L_x_1864) ;  /* 0x0000008000007945 */ /* 0x000fe20003800000 */
[----:B------:R-:W-:Y:S02]  /*2a590*/  IMAD.MOV.U32 R13, RZ, RZ, R24 ;  /* 0x000000ffff0d7224 */ /* 0x000fe400078e0018 */
[----:B-1----:R-:W-:Y:S02]  /*2a5a0*/  IMAD.MOV.U32 R12, RZ, RZ, RZ ;  /* 0x000000ffff0c7224 */ /* 0x002fe400078e00ff */
[----:B------:R-:W-:Y:S02]  /*2a5b0*/  IMAD.MOV.U32 R11, RZ, RZ, 0x1f ;  /* 0x0000001fff0b7424 */ /* 0x000fe400078e00ff */
[----:B------:R-:W-:-:S07]  /*2a5c0*/  IMAD.MOV.U32 R15, RZ, RZ, -0x1 ;  /* 0xffffffffff0f7424 */ /* 0x000fce00078e00ff */
[----:B0----5:R-:W-:Y:S05]  /*2a5d0*/  WARPSYNC.COLLECTIVE R15, `(.L_x_1865) ;  /* 0x000000000f087348 */ /* 0x021fea0003c00000 */
[----:B------:R1:W2:Y:S02]  /*2a5e0*/  SHFL.IDX P6, R14, R13, R12, R11 ;  /* 0x0000000c0d0e7389 */ /* 0x0002a400000c000b */
[----:B012--5:R-:W-:Y:S01]  /*2a5f0*/  ENDCOLLECTIVE ;  /* 0x000000000000791b */ /* 0x027fe20003800000 */
.L_x_1865:
[----:B------:R-:W-:Y:S05]  /*2a600*/  BSYNC B0 ;  /* 0x0000000000007941 */ /* 0x000fea0003800000 */
.L_x_1864:
        /* <DEDUP_REMOVED lines=9> */
.L_x_1866:
        /* <DEDUP_REMOVED lines=23> */
.L_x_1867:
[----:B------:R-:W-:Y:S01]  /*2a810*/  IMAD.MOV.U32 R12, RZ, RZ, 0x2 ;  /* 0x00000002ff0c7424 */ /* 0x000fe200078e00ff */
[----:B------:R-:W-:-:S05]  /*2a820*/  SEL R4, R14, RZ, P1 ;  /* 0x000000ff0e047207 */ /* 0x000fca0000800000 */
[----:B------:R-:W-:-:S04]  /*2a830*/  IMAD.IADD R4, R13, 0x1, R4 ;  /* 0x000000010d047824 */ /* 0x000fc800078e0204 */
[----:B------:R-:W-:-:S07]  /*2a840*/  IMAD.MOV.U32 R13, RZ, RZ, R4 ;  /* 0x000000ffff0d7224 */ /* 0x000fce00078e0004 */
[----:B------:R-:W-:Y:S05]  /*2a850*/  WARPSYNC.COLLECTIVE R15, `(.L_x_1868) ;  /* 0x000000000f087348 */ /* 0x000fea0003c00000 */
[----:B------:R0:W1:Y:S02]  /*2a860*/  SHFL.UP P6, R14, R13, R12, R11 ;  /* 0x0400000c0d0e7389 */ /* 0x00006400000c000b */
[----:B01----:R-:W-:Y:S01]  /*2a870*/  ENDCOLLECTIVE ;  /* 0x000000000000791b */ /* 0x003fe20003800000 */
.L_x_1868:
[----:B------:R-:W-:Y:S01]  /*2a880*/  IMAD.MOV.U32 R12, RZ, RZ, 0x4 ;  /* 0x00000004ff0c7424 */ /* 0x000fe200078e00ff */
[----:B------:R-:W-:-:S05]  /*2a890*/  SEL R3, R14, RZ, P2 ;  /* 0x000000ff0e037207 */ /* 0x000fca0001000000 */
[----:B------:R-:W-:-:S04]  /*2a8a0*/  IMAD.IADD R2, R4, 0x1, R3 ;  /* 0x0000000104027824 */ /* 0x000fc800078e0203 */
[----:B------:R-:W-:-:S07]  /*2a8b0*/  IMAD.MOV.U32 R13, RZ, RZ, R2 ;  /* 0x000000ffff0d7224 */ /* 0x000fce00078e0002 */
[----:B------:R-:W-:Y:S05]  /*2a8c0*/  WARPSYNC.COLLECTIVE R15, `(.L_x_1869) ;  /* 0x000000000f087348 */ /* 0x000fea0003c00000 */
[----:B------:R0:W1:Y:S02]  /*2a8d0*/  SHFL.UP P6, R14, R13, R12, R11 ;  /* 0x0400000c0d0e7389 */ /* 0x00006400000c000b */
[----:B01----:R-:W-:Y:S01]  /*2a8e0*/  ENDCOLLECTIVE ;  /* 0x000000000000791b */ /* 0x003fe20003800000 */
.L_x_1869:
[----:B------:R-:W-:Y:S01]  /*2a8f0*/  IMAD.MOV.U32 R12, RZ, RZ, 0x8 ;  /* 0x00000008ff0c7424 */ /* 0x000fe200078e00ff */
[----:B------:R-:W-:-:S05]  /*2a900*/  SEL R3, R14, RZ, P3 ;  /* 0x000000ff0e037207 */ /* 0x000fca0001800000 */
[----:B------:R-:W-:-:S04]  /*2a910*/  IMAD.IADD R3, R2, 0x1, R3 ;  /* 0x0000000102037824 */ /* 0x000fc800078e0203 */
[----:B------:R-:W-:-:S07]  /*2a920*/  IMAD.MOV.U32 R13, RZ, RZ, R3 ;  /* 0x000000ffff0d7224 */ /* 0x000fce00078e0003 */
[----:B------:R-:W-:Y:S05]  /*2a930*/  WARPSYNC.COLLECTIVE R15, `(.L_x_1870) ;  /* 0x000000000f087348 */ /* 0x000fea0003c00000 */
[----:B------:R0:W1:Y:S02]  /*2a940*/  SHFL.UP P6, R14, R13, R12, R11 ;  /* 0x0400000c0d0e7389 */ /* 0x00006400000c000b */
[----:B01----:R-:W-:Y:S01]  /*2a950*/  ENDCOLLECTIVE ;  /* 0x000000000000791b */ /* 0x003fe20003800000 */
.L_x_1870:
[----:B------:R-:W-:Y:S01]  /*2a960*/  IMAD.MOV.U32 R12, RZ, RZ, 0x10 ;  /* 0x00000010ff0c7424 */ /* 0x000fe200078e00ff */
[----:B------:R-:W-:-:S05]  /*2a970*/  SEL R4, R14, RZ, P4 ;  /* 0x000000ff0e047207 */ /* 0x000fca0002000000 */
[----:B------:R-:W-:-:S04]  /*2a980*/  IMAD.IADD R4, R3, 0x1, R4 ;  /* 0x0000000103047824 */ /* 0x000fc800078e0204 */
[----:B------:R-:W-:-:S07]  /*2a990*/  IMAD.MOV.U32 R13, RZ, RZ, R4 ;  /* 0x000000ffff0d7224 */ /* 0x000fce00078e0004 */
[----:B------:R-:W-:Y:S05]  /*2a9a0*/  WARPSYNC.COLLECTIVE R15, `(.L_x_1871) ;  /* 0x000000000f087348 */ /* 0x000fea0003c00000 */
[----:B------:R0:W1:Y:S02]  /*2a9b0*/  SHFL.UP P6, R14, R13, R12, R11 ;  /* 0x0400000c0d0e7389 */ /* 0x00006400000c000b */
[----:B01----:R-:W-:Y:S01]  /*2a9c0*/  ENDCOLLECTIVE ;  /* 0x000000000000791b */ /* 0x003fe20003800000 */
.L_x_1871:
        /* <DEDUP_REMOVED lines=8> */
.L_x_1872:
[----:B------:R-:W-:Y:S05]  /*2aa50*/  BRA `(.L_x_1873) ;  /* 0xffffffb4003c7947 */ /* 0x000fea000383ffff */
.L_x_1719:
[----:B------:R-:W-:Y:S01]  /*2aa60*/  BSSY B0, `(.L_x_1874) ;  /* 0x0000007000007945 */ /* 0x000fe20003800000 */
[----:B-1----:R-:W-:Y:S02]  /*2aa70*/  IMAD.MOV.U32 R12, RZ, RZ, 0x1 ;  /* 0x00000001ff0c7424 */ /* 0x002fe400078e00ff */
[----:B------:R-:W-:Y:S02]  /*2aa80*/  IMAD.MOV.U32 R11, RZ, RZ, RZ ;  /* 0x000000ffff0b7224 */ /* 0x000fe400078e00ff */
[----:B------:R-:W-:-:S07]  /*2aa90*/  IMAD.MOV.U32 R15, RZ, RZ, -0x1 ;  /* 0xffffffffff0f7424 */ /* 0x000fce00078e00ff */
[----:B-----5:R-:W-:Y:S05]  /*2aaa0*/  WARPSYNC.COLLECTIVE R15, `(.L_x_1875) ;  /* 0x000000000f087348 */ /* 0x020fea0003c00000 */
[----:B------:R0:W1:Y:S02]  /*2aab0*/  SHFL.UP P6, R14, R13, R12, R11 ;  /* 0x0400000c0d0e7389 */ /* 0x00006400000c000b */
[----:B01---5:R-:W-:Y:S01]  /*2aac0*/  ENDCOLLECTIVE ;  /* 0x000000000000791b */ /* 0x023fe20003800000 */
.L_x_1875:
[----:B------:R-:W-:Y:S05]  /*2aad0*/  BSYNC B0 ;  /* 0x0000000000007941 */ /* 0x000fea0003800000 */
.L_x_1874:
        /* <DEDUP_REMOVED lines=8> */
.L_x_1876:
[----:B------:R-:W-:Y:S01]  /*2ab60*/  IMAD.MOV.U32 R12, RZ, RZ, 0x4 ;  /* 0x00000004ff0c7424 */ /* 0x000fe200078e00ff */
[----:B------:R-:W-:-:S05]  /*2ab70*/  SEL R14, R14, RZ, P2 ;  /* 0x000000ff0e0e7207 */ /* 0x000fca0001000000 */
[----:B------:R-:W-:-:S04]  /*2ab80*/  IMAD.IADD R3, R13, 0x1, R14 ;  /* 0x000000010d037824 */ /* 0x000fc800078e020e */
[----:B------:R-:W-:-:S07]  /*2ab90*/  IMAD.MOV.U32 R13, RZ, RZ, R3 ;  /* 0x000000ffff0d7224 */ /* 0x000fce00078e0003 */
[----:B------:R-:W-:Y:S05]  /*2aba0*/  WARPSYNC.COLLECTIVE R15, `(.L_x_1877) ;  /* 0x000000000f087348 */ /* 0x000fea0003c00000 */
[----:B------:R0:W1:Y:S02]  /*2abb0*/  SHFL.UP P6, R14, R13, R12, R11 ;  /* 0x0400000c0d0e7389 */ /* 0x00006400000c000b */
[----:B01----:R-:W-:Y:S01]  /*2abc0*/  ENDCOLLECTIVE ;  /* 0x000000000000791b */ /* 0x003fe20003800000 */
.L_x_1877:
[----:B------:R-:W-:Y:S01]  /*2abd0*/  IMAD.MOV.U32 R12, RZ, RZ, 0x8 ;  /* 0x00000008ff0c7424 */ /* 0x000fe200078e00ff */
[----:B------:R-:W-:-:S05]  /*2abe0*/  SEL R4, R14, RZ, P3 ;  /* 0x000000ff0e047207 */ /* 0x000fca0001800000 */
[----:B------:R-:W-:-:S04]  /*2abf0*/  IMAD.IADD R4, R3, 0x1, R4 ;  /* 0x0000000103047824 */ /* 0x000fc800078e0204 */
[----:B------:R-:W-:-:S07]  /*2ac00*/  IMAD.MOV.U32 R13, RZ, RZ, R4 ;  /* 0x000000ffff0d7224 */ /* 0x000fce00078e0004 */
[----:B------:R-:W-:Y:S05]  /*2ac10*/  WARPSYNC.COLLECTIVE R15, `(.L_x_1878) ;  /* 0x000000000f087348 */ /* 0x000fea0003c00000 */
[----:B------:R0:W1:Y:S02]  /*2ac20*/  SHFL.UP P6, R14, R13, R12, R11 ;  /* 0x0400000c0d0e7389 */ /* 0x00006400000c000b */
[----:B01----:R-:W-:Y:S01]  /*2ac30*/  ENDCOLLECTIVE ;  /* 0x000000000000791b */ /* 0x003fe20003800000 */
.L_x_1878:
[----:B------:R-:W-:Y:S01]  /*2ac40*/  IMAD.MOV.U32 R12, RZ, RZ, 0x10 ;  /* 0x00000010ff0c7424 */ /* 0x000fe200078e00ff */
[----:B------:R-:W-:-:S05]  /*2ac50*/  SEL R7, R14, RZ, P4 ;  /* 0x000000ff0e077207 */ /* 0x000fca0002000000 */
[----:B------:R-:W-:-:S04]  /*2ac60*/  IMAD.IADD R7, R4, 0x1, R7 ;  /* 0x0000000104077824 */ /* 0x000fc800078e0207 */
[----:B------:R-:W-:-:S07]  /*2ac70*/  IMAD.MOV.U32 R13, RZ, RZ, R7 ;  /* 0x000000ffff0d7224 */ /* 0x000fce00078e0007 */
[----:B------:R-:W-:Y:S05]  /*2ac80*/  WARPSYNC.COLLECTIVE R15, `(.L_x_1879) ;  /* 0x000000000f087348 */ /* 0x000fea0003c00000 */
[----:B------:R0:W1:Y:S02]  /*2ac90*/  SHFL.UP P6, R14, R13, R12, R11 ;  /* 0x0400000c0d0e7389 */ /* 0x00006400000c000b */
[----:B01----:R-:W-:Y:S01]  /*2aca0*/  ENDCOLLECTIVE ;  /* 0x000000000000791b */ /* 0x003fe20003800000 */
.L_x_1879:
        /* <DEDUP_REMOVED lines=8> */
.L_x_1880:
[----:B------:R-:W-:Y:S05]  /*2ad30*/  BRA `(.L_x_1881) ;  /* 0xffffffb400287947 */ /* 0x000fea000383ffff */
.L_x_1721:
[----:B------:R-:W-:Y:S01]  /*2ad40*/  BSSY B0, `(.L_x_1882) ;  /* 0x0000006000007945 */ /* 0x000fe20003800000 */
[----:B------:R-:W-:Y:S01]  /*2ad50*/  PLOP3.LUT P6, PT, P6, PT, PT, 0x8, 0x0 ;  /* 0x000000000000781c */ /* 0x000fe200037ce170 */
[----:B------:R-:W-:-:S12]  /*2ad60*/  IMAD.MOV.U32 R15, RZ, RZ, -0x1 ;  /* 0xffffffffff0f7424 */ /* 0x000fd800078e00ff */
[----:B01---5:R-:W-:Y:S05]  /*2ad70*/  WARPSYNC.COLLECTIVE R15, `(.L_x_1883) ;  /* 0x000000000f087348 */ /* 0x023fea0003c00000 */
[----:B------:R-:W-:Y:S01]  /*2ad80*/  VOTE.ANY R14, PT, P6 ;  /* 0x00000000000e7806 */ /* 0x000fe200030e0100 */
[----:B01---5:R-:W-:Y:S06]  /*2ad90*/  ENDCOLLECTIVE ;  /* 0x000000000000791b */ /* 0x023fec0003800000 */
.L_x_1883:
[----:B------:R-:W-:Y:S05]  /*2ada0*/  BSYNC B0 ;  /* 0x0000000000007941 */ /* 0x000fea0003800000 */
.L_x_1882:
        /* <DEDUP_REMOVED lines=10> */
.L_x_1884:
[----:B------:R-:W-:Y:S02]  /*2ae50*/  IMAD.MOV.U32 R13, RZ, RZ, R5 ;  /* 0x000000ffff0d7224 */ /* 0x000fe400078e0005 */
[----:B------:R-:W-:-:S07]  /*2ae60*/  IMAD.MOV.U32 R25, RZ, RZ, R14 ;  /* 0x000000ffff197224 */ /* 0x000fce00078e000e */
[----:B------:R-:W-:Y:S05]  /*2ae70*/  WARPSYNC.COLLECTIVE R15, `(.L_x_1885) ;  /* 0x000000000f087348 */ /* 0x000fea0003c00000 */
[----:B------:R0:W1:Y:S02]  /*2ae80*/  SHFL.IDX P6, R14, R13, R12, R11 ;  /* 0x0000000c0d0e7389 */ /* 0x00006400000c000b */
[----:B01----:R-:W-:Y:S01]  /*2ae90*/  ENDCOLLECTIVE ;  /* 0x000000000000791b */ /* 0x003fe20003800000 */
.L_x_1885:
[----:B------:R-:W-:Y:S01]  /*2aea0*/  IMAD.MOV.U32 R5, RZ, RZ, R14 ;  /* 0x000000ffff057224 */ /* 0x000fe200078e000e */
[----:B------:R-:W-:Y:S06]  /*2aeb0*/  BRA `(.L_x_1886) ;  /* 0xffffffb400087947 */ /* 0x000fec000383ffff */
.L_x_1723:
[----:B------:R-:W-:Y:S01]  /*2aec0*/  BSSY B0, `(.L_x_1887) ;  /* 0x0000007000007945 */ /* 0x000fe20003800000 */
[----:B------:R-:W-:Y:S02]  /*2aed0*/  IMAD.MOV.U32 R13, RZ, RZ, R2 ;  /* 0x000000ffff0d7224 */ /* 0x000fe400078e0002 */
[----:B------:R-:W-:Y:S02]  /*2aee0*/  IMAD.MOV.U32 R11, RZ, RZ, 0x1f ;  /* 0x0000001fff0b7424 */ /* 0x000fe400078e00ff */
[----:B------:R-:W-:-:S07]  /*2aef0*/  IMAD.MOV.U32 R15, RZ, RZ, -0x1 ;  /* 0xffffffffff0f7424 */ /* 0x000fce00078e00ff */
[----:B0-2345:R-:W-:Y:S05]  /*2af00*/  WARPSYNC.COLLECTIVE R15, `(.L_x_1888) ;  /* 0x000000000f087348 */ /* 0x03dfea0003c00000 */
[----:B------:R1:W0:Y:S02]  /*2af10*/  SHFL.IDX P6, R14, R13, R12, R11 ;  /* 0x0000000c0d0e7389 */ /* 0x00022400000c000b */
[----:B012345:R-:W-:Y:S01]  /*2af20*/  ENDCOLLECTIVE ;  /* 0x000000000000791b */ /* 0x03ffe20003800000 */
.L_x_1888:
[----:B------:R-:W-:Y:S05]  /*2af30*/  BSYNC B0 ;  /* 0x0000000000007941 */ /* 0x000fea0003800000 */
.L_x_1887:
[----:B------:R-:W-:Y:S01]  /*2af40*/  IMAD.MOV.U32 R24, RZ, RZ, R14 ;  /* 0x000000ffff187224 */ /* 0x000fe200078e000e */
[----:B------:R-:W-:Y:S06]  /*2af50*/  BRA `(.L_x_1722) ;  /* 0xffffffb000f87947 */ /* 0x000fec000383ffff */
.L_x_1729:
[----:B0-----:R0:W4:Y:S02]  /*2af60*/  SYNCS.PHASECHK.TRANS64.TRYWAIT P0, [R5+URZ+0x2d820], R0 ;  /* 0x02d82000050075a7 */ /* 0x001124000800017f */
[----:B----4-:R-:W-:Y:S05]  /*2af70*/  @!P0 NANOSLEEP.SYNCS 0x989680 ;  /* 0x009896800000895d */ /* 0x010fea0003900000 */
[----:B------:R-:W4:Y:S02]  /*2af80*/  @!P0 SYNCS.PHASECHK.TRANS64 P0, [R5+URZ+0x2d820], R0 ;  /* 0x02d82000050085a7 */ /* 0x000f24000800007f */
[----:B----4-:R-:W-:Y:S05]  /*2af90*/  @!P0 BRA `(.L_x_1729) ;  /* 0xfffffffc00f08947 */ /* 0x010fea000383ffff */
[----:B------:R-:W-:Y:S05]  /*2afa0*/  BRA `(.L_x_1889) ;  /* 0xffffffbc00547947 */ /* 0x000fea000383ffff */
.L_x_1730:
[----:B------:R-:W4:Y:S01]  /*2afb0*/  S2R R2, SR_TID.X ;  /* 0x0000000000027919 */ /* 0x000f220000002100 */
[----:B------:R-:W-:Y:S01]  /*2afc0*/  BSSY B0, `(.L_x_1890) ;  /* 0x000000a000007945 */ /* 0x000fe20003800000 */
[----:B-1----:R-:W-:Y:S02]  /*2afd0*/  IMAD.MOV.U32 R12, RZ, RZ, RZ ;  /* 0x000000ffff0c7224 */ /* 0x002fe400078e00ff */
[----:B------:R-:W-:Y:S02]  /*2afe0*/  IMAD.MOV.U32 R11, RZ, RZ, 0x1f ;  /* 0x0000001fff0b7424 */ /* 0x000fe400078e00ff */
[----:B------:R-:W-:Y:S01]  /*2aff0*/  IMAD.MOV.U32 R15, RZ, RZ, -0x1 ;  /* 0xffffffffff0f7424 */ /* 0x000fe200078e00ff */
[----:B----4-:R-:W-:-:S04]  /*2b000*/  SHF.R.U32.HI R2, RZ, 0x5, R2 ;  /* 0x00000005ff027819 */ /* 0x010fc80000011602 */
[----:B------:R-:W-:-:S05]  /*2b010*/  LOP3.LUT R2, R2, 0x3, RZ, 0xc0, !PT ;  /* 0x0000000302027812 */ /* 0x000fca00078ec0ff */
[----:B------:R-:W-:-:S07]  /*2b020*/  IMAD.MOV.U32 R13, RZ, RZ, R2 ;  /* 0x000000ffff0d7224 */ /* 0x000fce00078e0002 */
[----:B0-23-5:R-:W-:Y:S05]  /*2b030*/  WARPSYNC.COLLECTIVE R15, `(.L_x_1891) ;  /* 0x000000000f087348 */ /* 0x02dfea0003c00000 */
[----:B------:R1:W4:Y:S02]  /*2b040*/  SHFL.IDX P6, R14, R13, R12, R11 ;  /* 0x0000000c0d0e7389 */ /* 0x00032400000c000b */
[----:B012345:R-:W-:Y:S01]  /*2b050*/  ENDCOLLECTIVE ;  /* 0x000000000000791b */ /* 0x03ffe20003800000 */
.L_x_1891:
[----:B------:R-:W-:Y:S05]  /*2b060*/  BSYNC B0 ;  /* 0x0000000000007941 */ /* 0x000fea0003800000 */
.L_x_1890:
[----:B------:R-:W-:Y:S05]  /*2b070*/  BRA `(.L_x_1892) ;  /* 0xffffffbc003c7947 */ /* 0x000fea000383ffff */
.L_x_1731:
[----:B------:R-:W-:Y:S01]  /*2b080*/  BSSY B0, `(.L_x_1893) ;  /* 0x0000006000007945 */ /* 0x000fe20003800000 */
[----:B------:R-:W-:-:S07]  /*2b090*/  IMAD.MOV.U32 R15, RZ, RZ, -0x1 ;  /* 0xffffffffff0f7424 */ /* 0x000fce00078e00ff */
[----:B0123-5:R-:W-:Y:S05]  /*2b0a0*/  WARPSYNC.COLLECTIVE R15, `(.L_x_1894) ;  /* 0x000000000f0c7348 */ /* 0x02ffea0003c00000 */
[----:B------:R-:W-:Y:S02]  /*2b0b0*/  ELECT P6, UR62, PT ;  /* 0x00000000003e782f */ /* 0x000fe400038c0000 */
[----:B------:R-:W-:Y:S01]  /*2b0c0*/  MOV R14, UR62 ;  /* 0x0000003e000e7c02 */ /* 0x000fe20008000f00 */
[----:B0123-5:R-:W-:Y:S10]  /*2b0d0*/  ENDCOLLECTIVE ;  /* 0x000000000000791b */ /* 0x02fff40003800000 */
.L_x_1894:
[----:B------:R-:W-:Y:S05]  /*2b0e0*/  BSYNC B0 ;  /* 0x0000000000007941 */ /* 0x000fea0003800000 */
.L_x_1893:
[----:B------:R-:W-:Y:S05]  /*2b0f0*/  BRA `(.L_x_1895) ;  /* 0xffffffbc00307947 */ /* 0x000fea000383ffff */
.L_x_1733:
[----:B0-----:R0:W4:Y:S02]  /*2b100*/  SYNCS.PHASECHK.TRANS64.TRYWAIT P1, [R3+URZ+0x2d840], R2 ;  /* 0x02d84002030075a7 */ /* 0x001124000802017f */
[----:B----4-:R-:W-:Y:S05]  /*2b110*/  @!P1 NANOSLEEP.SYNCS 0x989680 ;  /* 0x009896800000995d */ /* 0x010fea0003900000 */
[----:B------:R-:W4:Y:S02]  /*2b120*/  @!P1 SYNCS.PHASECHK.TRANS64 P1, [R3+URZ+0x2d840], R2 ;  /* 0x02d84002030095a7 */ /* 0x000f24000802007f */
[----:B----4-:R-:W-:Y:S05]  /*2b130*/  @!P1 BRA `(.L_x_1733) ;  /* 0xfffffffc00f09947 */ /* 0x010fea000383ffff */
[----:B------:R-:W-:Y:S05]  /*2b140*/  BRA `(.L_x_1896) ;  /* 0xffffffbc00547947 */ /* 0x000fea000383ffff */
.L_x_1735:
[----:B----4-:R4:W0:Y:S02]  /*2b150*/  SYNCS.PHASECHK.TRANS64.TRYWAIT P1, [R5+URZ+0x2d840], R0 ;  /* 0x02d84000050075a7 */ /* 0x010824000802017f */
[----:B0-----:R-:W-:Y:S05]  /*2b160*/  @!P1 NANOSLEEP.SYNCS 0x989680 ;  /* 0x009896800000995d */ /* 0x001fea0003900000 */
[----:B------:R-:W0:Y:S02]  /*2b170*/  @!P1 SYNCS.PHASECHK.TRANS64 P1, [R5+URZ+0x2d840], R0 ;  /* 0x02d84000050095a7 */ /* 0x000e24000802007f */
[----:B0-----:R-:W-:Y:S05]  /*2b180*/  @!P1 BRA `(.L_x_1735) ;  /* 0xfffffffc00f09947 */ /* 0x001fea000383ffff */
[----:B------:R-:W-:Y:S05]  /*2b190*/  BRA `(.L_x_1897) ;  /* 0xffffffbc00647947 */ /* 0x000fea000383ffff */
.L_x_1737:
[----:B------:R0:W0:Y:S02]  /*2b1a0*/  SYNCS.PHASECHK.TRANS64.TRYWAIT P1, [R3+URZ+0x2d860], R2 ;  /* 0x02d86002030075a7 */ /* 0x000024000802017f */
[----:B0-----:R-:W-:Y:S05]  /*2b1b0*/  @!P1 NANOSLEEP.SYNCS 0x989680 ;  /* 0x009896800000995d */ /* 0x001fea0003900000 */
[----:B------:R-:W0:Y:S02]  /*2b1c0*/  @!P1 SYNCS.PHASECHK.TRANS64 P1, [R3+URZ+0x2d860], R2 ;  /* 0x02d86002030095a7 */ /* 0x000e24000802007f */
[----:B0-----:R-:W-:Y:S05]  /*2b1d0*/  @!P1 BRA `(.L_x_1737) ;  /* 0xfffffffc00f09947 */ /* 0x001fea000383ffff */
[----:B------:R-:W-:Y:S05]  /*2b1e0*/  BRA `(.L_x_1898) ;  /* 0xffffffbc00607947 */ /* 0x000fea000383ffff */
.L_x_1899:
        /* <DEDUP_REMOVED lines=9> */
.L_x_2785:


//--------------------- .text._ZN7cutlass13device_kernelIN5flash11enable_sm90INS1_16FlashAttnFwdSm90INS1_25CollectiveMainloopFwdSm90ILi2EN4cute5tupleIJNS5_1CILi1EEES8_S8_EEENS6_IJNS7_ILi192EEENS7_ILi128EEENS7_ILi96EEEEEELi96ENS_10bfloat16_tEfNS_4arch4Sm90ELb1ELb0ELb1ELb0ELb1ELb0ELb0ELb0ELb1ELb1ELb1ELb0EEENS1_21CollectiveEpilogueFwdINS6_IJSA_SC_SB_EEES9_SE_SG_Li384ELb0ELb1ELb1ELb0EEENS1_19SingleTileSchedulerILb0ELb1ELb1ELi192EEEEEEEEEvNT_6ParamsE --------------------------
	.section	.text._ZN7cutlass13device_kernelIN5flash11enable_sm90INS1_16FlashAttnFwdSm90INS1_25CollectiveMainloopFwdSm90ILi2EN4cute5tupleIJNS5_1CILi1EEES8_S8_EEENS6_IJNS7_ILi192EEENS7_ILi128EEENS7_ILi96EEEEEELi96ENS_10bfloat16_tEfNS_4arch4Sm90ELb1ELb0ELb1ELb0ELb1ELb0ELb0ELb0ELb1ELb1ELb1ELb0EEENS1_21CollectiveEpilogueFwdINS6_IJSA_SC_SB_EEES9_SE_SG_Li384ELb0ELb1ELb1ELb0EEENS1_19SingleTileSchedulerILb0ELb1ELb1ELi192EEEEEEEEEvNT_6ParamsE,"ax",@progbits
	.align	128
.text._ZN7cutlass13device_kernelIN5flash11enable_sm90INS1_16FlashAttnFwdSm90INS1_25CollectiveMainloopFwdSm90ILi2EN4cute5tupleIJNS5_1CILi1EEES8_S8_EEENS6_IJNS7_ILi192EEENS7_ILi128EEENS7_ILi96EEEEEELi96ENS_10bfloat16_tEfNS_4arch4Sm90ELb1ELb0ELb1ELb0ELb1ELb0ELb0ELb0ELb1ELb1ELb1ELb0EEENS1_21CollectiveEpilogueFwdINS6_IJSA_SC_SB_EEES9_SE_SG_Li384ELb0ELb1ELb1ELb0EEENS1_19SingleTileSchedulerILb0ELb1ELb1ELi192EEEEEEEEEvNT_6ParamsE:
        .type           _ZN7cutlass13device_kernelIN5flash11enable_sm90INS1_16FlashAttnFwdSm90INS1_25CollectiveMainloopFwdSm90ILi2EN4cute5tupleIJNS5_1CILi1EEES8_S8_EEENS6_IJNS7_ILi192EEENS7_ILi128EEENS7_ILi96EEEEEELi96ENS_10bfloat16_tEfNS_4arch4Sm90ELb1ELb0ELb1ELb0ELb1ELb0ELb0ELb0ELb1ELb1ELb1ELb0EEENS1_21CollectiveEpilogueFwdINS6_IJSA_SC_SB_EEES9_SE_SG_Li384ELb0ELb1ELb1ELb0EEENS1_19SingleTileSchedulerILb0ELb1ELb1ELi192EEEEEEEEEvNT_6ParamsE,@function
        .size           _ZN7cutlass13device_kernelIN5flash11enable_sm90INS1_16FlashAttnFwdSm90INS1_25CollectiveMainloopFwdSm90ILi2EN4cute5tupleIJNS5_1CILi1EEES8_S8_EEENS6_IJNS7_ILi192EEENS7_ILi128EEENS7_ILi96EEEEEELi96ENS_10bfloat16_tEfNS_4arch4Sm90ELb1ELb0ELb1ELb0ELb1ELb0ELb0ELb0ELb1ELb1ELb1ELb0EEENS1_21CollectiveEpilogueFwdINS6_IJSA_SC_SB_EEES9_SE_SG_Li384ELb0ELb1ELb1ELb0EEENS1_19SingleTileSchedulerILb0ELb1ELb1ELi192EEEEEEEEEvNT_6ParamsE,(.L_x_2786 - _ZN7cutlass13device_kernelIN5flash11enable_sm90INS1_16FlashAttnFwdSm90INS1_25CollectiveMainloopFwdSm90ILi2EN4cute5tupleIJNS5_1CILi1EEES8_S8_EEENS6_IJNS7_ILi192EEENS7_ILi128EEENS7_ILi96EEEEEELi96ENS_10bfloat16_tEfNS_4arch4Sm90ELb1ELb0ELb1ELb0ELb1ELb0ELb0ELb0ELb1ELb1ELb1ELb0EEENS1_21CollectiveEpilogueFwdINS6_IJSA_SC_SB_EEES9_SE_SG_Li384ELb0ELb1ELb1ELb0EEENS1_19SingleTileSchedulerILb0ELb1ELb1ELi192EEEEEEEEEvNT_6ParamsE)
        .other          _ZN7cutlass13device_kernelIN5flash11enable_sm90INS1_16FlashAttnFwdSm90INS1_25CollectiveMainloopFwdSm90ILi2EN4cute5tupleIJNS5_1CILi1EEES8_S8_EEENS6_IJNS7_ILi192EEENS7_ILi128EEENS7_ILi96EEEEEELi96ENS_10bfloat16_tEfNS_4arch4Sm90ELb1ELb0ELb1ELb0ELb1ELb0ELb0ELb0ELb1ELb1ELb1ELb0EEENS1_21CollectiveEpilogueFwdINS6_IJSA_SC_SB_EEES9_SE_SG_Li384ELb0ELb1ELb1ELb0EEENS1_19SingleTileSchedulerILb0ELb1ELb1ELi192EEEEEEEEEvNT_6ParamsE,@"STO_CUDA_ENTRY STV_DEFAULT"
_ZN7cutlass13device_kernelIN5flash11enable_sm90INS1_16FlashAttnFwdSm90INS1_25CollectiveMainloopFwdSm90ILi2EN4cute5tupleIJNS5_1CILi1EEES8_S8_EEENS6_IJNS7_ILi192EEENS7_ILi128EEENS7_ILi96EEEEEELi96ENS_10bfloat16_tEfNS_4arch4Sm90ELb1ELb0ELb1ELb0ELb1ELb0ELb0ELb0ELb1ELb1ELb1ELb0EEENS1_21CollectiveEpilogueFwdINS6_IJSA_SC_SB_EEES9_SE_SG_Li384ELb0ELb1ELb1ELb0EEENS1_19SingleTileSchedulerILb0ELb1ELb1ELi192EEEEEEEEEvNT_6ParamsE:
        /* <DEDUP_REMOVED lines=45> */
.L_x_1900:
        /* <DEDUP_REMOVED lines=22> */
.L_x_1901:
        /* <DEDUP_REMOVED lines=18> */
.L_x_1902:
        /* <DEDUP_REMOVED lines=22> */
.L_x_1903:
        /* <DEDUP_REMOVED lines=23> */
.L_x_1904:
        /* <DEDUP_REMOVED lines=11> */
.L_x_1907:
        /* <DEDUP_REMOVED lines=24> */
[----:B------:R-:W1:Y:S01]  /*0a50*/  S2UR UR42, SR_CTAID.X ;  /* 0x00000000002a79c3 */ /* 0x000e620000002500 */
[----:B------:R-:W-:Y:S01]  /*0a60*/  ULDC UR4, c[0x0][0x448] ;  /* 0x0001120000047ab9 */ /* 0x000fe20000000800 */
[----:B------:R-:W-:Y:S01]  /*0a70*/  ULDC UR40, c[0x0][0x424] ;  /* 0x0001090000287ab9 */ /* 0x000fe20000000800 */
[----:B------:R-:W-:Y:S01]  /*0a80*/  UISETP.NE.AND UP1, UPT, UR4, 0x1, UPT ;  /* 0x000000010400788c */ /* 0x000fe2000bf25270 */
[----:B------:R-:W-:Y:S02]  /*0a90*/  ULDC UR7, c[0x0][0x288] ;  /* 0x0000a20000077ab9 */ /* 0x000fe40000000800 */
[----:B------:R-:W-:Y:S01]  /*0aa0*/  ULDC.64 UR4, c[0x0][0x418] ;  /* 0x0001060000047ab9 */ /* 0x000fe20000000a00 */
[----:B------:R-:W-:Y:S02]  /*0ab0*/  UIADD3 UR7, -UR7, 0x80, URZ ;  /* 0x0000008007077890 */ /* 0x000fe4000fffe13f */
[----:B------:R-:W-:Y:S01]  /*0ac0*/  UISETP.NE.U32.AND UP0, UPT, UR4, URZ, UPT ;  /* 0x0000003f0400728c */ /* 0x000fe2000bf05070 */
[----:B------:R-:W-:Y:S01]  /*0ad0*/  ULDC UR8, c[0x0][0x2f0] ;  /* 0x0000bc0000087ab9 */ /* 0x000fe20000000800 */
[----:B------:R-:W-:-:S02]  /*0ae0*/  UP2UR UR41, UPR, URZ, 0x2 ;  /* 0x000000023f297883 */ /* 0x000fc40008000000 */
[----:B------:R-:W-:Y:S01]  /*0af0*/  UISETP.NE.AND.EX UP0, UPT, UR5, URZ, UPT, UP0 ;  /* 0x0000003f0500728c */ /* 0x000fe2000bf05300 */
[----:B------:R-:W-:Y:S02]  /*0b00*/  @UP1 ULDC UR10, c[0x0][0x450] ;  /* 0x00011400000a1ab9 */ /* 0x000fe40000000800 */
[----:B------:R-:W-:Y:S01]  /*0b10*/  @UP1 ULDC UR5, c[0x0][0x44c] ;  /* 0x0001130000051ab9 */ /* 0x000fe20000000800 */
[----:B------:R-:W-:Y:S02]  /*0b20*/  USEL UR40, UR40, 0x1, UP0 ;  /* 0x0000000128287887 */ /* 0x000fe40008000000 */
[----:B------:R-:W-:Y:S02]  /*0b30*/  USHF.R.U32.HI UR11, URZ, 0x10, UR9 ;  /* 0x000000103f0b7899 */ /* 0x000fe40008011609 */
[----:B------:R-:W-:Y:S02]  /*0b40*/  UIMAD UR7, UR40, UR8, UR7 ;  /* 0x00000008280772a4 */ /* 0x000fe4000f8e0207 */
[----:B-1----:R-:W-:-:S04]  /*0b50*/  UIMAD UR42, UR42, 0xc0, URZ ;  /* 0x000000c02a2a78a4 */ /* 0x002fc8000f8e023f */
[----:B------:R-:W-:Y:S02]  /*0b60*/  @UP1 UIADD3 UR4, UR42, 0xbf, URZ ;  /* 0x000000bf2a041890 */ /* 0x000fe4000fffe03f */
[----:B------:R-:W-:Y:S02]  /*0b70*/  UIADD3 UR6, UR42, 0xbf, URZ ;  /* 0x000000bf2a067890 */ /* 0x000fe4000fffe03f */
[----:B------:R-:W-:Y:S02]  /*0b80*/  UIMAD.WIDE.U32 UR4, UR4, UR5, URZ ;  /* 0x00000005040472a5 */ /* 0x000fe4000f8e003f */
[----:B------:R-:W-:Y:S02]  /*0b90*/  UIMAD UR4, UR40, UR8, 0x7f ;  /* 0x0000007f280474a4 */ /* 0x000fe4000f8e0208 */
[----:B------:R-:W-:Y:S02]  /*0ba0*/  @UP1 USHF.R.U32.HI UR6, URZ, UR10, UR5 ;  /* 0x0000000a3f061299 */ /* 0x000fe40008011605 */
[----:B------:R-:W-:-:S02]  /*0bb0*/  USHF.R.S32.HI UR5, URZ, 0x1f, UR4 ;  /* 0x0000001f3f057899 */ /* 0x000fc40008011404 */
[----:B------:R-:W-:Y:S02]  /*0bc0*/  UIADD3 UR6, UR7, UR6, URZ ;  /* 0x0000000607067290 */ /* 0x000fe4000fffe03f */
[----:B------:R-:W-:Y:S02]  /*0bd0*/  ULEA.HI UR5, UR5, UR4, URZ, 0x7 ;  /* 0x0000000405057291 */ /* 0x000fe4000f8f383f */
[----:B------:R-:W-:Y:S02]  /*0be0*/  USHF.R.S32.HI UR7, URZ, 0x1f, UR6 ;  /* 0x0000001f3f077899 */ /* 0x000fe40008011406 */
[----:B------:R-:W-:Y:S02]  /*0bf0*/  USHF.R.S32.HI UR5, URZ, 0x7, UR5 ;  /* 0x000000073f057899 */ /* 0x000fe40008011405 */
[----:B------:R-:W-:Y:S01]  /*0c00*/  ULEA.HI UR7, UR7, UR6, URZ, 0x7 ;  /* 0x0000000607077291 */ /* 0x000fe2000f8f383f */
[----:B------:R-:W-:-:S03]  /*0c10*/  UMOV UR4, URZ ;  /* 0x0000003f00047c82 */ /* 0x000fc60008000000 */
[----:B------:R-:W-:-:S04]  /*0c20*/  USHF.R.S32.HI UR7, URZ, 0x7, UR7 ;  /* 0x000000073f077899 */ /* 0x000fc80008011407 */
[----:B------:R-:W-:-:S04]  /*0c30*/  UISETP.LT.AND UP0, UPT, UR5, UR7, UPT ;  /* 0x000000070500728c */ /* 0x000fc8000bf01270 */
[----:B------:R-:W-:Y:S02]  /*0c40*/  USEL UR10, UR5, UR7, UP0 ;  /* 0x00000007050a7287 */ /* 0x000fe40008000000 */
[----:B------:R-:W-:Y:S02]  /*0c50*/  UISETP.NE.AND UP0, UPT, UR11, URZ, UPT ;  /* 0x0000003f0b00728c */ /* 0x000fe4000bf05270 */
[----:B------:R-:W-:Y:S02]  /*0c60*/  UISETP.GE.AND UP1, UPT, UR10, 0x1, UPT ;  /* 0x000000010a00788c */ /* 0x000fe4000bf26270 */
[----:B------:R-:W-:-:S04]  /*0c70*/  ULOP3.LUT UR7, UR9, 0xffff, URZ, 0xc0, !UPT ;  /* 0x0000ffff09077892 */ /* 0x000fc8000f8ec03f */
[----:B------:R-:W-:-:S03]  /*0c80*/  PLOP3.LUT P0, PT, PT, PT, UP1, 0x80, 0x0 ;  /* 0x000000000000781c */ /* 0x000fc60003f0f018 */
[----:B------:R-:W-:-:S10]  /*0c90*/  @!UP0 ULDC UR11, c[0x0][0x9f0] ;  /* 0x00027c00000b8ab9 */ /* 0x000fd40000000800 */
[----:B------:R-:W-:Y:S05]  /*0ca0*/  @!P0 BRA `(.L_x_1909) ;  /* 0x0000000000848947 */ /* 0x000fea0003800000 */
[----:B------:R-:W-:Y:S01]  /*0cb0*/  IMAD.U32 R3, RZ, RZ, UR11 ;  /* 0x0000000bff037e24 */ /* 0x000fe2000f8e00ff */
[----:B------:R-:W-:Y:S01]  /*0cc0*/  UIADD3 UR6, UR11, -0x1, UR10 ;  /* 0xffffffff0b067890 */ /* 0x000fe2000fffe00a */
[----:B------:R-:W-:-:S03]  /*0cd0*/  UMOV UR4, URZ ;  /* 0x0000003f00047c82 */ /* 0x000fc60008000000 */
[-C--:B------:R-:W-:Y:S02]  /*0ce0*/  IABS R0, R3.reuse ;  /* 0x0000000300007213 */ /* 0x080fe40000000000 */
[----:B------:R-:W-:Y:S01]  /*0cf0*/  IMAD.U32 R4, RZ, RZ, UR6 ;  /* 0x00000006ff047e24 */ /* 0x000fe2000f8e00ff */
[----:B------:R-:W-:Y:S01]  /*0d00*/  IABS R5, R3 ;  /* 0x0000000300057213 */ /* 0x000fe20000000000 */
[----:B------:R-:W-:Y:S01]  /*0d10*/  ULOP3.LUT UR6, UR6, UR11, URZ, 0x3c, !UPT ;  /* 0x0000000b06067292 */ /* 0x000fe2000f8e3c3f */
[----:B------:R-:W-:Y:S02]  /*0d20*/  R2UR UR12, R0 ;  /* 0x00000000000c72ca */ /* 0x000fe400000e0000 */
[----:B------:R-:W-:-:S05]  /*0d30*/  IABS R4, R4 ;  /* 0x0000000400047213 */ /* 0x000fca0000000000 */
[----:B------:R-:W-:-:S05]  /*0d40*/  IMAD.MOV.U32 R3, RZ, RZ, R4 ;  /* 0x000000ffff037224 */ /* 0x000fca00078e0004 */
[----:B------:R-:W-:Y:S01]  /*0d50*/  R2UR UR9, R3 ;  /* 0x00000000030972ca */ /* 0x000fe200000e0000 */
[----:B------:R-:W1:Y:S08]  /*0d60*/  I2F.RP R0, UR12 ;  /* 0x0000000c00007d06 */ /* 0x000e700008209400 */
[----:B-1----:R-:W0:Y:S02]  /*0d70*/  MUFU.RCP R0, R0 ;  /* 0x0000000000007308 */ /* 0x002e240000001000 */
[----:B0-----:R-:W-:Y:S01]  /*0d80*/  IADD3 R2, R0, 0xffffffe, RZ ;  /* 0x0ffffffe00027810 */ /* 0x001fe20007ffe0ff */
[----:B------:R-:W-:-:S05]  /*0d90*/  IMAD.MOV R0, RZ, RZ, -R5 ;  /* 0x000000ffff007224 */ /* 0x000fca00078e0a05 */
        /* <DEDUP_REMOVED lines=18> */
.L_x_1909:
[----:B------:R-:W-:Y:S01]  /*0ec0*/  UIMAD UR5, UR7, UR4, URZ ;  /* 0x00000004070572a4 */ /* 0x000fe2000f8e023f */
[----:B------:R-:W-:Y:S01]  /*0ed0*/  IMAD.U32 R0, RZ, RZ, UR10 ;  /* 0x0000000aff007e24 */ /* 0x000fe2000f8e00ff */
[----:B------:R-:W-:Y:S01]  /*0ee0*/  MOV R3, UR4 ;  /* 0x0000000400037c02 */ /* 0x000fe20008000f00 */
[----:B------:R-:W-:Y:S01]  /*0ef0*/  VIADD R17, R6, 0xffffff80 ;  /* 0xffffff8006117836 */ /* 0x000fe20000000000 */
[----:B------:R-:W-:Y:S01]  /*0f00*/  PLOP3.LUT P0, PT, PT, PT, PT, 0x80, 0x0 ;  /* 0x000000000000781c */ /* 0x000fe20003f0f070 */
[----:B0-----:R-:W-:Y:S01]  /*0f10*/  IMAD.MOV.U32 R2, RZ, RZ, RZ ;  /* 0x000000ffff027224 */ /* 0x001fe200078e00ff */
[----:B------:R-:W-:Y:S01]  /*0f20*/  VIADDMNMX R0, R3, UR5, R0, PT ;  /* 0x0000000503007c46 */ /* 0x000fe2000b800100 */
[----:B------:R-:W-:Y:S01]  /*0f30*/  IMAD.U32 R142, RZ, RZ, UR5 ;  /* 0x00000005ff8e7e24 */ /* 0x000fe2000f8e00ff */
[----:B------:R-:W-:Y:S02]  /*0f40*/  CS2R R134, SRZ ;  /* 0x0000000000867805 */ /* 0x000fe4000001ff00 */
[----:B------:R-:W-:-:S02]  /*0f50*/  CS2R R132, SRZ ;  /* 0x0000000000847805 */ /* 0x000fc4000001ff00 */
[----:B------:R-:W-:Y:S01]  /*0f60*/  R2UR UR39, R0 ;  /* 0x00000000002772ca */ /* 0x000fe200000e0000 */
        /* <DEDUP_REMOVED lines=12> */
[----:B------:R-:W-:Y:S01]  /*1030*/  UISETP.GT.AND UP0, UPT, UR39, UR5, UPT ;  /* 0x000000052700728c */ /* 0x000fe2000bf04270 */
[----:B------:R-:W-:-:S02]  /*1040*/  CS2R R108, SRZ ;  /* 0x00000000006c7805 */ /* 0x000fc4000001ff00 */
[----:B------:R-:W-:Y:S02]  /*1050*/  CS2R R106, SRZ ;  /* 0x00000000006a7805 */ /* 0x000fe4000001ff00 */
[----:B------:R-:W-:Y:S02]  /*1060*/  CS2R R104, SRZ ;  /* 0x0000000000687805 */ /* 0x000fe4000001ff00 */
[----:B------:R-:W-:Y:S02]  /*1070*/  CS2R R102, SRZ ;  /* 0x0000000000667805 */ /* 0x000fe4000001ff00 */
[----:B------:R-:W-:Y:S02]  /*1080*/  CS2R R100, SRZ ;  /* 0x0000000000647805 */ /* 0x000fe4000001ff00 */
[----:B------:R-:W-:Y:S02]  /*1090*/  PLOP3.LUT P1, PT, PT, PT, UP0, 0x80, 0x0 ;  /* 0x000000000000781c */ /* 0x000fe40003f2f008 */
        /* <DEDUP_REMOVED lines=19> */
[----:B------:R-:W-:Y:S02]  /*11d0*/  MOV R16, UR7 ;  /* 0x0000000700107c02 */ /* 0x000fe40008000f00 */
        /* <DEDUP_REMOVED lines=21> */
[----:B------:R-:W-:Y:S01]  /*1330*/  MOV R13, RZ ;  /* 0x000000ff000d7202 */ /* 0x000fe20000000f00 */
[----:B------:R-:W-:-:S02]  /*1340*/  IMAD.U32 R11, RZ, RZ, UR7 ;  /* 0x00000007ff0b7e24 */ /* 0x000fc4000f8e00ff */
[----:B------:R-:W-:Y:S02]  /*1350*/  IMAD.MOV.U32 R8, RZ, RZ, 0x70 ;  /* 0x00000070ff087424 */ /* 0x000fe400078e00ff */
[----:B0-----:R-:W-:-:S07]  /*1360*/  IMAD.MOV.U32 R12, RZ, RZ, 0x1 ;  /* 0x00000001ff0c7424 */ /* 0x001fce00078e00ff */
[----:B------:R-:W-:-:S07]  /*1370*/  LEPC R20, `(.L_x_1911) ;  /* 0x000000001014794e */ /* 0x000fce0000000000 */
[----:B-1----:R-:W-:Y:S05]  /*1380*/  CALL.ABS.NOINC R2 ;  /* 0x0000000002007343 */ /* 0x002fea0003c00000 */
.L_x_1911:
        /* <DEDUP_REMOVED lines=8> */
.L_x_1997:
[----:B------:R-:W2:Y:S02]  /*1410*/  LDL R2, [R1+0xc] ;  /* 0x00000c0001027983 */ /* 0x000ea40000100800 */
[----:B--2---:R-:W-:Y:S02]  /*1420*/  R2UR UR4, R2 ;  /* 0x00000000020472ca */ /* 0x004fe400000e0000 */
[----:B------:R-:W-:-:S05]  /*1430*/  LOP3.LUT R2, R0, 0xfffffff8, RZ, 0xc0, !PT ;  /* 0xfffffff800027812 */ /* 0x000fca00078ec0ff */
[----:B------:R-:W-:Y:S02]  /*1440*/  IMAD.IADD R3, R3, 0x1, -R2 ;  /* 0x0000000103037824 */ /* 0x000fe400078e0a02 */
[----:B------:R-:W-:-:S03]  /*1450*/  IMAD.MOV.U32 R2, RZ, RZ, 0x20 ;  /* 0x00000020ff027424 */ /* 0x000fc600078e00ff */
[----:B------:R-:W-:Y:S01]  /*1460*/  LOP3.LUT P1, RZ, R3, 0x4, RZ, 0xc0, !PT ;  /* 0x0000000403ff7812 */ /* 0x000fe2000782c0ff */
[----:B------:R-:W-:-:S06]  /*1470*/  ULOP3.LUT UR4, UR4, 0x1, URZ, 0xfc, !UPT ;  /* 0x0000000104047892 */ /* 0x000fcc000f8efc3f */
[----:B0-----:R-:W-:-:S05]  /*1480*/  IMAD.U32 R5, RZ, RZ, UR4 ;  /* 0x00000004ff057e24 */ /* 0x001fca000f8e00ff */
[----:B------:R-:W-:Y:S02]  /*1490*/  ISETP.NE.AND P0, PT, R5, 0x3, PT ;  /* 0x000000030500780c */ /* 0x000fe40003f05270 */
[----:B------:R-:W-:-:S11]  /*14a0*/  SEL R5, R2, 0xffffffe0, !P1 ;  /* 0xffffffe002057807 */ /* 0x000fd60004800000 */
[----:B------:R-:W-:Y:S05]  /*14b0*/  @!P0 BRA `(.L_x_1913) ;  /* 0x0000000000048947 */ /* 0x000fea0003800000 */
[----:B------:R-:W-:Y:S01]  /*14c0*/  BPT.TRAP 0x1 ;  /* 0x000000040000795c */ /* 0x000fe20000300000 */
.L_x_1913:
[----:B------:R0:W1:Y:S01]  /*14d0*/  SYNCS.PHASECHK.TRANS64.TRYWAIT P1, [UR38+0x2d830], R6 ;  /* 0x02d83006ff0075a7 */ /* 0x0000620008020166 */
[----:B------:R-:W-:Y:S05]  /*14e0*/  @!P0 BRA `(.L_x_1914) ;  /* 0x0000000000048947 */ /* 0x000fea0003800000 */
[----:B------:R-:W-:Y:S01]  /*14f0*/  BPT.TRAP 0x1 ;  /* 0x000000040000795c */ /* 0x000fe20000300000 */
.L_x_1914:
[----:B------:R-:W-:-:S04]  /*1500*/  MOV R8, UR43 ;  /* 0x0000002b00087c02 */ /* 0x000fc80008000f00 */
[----:B------:R-:W-:Y:S01]  /*1510*/  LOP3.LUT R8, R8, 0x10000, RZ, 0xfc, !PT ;  /* 0x0001000008087812 */ /* 0x000fe200078efcff */
[----:B-1----:R-:W-:Y:S06]  /*1520*/  @P1 BRA `(.L_x_1915) ;  /* 0x0000000000081947 */ /* 0x002fec0003800000 */
[----:B------:R-:W1:Y:S02]  /*1530*/  SYNCS.PHASECHK.TRANS64.TRYWAIT P1, [UR38+0x2d830], R6 ;  /* 0x02d83006ff0075a7 */ /* 0x000e640008020166 */
[----:B-1----:R-:W-:Y:S05]  /*1540*/  @!P1 BRA `(.L_x_1916) ;  /* 0x000000e400d09947 */ /* 0x002fea0003800000 */
.L_x_1915:
        /* <DEDUP_REMOVED lines=14> */
[----:B------:R-:W-:Y:S01]  /*1630*/  UMOV UR5, UR17 ;  /* 0x0000001100057c82 */ /* 0x000fe20008000000 */
        /* <DEDUP_REMOVED lines=10> */
[----:B------:R-:W-:Y:S01]  /*16e0*/  UIADD3 UR6, UR60, 0x202, URZ ;  /* 0x000002023c067890 */ /* 0x000fe2000fffe03f */
[----:B------:R-:W-:Y:S01]  /*16f0*/  UMOV UR4, UR16 ;  /* 0x0000001000047c82 */ /* 0x000fe20008000000 */
[----:B------:R-:W-:Y:S01]  /*1700*/  UIADD3 UR20, UR24, 0x600, URZ ;  /* 0x0000060018147890 */ /* 0x000fe2000fffe03f */
[----:B------:R-:W-:Y:S01]  /*1710*/  UMOV UR21, 0x80000020 ;  /* 0x8000002000157882 */ /* 0x000fe20000000000 */
[----:B------:R-:W-:Y:S01]  /*1720*/  UIADD3 UR24, UR24, 0x602, URZ ;  /* 0x0000060218187890 */ /* 0x000fe2000fffe03f */
        /* <DEDUP_REMOVED lines=27> */
.L_x_1917:
[----:B------:R-:W-:Y:S01]  /*18e0*/  LOP3.LUT R10, R89, 0xffffff80, RZ, 0xc0, !PT ;  /* 0xffffff80590a7812 */ /* 0x000fe200078ec0ff */
[----:B------:R-:W-:Y:S01]  /*18f0*/  ULDC UR10, c[0x0][0x9d8] ;  /* 0x00027600000a7ab9 */ /* 0x000fe20000000800 */
[----:B------:R-:W-:Y:S01]  /*1900*/  UISETP.NE.AND UP0, UPT, UR41, URZ, UPT ;  /* 0x0000003f2900728c */ /* 0x000fe2000bf05270 */
[----:B01----:R-:W-:Y:S01]  /*1910*/  FMUL.FTZ R6, R27, UR10 ;  /* 0x0000000a1b067c20 */ /* 0x003fe20008410000 */
[----:B------:R-:W-:Y:S01]  /*1920*/  FMUL.FTZ R12, R31, UR10 ;  /* 0x0000000a1f0c7c20 */ /* 0x000fe20008410000 */
[----:B------:R-:W-:Y:S02]  /*1930*/  IMAD.IADD R10, R17, 0x1, -R10 ;  /* 0x00000001110a7824 */ /* 0x000fe400078e0a0a */
[----:B------:R-:W-:Y:S01]  /*1940*/  FMUL.FTZ R13, R30, UR10 ;  /* 0x0000000a1e0d7c20 */ /* 0x000fe20008410000 */
[----:B------:R-:W-:-:S04]  /*1950*/  IMAD.HI R27, R88, 0x55555556, RZ ;  /* 0x55555556581b7827 */ /* 0x000fc800078e02ff */
[----:B------:R-:W-:Y:S01]  /*1960*/  FMUL.FTZ R31, R32, UR10 ;  /* 0x0000000a201f7c20 */ /* 0x000fe20008410000 */
[----:B------:R-:W-:Y:S01]  /*1970*/  FMUL.FTZ R93, R29, UR10 ;  /* 0x0000000a1d5d7c20 */ /* 0x000fe20008410000 */
[----:B------:R-:W-:Y:S01]  /*1980*/  SHF.R.S32.HI R7, RZ, 0x1f, R10 ;  /* 0x0000001fff077819 */ /* 0x000fe2000001140a */
[----:B------:R-:W-:Y:S01]  /*1990*/  FMUL.FTZ R32, R33, UR10 ;  /* 0x0000000a21207c20 */ /* 0x000fe20008410000 */
[----:B------:R-:W-:Y:S01]  /*19a0*/  LEA.HI R30, R18, R17, RZ, 0x2 ;  /* 0x00000011121e7211 */ /* 0x000fe200078f10ff */
[----:B------:R-:W-:Y:S01]  /*19b0*/  FMUL.FTZ R33, R36, UR10 ;  /* 0x0000000a24217c20 */ /* 0x000fe20008410000 */
[-C--:B------:R-:W-:Y:S01]  /*19c0*/  LEA.HI R29, R7, R10.reuse, RZ, 0x2 ;  /* 0x0000000a071d7211 */ /* 0x080fe200078f10ff */
[----:B------:R-:W-:Y:S01]  /*19d0*/  FMUL.FTZ R36, R41, UR10 ;  /* 0x0000000a29247c20 */ /* 0x000fe20008410000 */
[----:B------:R-:W-:Y:S01]  /*19e0*/  LEA.HI R41, R27, R27, RZ, 0x1 ;  /* 0x0000001b1b297211 */ /* 0x000fe200078f08ff */
[----:B------:R-:W-:Y:S01]  /*19f0*/  FMUL.FTZ R92, R28, UR10 ;  /* 0x0000000a1c5c7c20 */ /* 0x000fe20008410000 */
[----:B------:R-:W-:Y:S01]  /*1a00*/  LEA.HI R27, R7, R10, RZ, 0x5 ;  /* 0x0000000a071b7211 */ /* 0x000fe200078f28ff */
[----:B------:R-:W-:Y:S01]  /*1a10*/  FMUL.FTZ R21, R42, UR10 ;  /* 0x0000000a2a157c20 */ /* 0x000fe20008410000 */
[----:B------:R-:W-:Y:S01]  /*1a20*/  LOP3.LUT R30, R30, 0xfffffffc, RZ, 0xc0, !PT ;  /* 0xfffffffc1e1e7812 */ /* 0x000fe200078ec0ff */
[----:B------:R-:W-:Y:S01]  /*1a30*/  IMAD R41, R41, -0x3, R88 ;  /* 0xfffffffd29297824 */ /* 0x000fe200078e0258 */
[--C-:B------:R-:W-:Y:S01]  /*1a40*/  SHF.R.S32.HI R7, RZ, 0x2, R29.reuse ;  /* 0x00000002ff077819 */ /* 0x100fe2000001141d */
[----:B------:R-:W-:Y:S01]  /*1a50*/  @UP0 ULDC UR4, c[0x0][0x44c] ;  /* 0x0001130000040ab9 */ /* 0x000fe20000000800 */
[----:B------:R-:W-:Y:S01]  /*1a60*/  SHF.R.S32.HI R28, RZ, 0x1f, R29 ;  /* 0x0000001fff1c7819 */ /* 0x000fe2000001141d */
[----:B------:R-:W-:Y:S01]  /*1a70*/  IMAD.IADD R30, R17, 0x1, -R30 ;  /* 0x00000001111e7824 */ /* 0x000fe200078e0a1e */
[----:B------:R-:W-:Y:S01]  /*1a80*/  SHF.R.S32.HI R27, RZ, 0x5, R27 ;  /* 0x00000005ff1b7819 */ /* 0x000fe2000001141b */
[----:B------:R-:W-:Y:S01]  /*1a90*/  FMUL.FTZ R14, R34, UR10 ;  /* 0x0000000a220e7c20 */ /* 0x000fe20008410000 */
[-C--:B------:R-:W-:Y:S01]  /*1aa0*/  LEA.HI R28, R28, R7.reuse, RZ, 0x3 ;  /* 0x000000071c1c7211 */ /* 0x080fe200078f18ff */
[----:B------:R-:W-:Y:S01]  /*1ab0*/  FMUL.FTZ R34, R37, UR10 ;  /* 0x0000000a25227c20 */ /* 0x000fe20008410000 */
[----:B------:R-:W-:Y:S01]  /*1ac0*/  LEA R42, R27, UR42, 0x4 ;  /* 0x0000002a1b2a7c11 */ /* 0x000fe2000f8e20ff */
[----:B------:R-:W-:Y:S01]  /*1ad0*/  FMUL.FTZ R37, R44, UR10 ;  /* 0x0000000a2c257c20 */ /* 0x000fe20008410000 */
[----:B------:R-:W-:Y:S01]  /*1ae0*/  LOP3.LUT R28, R28, 0xfffffff8, RZ, 0xc0, !PT ;  /* 0xfffffff81c1c7812 */ /* 0x000fe200078ec0ff */
[----:B------:R-:W-:Y:S01]  /*1af0*/  @UP0 ULDC UR5, c[0x0][0x450] ;  /* 0x0001140000050ab9 */ /* 0x000fe20000000800 */
[----:B------:R-:W-:Y:S01]  /*1b00*/  LEA.HI R27, R30, R30, RZ, 0x1 ;  /* 0x0000001e1e1b7211 */ /* 0x000fe200078f08ff */
[----:B------:R-:W-:Y:S01]  /*1b10*/  FMUL.FTZ R19, R38, UR10 ;  /* 0x0000000a26137c20 */ /* 0x000fe20008410000 */
[----:B------:R-:W-:Y:S01]  /*1b20*/  IADD3 R28, R42, R7, -R28 ;  /* 0x000000072a1c7210 */ /* 0x000fe20007ffe81c */
[----:B------:R-:W-:Y:S01]  /*1b30*/  FMUL.FTZ R38, R45, UR10 ;  /* 0x0000000a2d267c20 */ /* 0x000fe20008410000 */
[----:B------:R-:W-:Y:S01]  /*1b40*/  LOP3.LUT R7, R27, 0x1ffffffe, RZ, 0xc0, !PT ;  /* 0x1ffffffe1b077812 */ /* 0x000fe200078ec0ff */
[----:B------:R-:W-:Y:S01]  /*1b50*/  FMUL.FTZ R90, R24, UR10 ;  /* 0x0000000a185a7c20 */ /* 0x000fe20008410000 */
[----:B------:R-:W-:Y:S01]  /*1b60*/  PLOP3.LUT P1, PT, PT, PT, UP0, 0x80, 0x0 ;  /* 0x000000000000781c */ /* 0x000fe20003f2f008 */
[----:B------:R-:W-:Y:S01]  /*1b70*/  FMUL.FTZ R91, R25, UR10 ;  /* 0x0000000a195b7c20 */ /* 0x000fe20008410000 */
[----:B------:R-:W-:Y:S01]  /*1b80*/  LEA R28, R41, R28, 0x6 ;  /* 0x0000001c291c7211 */ /* 0x000fe200078e30ff */
[----:B------:R-:W-:Y:S01]  /*1b90*/  IMAD.IADD R7, R30, 0x1, -R7 ;  /* 0x000000011e077824 */ /* 0x000fe200078e0a07 */
[----:B------:R-:W-:Y:S01]  /*1ba0*/  PLOP3.LUT P2, PT, PT, PT, UP0, 0x80, 0x0 ;  /* 0x000000000000781c */ /* 0x000fe20003f4f008 */
[----:B------:R-:W0:Y:S01]  /*1bb0*/  MUFU.TANH R90, R90 ;  /* 0x0000005a005a7308 */ /* 0x000e220000002400 */
[----:B------:R-:W-:Y:S01]  /*1bc0*/  LOP3.LUT R29, R29, 0x7ffffffc, RZ, 0xc0, !PT ;  /* 0x7ffffffc1d1d7812 */ /* 0x000fe200078ec0ff */
[----:B------:R-:W-:-:S02]  /*1bd0*/  IMAD R7, R7, 0x8, R28 ;  /* 0x0000000807077824 */ /* 0x000fc400078e021c */
[----:B------:R-:W-:Y:S01]  /*1be0*/  FMUL.FTZ R23, R46, UR10 ;  /* 0x0000000a2e177c20 */ /* 0x000fe20008410000 */
[----:B------:R-:W-:Y:S01]  /*1bf0*/  ULDC UR7, c[0x0][0x288] ;  /* 0x0000a20000077ab9 */ /* 0x000fe20000000800 */
[----:B------:R-:W-:Y:S01]  /*1c00*/  FMUL.FTZ R22, R43, UR10 ;  /* 0x0000000a2b167c20 */ /* 0x000fe20008410000 */
[----:B------:R-:W-:Y:S02]  /*1c10*/  IMAD.MOV.U32 R44, RZ, RZ, R7 ;  /* 0x000000ffff2c7224 */ /* 0x000fe400078e0007 */
[----:B------:R-:W-:Y:S01]  /*1c20*/  FMUL.FTZ R15, R35, UR10 ;  /* 0x0000000a230f7c20 */ /* 0x000fe20008410000 */
[----:B------:R-:W-:Y:S01]  /*1c30*/  @P1 IMAD.HI.U32 R30, R7, UR4, RZ ;  /* 0x00000004071e1c27 */ /* 0x000fe2000f8e00ff */
[----:B------:R-:W-:Y:S01]  /*1c40*/  UMOV UR4, 0xffffff80 ;  /* 0xffffff8000047882 */ /* 0x000fe20000000000 */
[----:B------:R-:W1:Y:S01]  /*1c50*/  MUFU.TANH R91, R91 ;  /* 0x0000005b005b7308 */ /* 0x000e620000002400 */
[----:B------:R-:W-:Y:S01]  /*1c60*/  UIMAD UR4, UR39, UR4, 0x80 ;  /* 0x00000080270474a4 */ /* 0x000fe2000f8e0204 */
[----:B------:R-:W-:Y:S01]  /*1c70*/  IMAD.IADD R10, R10, 0x1, -R29 ;  /* 0x000000010a0a7824 */ /* 0x000fe200078e0a1d */
[----:B------:R-:W-:Y:S01]  /*1c80*/  @P2 SHF.R.U32.HI R44, RZ, UR5, R30 ;  /* 0x00000005ff2c2c19 */ /* 0x000fe2000801161e */
[----:B------:R-:W-:Y:S01]  /*1c90*/  ULDC UR5, c[0x0][0x2f0] ;  /* 0x0000bc0000057ab9 */ /* 0x000fe20000000800 */
[----:B------:R-:W-:Y:S01]  /*1ca0*/  UIADD3 UR6, UR4, 0x1, URZ ;  /* 0x0000000104067890 */ /* 0x000fe2000fffe03f */
[----:B------:R-:W-:Y:S01]  /*1cb0*/  MOV R30, UR5 ;  /* 0x00000005001e7c02 */ /* 0x000fe20008000f00 */
[----:B------:R-:W-:Y:S01]  /*1cc0*/  UIMAD UR4, UR40, UR5, UR4 ;  /* 0x00000005280472a4 */ /* 0x000fe2000f8e0204 */
[----:B------:R-:W2:Y:S01]  /*1cd0*/  SHFL.IDX PT, R42, R44, RZ, 0x1c1f ;  /* 0x001c1fff2c2a7589 */ /* 0x000ea200000e0000 */
[----:B------:R-:W3:Y:S01]  /*1ce0*/  MUFU.TANH R92, R92 ;  /* 0x0000005c005c7308 */ /* 0x000ee20000002400 */
[----:B------:R-:W-:Y:S01]  /*1cf0*/  FMUL.FTZ R35, R40, UR10 ;  /* 0x0000000a28237c20 */ /* 0x000fe20008410000 */
[----:B------:R-:W-:-:S02]  /*1d00*/  IMAD.U32 R45, RZ, RZ, UR6 ;  /* 0x00000006ff2d7e24 */ /* 0x000fc4000f8e00ff */
[----:B------:R-:W-:Y:S01]  /*1d10*/  FMUL.FTZ R20, R39, UR10 ;  /* 0x0000000a27147c20 */ /* 0x000fe20008410000 */
[----:B------:R-:W-:Y:S02]  /*1d20*/  IMAD.U32 R41, RZ, RZ, UR4 ;  /* 0x00000004ff297e24 */ /* 0x000fe4000f8e00ff */
[----:B------:R-:W-:Y:S01]  /*1d30*/  FMUL.FTZ R39, R48, UR10 ;  /* 0x0000000a30277c20 */ /* 0x000fe20008410000 */
[----:B------:R-:W-:Y:S02]  /*1d40*/  IMAD R45, R10, -0x2, R45 ;  /* 0xfffffffe0a2d7824 */ /* 0x000fe400078e022d */
[----:B------:R-:W-:Y:S01]  /*1d50*/  FMUL.FTZ R60, R60, UR10 ;  /* 0x0000000a3c3c7c20 */ /* 0x000fe20008410000 */
[----:B------:R-:W-:Y:S01]  /*1d60*/  IMAD R46, R10, -0x2, R41 ;  /* 0xfffffffe0a2e7824 */ /* 0x000fe200078e0229 */
[----:B------:R-:W4:Y:S01]  /*1d70*/  MUFU.TANH R93, R93 ;  /* 0x0000005d005d7308 */ /* 0x000f220000002400 */
[----:B------:R-:W-:Y:S02]  /*1d80*/  IMAD R45, R30, UR40, R45 ;  /* 0x000000281e2d7c24 */ /* 0x000fe4000f8e022d */
[----:B------:R-:W-:Y:S01]  /*1d90*/  FMUL.FTZ R30, R59, UR10 ;  /* 0x0000000a3b1e7c20 */ /* 0x000fe20008410000 */
[----:B------:R-:W-:Y:S01]  /*1da0*/  FMUL.FTZ R57, R57, UR10 ;  /* 0x0000000a39397c20 */ /* 0x000fe20008410000 */
[----:B------:R-:W-:Y:S01]  /*1db0*/  FMUL.FTZ R29, R58, UR10 ;  /* 0x0000000a3a1d7c20 */ /* 0x000fe20008410000 */
[----:B------:R-:W-:-:S02]  /*1dc0*/  VIADD R41, R45, -UR7 ;  /* 0x800000072d297c36 */ /* 0x000fc40008000000 */
[----:B------:R-:W-:Y:S01]  /*1dd0*/  FMUL.FTZ R40, R49, UR10 ;  /* 0x0000000a31287c20 */ /* 0x000fe20008410000 */
[----:B------:R-:W-:Y:S01]  /*1de0*/  FMUL.FTZ R24, R47, UR10 ;  /* 0x0000000a2f187c20 */ /* 0x000fe20008410000 */
[----:B------:R-:W5:Y:S01]  /*1df0*/  MUFU.TANH R31, R31 ;  /* 0x0000001f001f7308 */ /* 0x000f620000002400 */
[----:B------:R-:W-:Y:S01]  /*1e00*/  FMUL.FTZ R11, R26, UR10 ;  /* 0x0000000a1a0b7c20 */ /* 0x000fe20008410000 */
[----:B------:R-:W-:Y:S01]  /*1e10*/  FMUL.FTZ R56, R56, UR10 ;  /* 0x0000000a38387c20 */ /* 0x000fe20008410000 */
[----:B------:R-:W-:Y:S01]  /*1e20*/  FMUL.FTZ R26, R51, UR10 ;  /* 0x0000000a331a7c20 */ /* 0x000fe20008410000 */
[----:B------:R-:W-:Y:S01]  /*1e30*/  FMUL.FTZ R51, R52, UR10 ;  /* 0x0000000a34337c20 */ /* 0x000fe20008410000 */
[----:B------:R-:W-:Y:S01]  /*1e40*/  FMUL.FTZ R25, R50, UR10 ;  /* 0x0000000a32197c20 */ /* 0x000fe20008410000 */
[----:B--2---:R-:W-:Y:S01]  /*1e50*/  VIADDMNMX R41, R42, R41, R46, PT ;  /* 0x000000292a297246 */ /* 0x004fe2000380012e */
[----:B------:R-:W-:Y:S01]  /*1e60*/  FMUL.FTZ R42, R61, UR10 ;  /* 0x0000000a3d2a7c20 */ /* 0x000fe20008410000 */
[----:B------:R-:W-:Y:S01]  /*1e70*/  MUFU.TANH R32, R32 ;  /* 0x0000002000207308 */ /* 0x000fe20000002400 */
[----:B------:R-:W-:Y:S01]  /*1e80*/  FMUL.FTZ R50, R53, UR10 ;  /* 0x0000000a35327c20 */ /* 0x000fe20008410000 */
[----:B------:R-:W-:Y:S01]  /*1e90*/  ISETP.GT.AND P1, PT, R41, RZ, PT ;  /* 0x000000ff2900720c */ /* 0x000fe20003f24270 */
[----:B------:R-:W-:Y:S01]  /*1ea0*/  FMUL.FTZ R28, R55, UR10 ;  /* 0x0000000a371c7c20 */ /* 0x000fe20008410000 */
[C---:B------:R-:W-:Y:S01]  /*1eb0*/  ISETP.GT.AND P2, PT, R41.reuse, 0x1, PT ;  /* 0x000000012900780c */ /* 0x040fe20003f44270 */
[----:B------:R-:W-:Y:S01]  /*1ec0*/  FMUL.FTZ R27, R54, UR10 ;  /* 0x0000000a361b7c20 */ /* 0x000fe20008410000 */
[----:B------:R-:W-:Y:S01]  /*1ed0*/  ISETP.GT.AND P3, PT, R41, 0x8, PT ;  /* 0x000000082900780c */ /* 0x000fe20003f64270 */
[----:B------:R-:W-:Y:S01]  /*1ee0*/  FMUL.FTZ R64, R64, UR10 ;  /* 0x0000000a40407c20 */ /* 0x000fe20008410000 */
[----:B0-----:R-:W-:Y:S01]  /*1ef0*/  FSEL R90, R90, -INF , P1 ;  /* 0xff8000005a5a7808 */ /* 0x001fe20000800000 */
[----:B------:R-:W0:Y:S01]  /*1f00*/  MUFU.TANH R33, R33 ;  /* 0x0000002100217308 */ /* 0x000e220000002400 */
[----:B-1----:R-:W-:Y:S01]  /*1f10*/  FSEL R91, R91, -INF , P2 ;  /* 0xff8000005b5b7808 */ /* 0x002fe20001000000 */
[----:B------:R-:W-:Y:S01]  /*1f20*/  FMUL.FTZ R65, R65, UR10 ;  /* 0x0000000a41417c20 */ /* 0x000fe20008410000 */
[----:B------:R-:W-:Y:S01]  /*1f30*/  ISETP.GT.AND P1, PT, R41, 0x9, PT ;  /* 0x000000092900780c */ /* 0x000fe20003f24270 */
[----:B------:R-:W-:Y:S01]  /*1f40*/  FMUL.FTZ R68, R68, UR10 ;  /* 0x0000000a44447c20 */ /* 0x000fe20008410000 */
[----:B---3--:R-:W-:Y:S01]  /*1f50*/  FSEL R92, R92, -INF , P3 ;  /* 0xff8000005c5c7808 */ /* 0x008fe20001800000 */
[----:B------:R-:W-:Y:S01]  /*1f60*/  FMUL.FTZ R69, R69, UR10 ;  /* 0x0000000a45457c20 */ /* 0x000fe20008410000 */
[----:B------:R-:W-:Y:S01]  /*1f70*/  FMNMX.FTZ R43, R90, R91, !PT ;  /* 0x0000005b5a2b7209 */ /* 0x000fe20007810000 */
[----:B------:R-:W1:Y:S01]  /*1f80*/  MUFU.TANH R34, R34 ;  /* 0x0000002200227308 */ /* 0x000e620000002400 */
[----:B------:R-:W-:Y:S01]  /*1f90*/  ISETP.GT.AND P2, PT, R41, 0x10, PT ;  /* 0x000000102900780c */ /* 0x000fe20003f44270 */
[----:B------:R-:W-:Y:S01]  /*1fa0*/  FMUL.FTZ R72, R72, UR10 ;  /* 0x0000000a48487c20 */ /* 0x000fe20008410000 */
[----:B----4-:R-:W-:Y:S01]  /*1fb0*/  FSEL R88, R93, -INF , P1 ;  /* 0xff8000005d587808 */ /* 0x010fe20000800000 */
[----:B------:R-:W-:Y:S01]  /*1fc0*/  FMUL.FTZ R73, R73, UR10 ;  /* 0x0000000a49497c20 */ /* 0x000fe20008410000 */
[----:B------:R-:W-:Y:S01]  /*1fd0*/  FMNMX.FTZ R43, R92, R43, !PT ;  /* 0x0000002b5c2b7209 */ /* 0x000fe20007810000 */
[----:B------:R-:W-:Y:S01]  /*1fe0*/  FMUL.FTZ R76, R76, UR10 ;  /* 0x0000000a4c4c7c20 */ /* 0x000fe20008410000 */
[----:B------:R-:W-:Y:S01]  /*1ff0*/  ISETP.GT.AND P1, PT, R41, 0x11, PT ;  /* 0x000000112900780c */ /* 0x000fe20003f24270 */
[----:B------:R-:W2:Y:S01]  /*2000*/  MUFU.TANH R35, R35 ;  /* 0x0000002300237308 */ /* 0x000ea20000002400 */
[----:B-----5:R-:W-:Y:S01]  /*2010*/  FSEL R61, R31, -INF , P2 ;  /* 0xff8000001f3d7808 */ /* 0x020fe20001000000 */
[----:B------:R-:W-:Y:S01]  /*2020*/  FMUL.FTZ R77, R77, UR10 ;  /* 0x0000000a4d4d7c20 */ /* 0x000fe20008410000 */
[----:B------:R-:W-:Y:S01]  /*2030*/  FMNMX.FTZ R48, R88, R43, !PT ;  /* 0x0000002b58307209 */ /* 0x000fe20007810000 */
[----:B------:R-:W-:Y:S01]  /*2040*/  FMUL.FTZ R80, R80, UR10 ;  /* 0x0000000a50507c20 */ /* 0x000fe20008410000 */
[----:B------:R-:W-:Y:S01]  /*2050*/  ISETP.GT.AND P2, PT, R41, 0x18, PT ;  /* 0x000000182900780c */ /* 0x000fe20003f44270 */
[----:B------:R-:W-:Y:S01]  /*2060*/  FMUL.FTZ R81, R81, UR10 ;  /* 0x0000000a51517c20 */ /* 0x000fe20008410000 */
[----:B------:R-:W-:Y:S01]  /*2070*/  FMNMX.FTZ R31, R61, R48, !PT ;  /* 0x000000303d1f7209 */ /* 0x000fe20007810000 */
[----:B------:R-:W-:Y:S01]  /*2080*/  MUFU.TANH R36, R36 ;  /* 0x0000002400247308 */ /* 0x000fe20000002400 */
[----:B0-----:R-:W-:Y:S01]  /*2090*/  FSEL R59, R33, -INF , P2 ;  /* 0xff800000213b7808 */ /* 0x001fe20001000000 */
[----:B------:R-:W-:Y:S01]  /*20a0*/  FMUL.FTZ R84, R84, UR10 ;  /* 0x0000000a54547c20 */ /* 0x000fe20008410000 */
[----:B------:R-:W-:Y:S01]  /*20b0*/  ISETP.GT.AND P2, PT, R41, 0x20, PT ;  /* 0x000000202900780c */ /* 0x000fe20003f44270 */
[----:B------:R-:W-:Y:S01]  /*20c0*/  FMUL.FTZ R85, R85, UR10 ;  /* 0x0000000a55557c20 */ /* 0x000fe20008410000 */
[----:B------:R-:W-:Y:S01]  /*20d0*/  ULDC UR35, c[0x0][0x988] ;  /* 0x0002620000237ab9 */ /* 0x000fe20000000800 */
[----:B------:R-:W-:Y:S01]  /*20e0*/  FMUL.FTZ R71, R71, UR10 ;  /* 0x0000000a47477c20 */ /* 0x000fe20008410000 */
[----:B------:R-:W-:Y:S01]  /*20f0*/  SHF.L.U32 R0, R0, 0x6, RZ ;  /* 0x0000000600007819 */ /* 0x000fe200000006ff */
[----:B------:R0:W-:Y:S01]  /*2100*/  MUFU.TANH R89, R60 ;  /* 0x0000003c00597308 */ /* 0x0001e20000002400 */
[----:B------:R-:W3:Y:S01]  /*2110*/  S2UR UR11, SR_CgaCtaId ;  /* 0x00000000000b79c3 */ /* 0x000ee20000008800 */
[----:B------:R-:W-:Y:S01]  /*2120*/  UIADD3 UR4, UR38, 0x2d840, URZ ;  /* 0x0002d84026047890 */ /* 0x000fe2000fffe03f */
[----:B------:R-:W-:Y:S01]  /*2130*/  R2UR UR15, R142 ;  /* 0x000000008e0f72ca */ /* 0x000fe200000e0000 */
[----:B------:R-:W-:Y:S01]  /*2140*/  @UP0 ULDC UR14, c[0x0][0x450] ;  /* 0x00011400000e0ab9 */ /* 0x000fe20000000800 */
[----:B------:R-:W-:Y:S01]  /*2150*/  UIMAD UR5, UR40, UR5, -UR7 ;  /* 0x00000005280572a4 */ /* 0x000fe2000f8e0a07 */
[----:B------:R-:W-:Y:S01]  /*2160*/  CS2R R134, SRZ ;  /* 0x0000000000867805 */ /* 0x000fe2000001ff00 */
[----:B------:R-:W-:Y:S01]  /*2170*/  UIADD3 UR39, UR39, -0x2, URZ ;  /* 0xfffffffe27277890 */ /* 0x000fe2000fffe03f */
[----:B------:R-:W4:Y:S01]  /*2180*/  MUFU.TANH R37, R37 ;  /* 0x0000002500257308 */ /* 0x000f220000002400 */
[----:B0-----:R-:W-:Y:S01]  /*2190*/  FSEL R60, R32, -INF , P1 ;  /* 0xff800000203c7808 */ /* 0x001fe20000800000 */
[----:B------:R-:W-:Y:S01]  /*21a0*/  UMOV UR6, URZ ;  /* 0x0000003f00067c82 */ /* 0x000fe20008000000 */
[----:B------:R-:W-:-:S02]  /*21b0*/  ISETP.GT.AND P1, PT, R41, 0x19, PT ;  /* 0x000000192900780c */ /* 0x000fc40003f24270 */
[----:B------:R-:W-:Y:S02]  /*21c0*/  CS2R R132, SRZ ;  /* 0x0000000000847805 */ /* 0x000fe4000001ff00 */
[----:B------:R-:W-:Y:S02]  /*21d0*/  FMNMX.FTZ R32, R60, R31, !PT ;  /* 0x0000001f3c207209 */ /* 0x000fe40007810000 */
[----:B------:R-:W-:Y:S02]  /*21e0*/  CS2R R130, SRZ ;  /* 0x0000000000827805 */ /* 0x000fe4000001ff00 */
[----:B-1----:R-:W-:Y:S01]  /*21f0*/  FSEL R58, R34, -INF , P1 ;  /* 0xff800000223a7808 */ /* 0x002fe20000800000 */
[----:B------:R-:W-:Y:S01]  /*2200*/  MUFU.TANH R38, R38 ;  /* 0x0000002600267308 */ /* 0x000fe20000002400 */
[----:B------:R-:W-:Y:S02]  /*2210*/  FMNMX.FTZ R31, R59, R32, !PT ;  /* 0x000000203b1f7209 */ /* 0x000fe40007810000 */
[----:B------:R-:W-:-:S02]  /*2220*/  CS2R R128, SRZ ;  /* 0x0000000000807805 */ /* 0x000fc4000001ff00 */
[----:B------:R-:W-:Y:S02]  /*2230*/  ISETP.GT.AND P1, PT, R41, 0x21, PT ;  /* 0x000000212900780c */ /* 0x000fe40003f24270 */
[----:B------:R-:W-:Y:S02]  /*2240*/  CS2R R126, SRZ ;  /* 0x00000000007e7805 */ /* 0x000fe4000001ff00 */
[----:B------:R-:W-:Y:S02]  /*2250*/  FMNMX.FTZ R32, R58, R31, !PT ;  /* 0x0000001f3a207209 */ /* 0x000fe40007810000 */
[----:B------:R-:W-:Y:S02]  /*2260*/  CS2R R124, SRZ ;  /* 0x00000000007c7805 */ /* 0x000fe4000001ff00 */
[----:B------:R-:W-:Y:S01]  /*2270*/  CS2R R122, SRZ ;  /* 0x00000000007a7805 */ /* 0x000fe2000001ff00 */
[----:B------:R-:W0:Y:S01]  /*2280*/  MUFU.TANH R39, R39 ;  /* 0x0000002700277308 */ /* 0x000e220000002400 */
[----:B---3--:R-:W-:Y:S01]  /*2290*/  UPRMT UR4, UR11, 0x654, UR4 ;  /* 0x000006540b047896 */ /* 0x008fe20008000004 */
[----:B------:R-:W-:-:S02]  /*22a0*/  CS2R R120, SRZ ;  /* 0x0000000000787805 */ /* 0x000fc4000001ff00 */
[----:B------:R-:W-:Y:S02]  /*22b0*/  CS2R R118, SRZ ;  /* 0x0000000000767805 */ /* 0x000fe4000001ff00 */
[----:B------:R-:W-:Y:S02]  /*22c0*/  CS2R R116, SRZ ;  /* 0x0000000000747805 */ /* 0x000fe4000001ff00 */
[----:B------:R-:W-:Y:S02]  /*22d0*/  CS2R R114, SRZ ;  /* 0x0000000000727805 */ /* 0x000fe4000001ff00 */
[----:B------:R-:W-:Y:S02]  /*22e0*/  CS2R R112, SRZ ;  /* 0x0000000000707805 */ /* 0x000fe4000001ff00 */
[----:B------:R-:W-:Y:S01]  /*22f0*/  CS2R R110, SRZ ;  /* 0x00000000006e7805 */ /* 0x000fe2000001ff00 */
[----:B------:R2:W-:Y:S01]  /*2300*/  MUFU.TANH R47, R57 ;  /* 0x00000039002f7308 */ /* 0x0005e20000002400 */
[----:B------:R-:W-:Y:S01]  /*2310*/  CS2R R108, SRZ ;  /* 0x00000000006c7805 */ /* 0x000fe2000001ff00 */
[----:B------:R-:W-:Y:S01]  /*2320*/  SYNCS.ARRIVE.TRANS64.RED.A1T0 RZ, [UR4], RZ ;  /* 0x000000ffffff79a7 */ /* 0x000fe20008100404 */
[----:B------:R-:W-:Y:S01]  /*2330*/  UMOV UR4, URZ ;  /* 0x0000003f00047c82 */ /* 0x000fe20008000000 */
[----:B------:R-:W-:-:S02]  /*2340*/  CS2R R106, SRZ ;  /* 0x00000000006a7805 */ /* 0x000fc4000001ff00 */
[----:B------:R-:W-:Y:S02]  /*2350*/  CS2R R104, SRZ ;  /* 0x0000000000687805 */ /* 0x000fe4000001ff00 */
[----:B------:R-:W-:Y:S02]  /*2360*/  CS2R R102, SRZ ;  /* 0x0000000000667805 */ /* 0x000fe4000001ff00 */
[----:B------:R-:W-:Y:S01]  /*2370*/  CS2R R100, SRZ ;  /* 0x0000000000647805 */ /* 0x000fe2000001ff00 */
[----:B------:R-:W1:Y:S01]  /*2380*/  MUFU.TANH R40, R40 ;  /* 0x0000002800287308 */ /* 0x000e620000002400 */
[----:B--2---:R-:W-:Y:S02]  /*2390*/  FSEL R57, R35, -INF , P2 ;  /* 0xff80000023397808 */ /* 0x004fe40001000000 */
[----:B------:R-:W-:Y:S02]  /*23a0*/  CS2R R98, SRZ ;  /* 0x0000000000627805 */ /* 0x000fe4000001ff00 */
[----:B------:R-:W-:-:S02]  /*23b0*/  ISETP.GT.AND P2, PT, R41, 0x28, PT ;  /* 0x000000282900780c */ /* 0x000fc40003f44270 */
[----:B------:R-:W-:Y:S02]  /*23c0*/  CS2R R96, SRZ ;  /* 0x0000000000607805 */ /* 0x000fe4000001ff00 */
[----:B------:R-:W-:Y:S02]  /*23d0*/  FMNMX.FTZ R31, R57, R32, !PT ;  /* 0x00000020391f7209 */ /* 0x000fe40007810000 */
[----:B------:R-:W-:Y:S02]  /*23e0*/  CS2R R94, SRZ ;  /* 0x00000000005e7805 */ /* 0x000fe4000001ff00 */
[----:B----4-:R-:W-:Y:S01]  /*23f0*/  FSEL R55, R37, -INF , P2 ;  /* 0xff80000025377808 */ /* 0x010fe20001000000 */
[----:B------:R2:W-:Y:S01]  /*2400*/  MUFU.TANH R49, R56 ;  /* 0x0000003800317308 */ /* 0x0005e20000002400 */
[----:B------:R-:W-:-:S04]  /*2410*/  ISETP.GT.AND P2, PT, R41, 0x30, PT ;  /* 0x000000302900780c */ /* 0x000fc80003f44270 */
[----:B0-----:R-:W-:Y:S02]  /*2420*/  FSEL R53, R39, -INF , P2 ;  /* 0xff80000027357808 */ /* 0x001fe40001000000 */
[C---:B------:R-:W-:Y:S01]  /*2430*/  ISETP.GT.AND P2, PT, R41.reuse, 0x38, PT ;  /* 0x000000382900780c */ /* 0x040fe20003f44270 */
[----:B------:R-:W0:Y:S01]  /*2440*/  MUFU.TANH R51, R51 ;  /* 0x0000003300337308 */ /* 0x000e220000002400 */
[----:B--2---:R-:W-:Y:S02]  /*2450*/  FSEL R56, R36, -INF , P1 ;  /* 0xff80000024387808 */ /* 0x004fe40000800000 */
[----:B------:R-:W-:Y:S02]  /*2460*/  ISETP.GT.AND P1, PT, R41, 0x29, PT ;  /* 0x000000292900780c */ /* 0x000fe40003f24270 */
[----:B------:R-:W-:Y:S02]  /*2470*/  FMNMX.FTZ R32, R56, R31, !PT ;  /* 0x0000001f38207209 */ /* 0x000fe40007810000 */
[----:B------:R-:W-:Y:S01]  /*2480*/  FSEL R54, R38, -INF , P1 ;  /* 0xff80000026367808 */ /* 0x000fe20000800000 */
[----:B------:R-:W2:Y:S01]  /*2490*/  MUFU.TANH R50, R50 ;  /* 0x0000003200327308 */ /* 0x000ea20000002400 */
[----:B------:R-:W-:-:S02]  /*24a0*/  FMNMX.FTZ R31, R55, R32, !PT ;  /* 0x00000020371f7209 */ /* 0x000fc40007810000 */
[----:B------:R-:W-:Y:S02]  /*24b0*/  ISETP.GT.AND P1, PT, R41, 0x31, PT ;  /* 0x000000312900780c */ /* 0x000fe40003f24270 */
[----:B------:R-:W-:Y:S02]  /*24c0*/  FMNMX.FTZ R32, R54, R31, !PT ;  /* 0x0000001f36207209 */ /* 0x000fe40007810000 */
[----:B-1----:R-:W-:Y:S01]  /*24d0*/  FSEL R52, R40, -INF , P1 ;  /* 0xff80000028347808 */ /* 0x002fe20000800000 */
[----:B------:R-:W1:Y:S01]  /*24e0*/  MUFU.TANH R42, R42 ;  /* 0x0000002a002a7308 */ /* 0x000e620000002400 */
[----:B------:R-:W-:Y:S02]  /*24f0*/  FMNMX.FTZ R31, R53, R32, !PT ;  /* 0x00000020351f7209 */ /* 0x000fe40007810000 */
[----:B------:R-:W-:Y:S02]  /*2500*/  ISETP.GT.AND P1, PT, R41, 0x39, PT ;  /* 0x000000392900780c */ /* 0x000fe40003f24270 */
[----:B0-----:R-:W-:-:S02]  /*2510*/  FSEL R51, R51, -INF , P2 ;  /* 0xff80000033337808 */ /* 0x001fc40001000000 */
[----:B------:R-:W-:Y:S01]  /*2520*/  FMNMX.FTZ R32, R52, R31, !PT ;  /* 0x0000001f34207209 */ /* 0x000fe20007810000 */
[----:B------:R-:W0:Y:S01]  /*2530*/  MUFU.TANH R64, R64 ;  /* 0x0000004000407308 */ /* 0x000e220000002400 */
[----:B------:R-:W-:Y:S02]  /*2540*/  ISETP.GT.AND P2, PT, R41, 0x40, PT ;  /* 0x000000402900780c */ /* 0x000fe40003f44270 */
[----:B--2---:R-:W-:Y:S02]  /*2550*/  FSEL R50, R50, -INF , P1 ;  /* 0xff80000032327808 */ /* 0x004fe40000800000 */
[----:B------:R-:W-:Y:S02]  /*2560*/  FMNMX.FTZ R31, R51, R32, !PT ;  /* 0x00000020331f7209 */ /* 0x000fe40007810000 */
[----:B------:R-:W-:Y:S01]  /*2570*/  ISETP.GT.AND P1, PT, R41, 0x41, PT ;  /* 0x000000412900780c */ /* 0x000fe20003f24270 */
[----:B------:R-:W2:Y:S01]  /*2580*/  MUFU.TANH R65, R65 ;  /* 0x0000004100417308 */ /* 0x000ea20000002400 */
[----:B------:R-:W-:-:S02]  /*2590*/  FSEL R49, R49, -INF , P2 ;  /* 0xff80000031317808 */ /* 0x000fc40001000000 */
[----:B------:R-:W-:Y:S02]  /*25a0*/  FMNMX.FTZ R32, R50, R31, !PT ;  /* 0x0000001f32207209 */ /* 0x000fe40007810000 */
[----:B------:R-:W-:Y:S02]  /*25b0*/  ISETP.GT.AND P2, PT, R41, 0x48, PT ;  /* 0x000000482900780c */ /* 0x000fe40003f44270 */
[----:B------:R-:W-:Y:S01]  /*25c0*/  FSEL R48, R47, -INF , P1 ;  /* 0xff8000002f307808 */ /* 0x000fe20000800000 */
[----:B------:R-:W3:Y:S01]  /*25d0*/  MUFU.TANH R68, R68 ;  /* 0x0000004400447308 */ /* 0x000ee20000002400 */
[----:B------:R-:W-:Y:S02]  /*25e0*/  FMNMX.FTZ R31, R49, R32, !PT ;  /* 0x00000020311f7209 */ /* 0x000fe40007810000 */
[----:B------:R-:W-:Y:S02]  /*25f0*/  ISETP.GT.AND P1, PT, R41, 0x49, PT ;  /* 0x000000492900780c */ /* 0x000fe40003f24270 */
[----:B------:R-:W-:-:S02]  /*2600*/  FSEL R47, R89, -INF , P2 ;  /* 0xff800000592f7808 */ /* 0x000fc40001000000 */
[----:B------:R-:W-:Y:S01]  /*2610*/  FMNMX.FTZ R32, R48, R31, !PT ;  /* 0x0000001f30207209 */ /* 0x000fe20007810000 */
[----:B------:R4:W5:Y:S01]  /*2620*/  MUFU.TANH R33, R69 ;  /* 0x0000004500217308 */ /* 0x0009620000002400 */
[----:B------:R-:W-:Y:S02]  /*2630*/  ISETP.GT.AND P2, PT, R41, 0x50, PT ;  /* 0x000000502900780c */ /* 0x000fe40003f44270 */
[----:B-1----:R-:W-:Y:S02]  /*2640*/  FSEL R43, R42, -INF , P1 ;  /* 0xff8000002a2b7808 */ /* 0x002fe40000800000 */
[----:B------:R-:W-:Y:S02]  /*2650*/  FMNMX.FTZ R32, R47, R32, !PT ;  /* 0x000000202f207209 */ /* 0x000fe40007810000 */
[----:B------:R-:W-:Y:S01]  /*2660*/  ISETP.GT.AND P1, PT, R41, 0x51, PT ;  /* 0x000000512900780c */ /* 0x000fe20003f24270 */
[----:B------:R-:W1:Y:S01]  /*2670*/  MUFU.TANH R72, R72 ;  /* 0x0000004800487308 */ /* 0x000e620000002400 */
[----:B0-----:R-:W-:Y:S01]  /*2680*/  FSEL R42, R64, -INF , P2 ;  /* 0xff800000402a7808 */ /* 0x001fe20001000000 */
[----:B------:R-:W-:Y:S01]  /*2690*/  FMUL.FTZ R64, R62, UR10 ;  /* 0x0000000a3e407c20 */ /* 0x000fe20008410000 */
[----:B------:R-:W-:Y:S01]  /*26a0*/  FMNMX.FTZ R31, R43, R32, !PT ;  /* 0x000000202b1f7209 */ /* 0x000fe20007810000 */
[----:B----4-:R-:W-:Y:S01]  /*26b0*/  FMUL.FTZ R69, R67, UR10 ;  /* 0x0000000a43457c20 */ /* 0x010fe20008410000 */
[----:B------:R-:W-:Y:S01]  /*26c0*/  ISETP.GT.AND P2, PT, R41, 0x58, PT ;  /* 0x000000582900780c */ /* 0x000fe20003f44270 */
[----:B------:R-:W-:Y:S01]  /*26d0*/  FMUL.FTZ R67, R70, UR10 ;  /* 0x0000000a46437c20 */ /* 0x000fe20008410000 */
[----:B--2---:R-:W-:Y:S01]  /*26e0*/  FSEL R36, R65, -INF , P1 ;  /* 0xff80000041247808 */ /* 0x004fe20000800000 */
[----:B------:R-:W0:Y:S01]  /*26f0*/  MUFU.TANH R73, R73 ;  /* 0x0000004900497308 */ /* 0x000e220000002400 */
[----:B------:R-:W-:Y:S01]  /*2700*/  FMNMX.FTZ R31, R42, R31, !PT ;  /* 0x0000001f2a1f7209 */ /* 0x000fe20007810000 */
[----:B------:R-:W-:Y:S01]  /*2710*/  FMUL.FTZ R70, R74, UR10 ;  /* 0x0000000a4a467c20 */ /* 0x000fe20008410000 */
[----:B------:R-:W-:Y:S01]  /*2720*/  ISETP.GT.AND P1, PT, R41, 0x59, PT ;  /* 0x000000592900780c */ /* 0x000fe20003f24270 */
[----:B------:R-:W-:Y:S01]  /*2730*/  FMUL.FTZ R74, R75, UR10 ;  /* 0x0000000a4b4a7c20 */ /* 0x000fe20008410000 */
[----:B---3--:R-:W-:Y:S01]  /*2740*/  FSEL R37, R68, -INF , P2 ;  /* 0xff80000044257808 */ /* 0x008fe20001000000 */
[----:B------:R-:W-:Y:S01]  /*2750*/  FMUL.FTZ R68, R66, UR10 ;  /* 0x0000000a42447c20 */ /* 0x000fe20008410000 */
[----:B------:R-:W-:Y:S01]  /*2760*/  FMNMX.FTZ R32, R36, R31, !PT ;  /* 0x0000001f24207209 */ /* 0x000fe20007810000 */
[----:B------:R-:W2:Y:S01]  /*2770*/  MUFU.TANH R76, R76 ;  /* 0x0000004c004c7308 */ /* 0x000ea20000002400 */
[----:B------:R-:W-:Y:S01]  /*2780*/  ISETP.GT.AND P2, PT, R41, 0x60, PT ;  /* 0x000000602900780c */ /* 0x000fe20003f44270 */
[----:B------:R-:W3:Y:S01]  /*2790*/  SHFL.IDX PT, R66, R44, 0x1, 0x1c1f ;  /* 0x003c1f002c427f89 */ /* 0x000ee200000e0000 */
[----:B-----5:R-:W-:Y:S01]  /*27a0*/  FSEL R33, R33, -INF , P1 ;  /* 0xff80000021217808 */ /* 0x020fe20000800000 */
[----:B------:R-:W-:Y:S01]  /*27b0*/  FMUL.FTZ R75, R79, UR10 ;  /* 0x0000000a4f4b7c20 */ /* 0x000fe20008410000 */
[----:B------:R-:W-:Y:S01]  /*27c0*/  FMNMX.FTZ R34, R37, R32, !PT ;  /* 0x0000002025227209 */ /* 0x000fe20007810000 */
[----:B------:R-:W-:Y:S01]  /*27d0*/  FMUL.FTZ R79, R87, UR10 ;  /* 0x0000000a574f7c20 */ /* 0x000fe20008410000 */
[----:B------:R-:W-:Y:S01]  /*27e0*/  ISETP.GT.AND P1, PT, R41, 0x61, PT ;  /* 0x000000612900780c */ /* 0x000fe20003f24270 */
[----:B------:R-:W4:Y:S01]  /*27f0*/  MUFU.TANH R77, R77 ;  /* 0x0000004d004d7308 */ /* 0x000f220000002400 */
[----:B-1----:R-:W-:-:S02]  /*2800*/  FSEL R32, R72, -INF , P2 ;  /* 0xff80000048207808 */ /* 0x002fc40001000000 */
[----:B------:R-:W-:Y:S02]  /*2810*/  FMNMX.FTZ R35, R33, R34, !PT ;  /* 0x0000002221237209 */ /* 0x000fe40007810000 */
[----:B------:R-:W-:Y:S02]  /*2820*/  ISETP.GT.AND P2, PT, R41, 0x68, PT ;  /* 0x000000682900780c */ /* 0x000fe40003f44270 */
[----:B0-----:R-:W-:Y:S01]  /*2830*/  FSEL R31, R73, -INF , P1 ;  /* 0xff800000491f7808 */ /* 0x001fe20000800000 */
[----:B------:R-:W0:Y:S01]  /*2840*/  MUFU.TANH R80, R80 ;  /* 0x0000005000507308 */ /* 0x000e220000002400 */
[----:B------:R-:W-:Y:S01]  /*2850*/  FMNMX.FTZ R38, R32, R35, !PT ;  /* 0x0000002320267209 */ /* 0x000fe20007810000 */
[----:B------:R-:W-:Y:S01]  /*2860*/  FMUL.FTZ R73, R78, UR10 ;  /* 0x0000000a4e497c20 */ /* 0x000fe20008410000 */
[----:B------:R-:W-:Y:S01]  /*2870*/  ISETP.GT.AND P1, PT, R41, 0x69, PT ;  /* 0x000000692900780c */ /* 0x000fe20003f24270 */
[----:B------:R-:W-:Y:S01]  /*2880*/  FMUL.FTZ R78, R86, UR10 ;  /* 0x0000000a564e7c20 */ /* 0x000fe20008410000 */
[----:B--2---:R-:W-:Y:S01]  /*2890*/  FSEL R34, R76, -INF , P2 ;  /* 0xff8000004c227808 */ /* 0x004fe20001000000 */
[----:B------:R-:W-:Y:S01]  /*28a0*/  FMUL.FTZ R76, R82, UR10 ;  /* 0x0000000a524c7c20 */ /* 0x000fe20008410000 */
[----:B------:R-:W-:Y:S01]  /*28b0*/  FMNMX.FTZ R39, R31, R38, !PT ;  /* 0x000000261f277209 */ /* 0x000fe20007810000 */
[----:B------:R-:W1:Y:S01]  /*28c0*/  MUFU.TANH R81, R81 ;  /* 0x0000005100517308 */ /* 0x000e620000002400 */
[----:B------:R-:W-:-:S02]  /*28d0*/  ISETP.GT.AND P2, PT, R41, 0x70, PT ;  /* 0x000000702900780c */ /* 0x000fc40003f44270 */
[----:B----4-:R-:W-:Y:S01]  /*28e0*/  FSEL R35, R77, -INF , P1 ;  /* 0xff8000004d237808 */ /* 0x010fe20000800000 */
[----:B------:R-:W-:Y:S01]  /*28f0*/  FMUL.FTZ R77, R83, UR10 ;  /* 0x0000000a534d7c20 */ /* 0x000fe20008410000 */
[----:B------:R-:W-:Y:S02]  /*2900*/  FMNMX.FTZ R40, R34, R39, !PT ;  /* 0x0000002722287209 */ /* 0x000fe40007810000 */
[----:B------:R-:W-:Y:S01]  /*2910*/  ISETP.GT.AND P1, PT, R41, 0x71, PT ;  /* 0x000000712900780c */ /* 0x000fe20003f24270 */
[----:B------:R-:W2:Y:S01]  /*2920*/  MUFU.TANH R84, R84 ;  /* 0x0000005400547308 */ /* 0x000ea20000002400 */
[----:B0-----:R-:W-:Y:S02]  /*2930*/  FSEL R38, R80, -INF , P2 ;  /* 0xff80000050267808 */ /* 0x001fe40001000000 */
[----:B------:R-:W-:Y:S02]  /*2940*/  FMNMX.FTZ R65, R35, R40, !PT ;  /* 0x0000002823417209 */ /* 0x000fe40007810000 */
[----:B------:R-:W-:-:S02]  /*2950*/  ISETP.GT.AND P2, PT, R41, 0x78, PT ;  /* 0x000000782900780c */ /* 0x000fc40003f44270 */
[----:B------:R-:W-:Y:S01]  /*2960*/  FMNMX.FTZ R40, R38, R65, !PT ;  /* 0x0000004126287209 */ /* 0x000fe20007810000 */
[----:B------:R-:W0:Y:S01]  /*2970*/  MUFU.TANH R85, R85 ;  /* 0x0000005500557308 */ /* 0x000e220000002400 */
[----:B-1----:R-:W-:Y:S01]  /*2980*/  FSEL R39, R81, -INF , P1 ;  /* 0xff80000051277808 */ /* 0x002fe20000800000 */
[----:B------:R-:W-:Y:S01]  /*2990*/  FMUL.FTZ R65, R63, UR10 ;  /* 0x0000000a3f417c20 */ /* 0x000fe20008410000 */
[----:B------:R-:W-:Y:S01]  /*29a0*/  ISETP.GT.AND P1, PT, R41, 0x79, PT ;  /* 0x000000792900780c */ /* 0x000fe20003f24270 */
[----:B------:R-:W-:Y:S01]  /*29b0*/  @UP0 ULDC UR10, c[0x0][0x44c] ;  /* 0x00011300000a0ab9 */ /* 0x000fe20000000800 */
[----:B------:R-:W-:Y:S01]  /*29c0*/  FMNMX.FTZ R62, R39, R40, !PT ;  /* 0x00000028273e7209 */ /* 0x000fe20007810000 */
[----:B------:R-:W-:Y:S01]  /*29d0*/  UIMAD.WIDE.U32 UR10, UR42, UR10, URZ ;  /* 0x0000000a2a0a72a5 */ /* 0x000fe2000f8e003f */
[----:B---3--:R-:W-:Y:S01]  /*29e0*/  IADD3 R81, R66, -UR7, R45 ;  /* 0x8000000742517c10 */ /* 0x008fe2000fffe02d */
[----:B------:R-:W-:Y:S01]  /*29f0*/  MUFU.TANH R11, R11 ;  /* 0x0000000b000b7308 */ /* 0x000fe20000002400 */
[----:B--2---:R-:W-:Y:S01]  /*2a00*/  FSEL R41, R84, -INF , P2 ;  /* 0xff80000054297808 */ /* 0x004fe20001000000 */
[----:B------:R-:W-:Y:S01]  /*2a10*/  @UP0 USHF.R.U32.HI UR42, URZ, UR14, UR11 ;  /* 0x0000000e3f2a0299 */ /* 0x000fe2000801160b */
[----:B------:R-:W-:-:S02]  /*2a20*/  VIMNMX R81, R46, R81, PT ;  /* 0x000000512e517248 */ /* 0x000fc40003fe0100 */
[----:B------:R-:W-:Y:S01]  /*2a30*/  FMNMX.FTZ R63, R41, R62, !PT ;  /* 0x0000003e293f7209 */ /* 0x000fe20007810000 */
[----:B------:R-:W-:Y:S01]  /*2a40*/  UIADD3 UR5, UR5, UR42, URZ ;  /* 0x0000002a05057290 */ /* 0x000fe2000fffe03f */
[----:B------:R-:W-:Y:S01]  /*2a50*/  ISETP.GT.AND P2, PT, R81, 0x1, PT ;  /* 0x000000015100780c */ /* 0x000fe20003f44270 */
[----:B------:R-:W1:Y:S01]  /*2a60*/  MUFU.TANH R6, R6 ;  /* 0x0000000600067308 */ /* 0x000e620000002400 */
[----:B0-----:R-:W-:Y:S01]  /*2a70*/  FSEL R40, R85, -INF , P1 ;  /* 0xff80000055287808 */ /* 0x001fe20000800000 */
[----:B------:R-:W-:Y:S01]  /*2a80*/  USHF.R.S32.HI UR7, URZ, 0x1f, UR5 ;  /* 0x0000001f3f077899 */ /* 0x000fe20008011405 */
[----:B------:R-:W-:Y:S02]  /*2a90*/  ISETP.GT.AND P3, PT, R81, 0x8, PT ;  /* 0x000000085100780c */ /* 0x000fe40003f64270 */
[----:B------:R-:W-:Y:S01]  /*2aa0*/  FMNMX.FTZ R63, R40, R63, !PT ;  /* 0x0000003f283f7209 */ /* 0x000fe20007810000 */
[----:B------:R-:W-:Y:S02]  /*2ab0*/  ULEA.HI UR7, UR7, UR5, URZ, 0x7 ;  /* 0x0000000507077291 */ /* 0x000fe4000f8f383f */
[----:B------:R-:W0:Y:S02]  /*2ac0*/  MUFU.TANH R13, R13 ;  /* 0x0000000d000d7308 */ /* 0x000e240000002400 */
[----:B------:R-:W2:Y:S01]  /*2ad0*/  SHFL.BFLY PT, R62, R63, 0x2, 0x1f ;  /* 0x0c401f003f3e7f89 */ /* 0x000ea200000e0000 */
[----:B------:R-:W-:-:S04]  /*2ae0*/  USHF.R.S32.HI UR7, URZ, 0x7, UR7 ;  /* 0x000000073f077899 */ /* 0x000fc80008011407 */
[----:B------:R-:W-:Y:S01]  /*2af0*/  UISETP.LT.AND UP0, UPT, UR15, UR7, UPT ;  /* 0x000000070f00728c */ /* 0x000fe2000bf01270 */
[----:B------:R-:W-:Y:S01]  /*2b00*/  MUFU.TANH R12, R12 ;  /* 0x0000000c000c7308 */ /* 0x000fe20000002400 */
[----:B-1----:R-:W-:Y:S02]  /*2b10*/  FSEL R66, R6, -INF , P2 ;  /* 0xff80000006427808 */ /* 0x002fe40001000000 */
[----:B------:R-:W-:Y:S01]  /*2b20*/  ISETP.GT.AND P2, PT, R81, 0x10, PT ;  /* 0x000000105100780c */ /* 0x000fe20003f44270 */
[----:B------:R-:W-:-:S04]  /*2b30*/  USEL UR32, UR15, UR7, !UP0 ;  /* 0x000000070f207287 */ /* 0x000fc8000c000000 */
[----:B------:R-:W1:Y:S01]  /*2b40*/  MUFU.TANH R14, R14 ;  /* 0x0000000e000e7308 */ /* 0x000e620000002400 */
[----:B0-----:R-:W-:Y:S01]  /*2b50*/  FSEL R13, R13, -INF , P3 ;  /* 0xff8000000d0d7808 */ /* 0x001fe20001800000 */
[----:B------:R-:W-:-:S06]  /*2b60*/  UISETP.GE.AND UP0, UPT, UR39, UR32, UPT ;  /* 0x000000202700728c */ /* 0x000fcc000bf06270 */
[----:B------:R-:W0:Y:S01]  /*2b70*/  MUFU.TANH R15, R15 ;  /* 0x0000000f000f7308 */ /* 0x000e220000002400 */
[----:B--2---:R-:W-:-:S05]  /*2b80*/  FMNMX.FTZ R62, R63, R62, !PT ;  /* 0x0000003e3f3e7209 */ /* 0x004fca0007810000 */
[----:B------:R-:W2:Y:S02]  /*2b90*/  SHFL.BFLY PT, R63, R62, 0x1, 0x1f ;  /* 0x0c201f003e3f7f89 */ /* 0x000ea400000e0000 */
[----:B------:R-:W3:Y:S01]  /*2ba0*/  MUFU.TANH R19, R19 ;  /* 0x0000001300137308 */ /* 0x000ee20000002400 */
[----:B-1----:R-:W-:Y:S02]  /*2bb0*/  FSEL R14, R14, -INF , P2 ;  /* 0xff8000000e0e7808 */ /* 0x002fe40001000000 */
[----:B------:R-:W-:-:S05]  /*2bc0*/  ISETP.GT.AND P2, PT, R81, 0x18, PT ;  /* 0x000000185100780c */ /* 0x000fca0003f44270 */
[----:B------:R-:W1:Y:S08]  /*2bd0*/  MUFU.TANH R20, R20 ;  /* 0x0000001400147308 */ /* 0x000e700000002400 */
[----:B------:R-:W4:Y:S01]  /*2be0*/  MUFU.TANH R21, R21 ;  /* 0x0000001500157308 */ /* 0x000f220000002400 */
[----:B--2---:R-:W-:-:S07]  /*2bf0*/  FMNMX.FTZ R72, R62, R63, !PT ;  /* 0x0000003f3e487209 */ /* 0x004fce0007810000 */
[----:B------:R-:W2:Y:S01]  /*2c00*/  MUFU.TANH R22, R22 ;  /* 0x0000001600167308 */ /* 0x000ea20000002400 */
[C---:B------:R-:W-:Y:S01]  /*2c10*/  FSETP.NEU.FTZ.AND P1, PT, R72.reuse, -INF , PT ;  /* 0xff8000004800780b */ /* 0x040fe20003f3d000 */
[----:B------:R-:W-:-:S06]  /*2c20*/  FMUL.FTZ R62, R72, UR35 ;  /* 0x00000023483e7c20 */ /* 0x000fcc0008410000 */
[----:B------:R-:W5:Y:S01]  /*2c30*/  MUFU.TANH R23, R23 ;  /* 0x0000001700177308 */ /* 0x000f620000002400 */
[----:B------:R-:W-:Y:S02]  /*2c40*/  FSEL R62, R62, RZ, P1 ;  /* 0x000000ff3e3e7208 */ /* 0x000fe40000800000 */
[----:B------:R-:W-:-:S03]  /*2c50*/  ISETP.GT.AND P1, PT, R81, RZ, PT ;  /* 0x000000ff5100720c */ /* 0x000fc60003f24270 */
[--C-:B------:R-:W-:Y:S01]  /*2c60*/  FFMA.FTZ R84, R59, UR35, -R62.reuse ;  /* 0x000000233b547c23 */ /* 0x100fe2000801083e */
[----:B------:R-:W-:Y:S01]  /*2c70*/  FSEL R63, R11, -INF , P1 ;  /* 0xff8000000b3f7808 */ /* 0x000fe20000800000 */
[----:B------:R-:W5:Y:S01]  /*2c80*/  MUFU.TANH R24, R24 ;  /* 0x0000001800187308 */ /* 0x000f620000002400 */
[----:B------:R-:W-:Y:S01]  /*2c90*/  ISETP.GT.AND P1, PT, R81, 0x9, PT ;  /* 0x000000095100780c */ /* 0x000fe20003f24270 */
[--C-:B------:R-:W-:Y:S01]  /*2ca0*/  FFMA.FTZ R53, R53, UR35, -R62.reuse ;  /* 0x0000002335357c23 */ /* 0x100fe2000801083e */
[----:B------:R-:W-:Y:S01]  /*2cb0*/  FMNMX.FTZ R6, R63, R66, !PT ;  /* 0x000000423f067209 */ /* 0x000fe20007810000 */
[--C-:B------:R-:W-:Y:S01]  /*2cc0*/  FFMA.FTZ R45, R91, UR35, -R62.reuse ;  /* 0x000000235b2d7c23 */ /* 0x100fe2000801083e */
[----:B------:R-:W-:Y:S01]  /*2cd0*/  FSEL R12, R12, -INF , P1 ;  /* 0xff8000000c0c7808 */ /* 0x000fe20000800000 */
[--C-:B------:R-:W-:Y:S01]  /*2ce0*/  FFMA.FTZ R90, R90, UR35, -R62.reuse ;  /* 0x000000235a5a7c23 */ /* 0x100fe2000801083e */
[----:B------:R-:W-:Y:S01]  /*2cf0*/  FMNMX.FTZ R83, R13, R6, !PT ;  /* 0x000000060d537209 */ /* 0x000fe20007810000 */
[--C-:B------:R-:W-:Y:S01]  /*2d00*/  FFMA.FTZ R6, R61, UR35, -R62.reuse ;  /* 0x000000233d067c23 */ /* 0x100fe2000801083e */
[----:B------:R-:W-:Y:S01]  /*2d10*/  ISETP.GT.AND P1, PT, R81, 0x11, PT ;  /* 0x000000115100780c */ /* 0x000fe20003f24270 */
[----:B------:R-:W5:Y:S01]  /*2d20*/  MUFU.TANH R25, R25 ;  /* 0x0000001900197308 */ /* 0x000f620000002400 */
[----:B------:R-:W-:Y:S01]  /*2d30*/  FMNMX.FTZ R83, R12, R83, !PT ;  /* 0x000000530c537209 */ /* 0x000fe20007810000 */
[--C-:B------:R-:W-:Y:S01]  /*2d40*/  FFMA.FTZ R92, R92, UR35, -R62.reuse ;  /* 0x000000235c5c7c23 */ /* 0x100fe2000801083e */
[----:B0-----:R-:W-:Y:S01]  /*2d50*/  FSEL R15, R15, -INF , P1 ;  /* 0xff8000000f0f7808 */ /* 0x001fe20000800000 */
[--C-:B------:R-:W-:Y:S01]  /*2d60*/  FFMA.FTZ R46, R88, UR35, -R62.reuse ;  /* 0x00000023582e7c23 */ /* 0x100fe2000801083e */
[----:B------:R-:W-:Y:S01]  /*2d70*/  FMNMX.FTZ R80, R14, R83, !PT ;  /* 0x000000530e507209 */ /* 0x000fe20007810000 */
[--C-:B------:R-:W-:Y:S01]  /*2d80*/  FFMA.FTZ R51, R51, UR35, -R62.reuse ;  /* 0x0000002333337c23 */ /* 0x100fe2000801083e */
[----:B------:R-:W-:Y:S01]  /*2d90*/  ISETP.GT.AND P1, PT, R81, 0x19, PT ;  /* 0x000000195100780c */ /* 0x000fe20003f24270 */
[----:B------:R-:W0:Y:S01]  /*2da0*/  MUFU.TANH R26, R26 ;  /* 0x0000001a001a7308 */ /* 0x000e220000002400 */
[----:B---3--:R-:W-:Y:S01]  /*2db0*/  FSEL R61, R19, -INF , P2 ;  /* 0xff800000133d7808 */ /* 0x008fe20001000000 */
[--C-:B------:R-:W-:Y:S01]  /*2dc0*/  FFMA.FTZ R19, R60, UR35, -R62.reuse ;  /* 0x000000233c137c23 */ /* 0x100fe2000801083e */
[----:B------:R-:W-:Y:S01]  /*2dd0*/  FMNMX.FTZ R80, R15, R80, !PT ;  /* 0x000000500f507209 */ /* 0x000fe20007810000 */
[--C-:B------:R-:W-:Y:S01]  /*2de0*/  FFMA.FTZ R50, R50, UR35, -R62.reuse ;  /* 0x0000002332327c23 */ /* 0x100fe2000801083e */
[----:B------:R-:W-:Y:S01]  /*2df0*/  ISETP.GT.AND P2, PT, R81, 0x20, PT ;  /* 0x000000205100780c */ /* 0x000fe20003f44270 */
[--C-:B------:R-:W-:Y:S01]  /*2e00*/  FFMA.FTZ R49, R49, UR35, -R62.reuse ;  /* 0x0000002331317c23 */ /* 0x100fe2000801083e */
[----:B-1----:R-:W-:Y:S01]  /*2e10*/  FSEL R20, R20, -INF , P1 ;  /* 0xff80000014147808 */ /* 0x002fe20000800000 */
[----:B------:R-:W1:Y:S01]  /*2e20*/  MUFU.TANH R27, R27 ;  /* 0x0000001b001b7308 */ /* 0x000e620000002400 */
[----:B------:R-:W-:Y:S01]  /*2e30*/  FMNMX.FTZ R83, R61, R80, !PT ;  /* 0x000000503d537209 */ /* 0x000fe20007810000 */
[--C-:B------:R-:W-:Y:S01]  /*2e40*/  FFMA.FTZ R48, R48, UR35, -R62.reuse ;  /* 0x0000002330307c23 */ /* 0x100fe2000801083e */
[----:B------:R-:W-:Y:S01]  /*2e50*/  ISETP.GT.AND P1, PT, R81, 0x21, PT ;  /* 0x000000215100780c */ /* 0x000fe20003f24270 */
[--C-:B------:R-:W-:Y:S01]  /*2e60*/  FFMA.FTZ R47, R47, UR35, -R62.reuse ;  /* 0x000000232f2f7c23 */ /* 0x100fe2000801083e */
[----:B----4-:R-:W-:Y:S01]  /*2e70*/  FSEL R60, R21, -INF , P2 ;  /* 0xff800000153c7808 */ /* 0x010fe20001000000 */
[--C-:B------:R-:W-:Y:S01]  /*2e80*/  FFMA.FTZ R21, R58, UR35, -R62.reuse ;  /* 0x000000233a157c23 */ /* 0x100fe2000801083e */
[----:B------:R-:W-:Y:S01]  /*2e90*/  FMNMX.FTZ R83, R20, R83, !PT ;  /* 0x0000005314537209 */ /* 0x000fe20007810000 */
[----:B------:R-:W3:Y:S01]  /*2ea0*/  MUFU.TANH R28, R28 ;  /* 0x0000001c001c7308 */ /* 0x000ee20000002400 */
[----:B------:R-:W-:Y:S01]  /*2eb0*/  ISETP.GT.AND P2, PT, R81, 0x28, PT ;  /* 0x000000285100780c */ /* 0x000fe20003f44270 */
[--C-:B------:R-:W-:Y:S01]  /*2ec0*/  FFMA.FTZ R42, R42, UR35, -R62.reuse ;  /* 0x000000232a2a7c23 */ /* 0x100fe2000801083e */
[----:B--2---:R-:W-:Y:S01]  /*2ed0*/  FSEL R59, R22, -INF , P1 ;  /* 0xff800000163b7808 */ /* 0x004fe20000800000 */
[--C-:B------:R-:W-:Y:S01]  /*2ee0*/  FFMA.FTZ R33, R33, UR35, -R62.reuse ;  /* 0x0000002321217c23 */ /* 0x100fe2000801083e */
[----:B------:R-:W-:Y:S01]  /*2ef0*/  FMNMX.FTZ R82, R60, R83, !PT ;  /* 0x000000533c527209 */ /* 0x000fe20007810000 */
[--C-:B------:R-:W-:Y:S01]  /*2f00*/  FFMA.FTZ R32, R32, UR35, -R62.reuse ;  /* 0x0000002320207c23 */ /* 0x100fe2000801083e */
[----:B-----5:R-:W-:Y:S01]  /*2f10*/  FSEL R80, R23, -INF , P2 ;  /* 0xff80000017507808 */ /* 0x020fe20001000000 */
[----:B------:R-:W2:Y:S01]  /*2f20*/  MUFU.TANH R29, R29 ;  /* 0x0000001d001d7308 */ /* 0x000ea20000002400 */
[----:B------:R-:W-:Y:S01]  /*2f30*/  ISETP.GT.AND P1, PT, R81, 0x29, PT ;  /* 0x000000295100780c */ /* 0x000fe20003f24270 */
[--C-:B------:R-:W-:Y:S01]  /*2f40*/  FFMA.FTZ R31, R31, UR35, -R62.reuse ;  /* 0x000000231f1f7c23 */ /* 0x100fe2000801083e */
[----:B------:R-:W-:Y:S01]  /*2f50*/  FMNMX.FTZ R23, R59, R82, !PT ;  /* 0x000000523b177209 */ /* 0x000fe20007810000 */
[--C-:B------:R-:W-:Y:S01]  /*2f60*/  FFMA.FTZ R34, R34, UR35, -R62.reuse ;  /* 0x0000002322227c23 */ /* 0x100fe2000801083e */
[----:B------:R-:W-:Y:S01]  /*2f70*/  ISETP.GT.AND P2, PT, R81, 0x30, PT ;  /* 0x000000305100780c */ /* 0x000fe20003f44270 */
[--C-:B------:R-:W-:Y:S01]  /*2f80*/  FFMA.FTZ R38, R38, UR35, -R62.reuse ;  /* 0x0000002326267c23 */ /* 0x100fe2000801083e */
[----:B------:R-:W-:Y:S01]  /*2f90*/  FSEL R58, R24, -INF , P1 ;  /* 0xff800000183a7808 */ /* 0x000fe20000800000 */
[--C-:B------:R-:W-:Y:S01]  /*2fa0*/  FFMA.FTZ R24, R57, UR35, -R62.reuse ;  /* 0x0000002339187c23 */ /* 0x100fe2000801083e */
[----:B------:R-:W-:Y:S01]  /*2fb0*/  FMNMX.FTZ R23, R80, R23, !PT ;  /* 0x0000001750177209 */ /* 0x000fe20007810000 */
[----:B------:R-:W4:Y:S01]  /*2fc0*/  MUFU.TANH R30, R30 ;  /* 0x0000001e001e7308 */ /* 0x000f220000002400 */
[----:B------:R-:W-:Y:S01]  /*2fd0*/  ISETP.GT.AND P1, PT, R81, 0x31, PT ;  /* 0x000000315100780c */ /* 0x000fe20003f24270 */
[--C-:B------:R-:W-:Y:S01]  /*2fe0*/  FFMA.FTZ R39, R39, UR35, -R62.reuse ;  /* 0x0000002327277c23 */ /* 0x100fe2000801083e */
[----:B------:R-:W-:Y:S01]  /*2ff0*/  FSEL R82, R25, -INF , P2 ;  /* 0xff80000019527808 */ /* 0x000fe20001000000 */
[----:B------:R-:W-:Y:S01]  /*3000*/  FFMA.FTZ R40, R40, UR35, -R62 ;  /* 0x0000002328287c23 */ /* 0x000fe2000801083e */
[----:B------:R-:W-:-:S02]  /*3010*/  FMNMX.FTZ R23, R58, R23, !PT ;  /* 0x000000173a177209 */ /* 0x000fc40007810000 */
[----:B------:R-:W-:Y:S02]  /*3020*/  CS2R R88, SRZ ;  /* 0x0000000000587805 */ /* 0x000fe4000001ff00 */
[----:B0-----:R-:W-:Y:S01]  /*3030*/  FSEL R57, R26, -INF , P1 ;  /* 0xff8000001a397808 */ /* 0x001fe20000800000 */
[----:B------:R-:W0:Y:S01]  /*3040*/  MUFU.TANH R64, R64 ;  /* 0x0000004000407308 */ /* 0x000e220000002400 */
[C---:B------:R-:W-:Y:S02]  /*3050*/  ISETP.GT.AND P2, PT, R81.reuse, 0x38, PT ;  /* 0x000000385100780c */ /* 0x040fe40003f44270 */
[----:B------:R-:W-:Y:S01]  /*3060*/  FMNMX.FTZ R26, R82, R23, !PT ;  /* 0x00000017521a7209 */ /* 0x000fe20007810000 */
[----:B------:R-:W-:Y:S01]  /*3070*/  FFMA.FTZ R23, R56, UR35, -R62 ;  /* 0x0000002338177c23 */ /* 0x000fe2000801083e */
[----:B------:R-:W-:Y:S02]  /*3080*/  ISETP.GT.AND P1, PT, R81, 0x39, PT ;  /* 0x000000395100780c */ /* 0x000fe40003f24270 */
[----:B-1----:R-:W-:Y:S01]  /*3090*/  FSEL R27, R27, -INF , P2 ;  /* 0xff8000001b1b7808 */ /* 0x002fe20001000000 */
[----:B------:R-:W1:Y:S01]  /*30a0*/  MUFU.TANH R65, R65 ;  /* 0x0000004100417308 */ /* 0x000e620000002400 */
[----:B------:R-:W-:-:S02]  /*30b0*/  FMNMX.FTZ R26, R57, R26, !PT ;  /* 0x0000001a391a7209 */ /* 0x000fc40007810000 */
[----:B------:R-:W-:Y:S02]  /*30c0*/  ISETP.GT.AND P2, PT, R81, 0x40, PT ;  /* 0x000000405100780c */ /* 0x000fe40003f44270 */
[----:B---3--:R-:W-:Y:S02]  /*30d0*/  FSEL R56, R28, -INF , P1 ;  /* 0xff8000001c387808 */ /* 0x008fe40000800000 */
[----:B------:R-:W-:Y:S01]  /*30e0*/  FMNMX.FTZ R25, R27, R26, !PT ;  /* 0x0000001a1b197209 */ /* 0x000fe20007810000 */
[----:B------:R-:W3:Y:S01]  /*30f0*/  MUFU.TANH R68, R68 ;  /* 0x0000004400447308 */ /* 0x000ee20000002400 */
[----:B------:R-:W-:Y:S01]  /*3100*/  ISETP.GT.AND P1, PT, R81, 0x41, PT ;  /* 0x000000415100780c */ /* 0x000fe20003f24270 */
[--C-:B------:R-:W-:Y:S01]  /*3110*/  FFMA.FTZ R26, R55, UR35, -R62.reuse ;  /* 0x00000023371a7c23 */ /* 0x100fe2000801083e */
[----:B--2---:R-:W-:Y:S01]  /*3120*/  FSEL R83, R29, -INF , P2 ;  /* 0xff8000001d537808 */ /* 0x004fe20001000000 */
[----:B------:R-:W-:Y:S01]  /*3130*/  FFMA.FTZ R55, R54, UR35, -R62 ;  /* 0x0000002336377c23 */ /* 0x000fe2000801083e */
[----:B------:R-:W-:-:S02]  /*3140*/  FMNMX.FTZ R28, R56, R25, !PT ;  /* 0x00000019381c7209 */ /* 0x000fc40007810000 */
[----:B------:R-:W-:Y:S01]  /*3150*/  ISETP.GT.AND P2, PT, R81, 0x48, PT ;  /* 0x000000485100780c */ /* 0x000fe20003f44270 */
[----:B------:R-:W2:Y:S01]  /*3160*/  MUFU.TANH R69, R69 ;  /* 0x0000004500457308 */ /* 0x000ea20000002400 */
[----:B----4-:R-:W-:Y:S02]  /*3170*/  FSEL R30, R30, -INF , P1 ;  /* 0xff8000001e1e7808 */ /* 0x010fe40000800000 */
[----:B------:R-:W-:Y:S02]  /*3180*/  FMNMX.FTZ R25, R83, R28, !PT ;  /* 0x0000001c53197209 */ /* 0x000fe40007810000 */
[----:B------:R-:W-:Y:S02]  /*3190*/  ISETP.GT.AND P1, PT, R81, 0x49, PT ;  /* 0x000000495100780c */ /* 0x000fe40003f24270 */
[----:B0-----:R-:W-:Y:S01]  /*31a0*/  FSEL R64, R64, -INF , P2 ;  /* 0xff80000040407808 */ /* 0x001fe20001000000 */
[----:B------:R-:W0:Y:S01]  /*31b0*/  MUFU.TANH R67, R67 ;  /* 0x0000004300437308 */ /* 0x000e220000002400 */
[----:B------:R-:W-:-:S02]  /*31c0*/  FMNMX.FTZ R29, R30, R25, !PT ;  /* 0x000000191e1d7209 */ /* 0x000fc40007810000 */
[----:B------:R-:W-:Y:S02]  /*31d0*/  ISETP.GT.AND P2, PT, R81, 0x50, PT ;  /* 0x000000505100780c */ /* 0x000fe40003f44270 */
[----:B-1----:R-:W-:Y:S02]  /*31e0*/  FSEL R65, R65, -INF , P1 ;  /* 0xff80000041417808 */ /* 0x002fe40000800000 */
[----:B------:R-:W-:Y:S01]  /*31f0*/  FMNMX.FTZ R28, R64, R29, !PT ;  /* 0x0000001d401c7209 */ /* 0x000fe20007810000 */
[----:B------:R-:W1:Y:S01]  /*3200*/  MUFU.TANH R71, R71 ;  /* 0x0000004700477308 */ /* 0x000e620000002400 */
[----:B------:R-:W-:Y:S02]  /*3210*/  ISETP.GT.AND P1, PT, R81, 0x51, PT ;  /* 0x000000515100780c */ /* 0x000fe40003f24270 */
[----:B---3--:R-:W-:Y:S02]  /*3220*/  FSEL R68, R68, -INF , P2 ;  /* 0xff80000044447808 */ /* 0x008fe40001000000 */
[----:B------:R-:W-:-:S02]  /*3230*/  FMNMX.FTZ R29, R65, R28, !PT ;  /* 0x0000001c411d7209 */ /* 0x000fc40007810000 */
[----:B------:R-:W-:Y:S01]  /*3240*/  ISETP.GT.AND P2, PT, R81, 0x58, PT ;  /* 0x000000585100780c */ /* 0x000fe20003f44270 */
[----:B------:R-:W3:Y:S01]  /*3250*/  MUFU.TANH R70, R70 ;  /* 0x0000004600467308 */ /* 0x000ee20000002400 */
[----:B--2---:R-:W-:Y:S02]  /*3260*/  FSEL R69, R69, -INF , P1 ;  /* 0xff80000045457808 */ /* 0x004fe40000800000 */
[----:B------:R-:W-:Y:S01]  /*3270*/  FMNMX.FTZ R54, R68, R29, !PT ;  /* 0x0000001d44367209 */ /* 0x000fe20007810000 */
[----:B------:R-:W-:Y:S01]  /*3280*/  FFMA.FTZ R29, R52, UR35, -R62 ;  /* 0x00000023341d7c23 */ /* 0x000fe2000801083e */
        /* <DEDUP_REMOVED lines=8> */
[C---:B------:R-:W-:Y:S02]  /*3310*/  ISETP.GT.AND P1, PT, R81.reuse, 0x61, PT ;  /* 0x000000615100780c */ /* 0x040fe40003f24270 */
[----:B---3--:R-:W-:Y:S02]  /*3320*/  FSEL R70, R70, -INF , P2 ;  /* 0xff80000046467808 */ /* 0x008fe40001000000 */
[----:B------:R-:W-:-:S03]  /*3330*/  ISETP.GT.AND P2, PT, R81, 0x68, PT ;  /* 0x000000685100780c */ /* 0x000fc60003f44270 */
[----:B------:R-:W2:Y:S01]  /*3340*/  MUFU.TANH R75, R75 ;  /* 0x0000004b004b7308 */ /* 0x000ea20000002400 */
[----:B0-----:R-:W-:Y:S02]  /*3350*/  FSEL R74, R74, -INF , P1 ;  /* 0xff8000004a4a7808 */ /* 0x001fe40000800000 */
[----:B------:R-:W-:-:S05]  /*3360*/  ISETP.GT.AND P1, PT, R81, 0x69, PT ;  /* 0x000000695100780c */ /* 0x000fca0003f24270 */
[----:B------:R-:W0:Y:S01]  /*3370*/  MUFU.TANH R76, R76 ;  /* 0x0000004c004c7308 */ /* 0x000e220000002400 */
[----:B-1----:R-:W-:Y:S02]  /*3380*/  FSEL R73, R73, -INF , P2 ;  /* 0xff80000049497808 */ /* 0x002fe40001000000 */
[----:B------:R-:W-:-:S05]  /*3390*/  ISETP.GT.AND P2, PT, R81, 0x70, PT ;  /* 0x000000705100780c */ /* 0x000fca0003f44270 */
[----:B------:R1:W-:Y:S01]  /*33a0*/  MUFU.EX2 R28, R53 ;  /* 0x00000035001c7308 */ /* 0x0003e20000000800 */
[----:B--2---:R-:W-:Y:S02]  /*33b0*/  FSEL R75, R75, -INF , P1 ;  /* 0xff8000004b4b7808 */ /* 0x004fe40000800000 */
[----:B------:R-:W-:-:S05]  /*33c0*/  ISETP.GT.AND P1, PT, R81, 0x71, PT ;  /* 0x000000715100780c */ /* 0x000fca0003f24270 */
[----:B------:R-:W2:Y:S01]  /*33d0*/  MUFU.TANH R77, R77 ;  /* 0x0000004d004d7308 */ /* 0x000ea20000002400 */
[----:B-1----:R-:W-:Y:S02]  /*33e0*/  FMNMX.FTZ R53, R71, R54, !PT ;  /* 0x0000003647357209 */ /* 0x002fe40007810000 */
[----:B0-----:R-:W-:Y:S02]  /*33f0*/  FSEL R76, R76, -INF , P2 ;  /* 0xff8000004c4c7808 */ /* 0x001fe40001000000 */
[----:B------:R-:W-:Y:S02]  /*3400*/  FMNMX.FTZ R53, R70, R53, !PT ;  /* 0x0000003546357209 */ /* 0x000fe40007810000 */
[----:B------:R-:W-:Y:S01]  /*3410*/  ISETP.GT.AND P2, PT, R81, 0x78, PT ;  /* 0x000000785100780c */ /* 0x000fe20003f44270 */
[----:B------:R-:W0:Y:S01]  /*3420*/  MUFU.TANH R78, R78 ;  /* 0x0000004e004e7308 */ /* 0x000e220000002400 */
[----:B------:R-:W-:-:S04]  /*3430*/  FMNMX.FTZ R52, R74, R53, !PT ;  /* 0x000000354a347209 */ /* 0x000fc80007810000 */
[----:B------:R-:W-:-:S03]  /*3440*/  FMNMX.FTZ R52, R73, R52, !PT ;  /* 0x0000003449347209 */ /* 0x000fc60007810000 */
[----:B------:R-:W1:Y:S01]  /*3450*/  MUFU.TANH R79, R79 ;  /* 0x0000004f004f7308 */ /* 0x000e620000002400 */
[----:B------:R-:W-:Y:S02]  /*3460*/  FMNMX.FTZ R53, R75, R52, !PT ;  /* 0x000000344b357209 */ /* 0x000fe40007810000 */
[----:B--2---:R-:W-:Y:S02]  /*3470*/  FSEL R52, R77, -INF , P1 ;  /* 0xff8000004d347808 */ /* 0x004fe40000800000 */
[----:B------:R-:W-:Y:S02]  /*3480*/  FMNMX.FTZ R53, R76, R53, !PT ;  /* 0x000000354c357209 */ /* 0x000fe40007810000 */
[----:B------:R-:W-:Y:S01]  /*3490*/  ISETP.GT.AND P1, PT, R81, 0x79, PT ;  /* 0x000000795100780c */ /* 0x000fe20003f24270 */
[----:B------:R2:W-:Y:S01]  /*34a0*/  MUFU.EX2 R22, R84 ;  /* 0x0000005400167308 */ /* 0x0005e20000000800 */
[----:B0-----:R-:W-:Y:S02]  /*34b0*/  FSEL R78, R78, -INF , P2 ;  /* 0xff8000004e4e7808 */ /* 0x001fe40001000000 */
[----:B------:R-:W-:-:S04]  /*34c0*/  FMNMX.FTZ R53, R52, R53, !PT ;  /* 0x0000003534357209 */ /* 0x000fc80007810000 */
[----:B------:R-:W-:Y:S01]  /*34d0*/  FMNMX.FTZ R54, R78, R53, !PT ;  /* 0x000000354e367209 */ /* 0x000fe20007810000 */
[----:B------:R0:W-:Y:S01]  /*34e0*/  MUFU.EX2 R44, R90 ;  /* 0x0000005a002c7308 */ /* 0x0001e20000000800 */
[----:B-1----:R-:W-:-:S04]  /*34f0*/  FSEL R79, R79, -INF , P1 ;  /* 0xff8000004f4f7808 */ /* 0x002fc80000800000 */
[----:B------:R-:W-:Y:S01]  /*3500*/  FMNMX.FTZ R53, R79, R54, !PT ;  /* 0x000000364f357209 */ /* 0x000fe20007810000 */
[--C-:B------:R-:W-:Y:S01]  /*3510*/  FFMA.FTZ R54, R43, UR35, -R62.reuse ;  /* 0x000000232b367c23 */ /* 0x100fe2000801083e */
[--C-:B------:R-:W-:Y:S01]  /*3520*/  FFMA.FTZ R43, R36, UR35, -R62.reuse ;  /* 0x00000023242b7c23 */ /* 0x100fe2000801083e */
[--C-:B------:R-:W-:Y:S01]  /*3530*/  FFMA.FTZ R36, R37, UR35, -R62.reuse ;  /* 0x0000002325247c23 */ /* 0x100fe2000801083e */
[--C-:B------:R-:W-:Y:S01]  /*3540*/  FFMA.FTZ R37, R35, UR35, -R62.reuse ;  /* 0x0000002323257c23 */ /* 0x100fe2000801083e */
[----:B--2---:R-:W1:Y:S01]  /*3550*/  SHFL.BFLY PT, R84, R53, 0x2, 0x1f ;  /* 0x0c401f0035547f89 */ /* 0x004e6200000e0000 */
[----:B------:R-:W-:Y:S01]  /*3560*/  FFMA.FTZ R35, R41, UR35, -R62 ;  /* 0x0000002329237c23 */ /* 0x000fe2000801083e */
[----:B------:R-:W2:Y:S01]  /*3570*/  MUFU.EX2 R45, R45 ;  /* 0x0000002d002d7308 */ /* 0x000ea20000000800 */
[----:B0-----:R-:W-:-:S07]  /*3580*/  CS2R R90, SRZ ;  /* 0x00000000005a7805 */ /* 0x001fce000001ff00 */
[----:B------:R0:W-:Y:S08]  /*3590*/  MUFU.EX2 R11, R92 ;  /* 0x0000005c000b7308 */ /* 0x0001f00000000800 */
[----:B------:R-:W3:Y:S01]  /*35a0*/  MUFU.EX2 R46, R46 ;  /* 0x0000002e002e7308 */ /* 0x000ee20000000800 */
[----:B0-----:R-:W-:Y:S02]  /*35b0*/  CS2R R92, SRZ ;  /* 0x00000000005c7805 */ /* 0x001fe4000001ff00 */
[----:B-1----:R-:W-:-:S05]  /*35c0*/  FMNMX.FTZ R84, R53, R84, !PT ;  /* 0x0000005435547209 */ /* 0x002fca0007810000 */
        /* <DEDUP_REMOVED lines=10> */
[----:B------:R-:W-:-:S03]  /*3670*/  LOP3.LUT P1, RZ, R3, 0x2, RZ, 0xc0, !PT ;  /* 0x0000000203ff7812 */ /* 0x000fc6000782c0ff */
[----:B------:R-:W-:Y:S01]  /*3680*/  MUFU.EX2 R26, R26 ;  /* 0x0000001a001a7308 */ /* 0x000fe20000000800 */
[--C-:B------:R-:W-:Y:S01]  /*3690*/  FFMA.FTZ R13, R13, UR35, -R41.reuse ;  /* 0x000000230d0d7c23 */ /* 0x100fe20008010829 */
[--C-:B------:R-:W-:Y:S01]  /*36a0*/  FFMA.FTZ R12, R12, UR35, -R41.reuse ;  /* 0x000000230c0c7c23 */ /* 0x100fe20008010829 */
[--C-:B------:R-:W-:Y:S01]  /*36b0*/  FFMA.FTZ R63, R63, UR35, -R41.reuse ;  /* 0x000000233f3f7c23 */ /* 0x100fe20008010829 */
[--C-:B------:R-:W-:Y:S01]  /*36c0*/  FFMA.FTZ R66, R66, UR35, -R41.reuse ;  /* 0x0000002342427c23 */ /* 0x100fe20008010829 */
[--C-:B------:R-:W-:Y:S01]  /*36d0*/  FFMA.FTZ R53, R14, UR35, -R41.reuse ;  /* 0x000000230e357c23 */ /* 0x100fe20008010829 */
[----:B------:R-:W-:Y:S01]  /*36e0*/  LEA.HI R14, R18, R17, RZ, 0x5 ;  /* 0x00000011120e7211 */ /* 0x000fe200078f28ff */
[----:B------:R-:W-:Y:S01]  /*36f0*/  FFMA.FTZ R62, R15, UR35, -R41 ;  /* 0x000000230f3e7c23 */ /* 0x000fe20008010829 */
[----:B------:R0:W-:Y:S01]  /*3700*/  MUFU.EX2 R85, R13 ;  /* 0x0000000d00557308 */ /* 0x0001e20000000800 */
[----:B------:R-:W-:Y:S01]  /*3710*/  LOP3.LUT R15, R0, 0x7ffffe00, RZ, 0xc0, !PT ;  /* 0x7ffffe00000f7812 */ /* 0x000fe200078ec0ff */
[----:B--2---:R-:W-:Y:S01]  /*3720*/  FADD.FTZ R0, R44, R45 ;  /* 0x0000002d2c007221 */ /* 0x004fe20000010000 */
[----:B------:R-:W-:-:S02]  /*3730*/  IMAD.SHL.U32 R14, R14, 0x20, RZ ;  /* 0x000000200e0e7824 */ /* 0x000fc400078e00ff */
[--C-:B------:R-:W-:Y:S01]  /*3740*/  FFMA.FTZ R27, R27, UR35, -R41.reuse ;  /* 0x000000231b1b7c23 */ /* 0x100fe20008010829 */
[--C-:B------:R-:W-:Y:S01]  /*3750*/  FFMA.FTZ R61, R61, UR35, -R41.reuse ;  /* 0x000000233d3d7c23 */ /* 0x100fe20008010829 */
[--C-:B------:R-:W-:Y:S01]  /*3760*/  FFMA.FTZ R60, R60, UR35, -R41.reuse ;  /* 0x000000233c3c7c23 */ /* 0x100fe20008010829 */
[--C-:B------:R-:W-:Y:S01]  /*3770*/  FFMA.FTZ R59, R59, UR35, -R41.reuse ;  /* 0x000000233b3b7c23 */ /* 0x100fe20008010829 */
[----:B------:R1:W-:Y:S01]  /*3780*/  MUFU.EX2 R86, R12 ;  /* 0x0000000c00567308 */ /* 0x0003e20000000800 */
[----:B0-----:R-:W-:Y:S01]  /*3790*/  SHF.R.S32.HI R13, RZ, 0x4, R4 ;  /* 0x00000004ff0d7819 */ /* 0x001fe20000011404 */
[--C-:B------:R-:W-:Y:S01]  /*37a0*/  FFMA.FTZ R56, R56, UR35, -R41.reuse ;  /* 0x0000002338387c23 */ /* 0x100fe20008010829 */
[--C-:B------:R-:W-:Y:S01]  /*37b0*/  FFMA.FTZ R18, R83, UR35, -R41.reuse ;  /* 0x0000002353127c23 */ /* 0x100fe20008010829 */
[--C-:B------:R-:W-:Y:S01]  /*37c0*/  FFMA.FTZ R67, R67, UR35, -R41.reuse ;  /* 0x0000002343437c23 */ /* 0x100fe20008010829 */
[----:B------:R-:W-:Y:S01]  /*37d0*/  FFMA.FTZ R71, R71, UR35, -R41 ;  /* 0x0000002347477c23 */ /* 0x000fe20008010829 */
[----:B------:R-:W-:-:S02]  /*37e0*/  IMAD.SHL.U32 R13, R13, 0x8, RZ ;  /* 0x000000080d0d7824 */ /* 0x000fc400078e00ff */
[--C-:B------:R-:W-:Y:S01]  /*37f0*/  FFMA.FTZ R70, R70, UR35, -R41.reuse ;  /* 0x0000002346467c23 */ /* 0x100fe20008010829 */
[----:B------:R0:W-:Y:S01]  /*3800*/  MUFU.EX2 R81, R63 ;  /* 0x0000003f00517308 */ /* 0x0001e20000000800 */
[----:B-1----:R-:W-:Y:S02]  /*3810*/  IMAD.SHL.U32 R12, R3, 0x40, RZ ;  /* 0x00000040030c7824 */ /* 0x002fe400078e00ff */
[--C-:B------:R-:W-:Y:S01]  /*3820*/  FFMA.FTZ R3, R30, UR35, -R41.reuse ;  /* 0x000000231e037c23 */ /* 0x100fe20008010829 */
[--C-:B------:R-:W-:Y:S01]  /*3830*/  FFMA.FTZ R74, R74, UR35, -R41.reuse ;  /* 0x000000234a4a7c23 */ /* 0x100fe20008010829 */
[--C-:B------:R-:W-:Y:S01]  /*3840*/  FFMA.FTZ R73, R73, UR35, -R41.reuse ;  /* 0x0000002349497c23 */ /* 0x100fe20008010829 */
[--C-:B------:R-:W-:Y:S01]  /*3850*/  FFMA.FTZ R75, R75, UR35, -R41.reuse ;  /* 0x000000234b4b7c23 */ /* 0x100fe20008010829 */
[----:B------:R-:W-:Y:S01]  /*3860*/  LOP3.LUT R12, R12, 0x1c0, RZ, 0xc0, !PT ;  /* 0x000001c00c0c7812 */ /* 0x000fe200078ec0ff */
[--C-:B------:R-:W-:Y:S01]  /*3870*/  FFMA.FTZ R76, R76, UR35, -R41.reuse ;  /* 0x000000234c4c7c23 */ /* 0x100fe20008010829 */
[----:B------:R1:W2:Y:S01]  /*3880*/  MUFU.EX2 R84, R66 ;  /* 0x0000004200547308 */ /* 0x0002a20000000800 */
[----:B0-----:R-:W-:Y:S01]  /*3890*/  FFMA.FTZ R63, R80, UR35, -R41 ;  /* 0x00000023503f7c23 */ /* 0x001fe20008010829 */
[----:B------:R-:W-:Y:S01]  /*38a0*/  LOP3.LUT R13, R12, 0x8, R13, 0xf8, !PT ;  /* 0x000000080c0d7812 */ /* 0x000fe200078ef80d */
[--C-:B------:R-:W-:Y:S01]  /*38b0*/  FFMA.FTZ R80, R58, UR35, -R41.reuse ;  /* 0x000000233a507c23 */ /* 0x100fe20008010829 */
[----:B------:R-:W-:Y:S01]  /*38c0*/  SHF.R.U32.HI R12, RZ, 0x3, R12 ;  /* 0x00000003ff0c7819 */ /* 0x000fe2000001160c */
[--C-:B------:R-:W-:Y:S01]  /*38d0*/  FFMA.FTZ R58, R57, UR35, -R41.reuse ;  /* 0x00000023393a7c23 */ /* 0x100fe20008010829 */
[--C-:B------:R-:W-:Y:S01]  /*38e0*/  FFMA.FTZ R52, R52, UR35, -R41.reuse ;  /* 0x0000002334347c23 */ /* 0x100fe20008010829 */
[--C-:B------:R-:W-:Y:S01]  /*38f0*/  FFMA.FTZ R78, R78, UR35, -R41.reuse ;  /* 0x000000234e4e7c23 */ /* 0x100fe20008010829 */
[----:B------:R-:W-:Y:S01]  /*3900*/  LOP3.LUT R12, R13, R12, RZ, 0x3c, !PT ;  /* 0x0000000c0d0c7212 */ /* 0x000fe200078e3cff */
[----:B------:R-:W0:Y:S01]  /*3910*/  MUFU.EX2 R53, R53 ;  /* 0x0000003500357308 */ /* 0x000e220000000800 */
[----:B------:R-:W-:Y:S01]  /*3920*/  LOP3.LUT R13, R14, 0x7ffffc00, RZ, 0xc0, !PT ;  /* 0x7ffffc000e0d7812 */ /* 0x000fe200078ec0ff */
[----:B-1----:R-:W-:Y:S01]  /*3930*/  FFMA.FTZ R66, R20, UR35, -R41 ;  /* 0x0000002314427c23 */ /* 0x002fe20008010829 */
[----:B---3--:R-:W-:-:S02]  /*3940*/  F2FP.BF16.F32.PACK_AB R14, R46, R11 ;  /* 0x0000000b2e0e723e */ /* 0x008fc400000010ff */
[----:B------:R-:W-:Y:S01]  /*3950*/  IADD3 R30, R12, R15, R13 ;  /* 0x0000000f0c1e7210 */ /* 0x000fe20007ffe00d */
[----:B------:R-:W-:Y:S01]  /*3960*/  FADD.FTZ R13, R11, R0 ;  /* 0x000000000b0d7221 */ /* 0x000fe20000010000 */
[----:B------:R-:W-:Y:S01]  /*3970*/  F2FP.BF16.F32.PACK_AB R12, R45, R44 ;  /* 0x0000002c2d0c723e */ /* 0x000fe200000010ff */
[----:B------:R-:W1:Y:S01]  /*3980*/  MUFU.EX2 R62, R62 ;  /* 0x0000003e003e7308 */ /* 0x000e620000000800 */
[----:B--2---:R-:W-:Y:S01]  /*3990*/  FADD.FTZ R0, R81, R84 ;  /* 0x0000005451007221 */ /* 0x004fe20000010000 */
[--C-:B------:R-:W-:Y:S01]  /*39a0*/  FFMA.FTZ R11, R64, UR35, -R41.reuse ;  /* 0x00000023400b7c23 */ /* 0x100fe20008010829 */
[--C-:B------:R-:W-:Y:S01]  /*39b0*/  FFMA.FTZ R44, R65, UR35, -R41.reuse ;  /* 0x00000023412c7c23 */ /* 0x100fe20008010829 */
[--C-:B------:R-:W-:Y:S01]  /*39c0*/  FFMA.FTZ R45, R69, UR35, -R41.reuse ;  /* 0x00000023452d7c23 */ /* 0x100fe20008010829 */
[----:B------:R-:W-:Y:S01]  /*39d0*/  FADD.FTZ R15, R85, R0 ;  /* 0x00000000550f7221 */ /* 0x000fe20000010000 */
[----:B------:R-:W-:Y:S01]  /*39e0*/  LEA R0, R30, UR38, 0x1 ;  /* 0x000000261e007c11 */ /* 0x000fe2000f8e08ff */
[----:B------:R-:W-:Y:S01]  /*39f0*/  FFMA.FTZ R30, R68, UR35, -R41 ;  /* 0x00000023441e7c23 */ /* 0x000fe20008010829 */
[----:B------:R2:W-:Y:S01]  /*3a00*/  MUFU.EX2 R4, R27 ;  /* 0x0000001b00047308 */ /* 0x0005e20000000800 */
[C---:B------:R-:W-:Y:S01]  /*3a10*/  FADD.FTZ R20, R86.reuse, R15 ;  /* 0x0000000f56147221 */ /* 0x040fe20000010000 */
[----:B------:R-:W-:-:S06]  /*3a20*/  F2FP.BF16.F32.PACK_AB R15, R86, R85 ;  /* 0x00000055560f723e */ /* 0x000fcc00000010ff */
[----:B------:R-:W3:Y:S01]  /*3a30*/  MUFU.EX2 R61, R61 ;  /* 0x0000003d003d7308 */ /* 0x000ee20000000800 */
[----:B--2---:R-:W-:Y:S01]  /*3a40*/  FADD.FTZ R27, R46, R13 ;  /* 0x0000000d2e1b7221 */ /* 0x004fe20000010000 */
[----:B------:R-:W-:-:S03]  /*3a50*/  F2FP.BF16.F32.PACK_AB R13, R84, R81 ;  /* 0x00000051540d723e */ /* 0x000fc600000010ff */
[----:B------:R-:W-:Y:S01]  /*3a60*/  FADD.FTZ R46, R6, R27 ;  /* 0x0000001b062e7221 */ /* 0x000fe20000010000 */
[----:B0-----:R-:W-:Y:S01]  /*3a70*/  FADD.FTZ R27, R53, R20 ;  /* 0x00000014351b7221 */ /* 0x001fe20000010000 */
[----:B------:R0:W-:Y:S01]  /*3a80*/  STSM.16.M88.4 [R0+0x21800], R12 ;  /* 0x0218000c00007844 */ /* 0x0001e20000000200 */
[----:B------:R-:W2:Y:S01]  /*3a90*/  MUFU.EX2 R66, R66 ;  /* 0x0000004200427308 */ /* 0x000ea20000000800 */
[----:B------:R-:W-:Y:S01]  /*3aa0*/  FADD.FTZ R57, R19, R46 ;  /* 0x0000002e13397221 */ /* 0x000fe20000010000 */
[----:B-1----:R-:W-:-:S03]  /*3ab0*/  FADD.FTZ R20, R62, R27 ;  /* 0x0000001b3e147221 */ /* 0x002fc60000010000 */
[----:B------:R-:W-:Y:S01]  /*3ac0*/  FADD.FTZ R46, R22, R57 ;  /* 0x00000039162e7221 */ /* 0x000fe20000010000 */
[C---:B------:R-:W-:Y:S02]  /*3ad0*/  F2FP.BF16.F32.PACK_AB R22, R21.reuse, R22 ;  /* 0x000000161516723e */ /* 0x040fe400000010ff */
[----:B------:R-:W1:Y:S01]  /*3ae0*/  MUFU.EX2 R60, R60 ;  /* 0x0000003c003c7308 */ /* 0x000e620000000800 */
[----:B------:R-:W-:Y:S01]  /*3af0*/  FADD.FTZ R57, R21, R46 ;  /* 0x0000002e15397221 */ /* 0x000fe20000010000 */
[----:B---3--:R-:W-:Y:S01]  /*3b00*/  FADD.FTZ R27, R61, R20 ;  /* 0x000000143d1b7221 */ /* 0x008fe20000010000 */
[----:B------:R-:W-:Y:S02]  /*3b10*/  F2FP.BF16.F32.PACK_AB R21, R62, R53 ;  /* 0x000000353e15723e */ /* 0x000fe400000010ff */
[----:B------:R-:W-:Y:S01]  /*3b20*/  FADD.FTZ R20, R24, R57 ;  /* 0x0000003918147221 */ /* 0x000fe20000010000 */
[----:B------:R-:W-:Y:S02]  /*3b30*/  SEL R53, R2, 0xffffffe0, !P1 ;  /* 0xffffffe002357807 */ /* 0x000fe40004800000 */
[----:B------:R-:W3:Y:S01]  /*3b40*/  MUFU.EX2 R59, R59 ;  /* 0x0000003b003b7308 */ /* 0x000ee20000000800 */
[----:B--2---:R-:W-:Y:S01]  /*3b50*/  FADD.FTZ R27, R66, R27 ;  /* 0x0000001b421b7221 */ /* 0x004fe20000010000 */
[----:B------:R-:W-:Y:S01]  /*3b60*/  FADD.FTZ R57, R23, R20 ;  /* 0x0000001417397221 */ /* 0x000fe20000010000 */
[----:B------:R-:W-:-:S02]  /*3b70*/  F2FP.BF16.F32.PACK_AB R20, R19, R6 ;  /* 0x000000061314723e */ /* 0x000fc400000010ff */
[----:B------:R-:W-:Y:S01]  /*3b80*/  F2FP.BF16.F32.PACK_AB R24, R23, R24 ;  /* 0x000000181718723e */ /* 0x000fe200000010ff */
[----:B------:R-:W-:Y:S01]  /*3b90*/  FADD.FTZ R46, R26, R57 ;  /* 0x000000391a2e7221 */ /* 0x000fe20000010000 */
[----:B------:R-:W-:Y:S01]  /*3ba0*/  F2FP.BF16.F32.PACK_AB R23, R66, R61 ;  /* 0x0000003d4217723e */ /* 0x000fe200000010ff */
[----:B------:R2:W4:Y:S01]  /*3bb0*/  MUFU.EX2 R25, R55 ;  /* 0x0000003700197308 */ /* 0x0005220000000800 */
[----:B-1----:R-:W-:Y:S01]  /*3bc0*/  FADD.FTZ R6, R60, R27 ;  /* 0x0000001b3c067221 */ /* 0x002fe20000010000 */
[----:B------:R-:W-:-:S06]  /*3bd0*/  PLOP3.LUT P1, PT, PT, PT, UP0, 0x80, 0x0 ;  /* 0x000000000000781c */ /* 0x000fcc0003f2f008 */
[----:B------:R-:W1:Y:S01]  /*3be0*/  MUFU.EX2 R63, R63 ;  /* 0x0000003f003f7308 */ /* 0x000e620000000800 */
[--C-:B--2---:R-:W-:Y:S01]  /*3bf0*/  FFMA.FTZ R55, R82, UR35, -R41.reuse ;  /* 0x0000002352377c23 */ /* 0x104fe20008010829 */
[----:B---3--:R-:W-:Y:S01]  /*3c00*/  FADD.FTZ R6, R59, R6 ;  /* 0x000000063b067221 */ /* 0x008fe20000010000 */
[----:B------:R-:W-:-:S05]  /*3c10*/  FFMA.FTZ R41, R79, UR35, -R41 ;  /* 0x000000234f297c23 */ /* 0x000fca0008010829 */
[----:B------:R-:W2:Y:S01]  /*3c20*/  MUFU.EX2 R80, R80 ;  /* 0x0000005000507308 */ /* 0x000ea20000000800 */
[C---:B----4-:R-:W-:Y:S01]  /*3c30*/  FADD.FTZ R19, R25.reuse, R46 ;  /* 0x0000002e19137221 */ /* 0x050fe20000010000 */
[----:B------:R-:W-:Y:S02]  /*3c40*/  F2FP.BF16.F32.PACK_AB R26, R25, R26 ;  /* 0x0000001a191a723e */ /* 0x000fe400000010ff */
[----:B------:R-:W-:Y:S01]  /*3c50*/  F2FP.BF16.F32.PACK_AB R25, R59, R60 ;  /* 0x0000003c3b19723e */ /* 0x000fe200000010ff */
[----:B0-----:R-:W-:-:S03]  /*3c60*/  FADD.FTZ R12, R28, R19 ;  /* 0x000000131c0c7221 */ /* 0x001fc60000010000 */
[----:B------:R-:W0:Y:S01]  /*3c70*/  MUFU.EX2 R29, R29 ;  /* 0x0000001d001d7308 */ /* 0x000e220000000800 */
[----:B-1----:R-:W-:-:S07]  /*3c80*/  FADD.FTZ R13, R63, R6 ;  /* 0x000000063f0d7221 */ /* 0x002fce0000010000 */
[----:B------:R-:W1:Y:S01]  /*3c90*/  MUFU.EX2 R55, R55 ;  /* 0x0000003700377308 */ /* 0x000e620000000800 */
[C---:B--2---:R-:W-:Y:S01]  /*3ca0*/  FADD.FTZ R6, R80.reuse, R13 ;  /* 0x0000000d50067221 */ /* 0x044fe20000010000 */
[----:B------:R-:W-:-:S06]  /*3cb0*/  F2FP.BF16.F32.PACK_AB R27, R80, R63 ;  /* 0x0000003f501b723e */ /* 0x000fcc00000010ff */
        /* <DEDUP_REMOVED lines=9> */
[----:B------:R0:W3:Y:S01]  /*3d50*/  MUFU.EX2 R17, R56 ;  /* 0x0000003800117308 */ /* 0x0000e20000000800 */
[C---:B-1----:R-:W-:Y:S01]  /*3d60*/  FADD.FTZ R2, R50.reuse, R15 ;  /* 0x0000000f32027221 */ /* 0x042fe20000010000 */
[----:B------:R-:W-:-:S06]  /*3d70*/  F2FP.BF16.F32.PACK_AB R14, R50, R51 ;  /* 0x00000033320e723e */ /* 0x000fcc00000010ff */
[----:B------:R-:W1:Y:S01]  /*3d80*/  MUFU.EX2 R48, R48 ;  /* 0x0000003000307308 */ /* 0x000e620000000800 */
[----:B--2---:R-:W-:Y:S01]  /*3d90*/  FADD.FTZ R15, R49, R2 ;  /* 0x00000002310f7221 */ /* 0x004fe20000010000 */
[----:B0-----:R-:W-:-:S04]  /*3da0*/  VIADD R56, R0, 0x21800 ;  /* 0x0002180000387836 */ /* 0x001fc80000000000 */
[----:B------:R-:W-:Y:S02]  /*3db0*/  IMAD.IADD R2, R56, 0x1, R53 ;  /* 0x0000000138027824 */ /* 0x000fe400078e0235 */
[----:B------:R-:W0:Y:S01]  /*3dc0*/  MUFU.EX2 R18, R18 ;  /* 0x0000001200127308 */ /* 0x000e220000000800 */
[----:B---3--:R-:W-:Y:S01]  /*3dd0*/  FADD.FTZ R13, R17, R6 ;  /* 0x00000006110d7221 */ /* 0x008fe20000010000 */
[----:B------:R-:W-:Y:S01]  /*3de0*/  IMAD R53, R5, 0x2, R0 ;  /* 0x0000000205357824 */ /* 0x000fe200078e0200 */
[----:B------:R2:W-:Y:S04]  /*3df0*/  STSM.16.M88.4 [R2], R20 ;  /* 0x0000001402007844 */ /* 0x0005e80000000200 */
[----:B------:R3:W-:Y:S01]  /*3e00*/  STSM.16.M88.4 [R53+0x21800], R24 ;  /* 0x0218001835007844 */ /* 0x0007e20000000200 */
[----:B------:R-:W4:Y:S01]  /*3e10*/  MUFU.EX2 R47, R47 ;  /* 0x0000002f002f7308 */ /* 0x000f220000000800 */
[----:B-1----:R-:W-:-:S07]  /*3e20*/  FADD.FTZ R12, R48, R15 ;  /* 0x0000000f300c7221 */ /* 0x002fce0000010000 */
[----:B------:R-:W1:Y:S01]  /*3e30*/  MUFU.EX2 R3, R3 ;  /* 0x0000000300037308 */ /* 0x000e620000000800 */
[----:B0-----:R-:W-:Y:S01]  /*3e40*/  FADD.FTZ R6, R18, R13 ;  /* 0x0000000d12067221 */ /* 0x001fe20000010000 */
[----:B--2---:R-:W-:-:S06]  /*3e50*/  F2FP.BF16.F32.PACK_AB R20, R48, R49 ;  /* 0x000000313014723e */ /* 0x004fcc00000010ff */
[----:B------:R-:W0:Y:S01]  /*3e60*/  MUFU.EX2 R54, R54 ;  /* 0x0000003600367308 */ /* 0x000e220000000800 */
[----:B----4-:R-:W-:Y:S01]  /*3e70*/  FADD.FTZ R13, R47, R12 ;  /* 0x0000000c2f0d7221 */ /* 0x010fe20000010000 */
[----:B------:R-:W-:-:S06]  /*3e80*/  F2FP.BF16.F32.PACK_AB R12, R29, R28 ;  /* 0x0000001c1d0c723e */ /* 0x000fcc00000010ff */
[----:B------:R-:W2:Y:S01]  /*3e90*/  MUFU.EX2 R11, R11 ;  /* 0x0000000b000b7308 */ /* 0x000ea20000000800 */
[----:B-1----:R-:W-:-:S07]  /*3ea0*/  FADD.FTZ R6, R3, R6 ;  /* 0x0000000603067221 */ /* 0x002fce0000010000 */
[----:B------:R-:W1:Y:S01]  /*3eb0*/  MUFU.EX2 R42, R42 ;  /* 0x0000002a002a7308 */ /* 0x000e620000000800 */
[C---:B0-----:R-:W-:Y:S01]  /*3ec0*/  FADD.FTZ R15, R54.reuse, R13 ;  /* 0x0000000d360f7221 */ /* 0x041fe20000010000 */
[----:B------:R-:W-:-:S06]  /*3ed0*/  F2FP.BF16.F32.PACK_AB R22, R54, R47 ;  /* 0x0000002f3616723e */ /* 0x000fcc00000010ff */
[----:B------:R-:W0:Y:S01]  /*3ee0*/  MUFU.EX2 R43, R43 ;  /* 0x0000002b002b7308 */ /* 0x000e220000000800 */
[----:B--2---:R-:W-:-:S07]  /*3ef0*/  FADD.FTZ R13, R11, R6 ;  /* 0x000000060b0d7221 */ /* 0x004fce0000010000 */
[----:B------:R-:W2:Y:S01]  /*3f00*/  MUFU.EX2 R44, R44 ;  /* 0x0000002c002c7308 */ /* 0x000ea20000000800 */
[----:B-1----:R-:W-:-:S07]  /*3f10*/  FADD.FTZ R6, R42, R15 ;  /* 0x0000000f2a067221 */ /* 0x002fce0000010000 */
[----:B------:R-:W3:Y:S01]  /*3f20*/  MUFU.EX2 R36, R36 ;  /* 0x0000002400247308 */ /* 0x000ee20000000800 */
[----:B0-----:R-:W-:-:S07]  /*3f30*/  FADD.FTZ R21, R43, R6 ;  /* 0x000000062b157221 */ /* 0x001fce0000010000 */
[----:B------:R-:W0:Y:S01]  /*3f40*/  MUFU.EX2 R30, R30 ;  /* 0x0000001e001e7308 */ /* 0x000e220000000800 */
[----:B--2---:R-:W-:Y:S01]  /*3f50*/  FADD.FTZ R15, R44, R13 ;  /* 0x0000000d2c0f7221 */ /* 0x004fe20000010000 */
[----:B------:R-:W-:-:S06]  /*3f60*/  F2FP.BF16.F32.PACK_AB R13, R58, R55 ;  /* 0x000000373a0d723e */ /* 0x000fcc00000010ff */
[----:B------:R-:W1:Y:S01]  /*3f70*/  MUFU.EX2 R45, R45 ;  /* 0x0000002d002d7308 */ /* 0x000e620000000800 */
[----:B---3--:R-:W-:Y:S01]  /*3f80*/  FADD.FTZ R24, R36, R21 ;  /* 0x0000001524187221 */ /* 0x008fe20000010000 */
[----:B------:R-:W-:-:S06]  /*3f90*/  F2FP.BF16.F32.PACK_AB R21, R3, R18 ;  /* 0x000000120315723e */ /* 0x000fcc00000010ff */
[----:B------:R-:W2:Y:S01]  /*3fa0*/  MUFU.EX2 R33, R33 ;  /* 0x0000002100217308 */ /* 0x000ea20000000800 */
[----:B0-----:R-:W-:Y:S01]  /*3fb0*/  FADD.FTZ R6, R30, R15 ;  /* 0x0000000f1e067221 */ /* 0x001fe20000010000 */
[----:B------:R-:W-:-:S06]  /*3fc0*/  F2FP.BF16.F32.PACK_AB R15, R17, R4 ;  /* 0x00000004110f723e */ /* 0x000fcc00000010ff */
[----:B------:R-:W0:Y:S01]  /*3fd0*/  MUFU.EX2 R67, R67 ;  /* 0x0000004300437308 */ /* 0x000e220000000800 */
[----:B-1----:R-:W-:Y:S01]  /*3fe0*/  FADD.FTZ R4, R45, R6 ;  /* 0x000000062d047221 */ /* 0x002fe20000010000 */
[C---:B------:R-:W-:Y:S01]  /*3ff0*/  LEA R6, R5.reuse, R56, 0x1 ;  /* 0x0000003805067211 */ /* 0x040fe200078e08ff */
[----:B------:R-:W-:Y:S01]  /*4000*/  IMAD R5, R5, 0x2, R2 ;  /* 0x0000000205057824 */ /* 0x000fe200078e0202 */
[----:B------:R-:W-:-:S04]  /*4010*/  F2FP.BF16.F32.PACK_AB R25, R45, R30 ;  /* 0x0000001e2d19723e */ /* 0x000fc800000010ff */
[----:B------:R-:W1:Y:S01]  /*4020*/  MUFU.EX2 R32, R32 ;  /* 0x0000002000207308 */ /* 0x000e620000000800 */
[----:B--2---:R-:W-:Y:S01]  /*4030*/  FADD.FTZ R23, R33, R24 ;  /* 0x0000001821177221 */ /* 0x004fe20000010000 */
[----:B------:R2:W-:Y:S01]  /*4040*/  STSM.16.M88.4 [R5], R12 ;  /* 0x0000000c05007844 */ /* 0x0005e20000000200 */
[----:B------:R-:W-:Y:S02]  /*4050*/  F2FP.BF16.F32.PACK_AB R24, R43, R42 ;  /* 0x0000002a2b18723e */ /* 0x000fe400000010ff */
[----:B------:R-:W-:-:S03]  /*4060*/  F2FP.BF16.F32.PACK_AB R26, R33, R36 ;  /* 0x00000024211a723e */ /* 0x000fc600000010ff */
[----:B------:R-:W3:Y:S01]  /*4070*/  MUFU.EX2 R46, R71 ;  /* 0x00000047002e7308 */ /* 0x000ee20000000800 */
[----:B0-----:R-:W-:-:S07]  /*4080*/  FADD.FTZ R17, R67, R4 ;  /* 0x0000000443117221 */ /* 0x001fce0000010000 */
[----:B------:R-:W2:Y:S01]  /*4090*/  MUFU.EX2 R31, R31 ;  /* 0x0000001f001f7308 */ /* 0x000ea20000000800 */
[----:B-1----:R-:W-:Y:S01]  /*40a0*/  FADD.FTZ R4, R32, R23 ;  /* 0x0000001720047221 */ /* 0x002fe20000010000 */
[----:B------:R-:W-:-:S05]  /*40b0*/  F2FP.BF16.F32.PACK_AB R23, R44, R11 ;  /* 0x0000000b2c17723e */ /* 0x000fca00000010ff */
[----:B------:R0:W-:Y:S01]  /*40c0*/  STSM.16.M88.4 [R0+0x27800], R20 ;  /* 0x0278001400007844 */ /* 0x0001e20000000200 */
[----:B------:R-:W1:Y:S01]  /*40d0*/  MUFU.EX2 R34, R34 ;  /* 0x0000002200227308 */ /* 0x000e620000000800 */
[C---:B---3--:R-:W-:Y:S01]  /*40e0*/  F2FP.BF16.F32.PACK_AB R27, R46.reuse, R67 ;  /* 0x000000432e1b723e */ /* 0x048fe200000010ff */
[----:B------:R-:W-:-:S04]  /*40f0*/  FADD.FTZ R17, R46, R17 ;  /* 0x000000112e117221 */ /* 0x000fc80000010000 */
[----:B------:R3:W-:Y:S02]  /*4100*/  STSM.16.M88.4 [R2+0x6000], R24 ;  /* 0x0060001802007844 */ /* 0x0007e40000000200 */
[----:B------:R-:W4:Y:S01]  /*4110*/  MUFU.EX2 R37, R37 ;  /* 0x0000002500257308 */ /* 0x000f220000000800 */
[C---:B--2---:R-:W-:Y:S01]  /*4120*/  F2FP.BF16.F32.PACK_AB R12, R31.reuse, R32 ;  /* 0x000000201f0c723e */ /* 0x044fe200000010ff */
[----:B------:R-:W-:-:S06]  /*4130*/  FADD.FTZ R11, R31, R4 ;  /* 0x000000041f0b7221 */ /* 0x000fcc0000010000 */
[----:B------:R-:W2:Y:S01]  /*4140*/  MUFU.EX2 R70, R70 ;  /* 0x0000004600467308 */ /* 0x000ea20000000800 */
[----:B-1----:R-:W-:-:S07]  /*4150*/  FADD.FTZ R18, R34, R11 ;  /* 0x0000000b22127221 */ /* 0x002fce0000010000 */
[----:B------:R-:W1:Y:S01]  /*4160*/  MUFU.EX2 R19, R74 ;  /* 0x0000004a00137308 */ /* 0x000e620000000800 */
[----:B----4-:R-:W-:-:S07]  /*4170*/  F2FP.BF16.F32.PACK_AB R14, R37, R34 ;  /* 0x00000022250e723e */ /* 0x010fce00000010ff */
[----:B------:R-:W4:Y:S01]  /*4180*/  MUFU.EX2 R73, R73 ;  /* 0x0000004900497308 */ /* 0x000f220000000800 */
[----:B--2---:R-:W-:Y:S01]  /*4190*/  FADD.FTZ R4, R70, R17 ;  /* 0x0000001146047221 */ /* 0x004fe20000010000 */
[----:B------:R-:W-:-:S06]  /*41a0*/  FADD.FTZ R17, R37, R18 ;  /* 0x0000001225117221 */ /* 0x000fcc0000010000 */
[----:B------:R-:W2:Y:S01]  /*41b0*/  MUFU.EX2 R28, R75 ;  /* 0x0000004b001c7308 */ /* 0x000ea20000000800 */
[C---:B-1----:R-:W-:Y:S01]  /*41c0*/  F2FP.BF16.F32.PACK_AB R13, R19.reuse, R70 ;  /* 0x00000046130d723e */ /* 0x042fe200000010ff */
[----:B------:R-:W-:-:S06]  /*41d0*/  FADD.FTZ R4, R19, R4 ;  /* 0x0000000413047221 */ /* 0x000fcc0000010000 */
[----:B------:R-:W1:Y:S01]  /*41e0*/  MUFU.EX2 R38, R38 ;  /* 0x0000002600267308 */ /* 0x000e620000000800 */
[----:B----4-:R-:W-:-:S07]  /*41f0*/  FADD.FTZ R11, R73, R4 ;  /* 0x00000004490b7221 */ /* 0x010fce0000010000 */
[----:B------:R-:W0:Y:S01]  /*4200*/  MUFU.EX2 R39, R39 ;  /* 0x0000002700277308 */ /* 0x000e220000000800 */
[C---:B--2---:R-:W-:Y:S01]  /*4210*/  F2FP.BF16.F32.PACK_AB R15, R28.reuse, R73 ;  /* 0x000000491c0f723e */ /* 0x044fe200000010ff */
[----:B------:R-:W-:-:S04]  /*4220*/  FADD.FTZ R11, R28, R11 ;  /* 0x0000000b1c0b7221 */ /* 0x000fc80000010000 */
[----:B------:R3:W-:Y:S02]  /*4230*/  STSM.16.M88.4 [R53+0x27800], R12 ;  /* 0x0278000c35007844 */ /* 0x0007e40000000200 */
[----:B------:R-:W-:Y:S01]  /*4240*/  MUFU.EX2 R35, R35 ;  /* 0x0000002300237308 */ /* 0x000fe20000000800 */
[----:B-1----:R-:W-:-:S07]  /*4250*/  FADD.FTZ R4, R38, R17 ;  /* 0x0000001126047221 */ /* 0x002fce0000010000 */
[----:B------:R-:W1:Y:S01]  /*4260*/  MUFU.EX2 R40, R40 ;  /* 0x0000002800287308 */ /* 0x000e620000000800 */
[C---:B0-----:R-:W-:Y:S01]  /*4270*/  F2FP.BF16.F32.PACK_AB R20, R39.reuse, R38 ;  /* 0x000000262714723e */ /* 0x041fe200000010ff */
[----:B------:R-:W-:-:S06]  /*4280*/  FADD.FTZ R18, R39, R4 ;  /* 0x0000000427127221 */ /* 0x000fcc0000010000 */
[----:B------:R-:W0:Y:S08]  /*4290*/  MUFU.EX2 R76, R76 ;  /* 0x0000004c004c7308 */ /* 0x000e300000000800 */
[----:B------:R-:W2:Y:S01]  /*42a0*/  MUFU.EX2 R3, R52 ;  /* 0x0000003400037308 */ /* 0x000ea20000000800 */
[----:B-1----:R-:W-:Y:S01]  /*42b0*/  F2FP.BF16.F32.PACK_AB R22, R40, R35 ;  /* 0x000000232816723e */ /* 0x002fe200000010ff */
[----:B------:R-:W-:-:S06]  /*42c0*/  FADD.FTZ R35, R35, R18 ;  /* 0x0000001223237221 */ /* 0x000fcc0000010000 */
[----:B------:R-:W-:Y:S01]  /*42d0*/  MUFU.EX2 R78, R78 ;  /* 0x0000004e004e7308 */ /* 0x000fe20000000800 */
[----:B0-----:R-:W-:-:S07]  /*42e0*/  FADD.FTZ R4, R76, R11 ;  /* 0x0000000b4c047221 */ /* 0x001fce0000010000 */
[----:B------:R-:W0:Y:S01]  /*42f0*/  MUFU.EX2 R41, R41 ;  /* 0x0000002900297308 */ /* 0x000e220000000800 */
[C---:B--2---:R-:W-:Y:S01]  /*4300*/  F2FP.BF16.F32.PACK_AB R21, R3.reuse, R76 ;  /* 0x0000004c0315723e */ /* 0x044fe200000010ff */
[----:B------:R-:W-:Y:S01]  /*4310*/  FADD.FTZ R11, R3, R4 ;  /* 0x00000004030b7221 */ /* 0x000fe20000010000 */
[----:B------:R-:W-:Y:S01]  /*4320*/  FADD.FTZ R4, R40, R35 ;  /* 0x0000002328047221 */ /* 0x000fe20000010000 */
[----:B0-----:R-:W-:Y:S02]  /*4330*/  F2FP.BF16.F32.PACK_AB R23, R41, R78 ;  /* 0x0000004e2917723e */ /* 0x001fe400000010ff */
[----:B------:R-:W-:-:S03]  /*4340*/  FADD.FTZ R78, R78, R11 ;  /* 0x0000000b4e4e7221 */ /* 0x000fc60000010000 */
[----:B------:R3:W-:Y:S01]  /*4350*/  STSM.16.M88.4 [R5+0x6000], R20 ;  /* 0x0060001405007844 */ /* 0x0007e20000000200 */
[----:B------:R-:W-:Y:S01]  /*4360*/  FADD.FTZ R3, R41, R78 ;  /* 0x0000004e29037221 */ /* 0x000fe20000010000 */
[----:B------:R0:W-:Y:S06]  /*4370*/  MEMBAR.ALL.CTA ;  /* 0x0000000000007992 */ /* 0x0001ec0000008000 */
[----:B0-----:R-:W0:Y:S02]  /*4380*/  FENCE.VIEW.ASYNC.S ;  /* 0x00000000000073c6 */ /* 0x001e240000000000 */
[----:B0-----:R-:W-:Y:S01]  /*4390*/  NOP ;  /* 0x0000000000007918 */ /* 0x001fe20000000000 */
[----:B------:R-:W-:Y:S05]  /*43a0*/  @!P1 BRA `(.L_x_1918) ;  /* 0x0000003000d09947 */ /* 0x000fea0003800000 */
[----:B---3--:R-:W-:Y:S01]  /*43b0*/  IMAD.MOV.U32 R12, RZ, RZ, R77 ;  /* 0x000000ffff0c7224 */ /* 0x008fe200078e004d */
[----:B------:R-:W-:Y:S01]  /*43c0*/  UMOV UR42, URZ ;  /* 0x0000003f002a7c82 */ /* 0x000fe20008000000 */
[----:B------:R-:W-:Y:S01]  /*43d0*/  IMAD.MOV.U32 R11, RZ, RZ, R72 ;  /* 0x000000ffff0b7224 */ /* 0x000fe200078e0048 */
[----:B------:R-:W-:Y:S01]  /*43e0*/  UMOV UR5, URZ ;  /* 0x0000003f00057c82 */ /* 0x000fe20008000000 */
[----:B------:R-:W-:Y:S01]  /*43f0*/  IMAD.MOV.U32 R135, RZ, RZ, RZ ;  /* 0x000000ffff877224 */ /* 0x000fe200078e00ff */
[----:B------:R-:W-:Y:S01]  /*4400*/  ULDC UR34, c[0x0][0x288] ;  /* 0x0000a20000227ab9 */ /* 0x000fe20000000800 */
[----:B------:R-:W-:Y:S01]  /*4410*/  ULDC UR33, c[0x0][0x2f0] ;  /* 0x0000bc0000217ab9 */ /* 0x000fe20000000800 */
[----:B------:R-:W-:Y:S01]  /*4420*/  ULDC UR7, c[0x0][0x9d8] ;  /* 0x0002760000077ab9 */ /* 0x000fe20000000800 */
[----:B------:R-:W-:-:S05]  /*4430*/  ULDC UR35, c[0x0][0x988] ;  /* 0x0002620000237ab9 */ /* 0x000fca0000000800 */
.L_x_1929:
        /* <DEDUP_REMOVED lines=8> */
.L_x_1920:
[----:B------:R-:W-:Y:S01]  /*44c0*/  UIADD3 UR4, UR5, 0x1, URZ ;  /* 0x0000000105047890 */ /* 0x000fe2000fffe03f */
[----:B------:R-:W-:-:S03]  /*44d0*/  MOV R13, UR6 ;  /* 0x00000006000d7c02 */ /* 0x000fc60008000f00 */
[----:B------:R-:W-:Y:S01]  /*44e0*/  UISETP.NE.AND UP0, UPT, UR4, 0x2, UPT ;  /* 0x000000020400788c */ /* 0x000fe2000bf05270 */
[----:B------:R-:W-:-:S03]  /*44f0*/  SHF.L.U32 R13, R13, 0x1f, RZ ;  /* 0x0000001f0d0d7819 */ /* 0x000fc600000006ff */
[----:B------:R-:W-:-:S04]  /*4500*/  USEL UR4, UR4, URZ, UP0 ;  /* 0x0000003f04047287 */ /* 0x000fc80008000000 */
[----:B------:R-:W-:-:S09]  /*4510*/  ULEA UR4, UR4, UR38, 0x3 ;  /* 0x0000002604047291 */ /* 0x000fd2000f8e183f */
[----:B------:R0:W1:Y:S01]  /*4520*/  SYNCS.PHASECHK.TRANS64.TRYWAIT P1, [UR4+0x2d830], R13 ;  /* 0x02d8300dff0075a7 */ /* 0x0000620008020144 */
[----:B------:R-:W-:Y:S05]  /*4530*/  @!P0 BRA `(.L_x_1921) ;  /* 0x0000000000048947 */ /* 0x000fea0003800000 */
[----:B------:R-:W-:Y:S01]  /*4540*/  BPT.TRAP 0x1 ;  /* 0x000000040000795c */ /* 0x000fe20000300000 */
.L_x_1921:
[----:B-1----:R-:W-:Y:S05]  /*4550*/  @P1 BRA `(.L_x_1919) ;  /* 0x0000000000081947 */ /* 0x002fea0003800000 */
[----:B------:R-:W1:Y:S02]  /*4560*/  SYNCS.PHASECHK.TRANS64.TRYWAIT P1, [UR4+0x2d830], R13 ;  /* 0x02d8300dff0075a7 */ /* 0x000e640008020144 */
[----:B-1----:R-:W-:Y:S05]  /*4570*/  @!P1 BRA `(.L_x_1922) ;  /* 0x000000b400dc9947 */ /* 0x002fea0003800000 */
.L_x_1919:
        /* <DEDUP_REMOVED lines=42> */
.L_x_1924:
[----:B------:R-:W-:Y:S01]  /*4820*/  ULEA UR10, UR5, UR38, 0x3 ;  /* 0x00000026050a7291 */ /* 0x000fe2000f8e183f */
[----:B------:R-:W-:-:S05]  /*4830*/  IMAD.U32 R13, RZ, RZ, UR42 ;  /* 0x0000002aff0d7e24 */ /* 0x000fca000f8e00ff */
[----:B------:R-:W-:-:S04]  /*4840*/  SHF.L.U32 R13, R13, 0x1f, RZ ;  /* 0x0000001f0d0d7819 */ /* 0x000fc800000006ff */
[----:B------:R0:W1:Y:S01]  /*4850*/  SYNCS.PHASECHK.TRANS64.TRYWAIT P1, [UR10+0x2d850], R13 ;  /* 0x02d8500dff0075a7 */ /* 0x000062000802014a */
[----:B------:R-:W-:Y:S05]  /*4860*/  @!P0 BRA `(.L_x_1925) ;  /* 0x0000000000048947 */ /* 0x000fea0003800000 */
[----:B------:R-:W-:Y:S01]  /*4870*/  BPT.TRAP 0x1 ;  /* 0x000000040000795c */ /* 0x000fe20000300000 */
.L_x_1925:
[----:B-1----:R-:W-:Y:S05]  /*4880*/  @P1 BRA `(.L_x_1923) ;  /* 0x0000000000081947 */ /* 0x002fea0003800000 */
[----:B------:R-:W1:Y:S02]  /*4890*/  SYNCS.PHASECHK.TRANS64.TRYWAIT P1, [UR10+0x2d850], R13 ;  /* 0x02d8500dff0075a7 */ /* 0x000e64000802014a */
[----:B-1----:R-:W-:Y:S05]  /*48a0*/  @!P1 BRA `(.L_x_1926) ;  /* 0x000000b400289947 */ /* 0x002fea0003800000 */
.L_x_1923:
        /* <DEDUP_REMOVED lines=71> */
.L_x_1927:
[----:B------:R-:W-:Y:S01]  /*4d20*/  UISETP.NE.AND UP0, UPT, UR41, URZ, UPT ;  /* 0x0000003f2900728c */ /* 0x000fe2000bf05270 */
[----:B------:R-:W-:Y:S01]  /*4d30*/  FMUL.FTZ R143, R29, UR7 ;  /* 0x000000071d8f7c20 */ /* 0x000fe20008410000 */
[----:B------:R-:W-:Y:S02]  /*4d40*/  IMAD.MOV.U32 R137, RZ, RZ, R7 ;  /* 0x000000ffff897224 */ /* 0x000fe400078e0007 */
[----:B------:R-:W-:Y:S01]  /*4d50*/  FMUL.FTZ R144, R33, UR7 ;  /* 0x0000000721907c20 */ /* 0x000fe20008410000 */
[----:B------:R-:W-:Y:S01]  /*4d60*/  FMUL.FTZ R140, R25, UR7 ;  /* 0x00000007198c7c20 */ /* 0x000fe20008410000 */
[----:B------:R-:W-:Y:S01]  /*4d70*/  FMUL.FTZ R141, R24, UR7 ;  /* 0x00000007188d7c20 */ /* 0x000fe20008410000 */
[----:B------:R-:W-:Y:S01]  /*4d80*/  PLOP3.LUT P1, PT, PT, PT, UP0, 0x80, 0x0 ;  /* 0x000000000000781c */ /* 0x000fe20003f2f008 */
[----:B------:R-:W-:Y:S01]  /*4d90*/  FMUL.FTZ R25, R47, UR7 ;  /* 0x000000072f197c20 */ /* 0x000fe20008410000 */
[----:B------:R-:W-:Y:S01]  /*4da0*/  PLOP3.LUT P2, PT, PT, PT, UP0, 0x80, 0x0 ;  /* 0x000000000000781c */ /* 0x000fe20003f4f008 */
[----:B------:R-:W-:Y:S01]  /*4db0*/  FMUL.FTZ R17, R31, UR7 ;  /* 0x000000071f117c20 */ /* 0x000fe20008410000 */
[----:B------:R-:W-:Y:S01]  /*4dc0*/  MOV R47, 0xfffffffe ;  /* 0xfffffffe002f7802 */ /* 0x000fe20000000f00 */
[----:B------:R-:W-:Y:S01]  /*4dd0*/  @UP0 ULDC UR10, c[0x0][0x44c] ;  /* 0x00011300000a0ab9 */ /* 0x000fe20000000800 */
[----:B------:R-:W1:Y:S01]  /*4de0*/  MUFU.TANH R141, R141 ;  /* 0x0000008d008d7308 */ /* 0x000e620000002400 */
[----:B------:R-:W-:-:S02]  /*4df0*/  IMAD.U32 R31, RZ, RZ, UR33 ;  /* 0x00000021ff1f7e24 */ /* 0x000fc4000f8e00ff */
[----:B------:R-:W-:Y:S01]  /*4e00*/  FMUL.FTZ R139, R28, UR7 ;  /* 0x000000071c8b7c20 */ /* 0x000fe20008410000 */
[----:B------:R-:W-:Y:S01]  /*4e10*/  FMUL.FTZ R145, R32, UR7 ;  /* 0x0000000720917c20 */ /* 0x000fe20008410000 */
[----:B------:R-:W-:Y:S01]  /*4e20*/  FMUL.FTZ R19, R35, UR7 ;  /* 0x0000000723137c20 */ /* 0x000fe20008410000 */
[----:B------:R-:W-:Y:S01]  /*4e30*/  FMUL.FTZ R35, R36, UR7 ;  /* 0x0000000724237c20 */ /* 0x000fe20008410000 */
[----:B------:R-:W-:Y:S01]  /*4e40*/  FMUL.FTZ R36, R37, UR7 ;  /* 0x0000000725247c20 */ /* 0x000fe20008410000 */
[----:B------:R-:W-:Y:S01]  /*4e50*/  @P1 IMAD.HI.U32 R29, R7, UR10, RZ ;  /* 0x0000000a071d1c27 */ /* 0x000fe2000f8e00ff */
[----:B------:R-:W-:Y:S01]  /*4e60*/  @UP0 ULDC UR10, c[0x0][0x450] ;  /* 0x00011400000a0ab9 */ /* 0x000fe20000000800 */
[----:B------:R-:W2:Y:S02]  /*4e70*/  MUFU.TANH R140, R140 ;  /* 0x0000008c008c7308 */ /* 0x000ea40000002400 */
[----:B------:R-:W-:Y:S01]  /*4e80*/  FMUL.FTZ R18, R34, UR7 ;  /* 0x0000000722127c20 */ /* 0x000fe20008410000 */
[----:B------:R-:W-:Y:S01]  /*4e90*/  FMUL.FTZ R37, R40, UR7 ;  /* 0x0000000728257c20 */ /* 0x000fe20008410000 */
[----:B------:R-:W-:Y:S01]  /*4ea0*/  @P2 SHF.R.U32.HI R137, RZ, UR10, R29 ;  /* 0x0000000aff892c19 */ /* 0x000fe2000801161d */
[----:B------:R-:W-:Y:S01]  /*4eb0*/  UMOV UR10, 0xffffff80 ;  /* 0xffffff80000a7882 */ /* 0x000fe20000000000 */
[----:B------:R-:W-:Y:S01]  /*4ec0*/  FMUL.FTZ R14, R27, UR7 ;  /* 0x000000071b0e7c20 */ /* 0x000fe20008410000 */
[----:B------:R-:W-:Y:S01]  /*4ed0*/  UIMAD UR10, UR39, UR10, 0x1 ;  /* 0x00000001270a74a4 */ /* 0x000fe2000f8e020a */
[----:B------:R-:W-:Y:S01]  /*4ee0*/  FMUL.FTZ R27, R51, UR7 ;  /* 0x00000007331b7c20 */ /* 0x000fe20008410000 */
[----:B------:R-:W3:Y:S01]  /*4ef0*/  SHFL.IDX PT, R33, R137, RZ, 0x1c1f ;  /* 0x001c1fff89217589 */ /* 0x000ee200000e0000 */
[----:B------:R-:W4:Y:S01]  /*4f00*/  MUFU.TANH R139, R139 ;  /* 0x0000008b008b7308 */ /* 0x000f220000002400 */
[----:B------:R-:W-:Y:S01]  /*4f10*/  FMUL.FTZ R20, R38, UR7 ;  /* 0x0000000726147c20 */ /* 0x000fe20008410000 */
[----:B------:R-:W-:Y:S01]  /*4f20*/  FMUL.FTZ R38, R41, UR7 ;  /* 0x0000000729267c20 */ /* 0x000fe20008410000 */
[----:B------:R-:W-:-:S02]  /*4f30*/  IMAD R136, R10, R47, UR10 ;  /* 0x0000000a0a887e24 */ /* 0x000fc4000f8e022f */
[----:B0-----:R-:W-:Y:S01]  /*4f40*/  FMUL.FTZ R13, R26, UR7 ;  /* 0x000000071a0d7c20 */ /* 0x001fe20008410000 */
[----:B------:R-:W-:Y:S01]  /*4f50*/  FMUL.FTZ R26, R50, UR7 ;  /* 0x00000007321a7c20 */ /* 0x000fe20008410000 */
[----:B------:R-:W-:Y:S01]  /*4f60*/  FMUL.FTZ R21, R39, UR7 ;  /* 0x0000000727157c20 */ /* 0x000fe20008410000 */
[----:B------:R-:W-:Y:S01]  /*4f70*/  IMAD R136, R31, UR40, R136 ;  /* 0x000000281f887c24 */ /* 0x000fe2000f8e0288 */
        /* <DEDUP_REMOVED lines=14> */
[----:B------:R-:W-:Y:S01]  /*5060*/  FMUL.FTZ R48, R60, UR7 ;  /* 0x000000073c307c20 */ /* 0x000fe20008410000 */
[----:B---3--:R-:W-:Y:S01]  /*5070*/  IADD3 R146, R33, -UR34, R136 ;  /* 0x8000002221927c10 */ /* 0x008fe2000fffe088 */
[----:B------:R-:W3:Y:S01]  /*5080*/  MUFU.TANH R144, R144 ;  /* 0x0000009000907308 */ /* 0x000ee20000002400 */
[----:B------:R-:W-:Y:S01]  /*5090*/  FMUL.FTZ R29, R55, UR7 ;  /* 0x00000007371d7c20 */ /* 0x000fe20008410000 */
[----:B------:R-:W-:Y:S01]  /*50a0*/  FMUL.FTZ R47, R61, UR7 ;  /* 0x000000073d2f7c20 */ /* 0x000fe20008410000 */
[----:B------:R-:W-:Y:S01]  /*50b0*/  ISETP.GT.AND P1, PT, R146, RZ, PT ;  /* 0x000000ff9200720c */ /* 0x000fe20003f24270 */
[----:B------:R-:W-:Y:S01]  /*50c0*/  FMUL.FTZ R49, R64, UR7 ;  /* 0x0000000740317c20 */ /* 0x000fe20008410000 */
[----:B------:R-:W-:Y:S01]  /*50d0*/  ISETP.GT.AND P2, PT, R146, 0x1, PT ;  /* 0x000000019200780c */ /* 0x000fe20003f44270 */
[----:B------:R-:W-:Y:S01]  /*50e0*/  FMUL.FTZ R15, R30, UR7 ;  /* 0x000000071e0f7c20 */ /* 0x000fe20008410000 */
[----:B-1----:R-:W-:Y:S01]  /*50f0*/  FSEL R141, R141, -INF , P1 ;  /* 0xff8000008d8d7808 */ /* 0x002fe20000800000 */
[----:B------:R-:W1:Y:S01]  /*5100*/  MUFU.TANH R35, R35 ;  /* 0x0000002300237308 */ /* 0x000e620000002400 */
[----:B------:R-:W-:Y:S01]  /*5110*/  ISETP.GT.AND P1, PT, R146, 0x8, PT ;  /* 0x000000089200780c */ /* 0x000fe20003f24270 */
[----:B------:R-:W-:Y:S01]  /*5120*/  FMUL.FTZ R30, R58, UR7 ;  /* 0x000000073a1e7c20 */ /* 0x000fe20008410000 */
[----:B--2---:R-:W-:Y:S01]  /*5130*/  FSEL R140, R140, -INF , P2 ;  /* 0xff8000008c8c7808 */ /* 0x004fe20001000000 */
[----:B------:R-:W-:Y:S01]  /*5140*/  FMUL.FTZ R80, R80, UR7 ;  /* 0x0000000750507c20 */ /* 0x000fe20008410000 */
[----:B------:R-:W-:Y:S01]  /*5150*/  FMNMX.FTZ R33, R141, R11, !PT ;  /* 0x0000000b8d217209 */ /* 0x000fe20007810000 */
[----:B------:R-:W-:Y:S01]  /*5160*/  FMUL.FTZ R81, R81, UR7 ;  /* 0x0000000751517c20 */ /* 0x000fe20008410000 */
[----:B------:R-:W-:Y:S01]  /*5170*/  ISETP.GT.AND P2, PT, R146, 0x9, PT ;  /* 0x000000099200780c */ /* 0x000fe20003f44270 */
[----:B------:R-:W2:Y:S01]  /*5180*/  MUFU.TANH R36, R36 ;  /* 0x0000002400247308 */ /* 0x000ea20000002400 */
[----:B----4-:R-:W-:Y:S01]  /*5190*/  FSEL R139, R139, -INF , P1 ;  /* 0xff8000008b8b7808 */ /* 0x010fe20000800000 */
[----:B------:R-:W-:Y:S01]  /*51a0*/  FMUL.FTZ R84, R84, UR7 ;  /* 0x0000000754547c20 */ /* 0x000fe20008410000 */
[----:B------:R-:W-:Y:S01]  /*51b0*/  FMNMX.FTZ R34, R140, R33, !PT ;  /* 0x000000218c227209 */ /* 0x000fe20007810000 */
[----:B------:R-:W-:Y:S01]  /*51c0*/  FMUL.FTZ R85, R85, UR7 ;  /* 0x0000000755557c20 */ /* 0x000fe20008410000 */
[C---:B------:R-:W-:Y:S01]  /*51d0*/  ISETP.GT.AND P1, PT, R146.reuse, 0x10, PT ;  /* 0x000000109200780c */ /* 0x040fe20003f24270 */
[----:B------:R-:W-:Y:S01]  /*51e0*/  FMUL.FTZ R31, R59, UR7 ;  /* 0x000000073b1f7c20 */ /* 0x000fe20008410000 */
[----:B0-----:R-:W-:Y:S01]  /*51f0*/  FSEL R32, R143, -INF , P2 ;  /* 0xff8000008f207808 */ /* 0x001fe20001000000 */
[----:B------:R-:W0:Y:S01]  /*5200*/  MUFU.TANH R37, R37 ;  /* 0x0000002500257308 */ /* 0x000e220000002400 */
[----:B------:R-:W-:Y:S01]  /*5210*/  FMNMX.FTZ R51, R139, R34, !PT ;  /* 0x000000228b337209 */ /* 0x000fe20007810000 */
[----:B------:R-:W4:Y:S01]  /*5220*/  S2UR UR11, SR_CgaCtaId ;  /* 0x00000000000b79c3 */ /* 0x000f220000008800 */
[----:B------:R-:W-:Y:S01]  /*5230*/  ISETP.GT.AND P2, PT, R146, 0x11, PT ;  /* 0x000000119200780c */ /* 0x000fe20003f44270 */
[----:B------:R-:W-:Y:S01]  /*5240*/  ULEA UR10, UR4, UR38, 0x3 ;  /* 0x00000026040a7291 */ /* 0x000fe2000f8e183f */
[----:B-----5:R-:W-:-:S02]  /*5250*/  FSEL R33, R145, -INF , P1 ;  /* 0xff80000091217808 */ /* 0x020fc40000800000 */
[----:B------:R-:W-:Y:S01]  /*5260*/  FMNMX.FTZ R50, R32, R51, !PT ;  /* 0x0000003320327209 */ /* 0x000fe20007810000 */
[----:B------:R-:W5:Y:S01]  /*5270*/  MUFU.TANH R38, R38 ;  /* 0x0000002600267308 */ /* 0x000f620000002400 */
[----:B------:R-:W-:Y:S01]  /*5280*/  ISETP.GT.AND P1, PT, R146, 0x18, PT ;  /* 0x000000189200780c */ /* 0x000fe20003f24270 */
[----:B------:R-:W-:Y:S01]  /*5290*/  UIADD3 UR10, UR10, 0x2d840, URZ ;  /* 0x0002d8400a0a7890 */ /* 0x000fe2000fffe03f */
[----:B---3--:R-:W-:Y:S02]  /*52a0*/  FSEL R34, R144, -INF , P2 ;  /* 0xff80000090227808 */ /* 0x008fe40001000000 */
[----:B------:R-:W-:Y:S01]  /*52b0*/  FMNMX.FTZ R51, R33, R50, !PT ;  /* 0x0000003221337209 */ /* 0x000fe20007810000 */
[----:B------:R-:W-:Y:S01]  /*52c0*/  FMUL.FTZ R50, R65, UR7 ;  /* 0x0000000741327c20 */ /* 0x000fe20008410000 */
[----:B------:R-:W-:Y:S01]  /*52d0*/  ISETP.GT.AND P2, PT, R146, 0x19, PT ;  /* 0x000000199200780c */ /* 0x000fe20003f44270 */
[----:B------:R-:W3:Y:S01]  /*52e0*/  MUFU.TANH R39, R39 ;  /* 0x0000002700277308 */ /* 0x000ee20000002400 */
[----:B-1----:R-:W-:Y:S01]  /*52f0*/  FSEL R35, R35, -INF , P1 ;  /* 0xff80000023237808 */ /* 0x002fe20000800000 */
[----:B------:R-:W-:Y:S01]  /*5300*/  FMUL.FTZ R65, R70, UR7 ;  /* 0x0000000746417c20 */ /* 0x000fe20008410000 */
[----:B------:R-:W-:Y:S01]  /*5310*/  FMNMX.FTZ R52, R34, R51, !PT ;  /* 0x0000003322347209 */ /* 0x000fe20007810000 */
[----:B------:R-:W-:Y:S01]  /*5320*/  FMUL.FTZ R51, R68, UR7 ;  /* 0x0000000744337c20 */ /* 0x000fe20008410000 */
[----:B------:R-:W-:Y:S01]  /*5330*/  ISETP.GT.AND P1, PT, R146, 0x20, PT ;  /* 0x000000209200780c */ /* 0x000fe20003f24270 */
[----:B------:R-:W-:Y:S01]  /*5340*/  FMUL.FTZ R70, R79, UR7 ;  /* 0x000000074f467c20 */ /* 0x000fe20008410000 */
[----:B--2---:R-:W-:Y:S01]  /*5350*/  FSEL R36, R36, -INF , P2 ;  /* 0xff80000024247808 */ /* 0x004fe20001000000 */
[----:B------:R-:W1:Y:S01]  /*5360*/  MUFU.TANH R40, R40 ;  /* 0x0000002800287308 */ /* 0x000e620000002400 */
[----:B------:R-:W-:Y:S01]  /*5370*/  FMNMX.FTZ R53, R35, R52, !PT ;  /* 0x0000003423357209 */ /* 0x000fe20007810000 */
[----:B------:R-:W2:Y:S01]  /*5380*/  SHFL.IDX PT, R79, R137, 0x1, 0x1c1f ;  /* 0x003c1f00894f7f89 */ /* 0x000ea200000e0000 */
[----:B------:R-:W-:Y:S01]  /*5390*/  ISETP.GT.AND P2, PT, R146, 0x21, PT ;  /* 0x000000219200780c */ /* 0x000fe20003f44270 */
[----:B----4-:R-:W-:Y:S01]  /*53a0*/  UPRMT UR10, UR11, 0x654, UR10 ;  /* 0x000006540b0a7896 */ /* 0x010fe2000800000a */
[----:B0-----:R-:W-:-:S02]  /*53b0*/  FSEL R37, R37, -INF , P1 ;  /* 0xff80000025257808 */ /* 0x001fc40000800000 */
[----:B------:R-:W-:Y:S01]  /*53c0*/  FMNMX.FTZ R52, R36, R53, !PT ;  /* 0x0000003524347209 */ /* 0x000fe20007810000 */
[----:B------:R-:W0:Y:S01]  /*53d0*/  MUFU.TANH R41, R41 ;  /* 0x0000002900297308 */ /* 0x000e220000002400 */
[----:B------:R-:W-:Y:S02]  /*53e0*/  ISETP.GT.AND P1, PT, R146, 0x28, PT ;  /* 0x000000289200780c */ /* 0x000fe40003f24270 */
[----:B-----5:R-:W-:Y:S02]  /*53f0*/  FSEL R38, R38, -INF , P2 ;  /* 0xff80000026267808 */ /* 0x020fe40001000000 */
[----:B------:R-:W-:Y:S01]  /*5400*/  FMNMX.FTZ R53, R37, R52, !PT ;  /* 0x0000003425357209 */ /* 0x000fe20007810000 */
[----:B------:R-:W-:Y:S01]  /*5410*/  FMUL.FTZ R52, R69, UR7 ;  /* 0x0000000745347c20 */ /* 0x000fe20008410000 */
[----:B------:R-:W-:Y:S01]  /*5420*/  ISETP.GT.AND P2, PT, R146, 0x29, PT ;  /* 0x000000299200780c */ /* 0x000fe20003f44270 */
[----:B------:R-:W4:Y:S01]  /*5430*/  MUFU.TANH R42, R42 ;  /* 0x0000002a002a7308 */ /* 0x000f220000002400 */
[----:B---3--:R-:W-:Y:S01]  /*5440*/  FSEL R39, R39, -INF , P1 ;  /* 0xff80000027277808 */ /* 0x008fe20000800000 */
[----:B------:R-:W-:Y:S01]  /*5450*/  SYNCS.ARRIVE.TRANS64.RED.A1T0 RZ, [UR10], RZ ;  /* 0x000000ffffff79a7 */ /* 0x000fe2000810040a */
[----:B------:R-:W-:-:S02]  /*5460*/  FMNMX.FTZ R54, R38, R53, !PT ;  /* 0x0000003526367209 */ /* 0x000fc40007810000 */
[----:B------:R-:W-:Y:S02]  /*5470*/  ISETP.GT.AND P1, PT, R146, 0x30, PT ;  /* 0x000000309200780c */ /* 0x000fe40003f24270 */
[----:B-1----:R-:W-:Y:S01]  /*5480*/  FSEL R40, R40, -INF , P2 ;  /* 0xff80000028287808 */ /* 0x002fe20001000000 */
[----:B------:R-:W1:Y:S01]  /*5490*/  MUFU.TANH R43, R43 ;  /* 0x0000002b002b7308 */ /* 0x000e620000002400 */
[----:B------:R-:W-:Y:S01]  /*54a0*/  FMNMX.FTZ R53, R39, R54, !PT ;  /* 0x0000003627357209 */ /* 0x000fe20007810000 */
[----:B------:R-:W-:Y:S01]  /*54b0*/  FMUL.FTZ R54, R72, UR7 ;  /* 0x0000000748367c20 */ /* 0x000fe20008410000 */
[----:B------:R-:W-:Y:S02]  /*54c0*/  ISETP.GT.AND P2, PT, R146, 0x31, PT ;  /* 0x000000319200780c */ /* 0x000fe40003f44270 */
[----:B0-----:R-:W-:Y:S02]  /*54d0*/  FSEL R41, R41, -INF , P1 ;  /* 0xff80000029297808 */ /* 0x001fe40000800000 */
[----:B------:R-:W-:Y:S01]  /*54e0*/  FMNMX.FTZ R56, R40, R53, !PT ;  /* 0x0000003528387209 */ /* 0x000fe20007810000 */
[----:B------:R-:W0:Y:S01]  /*54f0*/  MUFU.TANH R44, R44 ;  /* 0x0000002c002c7308 */ /* 0x000e220000002400 */
[----:B------:R-:W-:Y:S01]  /*5500*/  ISETP.GT.AND P1, PT, R146, 0x38, PT ;  /* 0x000000389200780c */ /* 0x000fe20003f24270 */
[----:B------:R-:W-:Y:S01]  /*5510*/  FMUL.FTZ R53, R73, UR7 ;  /* 0x0000000749357c20 */ /* 0x000fe20008410000 */
[----:B----4-:R-:W-:Y:S01]  /*5520*/  FSEL R42, R42, -INF , P2 ;  /* 0xff8000002a2a7808 */ /* 0x010fe20001000000 */
[----:B------:R-:W-:Y:S01]  /*5530*/  FMUL.FTZ R73, R83, UR7 ;  /* 0x0000000753497c20 */ /* 0x000fe20008410000 */
[----:B------:R-:W-:-:S02]  /*5540*/  FMNMX.FTZ R55, R41, R56, !PT ;  /* 0x0000003829377209 */ /* 0x000fc40007810000 */
[----:B------:R-:W-:Y:S01]  /*5550*/  ISETP.GT.AND P2, PT, R146, 0x39, PT ;  /* 0x000000399200780c */ /* 0x000fe20003f44270 */
[----:B------:R-:W3:Y:S01]  /*5560*/  MUFU.TANH R45, R45 ;  /* 0x0000002d002d7308 */ /* 0x000ee20000002400 */
[----:B-1----:R-:W-:Y:S02]  /*5570*/  FSEL R43, R43, -INF , P1 ;  /* 0xff8000002b2b7808 */ /* 0x002fe40000800000 */
[----:B------:R-:W-:Y:S01]  /*5580*/  FMNMX.FTZ R56, R42, R55, !PT ;  /* 0x000000372a387209 */ /* 0x000fe20007810000 */
[----:B------:R-:W-:Y:S01]  /*5590*/  FMUL.FTZ R55, R76, UR7 ;  /* 0x000000074c377c20 */ /* 0x000fe20008410000 */
[----:B------:R-:W-:Y:S01]  /*55a0*/  ISETP.GT.AND P1, PT, R146, 0x40, PT ;  /* 0x000000409200780c */ /* 0x000fe20003f24270 */
[----:B------:R-:W-:Y:S01]  /*55b0*/  FMUL.FTZ R76, R86, UR7 ;  /* 0x00000007564c7c20 */ /* 0x000fe20008410000 */
[----:B------:R-:W-:Y:S01]  /*55c0*/  FMNMX.FTZ R57, R43, R56, !PT ;  /* 0x000000382b397209 */ /* 0x000fe20007810000 */
[----:B------:R-:W1:Y:S01]  /*55d0*/  MUFU.TANH R46, R46 ;  /* 0x0000002e002e7308 */ /* 0x000e620000002400 */
[----:B0-----:R-:W-:-:S02]  /*55e0*/  FSEL R44, R44, -INF , P2 ;  /* 0xff8000002c2c7808 */ /* 0x001fc40001000000 */
[----:B------:R-:W-:Y:S02]  /*55f0*/  ISETP.GT.AND P2, PT, R146, 0x41, PT ;  /* 0x000000419200780c */ /* 0x000fe40003f44270 */
[----:B------:R-:W-:Y:S02]  /*5600*/  FMNMX.FTZ R56, R44, R57, !PT ;  /* 0x000000392c387209 */ /* 0x000fe40007810000 */
[----:B--2---:R-:W-:Y:S01]  /*5610*/  IADD3 R79, R79, -UR34, R136 ;  /* 0x800000224f4f7c10 */ /* 0x004fe2000fffe088 */
[----:B------:R-:W0:Y:S01]  /*5620*/  MUFU.TANH R48, R48 ;  /* 0x0000003000307308 */ /* 0x000e220000002400 */
[----:B---3--:R-:W-:Y:S02]  /*5630*/  FSEL R45, R45, -INF , P1 ;  /* 0xff8000002d2d7808 */ /* 0x008fe40000800000 */
[----:B------:R-:W-:Y:S02]  /*5640*/  ISETP.GT.AND P1, PT, R146, 0x48, PT ;  /* 0x000000489200780c */ /* 0x000fe40003f24270 */
[----:B------:R-:W-:Y:S01]  /*5650*/  FMNMX.FTZ R57, R45, R56, !PT ;  /* 0x000000382d397209 */ /* 0x000fe20007810000 */
[----:B------:R-:W-:Y:S01]  /*5660*/  FMUL.FTZ R56, R77, UR7 ;  /* 0x000000074d387c20 */ /* 0x000fe20008410000 */
[----:B------:R-:W-:Y:S01]  /*5670*/  ISETP.GT.AND P3, PT, R79, 0x1, PT ;  /* 0x000000014f00780c */ /* 0x000fe20003f64270 */
[----:B------:R-:W2:Y:S01]  /*5680*/  MUFU.TANH R47, R47 ;  /* 0x0000002f002f7308 */ /* 0x000ea20000002400 */
[----:B-1----:R-:W-:Y:S01]  /*5690*/  FSEL R46, R46, -INF , P2 ;  /* 0xff8000002e2e7808 */ /* 0x002fe20001000000 */
[----:B------:R-:W-:Y:S01]  /*56a0*/  FMUL.FTZ R77, R87, UR7 ;  /* 0x00000007574d7c20 */ /* 0x000fe20008410000 */
[----:B------:R-:W-:-:S02]  /*56b0*/  ISETP.GT.AND P2, PT, R146, 0x49, PT ;  /* 0x000000499200780c */ /* 0x000fc40003f44270 */
[----:B------:R-:W-:-:S03]  /*56c0*/  FMNMX.FTZ R57, R46, R57, !PT ;  /* 0x000000392e397209 */ /* 0x000fc60007810000 */
[----:B------:R-:W1:Y:S01]  /*56d0*/  MUFU.TANH R49, R49 ;  /* 0x0000003100317308 */ /* 0x000e620000002400 */
[----:B0-----:R-:W-:Y:S02]  /*56e0*/  FSEL R48, R48, -INF , P1 ;  /* 0xff80000030307808 */ /* 0x001fe40000800000 */
[----:B------:R-:W-:Y:S02]  /*56f0*/  ISETP.GT.AND P1, PT, R146, 0x50, PT ;  /* 0x000000509200780c */ /* 0x000fe40003f24270 */
[----:B------:R-:W-:-:S03]  /*5700*/  FMNMX.FTZ R58, R48, R57, !PT ;  /* 0x00000039303a7209 */ /* 0x000fc60007810000 */
[----:B------:R-:W0:Y:S01]  /*5710*/  MUFU.TANH R50, R50 ;  /* 0x0000003200327308 */ /* 0x000e220000002400 */
[----:B--2---:R-:W-:Y:S02]  /*5720*/  FSEL R47, R47, -INF , P2 ;  /* 0xff8000002f2f7808 */ /* 0x004fe40001000000 */
[----:B------:R-:W-:Y:S02]  /*5730*/  ISETP.GT.AND P2, PT, R146, 0x51, PT ;  /* 0x000000519200780c */ /* 0x000fe40003f44270 */
[----:B------:R-:W-:-:S03]  /*5740*/  FMNMX.FTZ R58, R47, R58, !PT ;  /* 0x0000003a2f3a7209 */ /* 0x000fc60007810000 */
[----:B------:R-:W2:Y:S01]  /*5750*/  MUFU.TANH R51, R51 ;  /* 0x0000003300337308 */ /* 0x000ea20000002400 */
[----:B-1----:R-:W-:Y:S02]  /*5760*/  FSEL R49, R49, -INF , P1 ;  /* 0xff80000031317808 */ /* 0x002fe40000800000 */
[----:B------:R-:W-:Y:S02]  /*5770*/  ISETP.GT.AND P1, PT, R146, 0x58, PT ;  /* 0x000000589200780c */ /* 0x000fe40003f24270 */
        /* <DEDUP_REMOVED lines=24> */
[----:B------:R-:W-:Y:S01]  /*5900*/  FMNMX.FTZ R59, R55, R58, !PT ;  /* 0x0000003a373b7209 */ /* 0x000fe20007810000 */
[----:B------:R-:W-:Y:S01]  /*5910*/  FMUL.FTZ R58, R62, UR7 ;  /* 0x000000073e3a7c20 */ /* 0x000fe20008410000 */
[----:B------:R-:W-:Y:S01]  /*5920*/  FMUL.FTZ R62, R63, UR7 ;  /* 0x000000073f3e7c20 */ /* 0x000fe20008410000 */
[----:B------:R-:W1:Y:S01]  /*5930*/  MUFU.TANH R81, R81 ;  /* 0x0000005100517308 */ /* 0x000e620000002400 */
[----:B0-----:R-:W-:Y:S02]  /*5940*/  FSEL R56, R56, -INF , P2 ;  /* 0xff80000038387808 */ /* 0x001fe40001000000 */
[----:B------:R-:W-:-:S02]  /*5950*/  ISETP.GT.AND P2, PT, R146, 0x71, PT ;  /* 0x000000719200780c */ /* 0x000fc40003f44270 */
        /* <DEDUP_REMOVED lines=10> */
[----:B0-----:R-:W-:-:S04]  /*5a00*/  FSEL R60, R84, -INF , P1 ;  /* 0xff800000543c7808 */ /* 0x001fc80000800000 */
[----:B------:R-:W-:Y:S01]  /*5a10*/  FMNMX.FTZ R64, R60, R63, !PT ;  /* 0x0000003f3c407209 */ /* 0x000fe20007810000 */
[----:B------:R-:W-:Y:S01]  /*5a20*/  FMUL.FTZ R63, R66, UR7 ;  /* 0x00000007423f7c20 */ /* 0x000fe20008410000 */
[----:B------:R-:W-:Y:S01]  /*5a30*/  FMUL.FTZ R66, R71, UR7 ;  /* 0x0000000747427c20 */ /* 0x000fe20008410000 */
[----:B------:R-:W0:Y:S01]  /*5a40*/  MUFU.TANH R14, R14 ;  /* 0x0000000e000e7308 */ /* 0x000e220000002400 */
[----:B--2---:R-:W-:Y:S01]  /*5a50*/  FSEL R61, R61, -INF , P2 ;  /* 0xff8000003d3d7808 */ /* 0x004fe20001000000 */
[----:B------:R-:W-:Y:S01]  /*5a60*/  FMUL.FTZ R71, R82, UR7 ;  /* 0x0000000752477c20 */ /* 0x000fe20008410000 */
[----:B------:R-:W-:Y:S02]  /*5a70*/  ISETP.GT.AND P2, PT, R79, RZ, PT ;  /* 0x000000ff4f00720c */ /* 0x000fe40003f44270 */
[----:B------:R-:W-:Y:S01]  /*5a80*/  FMNMX.FTZ R69, R61, R64, !PT ;  /* 0x000000403d457209 */ /* 0x000fe20007810000 */
[----:B------:R-:W-:Y:S01]  /*5a90*/  FMUL.FTZ R64, R67, UR7 ;  /* 0x0000000743407c20 */ /* 0x000fe20008410000 */
[----:B------:R-:W-:Y:S01]  /*5aa0*/  FMUL.FTZ R67, R74, UR7 ;  /* 0x000000074a437c20 */ /* 0x000fe20008410000 */
[----:B------:R-:W2:Y:S01]  /*5ab0*/  MUFU.TANH R15, R15 ;  /* 0x0000000f000f7308 */ /* 0x000ea20000002400 */
[----:B-1----:R-:W-:Y:S01]  /*5ac0*/  FSEL R13, R13, -INF , P2 ;  /* 0xff8000000d0d7808 */ /* 0x002fe20001000000 */
[----:B------:R-:W1:Y:S01]  /*5ad0*/  SHFL.BFLY PT, R68, R69, 0x2, 0x1f ;  /* 0x0c401f0045447f89 */ /* 0x000e6200000e0000 */
[----:B------:R-:W-:-:S02]  /*5ae0*/  ISETP.GT.AND P2, PT, R79, 0x8, PT ;  /* 0x000000084f00780c */ /* 0x000fc40003f44270 */
[----:B------:R-:W-:-:S03]  /*5af0*/  FMNMX.FTZ R81, R13, R12, !PT ;  /* 0x0000000c0d517209 */ /* 0x000fc60007810000 */
[----:B------:R-:W-:Y:S01]  /*5b00*/  MUFU.TANH R17, R17 ;  /* 0x0000001100117308 */ /* 0x000fe20000002400 */
[----:B0-----:R-:W-:Y:S02]  /*5b10*/  FSEL R80, R14, -INF , P3 ;  /* 0xff8000000e507808 */ /* 0x001fe40001800000 */
[----:B------:R-:W-:Y:S02]  /*5b20*/  ISETP.GT.AND P3, PT, R79, 0x9, PT ;  /* 0x000000094f00780c */ /* 0x000fe40003f64270 */
[----:B------:R-:W-:-:S03]  /*5b30*/  FMNMX.FTZ R82, R80, R81, !PT ;  /* 0x0000005150527209 */ /* 0x000fc60007810000 */
[----:B------:R-:W0:Y:S01]  /*5b40*/  MUFU.TANH R18, R18 ;  /* 0x0000001200127308 */ /* 0x000e220000002400 */
[----:B--2---:R-:W-:Y:S02]  /*5b50*/  FSEL R15, R15, -INF , P2 ;  /* 0xff8000000f0f7808 */ /* 0x004fe40001000000 */
[----:B------:R-:W-:Y:S02]  /*5b60*/  ISETP.GT.AND P2, PT, R79, 0x10, PT ;  /* 0x000000104f00780c */ /* 0x000fe40003f44270 */
[----:B------:R-:W-:-:S03]  /*5b70*/  FMNMX.FTZ R81, R15, R82, !PT ;  /* 0x000000520f517209 */ /* 0x000fc60007810000 */
[----:B------:R-:W-:Y:S01]  /*5b80*/  MUFU.TANH R19, R19 ;  /* 0x0000001300137308 */ /* 0x000fe20000002400 */
[----:B-1----:R-:W-:Y:S01]  /*5b90*/  FMNMX.FTZ R74, R69, R68, !PT ;  /* 0x00000044454a7209 */ /* 0x002fe20007810000 */
[----:B------:R-:W-:Y:S01]  /*5ba0*/  FMUL.FTZ R68, R75, UR7 ;  /* 0x000000074b447c20 */ /* 0x000fe20008410000 */
[----:B------:R-:W-:-:S03]  /*5bb0*/  FMUL.FTZ R69, R78, UR7 ;  /* 0x000000074e457c20 */ /* 0x000fc60008410000 */
[----:B------:R-:W1:Y:S02]  /*5bc0*/  SHFL.BFLY PT, R75, R74, 0x1, 0x1f ;  /* 0x0c201f004a4b7f89 */ /* 0x000e6400000e0000 */
[----:B------:R-:W2:Y:S01]  /*5bd0*/  MUFU.TANH R20, R20 ;  /* 0x0000001400147308 */ /* 0x000ea20000002400 */
[----:B0-----:R-:W-:Y:S02]  /*5be0*/  FSEL R18, R18, -INF , P2 ;  /* 0xff80000012127808 */ /* 0x001fe40001000000 */
[----:B------:R-:W-:-:S05]  /*5bf0*/  ISETP.GT.AND P2, PT, R79, 0x18, PT ;  /* 0x000000184f00780c */ /* 0x000fca0003f44270 */
[----:B------:R-:W-:Y:S08]  /*5c00*/  MUFU.TANH R21, R21 ;  /* 0x0000001500157308 */ /* 0x000ff00000002400 */
[----:B------:R-:W0:Y:S01]  /*5c10*/  MUFU.TANH R22, R22 ;  /* 0x0000001600167308 */ /* 0x000e220000002400 */
[----:B--2---:R-:W-:Y:S02]  /*5c20*/  FSEL R20, R20, -INF , P2 ;  /* 0xff80000014147808 */ /* 0x004fe40001000000 */
[----:B------:R-:W-:-:S02]  /*5c30*/  ISETP.GT.AND P2, PT, R79, 0x20, PT ;  /* 0x000000204f00780c */ /* 0x000fc40003f44270 */
[----:B-1----:R-:W-:-:S03]  /*5c40*/  FMNMX.FTZ R72, R74, R75, !PT ;  /* 0x0000004b4a487209 */ /* 0x002fc60007810000 */
[----:B------:R-:W-:Y:S01]  /*5c50*/  MUFU.TANH R23, R23 ;  /* 0x0000001700177308 */ /* 0x000fe20000002400 */
[C---:B------:R-:W-:Y:S01]  /*5c60*/  FSETP.NEU.FTZ.AND P1, PT, R72.reuse, -INF , PT ;  /* 0xff8000004800780b */ /* 0x040fe20003f3d000 */
[----:B------:R-:W-:-:S06]  /*5c70*/  FMUL.FTZ R78, R72, UR35 ;  /* 0x00000023484e7c20 */ /* 0x000fcc0008410000 */
[----:B------:R-:W1:Y:S01]  /*5c80*/  MUFU.TANH R24, R24 ;  /* 0x0000001800187308 */ /* 0x000e620000002400 */
[----:B------:R-:W-:Y:S02]  /*5c90*/  FSEL R78, R78, RZ, P1 ;  /* 0x000000ff4e4e7208 */ /* 0x000fe40000800000 */
[----:B0-----:R-:W-:Y:S02]  /*5ca0*/  FSEL R22, R22, -INF , P2 ;  /* 0xff80000016167808 */ /* 0x001fe40001000000 */
[----:B------:R-:W-:Y:S01]  /*5cb0*/  ISETP.GT.AND P2, PT, R79, 0x28, PT ;  /* 0x000000284f00780c */ /* 0x000fe20003f44270 */
[--C-:B------:R-:W-:Y:S01]  /*5cc0*/  FFMA.FTZ R83, R32, UR35, -R78.reuse ;  /* 0x0000002320537c23 */ /* 0x100fe2000801084e */
[----:B------:R-:W-:Y:S01]  /*5cd0*/  FSEL R32, R17, -INF , P3 ;  /* 0xff80000011207808 */ /* 0x000fe20001800000 */
[--C-:B------:R-:W-:Y:S01]  /*5ce0*/  FFMA.FTZ R84, R33, UR35, -R78.reuse ;  /* 0x0000002321547c23 */ /* 0x100fe2000801084e */
[----:B------:R-:W-:Y:S01]  /*5cf0*/  ISETP.GT.AND P3, PT, R79, 0x11, PT ;  /* 0x000000114f00780c */ /* 0x000fe20003f64270 */
[----:B------:R0:W-:Y:S01]  /*5d00*/  MUFU.EX2 R17, R83 ;  /* 0x0000005300117308 */ /* 0x0001e20000000800 */
[----:B------:R-:W-:Y:S01]  /*5d10*/  FMNMX.FTZ R81, R32, R81, !PT ;  /* 0x0000005120517209 */ /* 0x000fe20007810000 */
[--C-:B------:R-:W-:Y:S01]  /*5d20*/  FFMA.FTZ R75, R141, UR35, -R78.reuse ;  /* 0x000000238d4b7c23 */ /* 0x100fe2000801084e */
[----:B------:R-:W-:Y:S01]  /*5d30*/  FSEL R33, R19, -INF , P3 ;  /* 0xff80000013217808 */ /* 0x000fe20001800000 */
[--C-:B------:R-:W-:Y:S01]  /*5d40*/  FFMA.FTZ R74, R140, UR35, -R78.reuse ;  /* 0x000000238c4a7c23 */ /* 0x100fe2000801084e */
[----:B------:R-:W-:Y:S01]  /*5d50*/  FMNMX.FTZ R82, R18, R81, !PT ;  /* 0x0000005112527209 */ /* 0x000fe20007810000 */
[--C-:B------:R-:W-:Y:S01]  /*5d60*/  FFMA.FTZ R139, R139, UR35, -R78.reuse ;  /* 0x000000238b8b7c23 */ /* 0x100fe2000801084e */
[----:B------:R-:W-:Y:S01]  /*5d70*/  ISETP.GT.AND P3, PT, R79, 0x19, PT ;  /* 0x000000194f00780c */ /* 0x000fe20003f64270 */
[----:B------:R-:W-:Y:S01]  /*5d80*/  MUFU.TANH R25, R25 ;  /* 0x0000001900197308 */ /* 0x000fe20000002400 */
[----:B------:R-:W-:Y:S01]  /*5d90*/  FMNMX.FTZ R81, R33, R82, !PT ;  /* 0x0000005221517209 */ /* 0x000fe20007810000 */
[--C-:B0-----:R-:W-:Y:S01]  /*5da0*/  FFMA.FTZ R83, R34, UR35, -R78.reuse ;  /* 0x0000002322537c23 */ /* 0x101fe2000801084e */
[----:B------:R-:W-:Y:S01]  /*5db0*/  FSEL R34, R21, -INF , P3 ;  /* 0xff80000015227808 */ /* 0x000fe20001800000 */
[--C-:B------:R-:W-:Y:S01]  /*5dc0*/  FFMA.FTZ R40, R40, UR35, -R78.reuse ;  /* 0x0000002328287c23 */ /* 0x100fe2000801084e */
[----:B------:R-:W-:Y:S01]  /*5dd0*/  FMNMX.FTZ R81, R20, R81, !PT ;  /* 0x0000005114517209 */ /* 0x000fe20007810000 */
[--C-:B------:R-:W-:Y:S01]  /*5de0*/  FFMA.FTZ R41, R41, UR35, -R78.reuse ;  /* 0x0000002329297c23 */ /* 0x100fe2000801084e */
[----:B------:R-:W-:Y:S01]  /*5df0*/  ISETP.GT.AND P3, PT, R79, 0x21, PT ;  /* 0x000000214f00780c */ /* 0x000fe20003f64270 */
[----:B------:R-:W0:Y:S01]  /*5e00*/  MUFU.TANH R26, R26 ;  /* 0x0000001a001a7308 */ /* 0x000e220000002400 */
[----:B------:R-:W-:Y:S01]  /*5e10*/  FMNMX.FTZ R81, R34, R81, !PT ;  /* 0x0000005122517209 */ /* 0x000fe20007810000 */
[--C-:B------:R-:W-:Y:S01]  /*5e20*/  FFMA.FTZ R42, R42, UR35, -R78.reuse ;  /* 0x000000232a2a7c23 */ /* 0x100fe2000801084e */
[----:B-1----:R-:W-:Y:S01]  /*5e30*/  FSEL R24, R24, -INF , P2 ;  /* 0xff80000018187808 */ /* 0x002fe20001000000 */
[--C-:B------:R-:W-:Y:S01]  /*5e40*/  FFMA.FTZ R43, R43, UR35, -R78.reuse ;  /* 0x000000232b2b7c23 */ /* 0x100fe2000801084e */
[----:B------:R-:W-:Y:S01]  /*5e50*/  FMNMX.FTZ R82, R22, R81, !PT ;  /* 0x0000005116527209 */ /* 0x000fe20007810000 */
[--C-:B------:R-:W-:Y:S01]  /*5e60*/  FFMA.FTZ R44, R44, UR35, -R78.reuse ;  /* 0x000000232c2c7c23 */ /* 0x100fe2000801084e */
[----:B------:R-:W-:Y:S01]  /*5e70*/  ISETP.GT.AND P2, PT, R79, 0x30, PT ;  /* 0x000000304f00780c */ /* 0x000fe20003f44270 */
        /* <DEDUP_REMOVED lines=8> */
[----:B------:R-:W-:Y:S01]  /*5f00*/  MUFU.TANH R27, R27 ;  /* 0x0000001b001b7308 */ /* 0x000fe20000002400 */
[--C-:B-1----:R-:W-:Y:S01]  /*5f10*/  FFMA.FTZ R84, R35, UR35, -R78.reuse ;  /* 0x0000002323547c23 */ /* 0x102fe2000801084e */
[----:B------:R-:W-:Y:S01]  /*5f20*/  FSEL R35, R23, -INF , P3 ;  /* 0xff80000017237808 */ /* 0x000fe20001800000 */
[--C-:B------:R-:W-:Y:S01]  /*5f30*/  FFMA.FTZ R52, R52, UR35, -R78.reuse ;  /* 0x0000002334347c23 */ /* 0x100fe2000801084e */
[----:B------:R-:W-:Y:S01]  /*5f40*/  ISETP.GT.AND P3, PT, R79, 0x29, PT ;  /* 0x000000294f00780c */ /* 0x000fe20003f64270 */
[--C-:B------:R-:W-:Y:S01]  /*5f50*/  FFMA.FTZ R54, R54, UR35, -R78.reuse ;  /* 0x0000002336367c23 */ /* 0x100fe2000801084e */
[----:B------:R-:W-:Y:S01]  /*5f60*/  FMNMX.FTZ R81, R35, R82, !PT ;  /* 0x0000005223517209 */ /* 0x000fe20007810000 */
[--C-:B------:R-:W-:Y:S01]  /*5f70*/  FFMA.FTZ R53, R53, UR35, -R78.reuse ;  /* 0x0000002335357c23 */ /* 0x100fe2000801084e */
[----:B------:R-:W1:Y:S01]  /*5f80*/  MUFU.TANH R28, R28 ;  /* 0x0000001c001c7308 */ /* 0x000e620000002400 */
[----:B0-----:R-:W-:Y:S01]  /*5f90*/  FSEL R26, R26, -INF , P2 ;  /* 0xff8000001a1a7808 */ /* 0x001fe20001000000 */
[--C-:B------:R-:W-:Y:S01]  /*5fa0*/  FFMA.FTZ R55, R55, UR35, -R78.reuse ;  /* 0x0000002337377c23 */ /* 0x100fe2000801084e */
[----:B------:R-:W-:Y:S01]  /*5fb0*/  FMNMX.FTZ R81, R24, R81, !PT ;  /* 0x0000005118517209 */ /* 0x000fe20007810000 */
[--C-:B------:R-:W-:Y:S01]  /*5fc0*/  FFMA.FTZ R56, R56, UR35, -R78.reuse ;  /* 0x0000002338387c23 */ /* 0x100fe2000801084e */
[----:B------:R-:W-:Y:S01]  /*5fd0*/  ISETP.GT.AND P2, PT, R79, 0x38, PT ;  /* 0x000000384f00780c */ /* 0x000fe20003f44270 */
[--C-:B------:R-:W-:Y:S01]  /*5fe0*/  FFMA.FTZ R57, R57, UR35, -R78.reuse ;  /* 0x0000002339397c23 */ /* 0x100fe2000801084e */
[--C-:B------:R-:W-:Y:S01]  /*5ff0*/  FFMA.FTZ R59, R59, UR35, -R78.reuse ;  /* 0x000000233b3b7c23 */ /* 0x100fe2000801084e */
[----:B------:R0:W-:Y:S01]  /*6000*/  MUFU.EX2 R21, R83 ;  /* 0x0000005300157308 */ /* 0x0001e20000000800 */
[--C-:B------:R-:W-:Y:S01]  /*6010*/  FFMA.FTZ R60, R60, UR35, -R78.reuse ;  /* 0x000000233c3c7c23 */ /* 0x100fe2000801084e */
[----:B------:R-:W-:-:S06]  /*6020*/  FFMA.FTZ R61, R61, UR35, -R78 ;  /* 0x000000233d3d7c23 */ /* 0x000fcc000801084e */
[----:B------:R-:W-:Y:S01]  /*6030*/  MUFU.TANH R29, R29 ;  /* 0x0000001d001d7308 */ /* 0x000fe20000002400 */
[----:B0-----:R-:W-:Y:S01]  /*6040*/  FFMA.FTZ R83, R36, UR35, -R78 ;  /* 0x0000002324537c23 */ /* 0x001fe2000801084e */
[----:B------:R-:W-:Y:S02]  /*6050*/  FSEL R36, R25, -INF , P3 ;  /* 0xff80000019247808 */ /* 0x000fe40001800000 */
[----:B------:R-:W-:Y:S02]  /*6060*/  ISETP.GT.AND P3, PT, R79, 0x31, PT ;  /* 0x000000314f00780c */ /* 0x000fe40003f64270 */
[----:B------:R-:W-:Y:S02]  /*6070*/  FMNMX.FTZ R81, R36, R81, !PT ;  /* 0x0000005124517209 */ /* 0x000fe40007810000 */
[----:B------:R-:W0:Y:S01]  /*6080*/  MUFU.TANH R30, R30 ;  /* 0x0000001e001e7308 */ /* 0x000e220000002400 */
[----:B-1----:R-:W-:Y:S02]  /*6090*/  FSEL R28, R28, -INF , P2 ;  /* 0xff8000001c1c7808 */ /* 0x002fe40001000000 */
[----:B------:R-:W-:-:S02]  /*60a0*/  FMNMX.FTZ R82, R26, R81, !PT ;  /* 0x000000511a527209 */ /* 0x000fc40007810000 */
[----:B------:R-:W-:-:S03]  /*60b0*/  ISETP.GT.AND P2, PT, R79, 0x40, PT ;  /* 0x000000404f00780c */ /* 0x000fc60003f44270 */
[----:B------:R1:W-:Y:S08]  /*60c0*/  MUFU.EX2 R23, R84 ;  /* 0x0000005400177308 */ /* 0x0003f00000000800 */
[----:B------:R-:W-:Y:S01]  /*60d0*/  MUFU.TANH R31, R31 ;  /* 0x0000001f001f7308 */ /* 0x000fe20000002400 */
[----:B-1----:R-:W-:Y:S01]  /*60e0*/  FFMA.FTZ R84, R37, UR35, -R78 ;  /* 0x0000002325547c23 */ /* 0x002fe2000801084e */
[----:B------:R-:W-:-:S02]  /*60f0*/  FSEL R37, R27, -INF , P3 ;  /* 0xff8000001b257808 */ /* 0x000fc40001800000 */
[----:B------:R-:W-:Y:S02]  /*6100*/  ISETP.GT.AND P3, PT, R79, 0x39, PT ;  /* 0x000000394f00780c */ /* 0x000fe40003f64270 */
[----:B------:R-:W-:Y:S02]  /*6110*/  FMNMX.FTZ R81, R37, R82, !PT ;  /* 0x0000005225517209 */ /* 0x000fe40007810000 */
[----:B------:R-:W1:Y:S01]  /*6120*/  MUFU.TANH R58, R58 ;  /* 0x0000003a003a7308 */ /* 0x000e620000002400 */
[----:B0-----:R-:W-:Y:S02]  /*6130*/  FSEL R30, R30, -INF , P2 ;  /* 0xff8000001e1e7808 */ /* 0x001fe40001000000 */
[----:B------:R-:W-:Y:S02]  /*6140*/  FMNMX.FTZ R81, R28, R81, !PT ;  /* 0x000000511c517209 */ /* 0x000fe40007810000 */
[----:B------:R-:W-:-:S03]  /*6150*/  ISETP.GT.AND P2, PT, R79, 0x48, PT ;  /* 0x000000484f00780c */ /* 0x000fc60003f44270 */
[----:B------:R0:W-:Y:S08]  /*6160*/  MUFU.EX2 R25, R83 ;  /* 0x0000005300197308 */ /* 0x0001f00000000800 */
[----:B------:R-:W2:Y:S01]  /*6170*/  MUFU.TANH R62, R62 ;  /* 0x0000003e003e7308 */ /* 0x000ea20000002400 */
[----:B0-----:R-:W-:Y:S01]  /*6180*/  FFMA.FTZ R83, R38, UR35, -R78 ;  /* 0x0000002326537c23 */ /* 0x001fe2000801084e */
[----:B------:R-:W-:-:S02]  /*6190*/  FSEL R38, R29, -INF , P3 ;  /* 0xff8000001d267808 */ /* 0x000fc40001800000 */
[C---:B------:R-:W-:Y:S02]  /*61a0*/  ISETP.GT.AND P3, PT, R79.reuse, 0x41, PT ;  /* 0x000000414f00780c */ /* 0x040fe40003f64270 */
[----:B------:R-:W-:Y:S02]  /*61b0*/  FMNMX.FTZ R81, R38, R81, !PT ;  /* 0x0000005126517209 */ /* 0x000fe40007810000 */
[----:B------:R-:W0:Y:S01]  /*61c0*/  MUFU.TANH R63, R63 ;  /* 0x0000003f003f7308 */ /* 0x000e220000002400 */
[----:B-1----:R-:W-:Y:S02]  /*61d0*/  FSEL R58, R58, -INF , P2 ;  /* 0xff8000003a3a7808 */ /* 0x002fe40001000000 */
[----:B------:R-:W-:Y:S02]  /*61e0*/  FMNMX.FTZ R82, R30, R81, !PT ;  /* 0x000000511e527209 */ /* 0x000fe40007810000 */
[----:B------:R-:W-:-:S03]  /*61f0*/  ISETP.GT.AND P2, PT, R79, 0x50, PT ;  /* 0x000000504f00780c */ /* 0x000fc60003f44270 */
[----:B------:R1:W-:Y:S08]  /*6200*/  MUFU.EX2 R27, R84 ;  /* 0x00000054001b7308 */ /* 0x0003f00000000800 */
[----:B------:R-:W3:Y:S01]  /*6210*/  MUFU.TANH R64, R64 ;  /* 0x0000004000407308 */ /* 0x000ee20000002400 */
[----:B-1----:R-:W-:Y:S01]  /*6220*/  FFMA.FTZ R84, R39, UR35, -R78 ;  /* 0x0000002327547c23 */ /* 0x002fe2000801084e */
[----:B------:R-:W-:-:S02]  /*6230*/  FSEL R39, R31, -INF , P3 ;  /* 0xff8000001f277808 */ /* 0x000fc40001800000 */
[----:B------:R-:W-:Y:S02]  /*6240*/  ISETP.GT.AND P3, PT, R79, 0x49, PT ;  /* 0x000000494f00780c */ /* 0x000fe40003f64270 */
[----:B------:R-:W-:Y:S02]  /*6250*/  FMNMX.FTZ R81, R39, R82, !PT ;  /* 0x0000005227517209 */ /* 0x000fe40007810000 */
[----:B------:R-:W1:Y:S01]  /*6260*/  MUFU.TANH R65, R65 ;  /* 0x0000004100417308 */ /* 0x000e620000002400 */
[----:B--2---:R-:W-:Y:S02]  /*6270*/  FSEL R62, R62, -INF , P3 ;  /* 0xff8000003e3e7808 */ /* 0x004fe40001800000 */
[----:B------:R-:W-:Y:S02]  /*6280*/  FMNMX.FTZ R81, R58, R81, !PT ;  /* 0x000000513a517209 */ /* 0x000fe40007810000 */
[----:B------:R-:W-:Y:S02]  /*6290*/  ISETP.GT.AND P3, PT, R79, 0x51, PT ;  /* 0x000000514f00780c */ /* 0x000fe40003f64270 */
[----:B0-----:R-:W-:Y:S01]  /*62a0*/  FSEL R63, R63, -INF , P2 ;  /* 0xff8000003f3f7808 */ /* 0x001fe20001000000 */
[----:B------:R-:W0:Y:S01]  /*62b0*/  MUFU.TANH R66, R66 ;  /* 0x0000004200427308 */ /* 0x000e220000002400 */
[----:B------:R-:W-:-:S02]  /*62c0*/  FMNMX.FTZ R82, R62, R81, !PT ;  /* 0x000000513e527209 */ /* 0x000fc40007810000 */
[----:B------:R-:W-:Y:S02]  /*62d0*/  ISETP.GT.AND P2, PT, R79, 0x58, PT ;  /* 0x000000584f00780c */ /* 0x000fe40003f44270 */
[----:B---3--:R-:W-:Y:S02]  /*62e0*/  FSEL R64, R64, -INF , P3 ;  /* 0xff80000040407808 */ /* 0x008fe40001800000 */
[----:B------:R-:W-:Y:S01]  /*62f0*/  FMNMX.FTZ R81, R63, R82, !PT ;  /* 0x000000523f517209 */ /* 0x000fe20007810000 */
[----:B------:R-:W2:Y:S01]  /*6300*/  MUFU.TANH R67, R67 ;  /* 0x0000004300437308 */ /* 0x000ea20000002400 */
[----:B------:R-:W-:Y:S02]  /*6310*/  ISETP.GT.AND P3, PT, R79, 0x59, PT ;  /* 0x000000594f00780c */ /* 0x000fe40003f64270 */
[----:B-1----:R-:W-:Y:S02]  /*6320*/  FSEL R65, R65, -INF , P2 ;  /* 0xff80000041417808 */ /* 0x002fe40001000000 */
[----:B------:R-:W-:-:S02]  /*6330*/  FMNMX.FTZ R82, R64, R81, !PT ;  /* 0x0000005140527209 */ /* 0x000fc40007810000 */
[----:B------:R-:W-:Y:S01]  /*6340*/  ISETP.GT.AND P2, PT, R79, 0x60, PT ;  /* 0x000000604f00780c */ /* 0x000fe20003f44270 */
[----:B------:R-:W1:Y:S01]  /*6350*/  MUFU.TANH R68, R68 ;  /* 0x0000004400447308 */ /* 0x000e620000002400 */
[----:B0-----:R-:W-:Y:S02]  /*6360*/  FSEL R66, R66, -INF , P3 ;  /* 0xff80000042427808 */ /* 0x001fe40001800000 */
[----:B------:R-:W-:Y:S02]  /*6370*/  FMNMX.FTZ R81, R65, R82, !PT ;  /* 0x0000005241517209 */ /* 0x000fe40007810000 */
[----:B------:R-:W-:Y:S02]  /*6380*/  ISETP.GT.AND P3, PT, R79, 0x61, PT ;  /* 0x000000614f00780c */ /* 0x000fe40003f64270 */
[----:B------:R-:W-:Y:S01]  /*6390*/  FMNMX.FTZ R82, R66, R81, !PT ;  /* 0x0000005142527209 */ /* 0x000fe20007810000 */
[----:B------:R-:W0:Y:S01]  /*63a0*/  MUFU.TANH R69, R69 ;  /* 0x0000004500457308 */ /* 0x000e220000002400 */
[----:B--2---:R-:W-:-:S02]  /*63b0*/  FSEL R67, R67, -INF , P2 ;  /* 0xff80000043437808 */ /* 0x004fc40001000000 */
        /* <DEDUP_REMOVED lines=22> */
[----:B------:R-:W-:Y:S01]  /*6520*/  MUFU.EX2 R75, R75 ;  /* 0x0000004b004b7308 */ /* 0x000fe20000000800 */
[----:B--2---:R-:W-:-:S04]  /*6530*/  FSEL R76, R76, -INF , P2 ;  /* 0xff8000004c4c7808 */ /* 0x004fc80001000000 */
[----:B------:R-:W-:-:S03]  /*6540*/  FMNMX.FTZ R82, R76, R81, !PT ;  /* 0x000000514c527209 */ /* 0x000fc60007810000 */
[----:B------:R-:W-:Y:S01]  /*6550*/  MUFU.EX2 R74, R74 ;  /* 0x0000004a004a7308 */ /* 0x000fe20000000800 */
[----:B-1----:R-:W-:-:S04]  /*6560*/  FSEL R79, R77, -INF , P3 ;  /* 0xff8000004d4f7808 */ /* 0x002fc80001800000 */
[----:B------:R-:W-:-:S03]  /*6570*/  FMNMX.FTZ R82, R79, R82, !PT ;  /* 0x000000524f527209 */ /* 0x000fc60007810000 */
[----:B------:R-:W-:Y:S02]  /*6580*/  MUFU.EX2 R14, R139 ;  /* 0x0000008b000e7308 */ /* 0x000fe40000000800 */
[----:B------:R-:W0:Y:S06]  /*6590*/  SHFL.BFLY PT, R77, R82, 0x2, 0x1f ;  /* 0x0c401f00524d7f89 */ /* 0x000e2c00000e0000 */
[----:B------:R1:W-:Y:S08]  /*65a0*/  MUFU.EX2 R31, R84 ;  /* 0x00000054001f7308 */ /* 0x0003f00000000800 */
[----:B------:R2:W-:Y:S08]  /*65b0*/  MUFU.EX2 R29, R83 ;  /* 0x00000053001d7308 */ /* 0x0005f00000000800 */
[----:B------:R-:W-:Y:S01]  /*65c0*/  MUFU.EX2 R40, R40 ;  /* 0x0000002800287308 */ /* 0x000fe20000000800 */
[----:B0-----:R-:W-:-:S05]  /*65d0*/  FMNMX.FTZ R81, R82, R77, !PT ;  /* 0x0000004d52517209 */ /* 0x001fca0007810000 */
[----:B------:R-:W0:Y:S02]  /*65e0*/  SHFL.BFLY PT, R82, R81, 0x1, 0x1f ;  /* 0x0c201f0051527f89 */ /* 0x000e2400000e0000 */
[----:B------:R-:W-:Y:S08]  /*65f0*/  MUFU.EX2 R41, R41 ;  /* 0x0000002900297308 */ /* 0x000ff00000000800 */
[----:B------:R-:W-:Y:S08]  /*6600*/  MUFU.EX2 R42, R42 ;  /* 0x0000002a002a7308 */ /* 0x000ff00000000800 */
[----:B------:R-:W-:Y:S01]  /*6610*/  MUFU.EX2 R43, R43 ;  /* 0x0000002b002b7308 */ /* 0x000fe20000000800 */
[----:B0-----:R-:W-:-:S07]  /*6620*/  FMNMX.FTZ R77, R81, R82, !PT ;  /* 0x00000052514d7209 */ /* 0x001fce0007810000 */
[----:B------:R-:W-:Y:S01]  /*6630*/  MUFU.EX2 R44, R44 ;  /* 0x0000002c002c7308 */ /* 0x000fe20000000800 */
[C---:B------:R-:W-:Y:S01]  /*6640*/  FSETP.NEU.FTZ.AND P2, PT, R77.reuse, -INF , PT ;  /* 0xff8000004d00780b */ /* 0x040fe20003f5d000 */
[----:B------:R-:W-:-:S06]  /*6650*/  FMUL.FTZ R81, R77, UR35 ;  /* 0x000000234d517c20 */ /* 0x000fcc0008410000 */
[----:B------:R-:W-:Y:S01]  /*6660*/  MUFU.EX2 R45, R45 ;  /* 0x0000002d002d7308 */ /* 0x000fe20000000800 */
[----:B------:R-:W-:-:S05]  /*6670*/  FSEL R81, R81, RZ, P2 ;  /* 0x000000ff51517208 */ /* 0x000fca0001000000 */
[--C-:B------:R-:W-:Y:S01]  /*6680*/  FFMA.FTZ R87, R80, UR35, -R81.reuse ;  /* 0x0000002350577c23 */ /* 0x100fe20008010851 */
[--C-:B------:R-:W-:Y:S01]  /*6690*/  FFMA.FTZ R80, R18, UR35, -R81.reuse ;  /* 0x0000002312507c23 */ /* 0x100fe20008010851 */
[----:B------:R-:W-:Y:S01]  /*66a0*/  FSEL R18, R72, RZ, P1 ;  /* 0x000000ff48127208 */ /* 0x000fe20000800000 */
[--C-:B------:R-:W-:Y:S01]  /*66b0*/  FFMA.FTZ R13, R13, UR35, -R81.reuse ;  /* 0x000000230d0d7c23 */ /* 0x100fe20008010851 */
[--C-:B------:R-:W-:Y:S01]  /*66c0*/  FFMA.FTZ R15, R15, UR35, -R81.reuse ;  /* 0x000000230f0f7c23 */ /* 0x100fe20008010851 */
[----:B------:R-:W-:Y:S01]  /*66d0*/  FFMA.FTZ R86, R32, UR35, -R81 ;  /* 0x0000002320567c23 */ /* 0x000fe20008010851 */
[----:B------:R-:W-:Y:S01]  /*66e0*/  MUFU.EX2 R87, R87 ;  /* 0x0000005700577308 */ /* 0x000fe20000000800 */
[----:B------:R-:W-:Y:S01]  /*66f0*/  FADD.FTZ R18, -R18, R11 ;  /* 0x0000000b12127221 */ /* 0x000fe20000010100 */
[----:B------:R-:W-:Y:S01]  /*6700*/  FSEL R11, R77, RZ, P2 ;  /* 0x000000ff4d0b7208 */ /* 0x000fe20001000000 */
[--C-:B------:R-:W-:Y:S01]  /*6710*/  FFMA.FTZ R85, R33, UR35, -R81.reuse ;  /* 0x0000002321557c23 */ /* 0x100fe20008010851 */
[--C-:B------:R-:W-:Y:S01]  /*6720*/  FFMA.FTZ R140, R39, UR35, -R81.reuse ;  /* 0x00000023278c7c23 */ /* 0x100fe20008010851 */
[----:B------:R-:W-:Y:S01]  /*6730*/  FMUL.FTZ R18, R18, UR35 ;  /* 0x0000002312127c20 */ /* 0x000fe20008410000 */
[--C-:B------:R-:W-:Y:S01]  /*6740*/  FFMA.FTZ R78, R20, UR35, -R81.reuse ;  /* 0x00000023144e7c23 */ /* 0x100fe20008010851 */
[----:B------:R-:W-:Y:S01]  /*6750*/  FADD.FTZ R11, -R11, R12 ;  /* 0x0000000c0b0b7221 */ /* 0x000fe20000010100 */
[----:B------:R-:W-:Y:S01]  /*6760*/  MUFU.EX2 R13, R13 ;  /* 0x0000000d000d7308 */ /* 0x000fe20000000800 */
[--C-:B-1----:R-:W-:Y:S01]  /*6770*/  FFMA.FTZ R84, R34, UR35, -R81.reuse ;  /* 0x0000002322547c23 */ /* 0x102fe20008010851 */
[--C-:B------:R-:W-:Y:S01]  /*6780*/  FFMA.FTZ R34, R22, UR35, -R81.reuse ;  /* 0x0000002316227c23 */ /* 0x100fe20008010851 */
[----:B------:R-:W-:Y:S01]  /*6790*/  FMUL.FTZ R11, R11, UR35 ;  /* 0x000000230b0b7c20 */ /* 0x000fe20008410000 */
[--C-:B--2---:R-:W-:Y:S01]  /*67a0*/  FFMA.FTZ R83, R35, UR35, -R81.reuse ;  /* 0x0000002323537c23 */ /* 0x104fe20008010851 */
        /* <DEDUP_REMOVED lines=17> */
[----:B------:R-:W-:-:S02]  /*68c0*/  FFMA.FTZ R68, R76, UR35, -R81 ;  /* 0x000000234c447c23 */ /* 0x000fc40008010851 */
[----:B------:R-:W2:Y:S01]  /*68d0*/  MUFU.EX2 R15, R15 ;  /* 0x0000000f000f7308 */ /* 0x000ea20000000800 */
[----:B0-----:R-:W-:-:S04]  /*68e0*/  FFMA.FTZ R39, R18, R4, R75 ;  /* 0x0000000412277223 */ /* 0x001fc8000001004b */
[----:B------:R-:W-:-:S03]  /*68f0*/  FADD.FTZ R39, R74, R39 ;  /* 0x000000274a277221 */ /* 0x000fc60000010000 */
[----:B------:R-:W0:Y:S01]  /*6900*/  MUFU.EX2 R86, R86 ;  /* 0x0000005600567308 */ /* 0x000e220000000800 */
[----:B-1----:R-:W-:Y:S01]  /*6910*/  FFMA.FTZ R4, R11, R3, R13 ;  /* 0x000000030b047223 */ /* 0x002fe2000001000d */
[----:B------:R-:W-:Y:S01]  /*6920*/  FADD.FTZ R12, R14, R39 ;  /* 0x000000270e0c7221 */ /* 0x000fe20000010000 */
[----:B------:R-:W-:Y:S02]  /*6930*/  FFMA.FTZ R39, R63, UR35, -R81 ;  /* 0x000000233f277c23 */ /* 0x000fe40008010851 */
        /* <DEDUP_REMOVED lines=39> */
[----:B------:R-:W-:-:S06]  /*6bb0*/  FFMA.FTZ R63, R69, UR35, -R81 ;  /* 0x00000023453f7c23 */ /* 0x000fcc0008010851 */
        /* <DEDUP_REMOVED lines=65> */
[----:B0-----:R-:W-:-:S03]  /*6fd0*/  FADD.FTZ R4, R61, R4 ;  /* 0x000000043d047221 */ /* 0x001fc60000010000 */
[----:B-1----:R-:W-:Y:S01]  /*6fe0*/  FADD.FTZ R3, R69, R12 ;  /* 0x0000000c45037221 */ /* 0x002fe20000010000 */
[----:B------:R-:W-:Y:S06]  /*6ff0*/  @!P0 BRA `(.L_x_1928) ;  /* 0x0000000000048947 */ /* 0x000fec0003800000 */
[----:B------:R-:W-:Y:S01]  /*7000*/  BPT.TRAP 0x1 ;  /* 0x000000040000795c */ /* 0x000fe20000300000 */
.L_x_1928:
[----:B------:R-:W0:Y:S01]  /*7010*/  S2UR UR10, SR_CgaCtaId ;  /* 0x00000000000a79c3 */ /* 0x000e220000008800 */
[----:B------:R-:W-:Y:S01]  /*7020*/  ULEA UR5, UR5, UR38, 0x3 ;  /* 0x0000002605057291 */ /* 0x000fe2000f8e183f */
[----:B------:R-:W-:Y:S01]  /*7030*/  F2FP.BF16.F32.PACK_AB R12, R74, R75 ;  /* 0x0000004b4a0c723e */ /* 0x000fe200000010ff */
[----:B------:R-:W-:Y:S01]  /*7040*/  UISETP.GT.AND UP0, UPT, UR39, UR32, UPT ;  /* 0x000000202700728c */ /* 0x000fe2000bf04270 */
[----:B------:R-:W-:Y:S01]  /*7050*/  F2FP.BF16.F32.PACK_AB R13, R87, R13 ;  /* 0x0000000d570d723e */ /* 0x000fe200000010ff */
[----:B------:R-:W-:Y:S01]  /*7060*/  UIADD3 UR5, UR5, 0x2d860, URZ ;  /* 0x0002d86005057890 */ /* 0x000fe2000fffe03f */
[----:B------:R-:W-:Y:S01]  /*7070*/  F2FP.BF16.F32.PACK_AB R14, R17, R14 ;  /* 0x0000000e110e723e */ /* 0x000fe200000010ff */
[----:B------:R-:W-:Y:S01]  /*7080*/  UMOV UR42, UR6 ;  /* 0x00000006002a7c82 */ /* 0x000fe20008000000 */
[----:B------:R-:W-:Y:S01]  /*7090*/  F2FP.BF16.F32.PACK_AB R15, R86, R15 ;  /* 0x0000000f560f723e */ /* 0x000fe200000010ff */
[----:B------:R-:W-:Y:S01]  /*70a0*/  FMUL.FTZ R90, R90, R11 ;  /* 0x0000000b5a5a7220 */ /* 0x000fe20000410000 */
        /* <DEDUP_REMOVED lines=16> */
[----:B------:R-:W-:Y:S01]  /*71b0*/  UIADD3 UR10, UR39, -0x1, URZ ;  /* 0xffffffff270a7890 */ /* 0x000fe2000fffe03f */
[----:B------:R-:W-:Y:S01]  /*71c0*/  F2FP.BF16.F32.PACK_AB R28, R42, R41 ;  /* 0x000000292a1c723e */ /* 0x000fe200000010ff */
[-C--:B------:R-:W-:Y:S01]  /*71d0*/  FMUL.FTZ R106, R106, R11.reuse ;  /* 0x0000000b6a6a7220 */ /* 0x080fe20000410000 */
        /* <DEDUP_REMOVED lines=12> */
[----:B------:R-:W-:Y:S01]  /*72a0*/  UMOV UR5, UR4 ;  /* 0x0000000400057c82 */ /* 0x000fe20008000000 */
[----:B------:R-:W-:Y:S01]  /*72b0*/  F2FP.BF16.F32.PACK_AB R35, R139, R38 ;  /* 0x000000268b23723e */ /* 0x000fe200000010ff */
[----:B------:R2:W-:Y:S01]  /*72c0*/  STSM.16.M88.4 [R6], R24 ;  /* 0x0000001806007844 */ /* 0x0005e20000000200 */
[----:B------:R-:W-:Y:S01]  /*72d0*/  PLOP3.LUT P1, PT, PT, PT, UP0, 0x80, 0x0 ;  /* 0x000000000000781c */ /* 0x000fe20003f2f008 */
[-C--:B------:R-:W-:Y:S01]  /*72e0*/  FMUL.FTZ R111, R111, R11.reuse ;  /* 0x0000000b6f6f7220 */ /* 0x080fe20000410000 */
[-C--:B------:R-:W-:Y:S01]  /*72f0*/  FMUL.FTZ R114, R114, R11.reuse ;  /* 0x0000000b72727220 */ /* 0x080fe20000410000 */
[----:B------:R-:W-:Y:S01]  /*7300*/  STSM.16.M88.4 [R5], R28 ;  /* 0x0000001c05007844 */ /* 0x000fe20000000200 */
[-C--:B------:R-:W-:Y:S01]  /*7310*/  FMUL.FTZ R115, R115, R11.reuse ;  /* 0x0000000b73737220 */ /* 0x080fe20000410000 */
[-C--:B------:R-:W-:Y:S01]  /*7320*/  FMUL.FTZ R118, R118, R11.reuse ;  /* 0x0000000b76767220 */ /* 0x080fe20000410000 */
[----:B------:R-:W-:Y:S01]  /*7330*/  FMUL.FTZ R119, R119, R11 ;  /* 0x0000000b77777220 */ /* 0x000fe20000410000 */
[----:B0-----:R-:W-:Y:S01]  /*7340*/  F2FP.BF16.F32.PACK_AB R12, R50, R49 ;  /* 0x00000031320c723e */ /* 0x001fe200000010ff */
[----:B------:R-:W-:Y:S01]  /*7350*/  STSM.16.M88.4 [R0+0x27800], R32 ;  /* 0x0278002000007844 */ /* 0x000fe20000000200 */
[----:B------:R-:W-:Y:S01]  /*7360*/  F2FP.BF16.F32.PACK_AB R13, R137, R39 ;  /* 0x00000027890d723e */ /* 0x000fe200000010ff */
[----:B------:R-:W-:Y:S01]  /*7370*/  FMUL.FTZ R122, R122, R11 ;  /* 0x0000000b7a7a7220 */ /* 0x000fe20000410000 */
[----:B------:R-:W-:Y:S01]  /*7380*/  F2FP.BF16.F32.PACK_AB R14, R52, R51 ;  /* 0x00000033340e723e */ /* 0x000fe200000010ff */
[-C--:B------:R-:W-:Y:S01]  /*7390*/  FMUL.FTZ R123, R123, R11.reuse ;  /* 0x0000000b7b7b7220 */ /* 0x080fe20000410000 */
        /* <DEDUP_REMOVED lines=9> */
[----:B------:R-:W-:Y:S01]  /*7430*/  FMUL.FTZ R131, R131, R11 ;  /* 0x0000000b83837220 */ /* 0x000fe20000410000 */
[----:B--2---:R-:W-:Y:S01]  /*7440*/  F2FP.BF16.F32.PACK_AB R24, R59, R57 ;  /* 0x000000393b18723e */ /* 0x004fe200000010ff */
[-C--:B------:R-:W-:Y:S01]  /*7450*/  FMUL.FTZ R134, R134, R11.reuse ;  /* 0x0000000b86867220 */ /* 0x080fe20000410000 */
[----:B------:R-:W-:Y:S01]  /*7460*/  F2FP.BF16.F32.PACK_AB R25, R67, R64 ;  /* 0x000000404319723e */ /* 0x000fe200000010ff */
[----:B------:R1:W-:Y:S01]  /*7470*/  STSM.16.M88.4 [R6+0x6000], R20 ;  /* 0x0060001406007844 */ /* 0x0003e20000000200 */
[----:B------:R-:W-:Y:S01]  /*7480*/  F2FP.BF16.F32.PACK_AB R26, R61, R60 ;  /* 0x0000003c3d1a723e */ /* 0x000fe200000010ff */
[----:B------:R-:W-:Y:S01]  /*7490*/  FMUL.FTZ R135, R135, R11 ;  /* 0x0000000b87877220 */ /* 0x000fe20000410000 */
[----:B------:R-:W-:Y:S01]  /*74a0*/  F2FP.BF16.F32.PACK_AB R27, R69, R68 ;  /* 0x00000044451b723e */ /* 0x000fe200000010ff */
[-C--:B------:R-:W-:Y:S01]  /*74b0*/  FMUL.FTZ R88, R88, R18.reuse ;  /* 0x0000001258587220 */ /* 0x080fe20000410000 */
[-C--:B------:R-:W-:Y:S01]  /*74c0*/  FMUL.FTZ R89, R89, R18.reuse ;  /* 0x0000001259597220 */ /* 0x080fe20000410000 */
[-C--:B------:R-:W-:Y:S01]  /*74d0*/  FMUL.FTZ R92, R92, R18.reuse ;  /* 0x000000125c5c7220 */ /* 0x080fe20000410000 */
[-C--:B------:R-:W-:Y:S01]  /*74e0*/  FMUL.FTZ R93, R93, R18.reuse ;  /* 0x000000125d5d7220 */ /* 0x080fe20000410000 */
        /* <DEDUP_REMOVED lines=27> */
[----:B0-----:R-:W-:-:S02]  /*76a0*/  IMAD.MOV.U32 R12, RZ, RZ, R77 ;  /* 0x000000ffff0c7224 */ /* 0x001fc400078e004d */
[----:B------:R-:W-:Y:S01]  /*76b0*/  IMAD.MOV.U32 R11, RZ, RZ, R72 ;  /* 0x000000ffff0b7224 */ /* 0x000fe200078e0048 */
[----:B--2---:R-:W-:Y:S01]  /*76c0*/  NOP ;  /* 0x0000000000007918 */ /* 0x004fe20000000000 */
[----:B-1----:R-:W-:Y:S05]  /*76d0*/  @P1 BRA `(.L_x_1929) ;  /* 0xffffffcc00581947 */ /* 0x002fea000383ffff */
[----:B------:R-:W-:-:S05]  /*76e0*/  UMOV UR39, UR10 ;  /* 0x0000000a00277c82 */ /* 0x000fca0008000000 */
.L_x_1918:
[----:B------:R-:W-:-:S13]  /*76f0*/  R2UR UR5, R142 ;  /* 0x000000008e0572ca */ /* 0x000fda00000e0000 */
[----:B------:R-:W-:-:S06]  /*7700*/  UISETP.GE.AND UP0, UPT, UR39, UR5, UPT ;  /* 0x000000052700728c */ /* 0x000fcc000bf06270 */
[----:B------:R-:W-:-:S13]  /*7710*/  PLOP3.LUT P1, PT, PT, PT, UP0, 0x80, 0x0 ;  /* 0x000000000000781c */ /* 0x000fda0003f2f008 */
[----:B------:R-:W-:Y:S05]  /*7720*/  @!P1 BRA `(.L_x_1930) ;  /* 0x0000002800789947 */ /* 0x000fea0003800000 */
[----:B------:R-:W3:Y:S01]  /*7730*/  S2R R7, SR_TID.X ;  /* 0x0000000000077919 */ /* 0x000ee20000002100 */
[----:B------:R-:W-:Y:S01]  /*7740*/  R2UR UR5, R138 ;  /* 0x000000008a0572ca */ /* 0x000fe200000e0000 */
[----:B------:R-:W-:Y:S01]  /*7750*/  UMOV UR7, UR4 ;  /* 0x0000000400077c82 */ /* 0x000fe20008000000 */
[----:B------:R-:W-:Y:S01]  /*7760*/  UMOV UR11, 0x40000040 ;  /* 0x40000040000b7882 */ /* 0x000fe20000000000 */
[----:B------:R-:W-:Y:S01]  /*7770*/  IMAD.MOV.U32 R11, RZ, RZ, R77 ;  /* 0x000000ffff0b7224 */ /* 0x000fe200078e004d */
[----:B------:R-:W-:Y:S01]  /*7780*/  UMOV UR30, UR6 ;  /* 0x00000006001e7c82 */ /* 0x000fe20008000000 */
[----:B------:R-:W-:Y:S01]  /*7790*/  IMAD.U32 R137, RZ, RZ, UR11 ;  /* 0x0000000bff897e24 */ /* 0x000fe2000f8e00ff */
[----:B------:R-:W-:Y:S01]  /*77a0*/  UMOV UR29, 0x40000040 ;  /* 0x40000040001d7882 */ /* 0x000fe20000000000 */
        /* <DEDUP_REMOVED lines=10> */
[----:B------:R-:W-:Y:S01]  /*7850*/  UIADD3 UR40, UR61, 0x600, URZ ;  /* 0x000006003d287890 */ /* 0x000fe2000fffe03f */
[----:B------:R-:W-:Y:S01]  /*7860*/  UMOV UR10, UR4 ;  /* 0x00000004000a7c82 */ /* 0x000fe20008000000 */
[----:B------:R-:W-:Y:S01]  /*7870*/  UIADD3 UR44, UR61, 0x602, URZ ;  /* 0x000006023d2c7890 */ /* 0x000fe2000fffe03f */
[----:B------:R-:W-:Y:S01]  /*7880*/  IMAD.U32 R136, RZ, RZ, UR10 ;  /* 0x0000000aff887e24 */ /* 0x000fe2000f8e00ff */
[----:B------:R-:W-:-:S02]  /*7890*/  UIADD3 UR48, UR61, 0x604, URZ ;  /* 0x000006043d307890 */ /* 0x000fc4000fffe03f */
[----:B------:R-:W-:Y:S01]  /*78a0*/  UIADD3 UR52, UR61, 0x606, URZ ;  /* 0x000006063d347890 */ /* 0x000fe2000fffe03f */
[----:B---3--:R-:W-:Y:S02]  /*78b0*/  SHF.R.U32.HI R12, RZ, 0x7, R7 ;  /* 0x00000007ff0c7819 */ /* 0x008fe40000011607 */
[----:B------:R-:W-:Y:S02]  /*78c0*/  ISETP.GE.U32.AND P1, PT, R7, 0x180, PT ;  /* 0x000001800700780c */ /* 0x000fe40003f26070 */
[----:B------:R-:W-:Y:S01]  /*78d0*/  MOV R7, R72 ;  /* 0x0000004800077202 */ /* 0x000fe20000000f00 */
[C---:B------:R-:W-:Y:S02]  /*78e0*/  VIADD R10, R12.reuse, 0x9 ;  /* 0x000000090c0a7836 */ /* 0x040fe40000000000 */
[----:B------:R-:W-:-:S03]  /*78f0*/  VIADD R139, R12, 0x8 ;  /* 0x000000080c8b7836 */ /* 0x000fc60000000000 */
[----:B------:R-:W-:-:S07]  /*7900*/  SEL R10, R10, 0x9, !P1 ;  /* 0x000000090a0a7807 */ /* 0x000fce0004800000 */
.L_x_1941:
[----:B------:R-:W-:Y:S01]  /*7910*/  R2UR UR10, R16 ;  /* 0x00000000100a72ca */ /* 0x000fe200000e0000 */
[----:B------:R-:W-:-:S04]  /*7920*/  UIADD3 UR4, UR7, 0x1, URZ ;  /* 0x0000000107047890 */ /* 0x000fc8000fffe03f */
[----:B------:R-:W-:-:S04]  /*7930*/  UISETP.NE.AND UP0, UPT, UR4, 0x2, UPT ;  /* 0x000000020400788c */ /* 0x000fc8000bf05270 */
[----:B------:R-:W-:Y:S02]  /*7940*/  USEL UR6, URZ, 0x1, UP0 ;  /* 0x000000013f067887 */ /* 0x000fe40008000000 */
[----:B------:R-:W-:Y:S02]  /*7950*/  USEL UR4, UR4, URZ, UP0 ;  /* 0x0000003f04047287 */ /* 0x000fe40008000000 */
[----:B------:R-:W-:Y:S01]  /*7960*/  ISETP.NE.AND P2, PT, RZ, UR10, PT ;  /* 0x0000000aff007c0c */ /* 0x000fe2000bf45270 */
[----:B------:R-:W-:-:S12]  /*7970*/  ULOP3.LUT UR6, UR30, UR6, URZ, 0x3c, !UPT ;  /* 0x000000061e067292 */ /* 0x000fd8000f8e3c3f */
[----:B0-----:R-:W-:Y:S05]  /*7980*/  @P2 BRA `(.L_x_1931) ;  /* 0x00000000002c2947 */ /* 0x001fea0003800000 */
[----:B------:R-:W-:Y:S05]  /*7990*/  @!P0 BRA `(.L_x_1932) ;  /* 0x0000000000048947 */ /* 0x000fea0003800000 */
[----:B------:R-:W-:Y:S01]  /*79a0*/  BPT.TRAP 0x1 ;  /* 0x000000040000795c */ /* 0x000fe20000300000 */
.L_x_1932:
[----:B------:R-:W-:Y:S01]  /*79b0*/  ULEA UR10, UR4, UR38, 0x3 ;  /* 0x00000026040a7291 */ /* 0x000fe2000f8e183f */
[----:B------:R-:W-:-:S04]  /*79c0*/  MOV R12, UR6 ;  /* 0x00000006000c7c02 */ /* 0x000fc80008000f00 */
[----:B------:R-:W-:-:S04]  /*79d0*/  SHF.L.U32 R12, R12, 0x1f, RZ ;  /* 0x0000001f0c0c7819 */ /* 0x000fc800000006ff */
[----:B------:R0:W1:Y:S01]  /*79e0*/  SYNCS.PHASECHK.TRANS64.TRYWAIT P1, [UR10+0x2d830], R12 ;  /* 0x02d8300cff0075a7 */ /* 0x000062000802014a */
[----:B------:R-:W-:Y:S05]  /*79f0*/  @!P0 BRA `(.L_x_1933) ;  /* 0x0000000000048947 */ /* 0x000fea0003800000 */
[----:B------:R-:W-:Y:S01]  /*7a00*/  BPT.TRAP 0x1 ;  /* 0x000000040000795c */ /* 0x000fe20000300000 */
.L_x_1933:
[----:B-1----:R-:W-:Y:S05]  /*7a10*/  @P1 BRA `(.L_x_1931) ;  /* 0x0000000000081947 */ /* 0x002fea0003800000 */
[----:B------:R-:W1:Y:S02]  /*7a20*/  SYNCS.PHASECHK.TRANS64.TRYWAIT P1, [UR10+0x2d830], R12 ;  /* 0x02d8300cff0075a7 */ /* 0x000e64000802014a */
[----:B-1----:R-:W-:Y:S05]  /*7a30*/  @!P1 BRA `(.L_x_1934) ;  /* 0x0000008000dc9947 */ /* 0x002fea0003800000 */
.L_x_1931:
        /* <DEDUP_REMOVED lines=37> */
.L_x_1936:
[----:B------:R-:W-:Y:S01]  /*7c90*/  ULEA UR10, UR7, UR38, 0x3 ;  /* 0x00000026070a7291 */ /* 0x000fe2000f8e183f */
[----:B01----:R-:W-:-:S05]  /*7ca0*/  IMAD.U32 R12, RZ, RZ, UR30 ;  /* 0x0000001eff0c7e24 */ /* 0x003fca000f8e00ff */
[----:B------:R-:W-:-:S04]  /*7cb0*/  SHF.L.U32 R12, R12, 0x1f, RZ ;  /* 0x0000001f0c0c7819 */ /* 0x000fc800000006ff */
[----:B------:R0:W1:Y:S01]  /*7cc0*/  SYNCS.PHASECHK.TRANS64.TRYWAIT P1, [UR10+0x2d850], R12 ;  /* 0x02d8500cff0075a7 */ /* 0x000062000802014a */
[----:B------:R-:W-:Y:S05]  /*7cd0*/  @!P0 BRA `(.L_x_1937) ;  /* 0x0000000000048947 */ /* 0x000fea0003800000 */
[----:B------:R-:W-:Y:S01]  /*7ce0*/  BPT.TRAP 0x1 ;  /* 0x000000040000795c */ /* 0x000fe20000300000 */
.L_x_1937:
[----:B-1----:R-:W-:Y:S05]  /*7cf0*/  @P1 BRA `(.L_x_1935) ;  /* 0x0000000000081947 */ /* 0x002fea0003800000 */
[----:B------:R-:W1:Y:S02]  /*7d00*/  SYNCS.PHASECHK.TRANS64.TRYWAIT P1, [UR10+0x2d850], R12 ;  /* 0x02d8500cff0075a7 */ /* 0x000e64000802014a */
[----:B-1----:R-:W-:Y:S05]  /*7d10*/  @!P1 BRA `(.L_x_1938) ;  /* 0x00000080003c9947 */ /* 0x002fea0003800000 */
.L_x_1935:
[----:B------:R-:W-:Y:S01]  /*7d20*/  UIADD3 UR10, UR38, 0x400, URZ ;  /* 0x00000400260a7890 */ /* 0x000fe2000fffe03f */
[----:B------:R-:W-:Y:S01]  /*7d30*/  WARPGROUP.ARRIVE ;  /* 0x00000000000079c5 */ /* 0x000fe20000000000 */
[----:B------:R-:W-:Y:S01]  /*7d40*/  UMOV UR56, UR61 ;  /* 0x0000003d00387c82 */ /* 0x000fe20008000000 */
[----:B------:R-:W-:Y:S01]  /*7d50*/  UMOV UR57, 0x40000040 ;  /* 0x4000004000397882 */ /* 0x000fe20000000000 */
[----:B------:R-:W-:Y:S01]  /*7d60*/  USHF.R.U32.HI UR10, URZ, 0x4, UR10 ;  /* 0x000000043f0a7899 */ /* 0x000fe2000801160a */
[----:B01----:R-:W-:Y:S01]  /*7d70*/  MOV R12, UR13 ;  /* 0x0000000d000c7c02 */ /* 0x003fe20008000f00 */
[----:B------:R-:W-:Y:S01]  /*7d80*/  UMOV UR59, 0x80000020 ;  /* 0x80000020003b7882 */ /* 0x000fe20000000000 */
[----:B------:R-:W-:Y:S01]  /*7d90*/  MOV R13, UR12 ;  /* 0x0000000c000d7c02 */ /* 0x000fe20008000f00 */
[----:B------:R-:W-:Y:S01]  /*7da0*/  ULOP3.LUT UR10, UR10, 0x3fff, URZ, 0xc0, !UPT ;  /* 0x00003fff0a0a7892 */ /* 0x000fe2000f8ec03f */
[----:B------:R-:W-:Y:S01]  /*7db0*/  R2UR UR12, R136 ;  /* 0x00000000880c72ca */ /* 0x000fe200000e0000 */
[----:B------:R-:W-:Y:S01]  /*7dc0*/  UMOV UR15, 0x80000020 ;  /* 0x80000020000f7882 */ /* 0x000fe20000000000 */
[----:B------:R-:W-:Y:S01]  /*7dd0*/  R2UR UR13, R137 ;  /* 0x00000000890d72ca */ /* 0x000fe200000e0000 */
[----:B------:R-:W-:Y:S01]  /*7de0*/  ULOP3.LUT UR10, UR10, 0x2000000, URZ, 0xfc, !UPT ;  /* 0x020000000a0a7892 */ /* 0x000fe2000f8efc3f */
        /* <DEDUP_REMOVED lines=8> */
[----:B------:R-:W-:Y:S01]  /*7e70*/  HGMMA.64x96x16.F32.BF16 R88, gdesc[UR56].tnspB, R88, gsb0 ;  /* 0x41600000385879f0 */ /* 0x000fe20008001858 */
[----:B------:R-:W-:Y:S01]  /*7e80*/  UIADD3 UR42, UR58, 0x100, URZ ;  /* 0x000001003a2a7890 */ /* 0x000fe2000fffe03f */
[----:B------:R-:W-:Y:S01]  /*7e90*/  UMOV UR14, UR10 ;  /* 0x0000000a000e7c82 */ /* 0x000fe20008000000 */
[----:B------:R-:W-:-:S02]  /*7ea0*/  UIADD3 UR46, UR58, 0x140, URZ ;  /* 0x000001403a2e7890 */ /* 0x000fc4000fffe03f */
[----:B------:R-:W-:Y:S01]  /*7eb0*/  UIADD3 UR50, UR58, 0x180, URZ ;  /* 0x000001803a327890 */ /* 0x000fe2000fffe03f */
[----:B------:R-:W-:Y:S01]  /*7ec0*/  UMOV UR51, 0x80000020 ;  /* 0x8000002000337882 */ /* 0x000fe20000000000 */
[----:B------:R-:W-:Y:S01]  /*7ed0*/  UIADD3 UR54, UR58, 0x1c0, URZ ;  /* 0x000001c03a367890 */ /* 0x000fe2000fffe03f */
[----:B------:R-:W-:Y:S01]  /*7ee0*/  UMOV UR55, 0x80000020 ;  /* 0x8000002000377882 */ /* 0x000fe20000000000 */
[----:B------:R-:W-:Y:S02]  /*7ef0*/  WARPGROUP.DEPBAR.LE gsb0, 0x0 ;  /* 0x00008000000079c5 */ /* 0x000fe40000010000 */
[----:B------:R-:W-:-:S06]  /*7f00*/  WARPGROUP.ARRIVE ;  /* 0x00000000000079c5 */ /* 0x000fcc0000000000 */
[----:B------:R-:W-:Y:S01]  /*7f10*/  HGMMA.64x96x16.F32.BF16 R88, gdesc[UR12].tnspB, R88, gsb0 ;  /* 0x416000000c5879f0 */ /* 0x000fe20008001858 */
[----:B------:R-:W-:Y:S02]  /*7f20*/  R2UR UR13, R12 ;  /* 0x000000000c0d72ca */ /* 0x000fe400000e0000 */
[----:B------:R-:W-:Y:S01]  /*7f30*/  R2UR UR12, R13 ;  /* 0x000000000d0c72ca */ /* 0x000fe200000e0000 */
        /* <DEDUP_REMOVED lines=22> */
.L_x_1939:
        /* <DEDUP_REMOVED lines=15> */
[----:B------:R-:W-:Y:S01]  /*8190*/  FMUL.FTZ R53, R64, UR5 ;  /* 0x0000000540357c20 */ /* 0x000fe20008410000 */
[----:B------:R-:W-:Y:S01]  /*81a0*/  FMUL.FTZ R24, R35, UR5 ;  /* 0x0000000523187c20 */ /* 0x000fe20008410000 */
[----:B------:R-:W-:Y:S01]  /*81b0*/  FMUL.FTZ R33, R44, UR5 ;  /* 0x000000052c217c20 */ /* 0x000fe20008410000 */
[----:B------:R-:W-:Y:S01]  /*81c0*/  FMUL.FTZ R25, R36, UR5 ;  /* 0x0000000524197c20 */ /* 0x000fe20008410000 */
[----:B------:R-:W-:Y:S01]  /*81d0*/  FMUL.FTZ R44, R55, UR5 ;  /* 0x00000005372c7c20 */ /* 0x000fe20008410000 */
[----:B------:R-:W-:Y:S01]  /*81e0*/  FMUL.FTZ R55, R66, UR5 ;  /* 0x0000000542377c20 */ /* 0x000fe20008410000 */
[----:B------:R-:W-:Y:S01]  /*81f0*/  FMUL.FTZ R27, R38, UR5 ;  /* 0x00000005261b7c20 */ /* 0x000fe20008410000 */
[----:B------:R-:W3:Y:S01]  /*8200*/  MUFU.TANH R13, R13 ;  /* 0x0000000d000d7308 */ /* 0x000ee20000002400 */
        /* <DEDUP_REMOVED lines=16> */
[----:B---3--:R-:W-:Y:S01]  /*8310*/  FMNMX.FTZ R64, R13, R64, !PT ;  /* 0x000000400d407209 */ /* 0x008fe20007810000 */
        /* <DEDUP_REMOVED lines=26> */
[----:B------:R-:W-:Y:S01]  /*84c0*/  ULDC UR10, c[0x0][0x988] ;  /* 0x00026200000a7ab9 */ /* 0x000fe20000000800 */
[----:B------:R-:W3:Y:S01]  /*84d0*/  S2UR UR11, SR_CgaCtaId ;  /* 0x00000000000b79c3 */ /* 0x000ee20000008800 */
[----:B------:R-:W-:Y:S01]  /*84e0*/  UMOV UR35, UR10 ;  /* 0x0000000a00237c82 */ /* 0x000fe20008000000 */
[----:B------:R-:W-:Y:S01]  /*84f0*/  ULEA UR10, UR4, UR38, 0x3 ;  /* 0x00000026040a7291 */ /* 0x000fe2000f8e183f */
[----:B------:R-:W4:Y:S01]  /*8500*/  MUFU.TANH R21, R21 ;  /* 0x0000001500157308 */ /* 0x000f220000002400 */
[----:B-1----:R-:W-:Y:S01]  /*8510*/  FMNMX.FTZ R66, R18, R65, !PT ;  /* 0x0000004112427209 */ /* 0x002fe20007810000 */
[----:B------:R-:W-:Y:S01]  /*8520*/  FMUL.FTZ R65, R76, UR5 ;  /* 0x000000054c417c20 */ /* 0x000fe20008410000 */
[----:B------:R-:W-:-:S05]  /*8530*/  UIADD3 UR10, UR10, 0x2d840, URZ ;  /* 0x0002d8400a0a7890 */ /* 0x000fca000fffe03f */
[----:B------:R-:W1:Y:S01]  /*8540*/  MUFU.TANH R23, R23 ;  /* 0x0000001700177308 */ /* 0x000e620000002400 */
[----:B--2---:R-:W-:-:S07]  /*8550*/  FMNMX.FTZ R68, R20, R67, !PT ;  /* 0x0000004314447209 */ /* 0x004fce0007810000 */
[----:B------:R-:W2:Y:S01]  /*8560*/  MUFU.TANH R22, R22 ;  /* 0x0000001600167308 */ /* 0x000ea20000002400 */
[----:B----4-:R-:W-:Y:S01]  /*8570*/  FMNMX.FTZ R67, R21, R66, !PT ;  /* 0x0000004215437209 */ /* 0x010fe20007810000 */
[----:B---3--:R-:W-:-:S06]  /*8580*/  UPRMT UR10, UR11, 0x654, UR10 ;  /* 0x000006540b0a7896 */ /* 0x008fcc000800000a */
[----:B------:R-:W3:Y:S01]  /*8590*/  MUFU.TANH R24, R24 ;  /* 0x0000001800187308 */ /* 0x000ee20000002400 */
[----:B-1----:R-:W-:Y:S02]  /*85a0*/  FMNMX.FTZ R69, R23, R68, !PT ;  /* 0x0000004417457209 */ /* 0x002fe40007810000 */
[----:B------:R-:W-:Y:S05]  /*85b0*/  SYNCS.ARRIVE.TRANS64.RED.A1T0 RZ, [UR10], RZ ;  /* 0x000000ffffff79a7 */ /* 0x000fea000810040a */
[----:B------:R-:W1:Y:S01]  /*85c0*/  MUFU.TANH R25, R25 ;  /* 0x0000001900197308 */ /* 0x000e620000002400 */
[----:B--2---:R-:W-:-:S07]  /*85d0*/  FMNMX.FTZ R66, R22, R67, !PT ;  /* 0x0000004316427209 */ /* 0x004fce0007810000 */
[----:B------:R-:W2:Y:S01]  /*85e0*/  MUFU.TANH R27, R27 ;  /* 0x0000001b001b7308 */ /* 0x000ea20000002400 */
[----:B---3--:R-:W-:-:S07]  /*85f0*/  FMNMX.FTZ R68, R24, R69, !PT ;  /* 0x0000004518447209 */ /* 0x008fce0007810000 */
[----:B------:R-:W3:Y:S01]  /*8600*/  MUFU.TANH R26, R26 ;  /* 0x0000001a001a7308 */ /* 0x000ee20000002400 */
[----:B-1----:R-:W-:Y:S01]  /*8610*/  FMNMX.FTZ R67, R25, R66, !PT ;  /* 0x0000004219437209 */ /* 0x002fe20007810000 */
[----:B------:R-:W-:-:S06]  /*8620*/  FMUL.FTZ R66, R77, UR5 ;  /* 0x000000054d427c20 */ /* 0x000fcc0008410000 */
[----:B------:R-:W1:Y:S01]  /*8630*/  MUFU.TANH R28, R28 ;  /* 0x0000001c001c7308 */ /* 0x000e620000002400 */
[----:B--2---:R-:W-:-:S07]  /*8640*/  FMNMX.FTZ R69, R27, R68, !PT ;  /* 0x000000441b457209 */ /* 0x004fce0007810000 */
[----:B------:R-:W2:Y:S01]  /*8650*/  MUFU.TANH R29, R29 ;  /* 0x0000001d001d7308 */ /* 0x000ea20000002400 */
[----:B---3--:R-:W-:Y:S01]  /*8660*/  FMNMX.FTZ R68, R26, R67, !PT ;  /* 0x000000431a447209 */ /* 0x008fe20007810000 */
[----:B------:R-:W-:-:S06]  /*8670*/  FMUL.FTZ R67, R78, UR5 ;  /* 0x000000054e437c20 */ /* 0x000fcc0008410000 */
[----:B------:R-:W3:Y:S01]  /*8680*/  MUFU.TANH R31, R31 ;  /* 0x0000001f001f7308 */ /* 0x000ee20000002400 */
[----:B-1----:R-:W-:-:S07]  /*8690*/  FMNMX.FTZ R70, R28, R69, !PT ;  /* 0x000000451c467209 */ /* 0x002fce0007810000 */
[----:B------:R-:W1:Y:S01]  /*86a0*/  MUFU.TANH R30, R30 ;  /* 0x0000001e001e7308 */ /* 0x000e620000002400 */
[----:B--2---:R-:W-:-:S07]  /*86b0*/  FMNMX.FTZ R69, R29, R68, !PT ;  /* 0x000000441d457209 */ /* 0x004fce0007810000 */
[----:B------:R-:W2:Y:S01]  /*86c0*/  MUFU.TANH R32, R32 ;  /* 0x0000002000207308 */ /* 0x000ea20000002400 */
[----:B---3--:R-:W-:-:S07]  /*86d0*/  FMNMX.FTZ R71, R31, R70, !PT ;  /* 0x000000461f477209 */ /* 0x008fce0007810000 */
[----:B------:R-:W3:Y:S01]  /*86e0*/  MUFU.TANH R33, R33 ;  /* 0x0000002100217308 */ /* 0x000ee20000002400 */
[----:B-1----:R-:W-:-:S07]  /*86f0*/  FMNMX.FTZ R68, R30, R69, !PT ;  /* 0x000000451e447209 */ /* 0x002fce0007810000 */
        /* <DEDUP_REMOVED lines=8> */
[----:B--2---:R-:W-:Y:S01]  /*8780*/  FMNMX.FTZ R70, R34, R69, !PT ;  /* 0x0000004522467209 */ /* 0x004fe20007810000 */
[----:B------:R-:W-:-:S06]  /*8790*/  FMUL.FTZ R69, R80, UR5 ;  /* 0x0000000550457c20 */ /* 0x000fcc0008410000 */
[----:B------:R-:W2:Y:S01]  /*87a0*/  MUFU.TANH R39, R39 ;  /* 0x0000002700277308 */ /* 0x000ea20000002400 */
[----:B---3--:R-:W-:-:S07]  /*87b0*/  FMNMX.FTZ R72, R36, R71, !PT ;  /* 0x0000004724487209 */ /* 0x008fce0007810000 */
        /* <DEDUP_REMOVED lines=82> */
[----:B--2---:R-:W-:-:S05]  /*8ce0*/  FMNMX.FTZ R80, R75, R72, !PT ;  /* 0x000000484b507209 */ /* 0x004fca0007810000 */
[----:B------:R-:W2:Y:S01]  /*8cf0*/  SHFL.BFLY PT, R77, R80, 0x2, 0x1f ;  /* 0x0c401f00504d7f89 */ /* 0x000ea200000e0000 */
[----:B---3--:R-:W-:-:S04]  /*8d00*/  FMNMX.FTZ R79, R76, R79, !PT ;  /* 0x0000004f4c4f7209 */ /* 0x008fc80007810000 */
[----:B-1----:R-:W-:-:S05]  /*8d10*/  FMNMX.FTZ R79, R78, R79, !PT ;  /* 0x0000004f4e4f7209 */ /* 0x002fca0007810000 */
[----:B------:R-:W1:Y:S01]  /*8d20*/  SHFL.BFLY PT, R72, R79, 0x2, 0x1f ;  /* 0x0c401f004f487f89 */ /* 0x000e6200000e0000 */
[----:B--2---:R-:W-:Y:S02]  /*8d30*/  FMNMX.FTZ R81, R80, R77, !PT ;  /* 0x0000004d50517209 */ /* 0x004fe40007810000 */
[----:B-1----:R-:W-:-:S03]  /*8d40*/  FMNMX.FTZ R82, R79, R72, !PT ;  /* 0x000000484f527209 */ /* 0x002fc60007810000 */
[----:B------:R-:W1:Y:S04]  /*8d50*/  SHFL.BFLY PT, R72, R81, 0x1, 0x1f ;  /* 0x0c201f0051487f89 */ /* 0x000e6800000e0000 */
[----:B------:R-:W2:Y:S01]  /*8d60*/  SHFL.BFLY PT, R77, R82, 0x1, 0x1f ;  /* 0x0c201f00524d7f89 */ /* 0x000ea200000e0000 */
[----:B-1----:R-:W-:Y:S02]  /*8d70*/  FMNMX.FTZ R72, R81, R72, !PT ;  /* 0x0000004851487209 */ /* 0x002fe40007810000 */
[----:B--2---:R-:W-:-:S03]  /*8d80*/  FMNMX.FTZ R77, R82, R77, !PT ;  /* 0x0000004d524d7209 */ /* 0x004fc60007810000 */
[C---:B------:R-:W-:Y:S01]  /*8d90*/  FADD.FTZ R7, -R72.reuse, R7 ;  /* 0x0000000748077221 */ /* 0x040fe20000010100 */
[----:B------:R-:W-:-:S03]  /*8da0*/  FMUL.FTZ R79, R72, UR35 ;  /* 0x00000023484f7c20 */ /* 0x000fc60008410000 */
        /* <DEDUP_REMOVED lines=33> */
[C---:B------:R-:W-:Y:S01]  /*8fc0*/  FADD.FTZ R7, -R77.reuse, R11 ;  /* 0x0000000b4d077221 */ /* 0x040fe20000010100 */
[----:B------:R-:W-:Y:S01]  /*8fd0*/  FMUL.FTZ R79, R77, UR35 ;  /* 0x000000234d4f7c20 */ /* 0x000fe20008410000 */
[----:B------:R1:W-:Y:S02]  /*8fe0*/  MUFU.EX2 R11, R83 ;  /* 0x00000053000b7308 */ /* 0x0003e40000000800 */
[----:B------:R-:W-:Y:S01]  /*8ff0*/  FMUL.FTZ R7, R7, UR35 ;  /* 0x0000002307077c20 */ /* 0x000fe20008410000 */
[--C-:B------:R-:W-:Y:S01]  /*9000*/  FFMA.FTZ R14, R14, UR35, -R79.reuse ;  /* 0x000000230e0e7c23 */ /* 0x100fe2000801084f */
[--C-:B------:R-:W-:Y:S01]  /*9010*/  FFMA.FTZ R87, R15, UR35, -R79.reuse ;  /* 0x000000230f577c23 */ /* 0x100fe2000801084f */
[--C-:B------:R-:W-:Y:S01]  /*9020*/  FFMA.FTZ R15, R19, UR35, -R79.reuse ;  /* 0x00000023130f7c23 */ /* 0x100fe2000801084f */
[--C-:B------:R-:W-:Y:S01]  /*9030*/  FFMA.FTZ R20, R20, UR35, -R79.reuse ;  /* 0x0000002314147c23 */ /* 0x100fe2000801084f */
[--C-:B------:R-:W-:Y:S01]  /*9040*/  FFMA.FTZ R19, R23, UR35, -R79.reuse ;  /* 0x0000002317137c23 */ /* 0x100fe2000801084f */
[----:B------:R-:W2:Y:S01]  /*9050*/  MUFU.EX2 R12, R12 ;  /* 0x0000000c000c7308 */ /* 0x000ea20000000800 */
[--C-:B------:R-:W-:Y:S01]  /*9060*/  FFMA.FTZ R86, R24, UR35, -R79.reuse ;  /* 0x0000002318567c23 */ /* 0x100fe2000801084f */
[--C-:B-1----:R-:W-:Y:S01]  /*9070*/  FFMA.FTZ R83, R40, UR35, -R79.reuse ;  /* 0x0000002328537c23 */ /* 0x102fe2000801084f */
        /* <DEDUP_REMOVED lines=14> */
[----:B--2---:R-:W-:Y:S01]  /*9160*/  FFMA.FTZ R4, R11, R4, R12 ;  /* 0x000000040b047223 */ /* 0x004fe2000001000c */
[--C-:B------:R-:W-:Y:S01]  /*9170*/  FFMA.FTZ R80, R52, UR35, -R79.reuse ;  /* 0x0000002334507c23 */ /* 0x100fe2000801084f */
[--C-:B------:R-:W-:Y:S01]  /*9180*/  FFMA.FTZ R52, R60, UR35, -R79.reuse ;  /* 0x000000233c347c23 */ /* 0x100fe2000801084f */
[----:B------:R-:W-:-:S04]  /*9190*/  FFMA.FTZ R51, R64, UR35, -R79 ;  /* 0x0000002340337c23 */ /* 0x000fc8000801084f */
[----:B------:R-:W2:Y:S08]  /*91a0*/  MUFU.EX2 R13, R13 ;  /* 0x0000000d000d7308 */ /* 0x000eb00000000800 */
[----:B------:R-:W3:Y:S01]  /*91b0*/  MUFU.EX2 R87, R87 ;  /* 0x0000005700577308 */ /* 0x000ee20000000800 */
[----:B-1----:R-:W-:-:S07]  /*91c0*/  FFMA.FTZ R40, R7, R3, R14 ;  /* 0x0000000307287223 */ /* 0x002fce000001000e */
[----:B------:R-:W1:Y:S01]  /*91d0*/  MUFU.EX2 R17, R17 ;  /* 0x0000001100117308 */ /* 0x000e620000000800 */
[----:B--2---:R-:W-:-:S07]  /*91e0*/  FADD.FTZ R4, R13, R4 ;  /* 0x000000040d047221 */ /* 0x004fce0000010000 */
[----:B------:R-:W2:Y:S01]  /*91f0*/  MUFU.EX2 R15, R15 ;  /* 0x0000000f000f7308 */ /* 0x000ea20000000800 */
[----:B---3--:R-:W-:-:S07]  /*9200*/  FADD.FTZ R40, R87, R40 ;  /* 0x0000002857287221 */ /* 0x008fce0000010000 */
[----:B------:R-:W3:Y:S01]  /*9210*/  MUFU.EX2 R18, R18 ;  /* 0x0000001200127308 */ /* 0x000ee20000000800 */
[----:B-1----:R-:W-:-:S07]  /*9220*/  FADD.FTZ R3, R17, R4 ;  /* 0x0000000411037221 */ /* 0x002fce0000010000 */
[----:B------:R-:W1:Y:S01]  /*9230*/  MUFU.EX2 R20, R20 ;  /* 0x0000001400147308 */ /* 0x000e620000000800 */
[----:B--2---:R-:W-:-:S07]  /*9240*/  FADD.FTZ R39, R15, R40 ;  /* 0x000000280f277221 */ /* 0x004fce0000010000 */
[----:B------:R-:W2:Y:S01]  /*9250*/  MUFU.EX2 R21, R21 ;  /* 0x0000001500157308 */ /* 0x000ea20000000800 */
[----:B---3--:R-:W-:-:S07]  /*9260*/  FADD.FTZ R4, R18, R3 ;  /* 0x0000000312047221 */ /* 0x008fce0000010000 */
[----:B------:R-:W3:Y:S01]  /*9270*/  MUFU.EX2 R19, R19 ;  /* 0x0000001300137308 */ /* 0x000ee20000000800 */
[----:B-1----:R-:W-:Y:S01]  /*9280*/  FADD.FTZ R40, R20, R39 ;  /* 0x0000002714287221 */ /* 0x002fe20000010000 */
[--C-:B------:R-:W-:Y:S01]  /*9290*/  FFMA.FTZ R39, R55, UR35, -R79.reuse ;  /* 0x0000002337277c23 */ /* 0x100fe2000801084f */
[----:B------:R-:W-:-:S05]  /*92a0*/  FFMA.FTZ R55, R56, UR35, -R79 ;  /* 0x0000002338377c23 */ /* 0x000fca000801084f */
        /* <DEDUP_REMOVED lines=12> */
[----:B------:R-:W-:-:S06]  /*9370*/  FFMA.FTZ R40, R59, UR35, -R79 ;  /* 0x000000233b287c23 */ /* 0x000fcc000801084f */
        /* <DEDUP_REMOVED lines=28> */
[----:B---3--:R-:W-:Y:S01]  /*9540*/  FADD.FTZ R3, R83, R44 ;  /* 0x0000002c53037221 */ /* 0x008fe20000010000 */
[----:B------:R-:W-:-:S06]  /*9550*/  FFMA.FTZ R44, R67, UR35, -R79 ;  /* 0x00000023432c7c23 */ /* 0x000fcc000801084f */
        /* <DEDUP_REMOVED lines=16> */
[----:B--2---:R-:W-:Y:S01]  /*9660*/  FADD.FTZ R3, R81, R48 ;  /* 0x0000003051037221 */ /* 0x004fe20000010000 */
[----:B------:R-:W-:-:S06]  /*9670*/  FFMA.FTZ R48, R71, UR35, -R79 ;  /* 0x0000002347307c23 */ /* 0x000fcc000801084f */
        /* <DEDUP_REMOVED lines=55> */
[----:B--2---:R-:W-:-:S03]  /*99f0*/  FADD.FTZ R4, R75, R64 ;  /* 0x000000404b047221 */ /* 0x004fc60000010000 */
[----:B---3--:R-:W-:Y:S01]  /*9a00*/  FADD.FTZ R3, R60, R3 ;  /* 0x000000033c037221 */ /* 0x008fe20000010000 */
[----:B------:R-:W-:Y:S06]  /*9a10*/  @!P0 BRA `(.L_x_1940) ;  /* 0x0000000000048947 */ /* 0x000fec0003800000 */
[----:B------:R-:W-:Y:S01]  /*9a20*/  BPT.TRAP 0x1 ;  /* 0x000000040000795c */ /* 0x000fe20000300000 */
.L_x_1940:
[----:B------:R-:W1:Y:S01]  /*9a30*/  S2UR UR10, SR_CgaCtaId ;  /* 0x00000000000a79c3 */ /* 0x000e620000008800 */
        /* <DEDUP_REMOVED lines=23> */
[----:B-1----:R-:W-:Y:S01]  /*9bb0*/  UPRMT UR7, UR10, 0x654, UR7 ;  /* 0x000006540a077896 */ /* 0x002fe20008000007 */
        /* <DEDUP_REMOVED lines=12> */
[----:B------:R-:W-:Y:S01]  /*9c80*/  UIADD3 UR7, UR39, -0x1, URZ ;  /* 0xffffffff27077890 */ /* 0x000fe2000fffe03f */
[----:B------:R-:W-:Y:S01]  /*9c90*/  F2FP.BF16.F32.PACK_AB R32, R46, R45 ;  /* 0x0000002d2e20723e */ /* 0x000fe200000010ff */
[----:B------:R2:W-:Y:S01]  /*9ca0*/  STSM.16.M88.4 [R2], R20 ;  /* 0x0000001402007844 */ /* 0x0005e20000000200 */
[----:B------:R-:W-:Y:S01]  /*9cb0*/  F2FP.BF16.F32.PACK_AB R34, R50, R49 ;  /* 0x000000313222723e */ /* 0x000fe200000010ff */
[-C--:B------:R-:W-:Y:S01]  /*9cc0*/  FMUL.FTZ R113, R113, R11.reuse ;  /* 0x0000000b71717220 */ /* 0x080fe20000410000 */
[----:B------:R-:W-:Y:S01]  /*9cd0*/  F2FP.BF16.F32.PACK_AB R35, R80, R36 ;  /* 0x000000245023723e */ /* 0x000fe200000010ff */
[----:B------:R3:W-:Y:S01]  /*9ce0*/  STSM.16.M88.4 [R6], R24 ;  /* 0x0000001806007844 */ /* 0x0007e20000000200 */
[----:B------:R-:W-:Y:S01]  /*9cf0*/  R2UR UR10, R142 ;  /* 0x000000008e0a72ca */ /* 0x000fe200000e0000 */
[-C--:B------:R-:W-:Y:S01]  /*9d00*/  FMUL.FTZ R116, R116, R11.reuse ;  /* 0x0000000b74747220 */ /* 0x080fe20000410000 */
[-C--:B------:R-:W-:Y:S01]  /*9d10*/  FMUL.FTZ R117, R117, R11.reuse ;  /* 0x0000000b75757220 */ /* 0x080fe20000410000 */
[----:B------:R4:W-:Y:S01]  /*9d20*/  STSM.16.M88.4 [R5], R28 ;  /* 0x0000001c05007844 */ /* 0x0009e20000000200 */
[-C--:B------:R-:W-:Y:S01]  /*9d30*/  FMUL.FTZ R120, R120, R11.reuse ;  /* 0x0000000b78787220 */ /* 0x080fe20000410000 */
[-C--:B------:R-:W-:Y:S01]  /*9d40*/  FMUL.FTZ R121, R121, R11.reuse ;  /* 0x0000000b79797220 */ /* 0x080fe20000410000 */
[----:B------:R-:W-:Y:S01]  /*9d50*/  FMUL.FTZ R124, R124, R11 ;  /* 0x0000000b7c7c7220 */ /* 0x000fe20000410000 */
[----:B-1----:R-:W-:Y:S01]  /*9d60*/  F2FP.BF16.F32.PACK_AB R12, R54, R53 ;  /* 0x00000035360c723e */ /* 0x002fe200000010ff */
[----:B------:R4:W-:Y:S01]  /*9d70*/  STSM.16.M88.4 [R0+0x27800], R32 ;  /* 0x0278002000007844 */ /* 0x0009e20000000200 */
[----:B------:R-:W-:Y:S01]  /*9d80*/  F2FP.BF16.F32.PACK_AB R13, R55, R39 ;  /* 0x00000027370d723e */ /* 0x000fe200000010ff */
[----:B------:R-:W-:Y:S01]  /*9d90*/  FMUL.FTZ R125, R125, R11 ;  /* 0x0000000b7d7d7220 */ /* 0x000fe20000410000 */
[----:B------:R-:W-:Y:S01]  /*9da0*/  F2FP.BF16.F32.PACK_AB R14, R58, R57 ;  /* 0x000000393a0e723e */ /* 0x000fe200000010ff */
[----:B------:R-:W-:Y:S01]  /*9db0*/  FMUL.FTZ R128, R128, R11 ;  /* 0x0000000b80807220 */ /* 0x000fe20000410000 */
[----:B------:R-:W-:Y:S01]  /*9dc0*/  F2FP.BF16.F32.PACK_AB R15, R52, R40 ;  /* 0x00000028340f723e */ /* 0x000fe200000010ff */
[----:B------:R-:W-:Y:S01]  /*9dd0*/  UISETP.GT.AND UP0, UPT, UR39, UR10, UPT ;  /* 0x0000000a2700728c */ /* 0x000fe2000bf04270 */
[----:B--2---:R-:W-:Y:S01]  /*9de0*/  F2FP.BF16.F32.PACK_AB R20, R62, R61 ;  /* 0x0000003d3e14723e */ /* 0x004fe200000010ff */
[----:B------:R-:W-:Y:S01]  /*9df0*/  FMUL.FTZ R129, R129, R11 ;  /* 0x0000000b81817220 */ /* 0x000fe20000410000 */
[----:B------:R-:W-:Y:S01]  /*9e00*/  F2FP.BF16.F32.PACK_AB R21, R51, R43 ;  /* 0x0000002b3315723e */ /* 0x000fe200000010ff */
[----:B------:R4:W-:Y:S01]  /*9e10*/  STSM.16.M88.4 [R2+0x6000], R12 ;  /* 0x0060000c02007844 */ /* 0x0009e20000000200 */
[----:B------:R-:W-:Y:S01]  /*9e20*/  F2FP.BF16.F32.PACK_AB R22, R66, R65 ;  /* 0x000000414216723e */ /* 0x000fe200000010ff */
[----:B------:R-:W-:Y:S01]  /*9e30*/  UMOV UR39, UR7 ;  /* 0x0000000700277c82 */ /* 0x000fe20008000000 */
[----:B------:R-:W-:Y:S01]  /*9e40*/  F2FP.BF16.F32.PACK_AB R23, R47, R44 ;  /* 0x0000002c2f17723e */ /* 0x000fe200000010ff */
[----:B------:R-:W-:Y:S01]  /*9e50*/  UMOV UR7, UR4 ;  /* 0x0000000400077c82 */ /* 0x000fe20008000000 */
[----:B---3--:R-:W-:Y:S01]  /*9e60*/  F2FP.BF16.F32.PACK_AB R24, R70, R69 ;  /* 0x000000454618723e */ /* 0x008fe200000010ff */
[-C--:B------:R-:W-:Y:S01]  /*9e70*/  FMUL.FTZ R132, R132, R11.reuse ;  /* 0x0000000b84847220 */ /* 0x080fe20000410000 */
[----:B------:R-:W-:Y:S01]  /*9e80*/  F2FP.BF16.F32.PACK_AB R25, R56, R48 ;  /* 0x000000303819723e */ /* 0x000fe200000010ff */
[----:B------:R4:W-:Y:S01]  /*9e90*/  STSM.16.M88.4 [R6+0x6000], R20 ;  /* 0x0060001406007844 */ /* 0x0009e20000000200 */
[----:B------:R-:W-:Y:S01]  /*9ea0*/  F2FP.BF16.F32.PACK_AB R26, R75, R74 ;  /* 0x0000004a4b1a723e */ /* 0x000fe200000010ff */
[----:B------:R-:W-:Y:S01]  /*9eb0*/  FMUL.FTZ R133, R133, R11 ;  /* 0x0000000b85857220 */ /* 0x000fe20000410000 */
[----:B------:R-:W-:Y:S01]  /*9ec0*/  F2FP.BF16.F32.PACK_AB R27, R60, R59 ;  /* 0x0000003b3c1b723e */ /* 0x000fe200000010ff */
[-C--:B------:R-:W-:Y:S01]  /*9ed0*/  FMUL.FTZ R90, R90, R7.reuse ;  /* 0x000000075a5a7220 */ /* 0x080fe20000410000 */
[----:B------:R-:W-:Y:S01]  /*9ee0*/  PLOP3.LUT P1, PT, PT, PT, UP0, 0x80, 0x0 ;  /* 0x000000000000781c */ /* 0x000fe20003f2f008 */
        /* <DEDUP_REMOVED lines=33> */
[----:B----4-:R-:W-:Y:S05]  /*a100*/  @P1 BRA `(.L_x_1941) ;  /* 0xffffffd800001947 */ /* 0x010fea000383ffff */
.L_x_1930:
[----:B------:R-:W-:Y:S06]  /*a110*/  BAR.ARV 0x8, 0x200 ;  /* 0x0208000000007b1d */ /* 0x000fec0000002000 */
[----:B------:R-:W-:Y:S05]  /*a120*/  @!P0 BRA `(.L_x_1942) ;  /* 0x0000000000048947 */ /* 0x000fea0003800000 */
[----:B------:R-:W-:Y:S01]  /*a130*/  BPT.TRAP 0x1 ;  /* 0x000000040000795c */ /* 0x000fe20000300000 */
.L_x_1942:
[----:B------:R-:W-:Y:S01]  /*a140*/  ULEA UR5, UR4, UR38, 0x3 ;  /* 0x0000002604057291 */ /* 0x000fe2000f8e183f */
[----:B------:R-:W-:-:S05]  /*a150*/  IMAD.U32 R0, RZ, RZ, UR6 ;  /* 0x00000006ff007e24 */ /* 0x000fca000f8e00ff */
[----:B------:R-:W-:-:S04]  /*a160*/  SHF.L.U32 R0, R0, 0x1f, RZ ;  /* 0x0000001f00007819 */ /* 0x000fc800000006ff */
[----:B------:R1:W2:Y:S01]  /*a170*/  SYNCS.PHASECHK.TRANS64.TRYWAIT P1, [UR5+0x2d850], R0 ;  /* 0x02d85000ff0075a7 */ /* 0x0002a20008020145 */
[----:B------:R-:W-:Y:S05]  /*a180*/  @!P0 BRA `(.L_x_1943) ;  /* 0x0000000000048947 */ /* 0x000fea0003800000 */
[----:B------:R-:W-:Y:S01]  /*a190*/  BPT.TRAP 0x1 ;  /* 0x000000040000795c */ /* 0x000fe20000300000 */
.L_x_1943:
[----:B--2---:R-:W-:Y:S05]  /*a1a0*/  @P1 BRA `(.L_x_1944) ;  /* 0x0000000000081947 */ /* 0x004fea0003800000 */
[----:B------:R-:W2:Y:S02]  /*a1b0*/  SYNCS.PHASECHK.TRANS64.TRYWAIT P1, [UR5+0x2d850], R0 ;  /* 0x02d85000ff0075a7 */ /* 0x000ea40008020145 */
[----:B--2---:R-:W-:Y:S05]  /*a1c0*/  @!P1 BRA `(.L_x_1945) ;  /* 0x0000005c00289947 */ /* 0x004fea0003800000 */
.L_x_1944:
[----:B------:R-:W-:Y:S01]  /*a1d0*/  UIADD3 UR38, UR38, 0x400, URZ ;  /* 0x0000040026267890 */ /* 0x000fe2000fffe03f */
[----:B------:R-:W-:Y:S01]  /*a1e0*/  R2UR UR6, R138 ;  /* 0x000000008a0672ca */ /* 0x000fe200000e0000 */
[----:B------:R-:W-:Y:S01]  /*a1f0*/  WARPGROUP.ARRIVE ;  /* 0x00000000000079c5 */ /* 0x000fe20000000000 */
[----:B------:R-:W-:Y:S01]  /*a200*/  UMOV UR9, 0x40000040 ;  /* 0x4000004000097882 */ /* 0x000fe20000000000 */
[----:B------:R-:W-:Y:S01]  /*a210*/  USHF.R.U32.HI UR38, URZ, 0x4, UR38 ;  /* 0x000000043f267899 */ /* 0x000fe20008011626 */
[----:B--23--:R-:W2:Y:S01]  /*a220*/  SHFL.BFLY PT, R5, R4, 0x2, 0x1f ;  /* 0x0c401f0004057f89 */ /* 0x00cea200000e0000 */
[----:B------:R-:W-:Y:S01]  /*a230*/  UMOV UR11, 0x80000020 ;  /* 0x80000020000b7882 */ /* 0x000fe20000000000 */
[----:B------:R-:W-:Y:S01]  /*a240*/  IMAD.MOV.U32 R6, RZ, RZ, RZ ;  /* 0x000000ffff067224 */ /* 0x000fe200078e00ff */
[----:B------:R-:W-:Y:S01]  /*a250*/  ULOP3.LUT UR38, UR38, 0x3fff, URZ, 0xc0, !UPT ;  /* 0x00003fff26267892 */ /* 0x000fe2000f8ec03f */
[----:B-1----:R-:W1:Y:S01]  /*a260*/  SHFL.BFLY PT, R0, R3, 0x2, 0x1f ;  /* 0x0c401f0003007f89 */ /* 0x002e6200000e0000 */
        /* <DEDUP_REMOVED lines=9> */
[----:B--2---:R-:W-:Y:S01]  /*a300*/  FADD.FTZ R5, R5, R4 ;  /* 0x0000000405057221 */ /* 0x004fe20000010000 */
[----:B------:R-:W-:Y:S01]  /*a310*/  UMOV UR9, 0x40000040 ;  /* 0x4000004000097882 */ /* 0x000fe20000000000 */
[----:B------:R-:W-:Y:S01]  /*a320*/  UMOV UR11, 0x80000020 ;  /* 0x80000020000b7882 */ /* 0x000fe20000000000 */
[----:B-1----:R-:W-:Y:S01]  /*a330*/  FADD.FTZ R2, R0, R3 ;  /* 0x0000000300027221 */ /* 0x002fe20000010000 */
[----:B------:R-:W-:Y:S01]  /*a340*/  MOV R3, RZ ;  /* 0x000000ff00037202 */ /* 0x000fe20000000f00 */
[----:B------:R-:W1:Y:S04]  /*a350*/  SHFL.BFLY PT, R0, R5, 0x1, 0x1f ;  /* 0x0c201f0005007f89 */ /* 0x000e6800000e0000 */
[----:B------:R-:W0:Y:S01]  /*a360*/  SHFL.BFLY PT, R7, R2, 0x1, 0x1f ;  /* 0x0c201f0002077f89 */ /* 0x000e2200000e0000 */
[----:B-1----:R-:W-:Y:S01]  /*a370*/  FADD.FTZ R9, R5, R0 ;  /* 0x0000000005097221 */ /* 0x002fe20000010000 */
[----:B------:R-:W-:Y:S01]  /*a380*/  IMAD.U32 R5, RZ, RZ, UR35 ;  /* 0x00000023ff057e24 */ /* 0x000fe2000f8e00ff */
[----:B------:R-:W-:Y:S01]  /*a390*/  MOV R0, 0xff800000 ;  /* 0xff80000000007802 */ /* 0x000fe20000000f00 */
[----:B0-----:R-:W-:-:S02]  /*a3a0*/  FADD.FTZ R10, R2, R7 ;  /* 0x00000007020a7221 */ /* 0x001fc40000010000 */
[----:B------:R-:W-:Y:S01]  /*a3b0*/  FSETP.NE.FTZ.AND P1, PT, R9, RZ, PT ;  /* 0x000000ff0900720b */ /* 0x000fe20003f35000 */
[----:B------:R-:W-:Y:S02]  /*a3c0*/  IMAD.MOV.U32 R2, RZ, RZ, -0x800000 ;  /* 0xff800000ff027424 */ /* 0x000fe400078e00ff */
        /* <DEDUP_REMOVED lines=59> */
.L_x_1946:
        /* <DEDUP_REMOVED lines=53> */
.L_x_1910:
[----:B------:R-:W-:Y:S05]  /*aad0*/  @P0 BRA `(.L_x_1947) ;  /* 0x0000001000940947 */ /* 0x000fea0003800000 */
[----:B------:R-:W2:Y:S01]  /*aae0*/  LDL R4, [R1+0x4] ;  /* 0x0000040001047983 */ /* 0x000ea20000100800 */
[----:B------:R-:W0:Y:S01]  /*aaf0*/  LDC R7, c[0x0][0xbe8] ;  /* 0x0002fa00ff077b82 */ /* 0x000e220000000800 */
[----:B------:R-:W-:Y:S01]  /*ab00*/  ULDC.64 UR8, c[0x0][0xbd0] ;  /* 0x0002f40000087ab9 */ /* 0x000fe20000000a00 */
[----:B------:R-:W-:Y:S01]  /*ab10*/  BSSY B0, `(.L_x_1948) ;  /* 0x00000d5000007945 */ /* 0x000fe20003800000 */
[----:B------:R-:W1:Y:S01]  /*ab20*/  S2R R3, SR_TID.X ;  /* 0x0000000000037919 */ /* 0x000e620000002100 */
[----:B------:R-:W3:Y:S04]  /*ab30*/  S2R R21, SR_CTAID.X ;  /* 0x0000000000157919 */ /* 0x000ee80000002500 */
[----:B------:R-:W4:Y:S08]  /*ab40*/  S2UR UR12, SR_CTAID.Z ;  /* 0x00000000000c79c3 */ /* 0x000f300000002700 */
[----:B------:R-:W5:Y:S08]  /*ab50*/  LDC.64 R14, c[0x0][0xbd8] ;  /* 0x0002f600ff0e7b82 */ /* 0x000f700000000a00 */
[----:B------:R-:W-:Y:S01]  /*ab60*/  BAR.SYNC.DEFER_BLOCKING 0x1, 0x180 ;  /* 0x0046000000007b1d */ /* 0x000fe20000010000 */
[----:B0-----:R-:W-:-:S07]  /*ab70*/  ISETP.NE.AND P0, PT, R7, 0x1, PT ;  /* 0x000000010700780c */ /* 0x001fce0003f05270 */
[----:B------:R-:W0:Y:S01]  /*ab80*/  S2UR UR11, SR_CTAID.Y ;  /* 0x00000000000b79c3 */ /* 0x000e220000002600 */
[----:B----4-:R-:W-:-:S07]  /*ab90*/  USHF.R.S32.HI UR10, URZ, 0x1f, UR12 ;  /* 0x0000001f3f0a7899 */ /* 0x010fce000801140c */
[----:B------:R-:W0:Y:S08]  /*aba0*/  LDC R20, c[0x0][0xc50] ;  /* 0x00031400ff147b82 */ /* 0x000e300000000800 */
[----:B------:R-:W4:Y:S08]  /*abb0*/  LDC.64 R18, c[0x0][0xb40] ;  /* 0x0002d000ff127b82 */ /* 0x000f300000000a00 */
[----:B------:R-:W4:Y:S08]  /*abc0*/  @P0 LDC R16, c[0x0][0xbf0] ;  /* 0x0002fc00ff100b82 */ /* 0x000f300000000800 */
[----:B------:R-:W4:Y:S08]  /*abd0*/  @P0 LDC R25, c[0x0][0xbec] ;  /* 0x0002fb00ff190b82 */ /* 0x000f300000000800 */
[----:B------:R-:W4:Y:S01]  /*abe0*/  @P0 LDC R22, c[0x0][0xbf0] ;  /* 0x0002fc00ff160b82 */ /* 0x000f220000000800 */
[----:B--2---:R-:W-:Y:S01]  /*abf0*/  R2UR UR13, R4 ;  /* 0x00000000040d72ca */ /* 0x004fe200000e0000 */
        /* <DEDUP_REMOVED lines=10> */
[----:B------:R-:W-:Y:S01]  /*aca0*/  IMAD.IADD R3, R4, 0x1, -R3 ;  /* 0x0000000104037824 */ /* 0x000fe200078e0a03 */
[----:B------:R-:W-:Y:S01]  /*acb0*/  IADD3 R17, RZ, -UR13, RZ ;  /* 0x8000000dff117c10 */ /* 0x000fe2000fffe0ff */
        /* <DEDUP_REMOVED lines=13> */
[----:B0-----:R-:W-:Y:S01]  /*ad90*/  IMAD R23, R20, R17, UR11 ;  /* 0x0000000b14177e24 */ /* 0x001fe2000f8e0211 */
[----:B------:R-:W-:-:S02]  /*ada0*/  LEA.HI R5, R13, R13, RZ, 0x1 ;  /* 0x0000000d0d057211 */ /* 0x000fc400078f08ff */
[----:B------:R-:W-:Y:S02]  /*adb0*/  LEA.HI R12, R12, R11, RZ, 0x3 ;  /* 0x0000000b0c0c7211 */ /* 0x000fe400078f18ff */
[----:B------:R-:W-:Y:S02]  /*adc0*/  LOP3.LUT R8, R5, 0x1ffffffe, RZ, 0xc0, !PT ;  /* 0x1ffffffe05087812 */ /* 0x000fe400078ec0ff */
[----:B------:R-:W-:Y:S02]  /*add0*/  LOP3.LUT R12, R12, 0xfffffff8, RZ, 0xc0, !PT ;  /* 0xfffffff80c0c7812 */ /* 0x000fe400078ec0ff */
[----:B------:R-:W-:Y:S02]  /*ade0*/  SHF.R.S32.HI R5, RZ, 0x5, R10 ;  /* 0x00000005ff057819 */ /* 0x000fe4000001140a */
[----:B------:R-:W-:Y:S01]  /*adf0*/  LOP3.LUT R6, R6, 0x7ffffffc, RZ, 0xc0, !PT ;  /* 0x7ffffffc06067812 */ /* 0x000fe200078ec0ff */
[----:B------:R-:W-:Y:S01]  /*ae00*/  IMAD.IADD R4, R11, 0x1, -R12 ;  /* 0x000000010b047824 */ /* 0x000fe200078e0a0c */
[----:B------:R-:W-:Y:S01]  /*ae10*/  IADD3 R11, R13, -R8, RZ ;  /* 0x800000080d0b7210 */ /* 0x000fe20007ffe0ff */
[----:B-----5:R-:W-:Y:S01]  /*ae20*/  IMAD R12, R14, UR10, RZ ;  /* 0x0000000a0e0c7c24 */ /* 0x020fe2000f8e02ff */
[----:B------:R-:W0:Y:S01]  /*ae30*/  @P0 LDC R13, c[0x0][0xbec] ;  /* 0x0002fb00ff0d0b82 */ /* 0x000e220000000800 */
[----:B------:R-:W-:-:S02]  /*ae40*/  IMAD R8, R5, 0x10, R4 ;  /* 0x0000001005087824 */ /* 0x000fc400078e0204 */
[----:B------:R-:W-:Y:S02]  /*ae50*/  IMAD.U32 R5, RZ, RZ, UR5 ;  /* 0x00000005ff057e24 */ /* 0x000fe4000f8e00ff */
[----:B------:R-:W-:Y:S01]  /*ae60*/  IMAD.U32 R4, RZ, RZ, UR4 ;  /* 0x00000004ff047e24 */ /* 0x000fe2000f8e00ff */
[----:B------:R-:W-:Y:S01]  /*ae70*/  LEA R10, R9, R8, 0x6 ;  /* 0x00000008090a7211 */ /* 0x000fe200078e30ff */
[----:B------:R-:W-:Y:S01]  /*ae80*/  IMAD.U32 R5, RZ, RZ, UR6 ;  /* 0x00000006ff057e24 */ /* 0x000fe2000f8e00ff */
[----:B------:R-:W-:Y:S01]  /*ae90*/  UIMAD.WIDE.U32 UR4, UR13, UR8, URZ ;  /* 0x000000080d0472a5 */ /* 0x000fe2000f8e003f */
[----:B------:R-:W-:Y:S01]  /*aea0*/  IMAD R15, R15, UR12, R12 ;  /* 0x0000000c0f0f7c24 */ /* 0x000fe2000f8e020c */
[----:B------:R-:W-:Y:S01]  /*aeb0*/  UIMAD UR6, UR13, UR9, UR7 ;  /* 0x000000090d0672a4 */ /* 0x000fe2000f8e0207 */
[----:B------:R-:W-:Y:S02]  /*aec0*/  IMAD R8, R11, 0x8, R10 ;  /* 0x000000080b087824 */ /* 0x000fe400078e020a */
[----:B------:R-:W-:Y:S01]  /*aed0*/  IMAD.WIDE.U32 R4, R14, UR12, R4 ;  /* 0x0000000c0e047c25 */ /* 0x000fe2000f8e0004 */
[----:B------:R-:W-:Y:S01]  /*aee0*/  UIADD3 UR6, UR5, UR6, URZ ;  /* 0x0000000605067290 */ /* 0x000fe2000fffe03f */
[----:B------:R-:W-:-:S02]  /*aef0*/  ULDC.64 UR8, c[0x0][0xb28] ;  /* 0x0002ca0000087ab9 */ /* 0x000fc40000000a00 */
[----:B---3--:R-:W-:Y:S02]  /*af00*/  IMAD R12, R21, 0xc0, R8 ;  /* 0x000000c0150c7824 */ /* 0x008fe400078e0208 */
[----:B------:R-:W-:Y:S02]  /*af10*/  IMAD.U32 R9, RZ, RZ, UR5 ;  /* 0x00000005ff097e24 */ /* 0x000fe4000f8e00ff */
[----:B------:R-:W-:Y:S01]  /*af20*/  IMAD.U32 R8, RZ, RZ, UR4 ;  /* 0x00000004ff087e24 */ /* 0x000fe2000f8e00ff */
[----:B------:R-:W-:Y:S01]  /*af30*/  ULDC.64 UR4, c[0x0][0xbe0] ;  /* 0x0002f80000047ab9 */ /* 0x000fe20000000a00 */
[----:B------:R-:W-:Y:S01]  /*af40*/  IMAD.U32 R9, RZ, RZ, UR6 ;  /* 0x00000006ff097e24 */ /* 0x000fe2000f8e00ff */
[----:B------:R-:W-:Y:S01]  /*af50*/  ULDC.64 UR6, c[0x0][0xb48] ;  /* 0x0002d20000067ab9 */ /* 0x000fe20000000a00 */
[----:B0-----:R-:W-:-:S04]  /*af60*/  @P0 IMAD.HI.U32 R13, R12, R13, RZ ;  /* 0x0000000d0c0d0227 */ /* 0x001fc800078e00ff */
[C---:B----4-:R-:W-:Y:S02]  /*af70*/  IMAD R14, R18.reuse, UR10, RZ ;  /* 0x0000000a120e7c24 */ /* 0x050fe4000f8e02ff */
[----:B------:R-:W-:Y:S01]  /*af80*/  IMAD.MOV.U32 R11, RZ, RZ, R12 ;  /* 0x000000ffff0b7224 */ /* 0x000fe200078e000c */
[----:B------:R-:W-:Y:S01]  /*af90*/  @P0 SHF.R.U32.HI R11, RZ, R16, R13 ;  /* 0x00000010ff0b0219 */ /* 0x000fe2000001160d */
[----:B------:R-:W-:Y:S01]  /*afa0*/  IMAD.IADD R5, R5, 0x1, R15 ;  /* 0x0000000105057824 */ /* 0x000fe200078e020f */
[----:B------:R-:W-:Y:S01]  /*afb0*/  SHF.R.S32.HI R16, RZ, 0x1f, R23 ;  /* 0x0000001fff107819 */ /* 0x000fe20000011417 */
[----:B------:R-:W-:Y:S02]  /*afc0*/  IMAD R15, R19, UR12, R14 ;  /* 0x0000000c130f7c24 */ /* 0x000fe4000f8e020e */
        /* <DEDUP_REMOVED lines=10> */
[----:B------:R-:W-:Y:S01]  /*b070*/  SHF.R.S32.HI R15, RZ, 0x1f, R11 ;  /* 0x0000001fff0f7819 */ /* 0x000fe2000001140b */
[----:B------:R-:W-:Y:S01]  /*b080*/  IMAD R16, R23, UR5, R14 ;  /* 0x0000000517107c24 */ /* 0x000fe2000f8e020e */
[----:B------:R-:W-:Y:S01]  /*b090*/  IADD3 R11, -R11, RZ, RZ ;  /* 0x000000ff0b0b7210 */ /* 0x000fe20007ffe1ff */
[----:B------:R-:W-:Y:S01]  /*b0a0*/  IMAD.WIDE.U32 R8, R23, UR6, R8 ;  /* 0x0000000617087c25 */ /* 0x000fe2000f8e0008 */
[--C-:B------:R-:W-:Y:S01]  /*b0b0*/  SHF.R.S32.HI R14, RZ, 0x1f, R13.reuse ;  /* 0x0000001fff0e7819 */ /* 0x100fe2000001140d */
[----:B------:R-:W-:Y:S01]  /*b0c0*/  ULDC.64 UR4, c[0x0][0xb30] ;  /* 0x0002cc0000047ab9 */ /* 0x000fe20000000a00 */
[----:B------:R-:W-:Y:S01]  /*b0d0*/  IADD3.X R5, R15, R5, R16, P0, !PT ;  /* 0x000000050f057210 */ /* 0x000fe200007fe410 */
[----:B------:R-:W-:Y:S01]  /*b0e0*/  IMAD.MOV R18, RZ, RZ, -R13 ;  /* 0x000000ffff127224 */ /* 0x000fe200078e0a0d */
[----:B------:R-:W-:Y:S01]  /*b0f0*/  ULDC.64 UR6, c[0x0][0xbc8] ;  /* 0x0002f20000067ab9 */ /* 0x000fe20000000a00 */
[----:B------:R-:W-:-:S02]  /*b100*/  IMAD R11, R7, R11, R12 ;  /* 0x0000000b070b7224 */ /* 0x000fc400078e020c */
        /* <DEDUP_REMOVED lines=21> */
[----:B------:R-:W-:Y:S01]  /*b260*/  IADD3 R5, R9, R17, RZ ;  /* 0x0000001109057210 */ /* 0x000fe20007ffe0ff */
[----:B------:R-:W-:Y:S01]  /*b270*/  IMAD R12, R21, 0xc0, R10 ;  /* 0x000000c0150c7824 */ /* 0x000fe200078e020a */
[----:B------:R-:W-:Y:S01]  /*b280*/  LEA R20, P1, R8, UR8, 0x2 ;  /* 0x0000000808147c11 */ /* 0x000fe2000f8210ff */
[----:B------:R-:W-:Y:S01]  /*b290*/  SHFL.IDX PT, R10, R14, 0x1, 0x1c1f ;  /* 0x003c1f000e0a7f89 */ /* 0x000fe200000e0000 */
[----:B------:R-:W-:Y:S01]  /*b2a0*/  LEA.HI.X R13, R4, UR7, R11, 0x2, P0 ;  /* 0x00000007040d7c11 */ /* 0x000fe200080f140b */
[----:B0-----:R-:W-:Y:S01]  /*b2b0*/  ULEA UR4, UR5, UR4, 0x18 ;  /* 0x0000000405047291 */ /* 0x001fe2000f8ec03f */
[----:B------:R-:W-:Y:S01]  /*b2c0*/  LEA.HI.X R22, R8, UR9, R5, 0x2, P1 ;  /* 0x0000000908167c11 */ /* 0x000fe200088f1405 */
[----:B------:R-:W-:Y:S01]  /*b2d0*/  IMAD R19, R7, UR6, RZ ;  /* 0x0000000607137c24 */ /* 0x000fe2000f8e02ff */
[----:B------:R-:W-:Y:S01]  /*b2e0*/  SHFL.IDX PT, R8, R14, RZ, 0x1c1f ;  /* 0x001c1fff0e087589 */ /* 0x000fe200000e0000 */
[C---:B------:R-:W-:Y:S01]  /*b2f0*/  LOP3.LUT P0, RZ, R3.reuse, 0x3, RZ, 0xc0, !PT ;  /* 0x0000000303ff7812 */ /* 0x040fe2000780c0ff */
[C---:B------:R-:W-:Y:S01]  /*b300*/  VIADD R18, R12.reuse, 0x8 ;  /* 0x000000080c127836 */ /* 0x040fe20000000000 */
[----:B------:R-:W-:Y:S01]  /*b310*/  UIADD3 UR4, UR4, 0x2d820, URZ ;  /* 0x0002d82004047890 */ /* 0x000fe2000fffe03f */
[----:B------:R-:W0:Y:S01]  /*b320*/  SHFL.IDX PT, R9, R13, RZ, 0x1c1f ;  /* 0x001c1fff0d097589 */ /* 0x000e2200000e0000 */
[-C--:B------:R-:W-:Y:S01]  /*b330*/  ISETP.GE.OR P1, PT, R12, R19.reuse, P0 ;  /* 0x000000130c00720c */ /* 0x080fe20000726670 */
[----:B------:R-:W-:Y:S01]  /*b340*/  IMAD.IADD R3, R3, 0x1, -R6 ;  /* 0x0000000103037824 */ /* 0x000fe200078e0a06 */
[-C--:B------:R-:W-:Y:S01]  /*b350*/  ISETP.GE.OR P0, PT, R18, R19.reuse, P0 ;  /* 0x000000131200720c */ /* 0x080fe20000706670 */
[----:B------:R-:W1:Y:S01]  /*b360*/  SHFL.IDX PT, R11, R13, 0x1, 0x1c1f ;  /* 0x003c1f000d0b7f89 */ /* 0x000e6200000e0000 */
[----:B------:R-:W-:Y:S01]  /*b370*/  UPRMT UR4, URZ, 0x654, UR4 ;  /* 0x000006543f047896 */ /* 0x000fe20008000004 */
[----:B------:R-:W-:Y:S01]  /*b380*/  ISETP.GE.AND P2, PT, R12, R19, PT ;  /* 0x000000130c00720c */ /* 0x000fe20003f46270 */
[----:B------:R-:W-:Y:S01]  /*b390*/  IMAD.SHL.U32 R3, R3, 0x2, RZ ;  /* 0x0000000203037824 */ /* 0x000fe200078e00ff */
[----:B------:R2:W3:Y:S04]  /*b3a0*/  SHFL.IDX PT, R4, R20, RZ, 0x1c1f ;  /* 0x001c1fff14047589 */ /* 0x0004e800000e0000 */
[----:B------:R2:W4:Y:S02]  /*b3b0*/  SHFL.IDX PT, R5, R22, RZ, 0x1c1f ;  /* 0x001c1fff16057589 */ /* 0x00052400000e0000 */
[----:B------:R-:W-:Y:S02]  /*b3c0*/  SYNCS.ARRIVE.TRANS64.RED.A1T0 RZ, [UR4], RZ ;  /* 0x000000ffffff79a7 */ /* 0x000fe40008100404 */
        /* <DEDUP_REMOVED lines=10> */
[----:B------:R-:W-:Y:S01]  /*b470*/  VIADD R17, R3, 0x40 ;  /* 0x0000004003117836 */ /* 0x000fe20000000000 */
[----:B------:R-:W-:Y:S02]  /*b480*/  ISETP.GE.AND P2, PT, R2, UR4, PT ;  /* 0x0000000402007c0c */ /* 0x000fe4000bf46270 */
[----:B------:R-:W-:-:S02]  /*b490*/  ISETP.GE.AND P3, PT, R6, UR4, PT ;  /* 0x0000000406007c0c */ /* 0x000fc4000bf66270 */
[----:B------:R-:W-:Y:S02]  /*b4a0*/  ISETP.GE.AND P4, PT, R7, UR4, PT ;  /* 0x0000000407007c0c */ /* 0x000fe4000bf86270 */
[----:B------:R-:W-:-:S05]  /*b4b0*/  IADD3 R16, R3, 0x38, RZ ;  /* 0x0000003803107810 */ /* 0x000fca0007ffe0ff */
        /* <DEDUP_REMOVED lines=58> */
.L_x_1949:
[----:B------:R-:W-:Y:S05]  /*b860*/  BSYNC B0 ;  /* 0x0000000000007941 */ /* 0x000fea0003800000 */
.L_x_1948:
[----:B------:R-:W-:Y:S01]  /*b870*/  ISETP.GE.AND P0, PT, R18, R19, PT ;  /* 0x000000131200720c */ /* 0x000fe20003f06270 */
[----:B0-----:R0:W1:Y:S04]  /*b880*/  SHFL.IDX PT, R15, R22, 0x1, 0x1c1f ;  /* 0x003c1f00160f7f89 */ /* 0x00106800000e0000 */
[----:B------:R0:W0:Y:S08]  /*b890*/  SHFL.IDX PT, R14, R20, 0x1, 0x1c1f ;  /* 0x003c1f00140e7f89 */ /* 0x00003000000e0000 */
[----:B------:R-:W-:Y:S05]  /*b8a0*/  @P0 BRA `(.L_x_1908) ;  /* 0x0000004000d80947 */ /* 0x000fea0003800000 */
[C---:B--2---:R-:W-:Y:S01]  /*b8b0*/  IADD3 R0, R3.reuse, 0x8, RZ ;  /* 0x0000000803007810 */ /* 0x044fe20007ffe0ff */
[C---:B------:R-:W-:Y:S01]  /*b8c0*/  VIADD R2, R3.reuse, 0x10 ;  /* 0x0000001003027836 */ /* 0x040fe20000000000 */
[----:B------:R-:W-:Y:S01]  /*b8d0*/  ULDC UR4, c[0x0][0xac8] ;  /* 0x0002b20000047ab9 */ /* 0x000fe20000000800 */
[C---:B---3--:R-:W-:Y:S01]  /*b8e0*/  VIADD R4, R3.reuse, 0x18 ;  /* 0x0000001803047836 */ /* 0x048fe20000000000 */
[----:B------:R-:W-:Y:S01]  /*b8f0*/  ISETP.GE.AND P3, PT, R0, UR4, PT ;  /* 0x0000000400007c0c */ /* 0x000fe2000bf66270 */
[C---:B------:R-:W-:Y:S01]  /*b900*/  VIADD R12, R3.reuse, 0x20 ;  /* 0x00000020030c7836 */ /* 0x040fe20000000000 */
[----:B------:R-:W-:Y:S01]  /*b910*/  ISETP.GE.AND P4, PT, R2, UR4, PT ;  /* 0x0000000402007c0c */ /* 0x000fe2000bf86270 */
[C---:B------:R-:W-:Y:S01]  /*b920*/  VIADD R13, R3.reuse, 0x28 ;  /* 0x00000028030d7836 */ /* 0x040fe20000000000 */
[----:B------:R-:W-:Y:S01]  /*b930*/  ISETP.GE.AND P5, PT, R4, UR4, PT ;  /* 0x0000000404007c0c */ /* 0x000fe2000bfa6270 */
[C---:B------:R-:W-:Y:S01]  /*b940*/  VIADD R16, R3.reuse, 0x40 ;  /* 0x0000004003107836 */ /* 0x040fe20000000000 */
[C---:B------:R-:W-:Y:S01]  /*b950*/  ISETP.GE.AND P2, PT, R3.reuse, UR4, PT ;  /* 0x0000000403007c0c */ /* 0x040fe2000bf46270 */
[C---:B------:R-:W-:Y:S01]  /*b960*/  VIADD R17, R3.reuse, 0x48 ;  /* 0x0000004803117836 */ /* 0x040fe20000000000 */
[----:B------:R-:W-:Y:S01]  /*b970*/  ISETP.GE.AND P0, PT, R12, UR4, PT ;  /* 0x000000040c007c0c */ /* 0x000fe2000bf06270 */
[----:B------:R-:W-:Y:S01]  /*b980*/  VIADD R18, R3, 0x50 ;  /* 0x0000005003127836 */ /* 0x000fe20000000000 */
[----:B------:R-:W-:-:S03]  /*b990*/  ISETP.GE.AND P1, PT, R13, UR4, PT ;  /* 0x000000040d007c0c */ /* 0x000fc6000bf26270 */
[----:B------:R-:W-:Y:S02]  /*b9a0*/  @!P3 LEA.HI R0, R0, R0, RZ, 0x1 ;  /* 0x000000000000b211 */ /* 0x000fe400078f08ff */
[----:B------:R-:W-:Y:S02]  /*b9b0*/  @!P4 LEA.HI R2, R2, R2, RZ, 0x1 ;  /* 0x000000020202c211 */ /* 0x000fe400078f08ff */
[----:B------:R-:W-:Y:S02]  /*b9c0*/  @!P5 LEA.HI R4, R4, R4, RZ, 0x1 ;  /* 0x000000040404d211 */ /* 0x000fe400078f08ff */
[----:B------:R-:W-:Y:S02]  /*b9d0*/  @!P3 LOP3.LUT R7, R0, 0xfffffffe, RZ, 0xc0, !PT ;  /* 0xfffffffe0007b812 */ /* 0x000fe400078ec0ff */
[----:B------:R-:W-:Y:S01]  /*b9e0*/  @!P4 LOP3.LUT R9, R2, 0xfffffffe, RZ, 0xc0, !PT ;  /* 0xfffffffe0209c812 */ /* 0x000fe200078ec0ff */
[C---:B------:R-:W-:Y:S01]  /*b9f0*/  VIADD R2, R3.reuse, 0x38 ;  /* 0x0000003803027836 */ /* 0x040fe20000000000 */
[----:B------:R-:W-:Y:S01]  /*ba00*/  @!P5 LOP3.LUT R11, R4, 0xfffffffe, RZ, 0xc0, !PT ;  /* 0xfffffffe040bd812 */ /* 0x000fe200078ec0ff */
[C---:B01--4-:R-:W-:Y:S01]  /*ba10*/  @!P2 IMAD.WIDE R4, R3.reuse, 0x4, R14 ;  /* 0x000000040304a825 */ /* 0x053fe200078e020e */
[----:B------:R-:W-:-:S02]  /*ba20*/  IADD3 R0, R3, 0x30, RZ ;  /* 0x0000003003007810 */ /* 0x000fc40007ffe0ff */
[----:B------:R-:W-:Y:S01]  /*ba30*/  ISETP.GE.AND P6, PT, R18, UR4, PT ;  /* 0x0000000412007c0c */ /* 0x000fe2000bfc6270 */
        /* <DEDUP_REMOVED lines=11> */
[----:B------:R-:W-:Y:S02]  /*baf0*/  ISETP.GE.AND P5, PT, R17, UR4, PT ;  /* 0x0000000411007c0c */ /* 0x000fe4000bfa6270 */
[----:B------:R-:W-:Y:S02]  /*bb00*/  @!P1 LEA.HI R13, R13, R13, RZ, 0x1 ;  /* 0x0000000d0d0d9211 */ /* 0x000fe400078f08ff */
[----:B0-----:R-:W-:Y:S02]  /*bb10*/  @!P0 LOP3.LUT R5, R12, 0xfffffffe, RZ, 0xc0, !PT ;  /* 0xfffffffe0c058812 */ /* 0x001fe400078ec0ff */
[----:B-1----:R-:W-:Y:S02]  /*bb20*/  @!P1 LOP3.LUT R7, R13, 0xfffffffe, RZ, 0xc0, !PT ;  /* 0xfffffffe0d079812 */ /* 0x002fe400078ec0ff */
[----:B------:R-:W-:Y:S01]  /*bb30*/  @!P2 LEA.HI R0, R0, R0, RZ, 0x1 ;  /* 0x000000000000a211 */ /* 0x000fe200078f08ff */
        /* <DEDUP_REMOVED lines=31> */
.L_x_1947:
        /* <DEDUP_REMOVED lines=12> */
[----:B------:R-:W2:Y:S01]  /*bdf0*/  LDL R2, [R1+0x4] ;  /* 0x0000040001027983 */ /* 0x000ea20000100800 */
[----:B------:R-:W-:Y:S01]  /*be00*/  ISETP.NE.AND P0, PT, R6, 0x1, PT ;  /* 0x000000010600780c */ /* 0x000fe20003f05270 */
[----:B------:R-:W-:Y:S01]  /*be10*/  S2UR UR7, SR_CTAID.Z ;  /* 0x00000000000779c3 */ /* 0x000fe20000002700 */
[----:B------:R-:W-:Y:S01]  /*be20*/  ULDC.64 UR8, c[0x0][0xbd0] ;  /* 0x0002f40000087ab9 */ /* 0x000fe20000000a00 */
[----:B------:R-:W-:-:S06]  /*be30*/  IMAD.MOV.U32 R5, RZ, RZ, R0 ;  /* 0x000000ffff057224 */ /* 0x000fcc00078e0000 */
[----:B------:R-:W0:Y:S08]  /*be40*/  LDC.64 R10, c[0x0][0xbd8] ;  /* 0x0002f600ff0a7b82 */ /* 0x000e300000000a00 */
[----:B------:R-:W1:Y:S08]  /*be50*/  @P0 LDC R7, c[0x0][0xbec] ;  /* 0x0002fb00ff070b82 */ /* 0x000e700000000800 */
[----:B------:R-:W3:Y:S08]  /*be60*/  @P0 LDC R9, c[0x0][0xbf0] ;  /* 0x0002fc00ff090b82 */ /* 0x000ef00000000800 */
[----:B------:R-:W4:Y:S08]  /*be70*/  S2UR UR10, SR_CTAID.Y ;  /* 0x00000000000a79c3 */ /* 0x000f300000002600 */
[----:B------:R-:W4:Y:S01]  /*be80*/  LDC R8, c[0x0][0xc50] ;  /* 0x00031400ff087b82 */ /* 0x000f220000000800 */
[----:B-1----:R-:W-:-:S05]  /*be90*/  @P0 IMAD.HI.U32 R4, R0, R7, RZ ;  /* 0x0000000700040227 */ /* 0x002fca00078e00ff */
[----:B---3--:R-:W-:Y:S02]  /*bea0*/  @P0 SHF.R.U32.HI R5, RZ, R9, R4 ;  /* 0x00000009ff050219 */ /* 0x008fe40000011604 */
[----:B--2---:R-:W-:-:S13]  /*beb0*/  R2UR UR11, R2 ;  /* 0x00000000020b72ca */ /* 0x004fda00000e0000 */
[----:B------:R-:W-:Y:S02]  /*bec0*/  USHF.R.S32.HI UR6, URZ, 0x1f, UR11 ;  /* 0x0000001f3f067899 */ /* 0x000fe4000801140b */
[----:B------:R-:W-:Y:S01]  /*bed0*/  IMAD R7, RZ, RZ, -UR11 ;  /* 0x8000000bff077e24 */ /* 0x000fe2000f8e02ff */
[----:B------:R-:W-:Y:S02]  /*bee0*/  UIMAD.WIDE.U32 UR4, UR11, UR8, URZ ;  /* 0x000000080b0472a5 */ /* 0x000fe4000f8e003f */
[----:B------:R-:W-:Y:S01]  /*bef0*/  UIMAD UR6, UR6, UR8, URZ ;  /* 0x00000008060672a4 */ /* 0x000fe2000f8e023f */
[----:B----4-:R-:W-:Y:S01]  /*bf00*/  IMAD R9, R8, R7, UR10 ;  /* 0x0000000a08097e24 */ /* 0x010fe2000f8e0207 */
[----:B------:R-:W-:Y:S01]  /*bf10*/  USHF.R.S32.HI UR8, URZ, 0x1f, UR7 ;  /* 0x0000001f3f087899 */ /* 0x000fe20008011407 */
[----:B------:R-:W-:Y:S01]  /*bf20*/  IMAD.MOV R7, RZ, RZ, -R5 ;  /* 0x000000ffff077224 */ /* 0x000fe200078e0a05 */
[----:B------:R-:W-:Y:S01]  /*bf30*/  UIMAD UR6, UR11, UR9, UR6 ;  /* 0x000000090b0672a4 */ /* 0x000fe2000f8e0206 */
[----:B------:R-:W-:Y:S01]  /*bf40*/  MOV R3, UR5 ;  /* 0x0000000500037c02 */ /* 0x000fe20008000f00 */
[----:B------:R-:W-:Y:S01]  /*bf50*/  IMAD.U32 R2, RZ, RZ, UR4 ;  /* 0x00000004ff027e24 */ /* 0x000fe2000f8e00ff */
[----:B------:R-:W-:Y:S01]  /*bf60*/  SHF.R.S32.HI R4, RZ, 0x1f, R9 ;  /* 0x0000001fff047819 */ /* 0x000fe20000011409 */
        /* <DEDUP_REMOVED lines=19> */
[----:B------:R-:W-:-:S04]  /*c0a0*/  ULDC.64 UR4, c[0x0][0xba8] ;  /* 0x0002ea0000047ab9 */ /* 0x000fc80000000a00 */
[----:B------:R-:W-:Y:S02]  /*c0b0*/  IADD3 R3, R3, R5, RZ ;  /* 0x0000000503037210 */ /* 0x000fe40007ffe0ff */
[----:B------:R-:W-:-:S04]  /*c0c0*/  LEA R4, P0, R2, UR4, 0x2 ;  /* 0x0000000402047c11 */ /* 0x000fc8000f8010ff */
[----:B------:R-:W-:Y:S01]  /*c0d0*/  LEA.HI.X R5, R2, UR5, R3, 0x2, P0 ;  /* 0x0000000502057c11 */ /* 0x000fe200080f1403 */
[----:B------:R-:W-:-:S05]  /*c0e0*/  IMAD.MOV.U32 R3, RZ, RZ, -0x800000 ;  /* 0xff800000ff037424 */ /* 0x000fca00078e00ff */
[----:B------:R0:W-:Y:S01]  /*c0f0*/  STG.E desc[UR36][R4.64], R3 ;  /* 0x0000000304007986 */ /* 0x0001e2000c101924 */
[----:B------:R-:W-:Y:S05]  /*c100*/  BRA `(.L_x_1908) ;  /* 0x0000003800c07947 */ /* 0x000fea0003800000 */
.L_x_1906:
        /* <DEDUP_REMOVED lines=18> */
.L_x_1950:
[----:B------:R-:W-:Y:S01]  /*c230*/  ULDC UR44, c[0x0][0xc50] ;  /* 0x00031400002c7ab9 */ /* 0x000fe20000000800 */
[----:B------:R-:W-:Y:S01]  /*c240*/  UMOV UR41, UR6 ;  /* 0x0000000600297c82 */ /* 0x000fe20008000000 */
[----:B------:R-:W-:-:S11]  /*c250*/  UISETP.NE.AND UP0, UPT, UR44, 0x1, UPT ;  /* 0x000000012c00788c */ /* 0x000fd6000bf05270 */
[----:B------:R-:W-:Y:S01]  /*c260*/  @UP0 ULDC UR4, c[0x0][0xc54] ;  /* 0x0003150000040ab9 */ /* 0x000fe20000000800 */
[----:B------:R-:W-:Y:S01]  /*c270*/  @UP0 ULDC UR7, c[0x0][0xc58] ;  /* 0x0003160000070ab9 */ /* 0x000fe20000000800 */
[----:B------:R-:W-:-:S04]  /*c280*/  UIMAD.WIDE.U32 UR4, UR6, UR4, URZ ;  /* 0x00000004060472a5 */ /* 0x000fc8000f8e003f */
[----:B------:R-:W-:-:S12]  /*c290*/  @UP0 USHF.R.U32.HI UR41, URZ, UR7, UR5 ;  /* 0x000000073f290299 */ /* 0x000fd80008011605 */
.L_x_1951:
        /* <DEDUP_REMOVED lines=8> */
[----:B------:R-:W-:Y:S01]  /*c320*/  ULDC UR6, c[0x0][0x448] ;  /* 0x0001120000067ab9 */ /* 0x000fe20000000800 */
[----:B------:R-:W-:Y:S01]  /*c330*/  ULDC.64 UR4, c[0x0][0x418] ;  /* 0x0001060000047ab9 */ /* 0x000fe20000000a00 */
[----:B------:R-:W-:-:S05]  /*c340*/  MOV R22, RZ ;  /* 0x000000ff00167202 */ /* 0x000fca0000000f00 */
[----:B------:R-:W1:Y:S01]  /*c350*/  S2UR UR48, SR_CTAID.X ;  /* 0x00000000003079c3 */ /* 0x000e620000002500 */
[----:B------:R-:W-:Y:S02]  /*c360*/  UISETP.NE.AND UP1, UPT, UR6, 0x1, UPT ;  /* 0x000000010600788c */ /* 0x000fe4000bf25270 */
[----:B------:R-:W-:Y:S01]  /*c370*/  UISETP.NE.U32.AND UP0, UPT, UR4, URZ, UPT ;  /* 0x0000003f0400728c */ /* 0x000fe2000bf05070 */
[----:B------:R-:W-:Y:S02]  /*c380*/  UMOV UR6, 0xc0 ;  /* 0x000000c000067882 */ /* 0x000fe40000000000 */
[----:B------:R-:W-:Y:S01]  /*c390*/  ULDC UR4, c[0x0][0x424] ;  /* 0x0001090000047ab9 */ /* 0x000fe20000000800 */
[----:B------:R-:W-:Y:S01]  /*c3a0*/  UISETP.NE.AND.EX UP0, UPT, UR5, URZ, UPT, UP0 ;  /* 0x0000003f0500728c */ /* 0x000fe2000bf05300 */
[----:B------:R-:W-:Y:S01]  /*c3b0*/  ULDC UR7, c[0x0][0x2f0] ;  /* 0x0000bc0000077ab9 */ /* 0x000fe20000000800 */
[----:B------:R-:W-:Y:S02]  /*c3c0*/  ULDC UR8, c[0x0][0x288] ;  /* 0x0000a20000087ab9 */ /* 0x000fe40000000800 */
[----:B------:R-:W-:Y:S01]  /*c3d0*/  USEL UR42, UR4, 0x1, UP0 ;  /* 0x00000001042a7887 */ /* 0x000fe20008000000 */
[----:B------:R-:W-:Y:S01]  /*c3e0*/  @UP1 ULDC UR5, c[0x0][0x44c] ;  /* 0x0001130000051ab9 */ /* 0x000fe20000000800 */
[----:B0-----:R-:W-:-:S04]  /*c3f0*/  ISETP.NE.U32.AND P0, PT, R2, RZ, PT ;  /* 0x000000ff0200720c */ /* 0x001fc80003f05070 */
[----:B------:R-:W-:Y:S01]  /*c400*/  ISETP.NE.AND.EX P0, PT, R3, RZ, PT, P0 ;  /* 0x000000ff0300720c */ /* 0x000fe20003f05300 */
[----:B-1----:R-:W-:Y:S02]  /*c410*/  UIMAD UR6, UR48, UR6, 0xbf ;  /* 0x000000bf300674a4 */ /* 0x002fe4000f8e0206 */
[----:B------:R-:W-:Y:S02]  /*c420*/  UIMAD UR42, UR42, UR7, URZ ;  /* 0x000000072a2a72a4 */ /* 0x000fe4000f8e023f */
[----:B------:R-:W-:Y:S01]  /*c430*/  UIMAD.WIDE.U32 UR4, UR6, UR5, URZ ;  /* 0x00000005060472a5 */ /* 0x000fe2000f8e003f */
[----:B------:R-:W-:-:S03]  /*c440*/  @UP1 ULDC UR7, c[0x0][0x450] ;  /* 0x0001140000071ab9 */ /* 0x000fc60000000800 */
[----:B------:R-:W-:-:S04]  /*c450*/  @UP1 USHF.R.U32.HI UR6, URZ, UR7, UR5 ;  /* 0x000000073f061299 */ /* 0x000fc80008011605 */
[----:B------:R-:W0:Y:S01]  /*c460*/  @P0 LDC.64 R2, c[0x0][0xa28] ;  /* 0x00028a00ff020b82 */ /* 0x000e220000000a00 */
[----:B------:R-:W-:Y:S02]  /*c470*/  UIADD3 UR5, UR42, 0x80, -UR8 ;  /* 0x000000802a057890 */ /* 0x000fe4000fffe808 */
[----:B------:R-:W-:Y:S02]  /*c480*/  UIADD3 UR4, UR42, 0x7f, URZ ;  /* 0x0000007f2a047890 */ /* 0x000fe4000fffe03f */
[----:B------:R-:W-:Y:S02]  /*c490*/  UIADD3 UR6, UR5, UR6, URZ ;  /* 0x0000000605067290 */ /* 0x000fe4000fffe03f */
[----:B------:R-:W-:Y:S02]  /*c4a0*/  USHF.R.S32.HI UR5, URZ, 0x1f, UR4 ;  /* 0x0000001f3f057899 */ /* 0x000fe40008011404 */
[----:B------:R-:W-:Y:S02]  /*c4b0*/  USHF.R.S32.HI UR7, URZ, 0x1f, UR6 ;  /* 0x0000001f3f077899 */ /* 0x000fe40008011406 */
[----:B------:R-:W-:-:S02]  /*c4c0*/  ULEA.HI UR5, UR5, UR4, URZ, 0x7 ;  /* 0x0000000405057291 */ /* 0x000fc4000f8f383f */
[----:B------:R-:W-:Y:S02]  /*c4d0*/  ULEA.HI UR7, UR7, UR6, URZ, 0x7 ;  /* 0x0000000607077291 */ /* 0x000fe4000f8f383f */
[----:B------:R-:W-:Y:S02]  /*c4e0*/  USHF.R.S32.HI UR43, URZ, 0x7, UR5 ;  /* 0x000000073f2b7899 */ /* 0x000fe40008011405 */
[----:B------:R-:W-:-:S04]  /*c4f0*/  USHF.R.S32.HI UR45, URZ, 0x7, UR7 ;  /* 0x000000073f2d7899 */ /* 0x000fc80008011407 */
[----:B------:R-:W-:Y:S02]  /*c500*/  UISETP.LT.AND UP0, UPT, UR43, UR45, UPT ;  /* 0x0000002d2b00728c */ /* 0x000fe4000bf01270 */
[----:B------:R-:W-:Y:S01]  /*c510*/  UP2UR UR49, UPR, URZ, 0x2 ;  /* 0x000000023f317883 */ /* 0x000fe20008000000 */
[----:B0-----:R-:W-:Y:S01]  /*c520*/  @P0 IMAD.WIDE R2, R24, 0x4, R2 ;  /* 0x0000000418020825 */ /* 0x001fe200078e0202 */
[----:B------:R-:W-:-:S04]  /*c530*/  USEL UR11, UR43, UR45, UP0 ;  /* 0x0000002d2b0b7287 */ /* 0x000fc80008000000 */
[----:B------:R-:W-:Y:S01]  /*c540*/  UISETP.GE.AND UP1, UPT, UR11, 0x1, UPT ;  /* 0x000000010b00788c */ /* 0x000fe2000bf26270 */
[----:B------:R0:W5:Y:S01]  /*c550*/  @P0 LDG.E R22, desc[UR36][R2.64] ;  /* 0x0000002402160981 */ /* 0x000162000c1e1900 */
[----:B------:R-:W-:Y:S02]  /*c560*/  USHF.R.U32.HI UR9, URZ, 0x10, UR44 ;  /* 0x000000103f097899 */ /* 0x000fe4000801162c */
[----:B------:R-:W-:Y:S02]  /*c570*/  ULOP3.LUT UR44, UR44, 0xffff, URZ, 0xc0, !UPT ;  /* 0x0000ffff2c2c7892 */ /* 0x000fe4000f8ec03f */
[----:B------:R-:W-:Y:S01]  /*c580*/  PLOP3.LUT P0, PT, PT, PT, UP1, 0x80, 0x0 ;  /* 0x000000000000781c */ /* 0x000fe20003f0f018 */
[----:B------:R-:W-:Y:S01]  /*c590*/  UISETP.NE.AND UP0, UPT, UR9, URZ, UPT ;  /* 0x0000003f0900728c */ /* 0x000fe2000bf05270 */
[----:B------:R-:W-:-:S10]  /*c5a0*/  UMOV UR40, URZ ;  /* 0x0000003f00287c82 */ /* 0x000fd40008000000 */
[----:B------:R-:W-:Y:S01]  /*c5b0*/  @!UP0 ULDC UR9, c[0x0][0x9f0] ;  /* 0x00027c0000098ab9 */ /* 0x000fe20000000800 */
[----:B0-----:R-:W-:Y:S05]  /*c5c0*/  @!P0 BRA `(.L_x_1953) ;  /* 0x0000000000788947 */ /* 0x001fea0003800000 */
[----:B------:R-:W-:Y:S01]  /*c5d0*/  IABS R2, UR9 ;  /* 0x0000000900027c13 */ /* 0x000fe20008000000 */
[----:B------:R-:W-:Y:S02]  /*c5e0*/  UIADD3 UR6, UR9, -0x1, UR11 ;  /* 0xffffffff09067890 */ /* 0x000fe4000fffe00b */
[----:B------:R-:W-:Y:S01]  /*c5f0*/  IABS R5, UR9 ;  /* 0x0000000900057c13 */ /* 0x000fe20008000000 */
[----:B------:R-:W-:Y:S01]  /*c600*/  UMOV UR4, URZ ;  /* 0x0000003f00047c82 */ /* 0x000fe20008000000 */
[----:B------:R-:W-:Y:S02]  /*c610*/  R2UR UR10, R2 ;  /* 0x00000000020a72ca */ /* 0x000fe400000e0000 */
[----:B------:R-:W-:Y:S01]  /*c620*/  IABS R4, UR6 ;  /* 0x0000000600047c13 */ /* 0x000fe20008000000 */
[----:B------:R-:W-:-:S03]  /*c630*/  ULOP3.LUT UR6, UR6, UR9, URZ, 0x3c, !UPT ;  /* 0x0000000906067292 */ /* 0x000fc6000f8e3c3f */
[----:B------:R-:W-:-:S07]  /*c640*/  R2UR UR8, R4 ;  /* 0x00000000040872ca */ /* 0x000fce00000e0000 */
        /* <DEDUP_REMOVED lines=22> */
.L_x_1953:
[----:B------:R-:W-:Y:S02]  /*c7b0*/  UIMAD UR50, UR44, UR40, URZ ;  /* 0x000000282c3272a4 */ /* 0x000fe4000f8e023f */
[----:B------:R-:W-:Y:S02]  /*c7c0*/  IMAD.U32 R2, RZ, RZ, UR40 ;  /* 0x00000028ff027e24 */ /* 0x000fe4000f8e00ff */
[----:B------:R-:W-:Y:S02]  /*c7d0*/  IMAD.MOV.U32 R6, RZ, RZ, 0x1 ;  /* 0x00000001ff067424 */ /* 0x000fe400078e00ff */
[----:B------:R-:W-:-:S05]  /*c7e0*/  IMAD.U32 R19, RZ, RZ, UR50 ;  /* 0x00000032ff137e24 */ /* 0x000fca000f8e00ff */
[----:B------:R-:W-:Y:S02]  /*c7f0*/  VIADDMNMX R19, R19, R2, UR11, PT ;  /* 0x0000000b13137e46 */ /* 0x000fe4000b800102 */
[----:B------:R-:W-:Y:S02]  /*c800*/  MOV R2, RZ ;  /* 0x000000ff00027202 */ /* 0x000fe40000000f00 */
        /* <DEDUP_REMOVED lines=14> */
[----:B------:R-:W-:Y:S01]  /*c8f0*/  IMAD.U32 R5, RZ, RZ, UR5 ;  /* 0x00000005ff057e24 */ /* 0x000fe2000f8e00ff */
[----:B------:R-:W0:Y:S01]  /*c900*/  LDC.64 R2, c[0x4][R2] ;  /* 0x0100000002027b82 */ /* 0x000e220000000a00 */
[----:B------:R-:W-:Y:S01]  /*c910*/  ULDC.64 UR4, c[0x4][0x8] ;  /* 0x0100020000047ab9 */ /* 0x000fe20000000a00 */
[----:B------:R-:W-:Y:S01]  /*c920*/  IMAD.U32 R6, RZ, RZ, UR6 ;  /* 0x00000006ff067e24 */ /* 0x000fe2000f8e00ff */
[----:B------:R-:W-:Y:S01]  /*c930*/  MOV R13, RZ ;  /* 0x000000ff000d7202 */ /* 0x000fe20000000f00 */
[----:B------:R-:W-:-:S02]  /*c940*/  IMAD.U32 R10, RZ, RZ, UR4 ;  /* 0x00000004ff0a7e24 */ /* 0x000fc4000f8e00ff */
[----:B------:R-:W-:Y:S02]  /*c950*/  IMAD.U32 R11, RZ, RZ, UR5 ;  /* 0x00000005ff0b7e24 */ /* 0x000fe4000f8e00ff */
[----:B------:R-:W-:Y:S02]  /*c960*/  IMAD.MOV.U32 R8, RZ, RZ, 0x70 ;  /* 0x00000070ff087424 */ /* 0x000fe400078e00ff */
[----:B------:R-:W-:-:S07]  /*c970*/  IMAD.MOV.U32 R12, RZ, RZ, 0x1 ;  /* 0x00000001ff0c7424 */ /* 0x000fce00078e00ff */
[----:B------:R-:W-:-:S07]  /*c980*/  LEPC R20, `(.L_x_1954) ;  /* 0x000000001014794e */ /* 0x000fce0000000000 */
[----:B0----5:R-:W-:Y:S05]  /*c990*/  CALL.ABS.NOINC R2 ;  /* 0x0000000002007343 */ /* 0x021fea0003c00000 */
.L_x_1954:
        /* <DEDUP_REMOVED lines=13> */
[----:B------:R-:W-:Y:S02]  /*ca70*/  IMAD.U32 R7, RZ, RZ, UR7 ;  /* 0x00000007ff077e24 */ /* 0x000fe4000f8e00ff */
[----:B------:R-:W-:-:S02]  /*ca80*/  IMAD.U32 R11, RZ, RZ, UR5 ;  /* 0x00000005ff0b7e24 */ /* 0x000fc4000f8e00ff */
[----:B------:R-:W-:Y:S02]  /*ca90*/  IMAD.MOV.U32 R8, RZ, RZ, 0x70 ;  /* 0x00000070ff087424 */ /* 0x000fe400078e00ff */
[----:B------:R-:W-:Y:S02]  /*caa0*/  IMAD.MOV.U32 R12, RZ, RZ, 0x1 ;  /* 0x00000001ff0c7424 */ /* 0x000fe400078e00ff */
[----:B0-----:R-:W-:-:S07]  /*cab0*/  IMAD.MOV.U32 R13, RZ, RZ, RZ ;  /* 0x000000ffff0d7224 */ /* 0x001fce00078e00ff */
[----:B------:R-:W-:-:S07]  /*cac0*/  LEPC R20, `(.L_x_1956) ;  /* 0x000000001014794e */ /* 0x000fce0000000000 */
[----:B-1---5:R-:W-:Y:S05]  /*cad0*/  CALL.ABS.NOINC R2 ;  /* 0x0000000002007343 */ /* 0x022fea0003c00000 */
.L_x_1956:
[----:B------:R0:W1:Y:S01]  /*cae0*/  LDC.64 R2, c[0x4][R16] ;  /* 0x0100000010027b82 */ /* 0x0000620000000a00 */
[----:B------:R-:W-:Y:S01]  /*caf0*/  ULDC.64 UR4, c[0x4][0x88] ;  /* 0x0100220000047ab9 */ /* 0x000fe20000000a00 */
[----:B------:R-:W-:Y:S01]  /*cb00*/  ULDC.64 UR6, c[0x4][0x90] ;  /* 0x0100240000067ab9 */ /* 0x000fe20000000a00 */
[----:B------:R-:W-:Y:S01]  /*cb10*/  MOV R4, UR4 ;  /* 0x0000000400047c02 */ /* 0x000fe20008000f00 */
        /* <DEDUP_REMOVED lines=10> */
[----:B-1----:R-:W-:Y:S05]  /*cbc0*/  CALL.ABS.NOINC R2 ;  /* 0x0000000002007343 */ /* 0x002fea0003c00000 */
.L_x_1955:
        /* <DEDUP_REMOVED lines=12> */
[C---:B-1----:R-:W-:Y:S02]  /*cc90*/  LOP3.LUT R20, R21.reuse, 0x7f, RZ, 0xc0, !PT ;  /* 0x0000007f15147812 */ /* 0x042fe400078ec0ff */
[----:B------:R-:W-:Y:S02]  /*cca0*/  SHF.L.U32 R23, R21, 0x5, RZ ;  /* 0x0000000515177819 */ /* 0x000fe400000006ff */
[----:B------:R-:W-:Y:S02]  /*ccb0*/  SHF.R.U32.HI R4, RZ, 0x2, R20 ;  /* 0x00000002ff047819 */ /* 0x000fe40000011614 */
[----:B--2---:R-:W-:Y:S02]  /*ccc0*/  ISETP.NE.AND P1, PT, R17, 0x1, PT ;  /* 0x000000011100780c */ /* 0x004fe40003f25270 */
[----:B------:R-:W-:Y:S01]  /*ccd0*/  LOP3.LUT R23, R23, 0x60, RZ, 0xc0, !PT ;  /* 0x0000006017177812 */ /* 0x000fe200078ec0ff */
[----:B------:R-:W-:-:S04]  /*cce0*/  IMAD R4, R0, 0x80, R4 ;  /* 0x0000008000047824 */ /* 0x000fc800078e0204 */
[----:B------:R-:W-:-:S04]  /*ccf0*/  IMAD.IADD R7, R23, 0x1, R4 ;  /* 0x0000000117077824 */ /* 0x000fc800078e0204 */
[C---:B-----5:R-:W-:Y:S01]  /*cd00*/  IMAD.IADD R8, R7.reuse, 0x1, R22 ;  /* 0x0000000107087824 */ /* 0x060fe200078e0216 */
[----:B------:R-:W-:Y:S01]  /*cd10*/  ISETP.GE.AND P0, PT, R7, UR42, PT ;  /* 0x0000002a07007c0c */ /* 0x000fe2000bf06270 */
[----:B------:R-:W1:Y:S01]  /*cd20*/  @P1 LDC R5, c[0x0][0x434] ;  /* 0x00010d00ff051b82 */ /* 0x000e620000000800 */
[----:B------:R-:W-:Y:S02]  /*cd30*/  @P1 LOP3.LUT R16, R16, 0x10, RZ, 0xfc, !PT ;  /* 0x0000001010101812 */ /* 0x000fe400078efcff */
[----:B------:R-:W-:-:S05]  /*cd40*/  MOV R7, R8 ;  /* 0x0000000800077202 */ /* 0x000fca0000000f00 */
        /* <DEDUP_REMOVED lines=33> */
.L_x_1999:
[----:B------:R-:W2:Y:S01]  /*cf60*/  LDL R2, [R1+0xc] ;  /* 0x00000c0001027983 */ /* 0x000ea20000100800 */
[----:B------:R-:W-:Y:S01]  /*cf70*/  IADD3 R5, -R7, RZ, RZ ;  /* 0x000000ff07057210 */ /* 0x000fe20007ffe1ff */
[----:B------:R-:W-:Y:S01]  /*cf80*/  IMAD.U32 R29, RZ, RZ, UR41 ;  /* 0x00000029ff1d7e24 */ /* 0x000fe2000f8e00ff */
[----:B------:R-:W-:Y:S01]  /*cf90*/  LOP3.LUT R16, R16, 0xfffffff7, RZ, 0xc0, !PT ;  /* 0xfffffff710107812 */ /* 0x000fe200078ec0ff */
[----:B------:R-:W-:Y:S02]  /*cfa0*/  IMAD.MOV.U32 R26, RZ, RZ, R0 ;  /* 0x000000ffff1a7224 */ /* 0x000fe400078e0000 */
[----:B------:R-:W-:Y:S01]  /*cfb0*/  IMAD R5, R17, R5, R8 ;  /* 0x0000000511057224 */ /* 0x000fe200078e0208 */
[----:B------:R-:W-:Y:S02]  /*cfc0*/  SHF.R.S32.HI R29, RZ, 0x1f, R29 ;  /* 0x0000001fff1d7819 */ /* 0x000fe4000001141d */
[----:B--2---:R-:W-:-:S13]  /*cfd0*/  R2UR UR4, R2 ;  /* 0x00000000020472ca */ /* 0x004fda00000e0000 */
[----:B------:R-:W-:-:S06]  /*cfe0*/  ULOP3.LUT UR4, UR4, 0x2, URZ, 0xfc, !UPT ;  /* 0x0000000204047892 */ /* 0x000fcc000f8efc3f */
[----:B------:R-:W-:-:S05]  /*cff0*/  IMAD.U32 R2, RZ, RZ, UR4 ;  /* 0x00000004ff027e24 */ /* 0x000fca000f8e00ff */
[----:B------:R-:W-:-:S13]  /*d000*/  ISETP.NE.AND P0, PT, R2, 0x3, PT ;  /* 0x000000030200780c */ /* 0x000fda0003f05270 */
[----:B------:R-:W-:Y:S01]  /*d010*/  @P0 LOP3.LUT R16, R16, 0x8, RZ, 0xfc, !PT ;  /* 0x0000000810100812 */ /* 0x000fe200078efcff */
[----:B------:R-:W-:Y:S06]  /*d020*/  @!P0 BRA `(.L_x_1958) ;  /* 0x0000000000048947 */ /* 0x000fec0003800000 */
[----:B------:R-:W-:Y:S01]  /*d030*/  BPT.TRAP 0x1 ;  /* 0x000000040000795c */ /* 0x000fe20000300000 */
.L_x_1958:
[----:B------:R-:W-:Y:S01]  /*d040*/  MOV R10, 0x1 ;  /* 0x00000001000a7802 */ /* 0x000fe20000000f00 */
[----:B------:R-:W-:Y:S01]  /*d050*/  ULDC.64 UR4, c[0x0][0x328] ;  /* 0x0000ca0000047ab9 */ /* 0x000fe20000000a00 */
[----:B------:R-:W-:Y:S02]  /*d060*/  SHF.R.S32.HI R7, RZ, 0x1f, R5 ;  /* 0x0000001fff077819 */ /* 0x000fe40000011405 */
[----:B------:R-:W-:Y:S02]  /*d070*/  SHF.L.U32 R10, R10, 0x1f, RZ ;  /* 0x0000001f0a0a7819 */ /* 0x000fe400000006ff */
[----:B-----5:R-:W-:Y:S01]  /*d080*/  SHF.R.S32.HI R4, RZ, 0x1f, R6 ;  /* 0x0000001fff047819 */ /* 0x020fe20000011406 */
[----:B------:R-:W-:Y:S01]  /*d090*/  IMAD R2, R7, UR4, RZ ;  /* 0x0000000407027c24 */ /* 0x000fe2000f8e02ff */
[----:B------:R-:W0:Y:S01]  /*d0a0*/  SYNCS.PHASECHK.TRANS64.TRYWAIT P0, [UR46+0x2d840], R10 ;  /* 0x02d8400aff0075a7 */ /* 0x000e22000800016e */
[----:B------:R-:W-:Y:S02]  /*d0b0*/  R2UR UR6, R29 ;  /* 0x000000001d0672ca */ /* 0x000fe400000e0000 */
        /* <DEDUP_REMOVED lines=18> */
.L_x_2000:
        /* <DEDUP_REMOVED lines=12> */
[----:B------:R-:W-:Y:S01]  /*d2a0*/  IMAD R5, R4, UR4, RZ ;  /* 0x0000000404057c24 */ /* 0x000fe2000f8e02ff */
[----:B------:R-:W-:Y:S01]  /*d2b0*/  SHF.L.U32 R4, R20, 0x3, RZ ;  /* 0x0000000314047819 */ /* 0x000fe200000006ff */
[----:B------:R-:W-:-:S03]  /*d2c0*/  IMAD.WIDE.U32 R2, R6, UR4, R2 ;  /* 0x0000000406027c25 */ /* 0x000fc6000f8e0002 */
[----:B------:R-:W-:Y:S01]  /*d2d0*/  LOP3.LUT R4, R4, 0x300, RZ, 0xc0, !PT ;  /* 0x0000030004047812 */ /* 0x000fe200078ec0ff */
[----:B------:R-:W-:Y:S01]  /*d2e0*/  IMAD R5, R6, UR5, R5 ;  /* 0x0000000506057c24 */ /* 0x000fe2000f8e0205 */
[----:B------:R-:W-:Y:S01]  /*d2f0*/  ULDC.64 UR4, c[0x0][0x308] ;  /* 0x0000c20000047ab9 */ /* 0x000fe20000000a00 */
[----:B------:R-:W-:Y:S02]  /*d300*/  LOP3.LUT R6, R9, 0xc0, RZ, 0xc0, !PT ;  /* 0x000000c009067812 */ /* 0x000fe400078ec0ff */
[----:B------:R-:W-:Y:S01]  /*d310*/  IMAD.IADD R3, R3, 0x1, R5 ;  /* 0x0000000103037824 */ /* 0x000fe200078e0205 */
[--C-:B------:R-:W-:Y:S01]  /*d320*/  LOP3.LUT R4, R4, 0x20, R9.reuse, 0xf8, !PT ;  /* 0x0000002004047812 */ /* 0x100fe200078ef809 */
[----:B------:R-:W-:Y:S01]  /*d330*/  IMAD.MOV.U32 R5, RZ, RZ, -0x80 ;  /* 0xffffff80ff057424 */ /* 0x000fe200078e00ff */
[----:B------:R-:W-:-:S03]  /*d340*/  LOP3.LUT R6, R6, 0x18, R9, 0xf8, !PT ;  /* 0x0000001806067812 */ /* 0x000fc600078ef809 */
[----:B------:R-:W-:Y:S01]  /*d350*/  IMAD R8, R0, R5, UR42 ;  /* 0x0000002a00087e24 */ /* 0x000fe2000f8e0205 */
[----:B-1----:R-:W-:Y:S01]  /*d360*/  LOP3.LUT R11, R11, 0x7f, RZ, 0xc0, !PT ;  /* 0x0000007f0b0b7812 */ /* 0x002fe200078ec0ff */
[----:B------:R-:W-:Y:S01]  /*d370*/  IMAD.U32 R5, RZ, RZ, UR4 ;  /* 0x00000004ff057e24 */ /* 0x000fe2000f8e00ff */
[----:B------:R-:W-:Y:S02]  /*d380*/  UIMAD UR4, UR6, UR4, URZ ;  /* 0x00000004060472a4 */ /* 0x000fe4000f8e023f */
[----:B------:R-:W-:Y:S01]  /*d390*/  SHF.R.U32.HI R11, RZ, 0x2, R11 ;  /* 0x00000002ff0b7819 */ /* 0x000fe2000001160b */
[----:B------:R-:W-:Y:S01]  /*d3a0*/  IMAD.WIDE.U32 R2, R5, UR41, R2 ;  /* 0x0000002905027c25 */ /* 0x000fe2000f8e0002 */
[----:B------:R-:W-:Y:S01]  /*d3b0*/  UIMAD UR4, UR41, UR5, UR4 ;  /* 0x00000005290472a4 */ /* 0x000fe2000f8e0204 */
[----:B0-----:R-:W-:Y:S01]  /*d3c0*/  LOP3.LUT R28, R6, 0x18, R10, 0x78, !PT ;  /* 0x00000018061c7812 */ /* 0x001fe200078e780a */
[----:B------:R-:W-:Y:S01]  /*d3d0*/  ULDC.64 UR6, c[0x0][0x2e8] ;  /* 0x0000ba0000067ab9 */ /* 0x000fe20000000a00 */
[----:B------:R-:W-:Y:S01]  /*d3e0*/  IMAD.IADD R8, R8, 0x1, -R11 ;  /* 0x0000000108087824 */ /* 0x000fe200078e0a0b */
[----:B------:R-:W-:-:S02]  /*d3f0*/  LEA R0, P1, R2, UR6, 0x1 ;  /* 0x0000000602007c11 */ /* 0x000fc4000f8208ff */
[----:B------:R-:W-:Y:S01]  /*d400*/  IADD3 R9, R3, UR4, RZ ;  /* 0x0000000403097c10 */ /* 0x000fe2000fffe0ff */
[----:B------:R-:W-:Y:S01]  /*d410*/  UMOV UR4, 0xffffffff ;  /* 0xffffffff00047882 */ /* 0x000fe20000000000 */
[----:B------:R-:W-:Y:S02]  /*d420*/  ISETP.GE.AND P0, PT, R8, 0x1, PT ;  /* 0x000000010800780c */ /* 0x000fe40003f06270 */
[----:B------:R-:W-:Y:S02]  /*d430*/  LEA.HI.X R9, R2, UR7, R9, 0x1, P1 ;  /* 0x0000000702097c11 */ /* 0x000fe400088f0c09 */
[----:B------:R-:W-:Y:S01]  /*d440*/  LOP3.LUT R28, R4, R28, RZ, 0xfc, !PT ;  /* 0x0000001c041c7212 */ /* 0x000fe200078efcff */
[----:B------:R-:W-:Y:S08]  /*d450*/  BRA.DIV UR4, `(.L_x_1960) ;  /* 0x0000002a04d47947 */ /* 0x000ff0000b800000 */
        /* <DEDUP_REMOVED lines=36> */
.L_x_2010:
[----:B------:R-:W-:Y:S01]  /*d6a0*/  ISETP.GE.AND P0, PT, R8, 0x61, PT ;  /* 0x000000610800780c */ /* 0x000fe20003f06270 */
[----:B--2---:R-:W-:Y:S01]  /*d6b0*/  IMAD.SHL.U32 R27, R10, 0x8, RZ ;  /* 0x000000080a1b7824 */ /* 0x004fe200078e00ff */
[----:B------:R-:W-:Y:S01]  /*d6c0*/  MOV R2, R14 ;  /* 0x0000000e00027202 */ /* 0x000fe20000000f00 */
[----:B------:R-:W-:-:S03]  /*d6d0*/  IMAD.MOV.U32 R3, RZ, RZ, R9 ;  /* 0x000000ffff037224 */ /* 0x000fc600078e0009 */
        /* <DEDUP_REMOVED lines=16> */
.L_x_1961:
        /* <DEDUP_REMOVED lines=22> */
[----:B------:R-:W-:Y:S01]  /*d940*/  MOV R13, RZ ;  /* 0x000000ff000d7202 */ /* 0x000fe20000000f00 */
[----:B------:R-:W-:Y:S02]  /*d950*/  IMAD.U32 R6, RZ, RZ, UR8 ;  /* 0x00000008ff067e24 */ /* 0x000fe4000f8e00ff */
[----:B------:R-:W-:-:S02]  /*d960*/  IMAD.U32 R10, RZ, RZ, UR4 ;  /* 0x00000004ff0a7e24 */ /* 0x000fc4000f8e00ff */
[----:B------:R-:W-:Y:S02]  /*d970*/  IMAD.U32 R11, RZ, RZ, UR5 ;  /* 0x00000005ff0b7e24 */ /* 0x000fe4000f8e00ff */
[----:B------:R-:W-:Y:S02]  /*d980*/  IMAD.MOV.U32 R8, RZ, RZ, 0x70 ;  /* 0x00000070ff087424 */ /* 0x000fe400078e00ff */
[----:B------:R-:W-:-:S07]  /*d990*/  IMAD.MOV.U32 R12, RZ, RZ, 0x1 ;  /* 0x00000001ff0c7424 */ /* 0x000fce00078e00ff */
[----:B------:R-:W-:-:S07]  /*d9a0*/  LEPC R20, `(.L_x_1962) ;  /* 0x000000001014794e */ /* 0x000fce0000000000 */
[----:B0-----:R-:W-:Y:S05]  /*d9b0*/  CALL.ABS.NOINC R2 ;  /* 0x0000000002007343 */ /* 0x001fea0003c00000 */
.L_x_1962:
[----:B------:R-:W0:Y:S01]  /*d9c0*/  S2R R13, SR_TID.X ;  /* 0x00000000000d7919 */ /* 0x000e220000002100 */
[----:B------:R-:W-:Y:S01]  /*d9d0*/  UISETP.NE.AND UP0, UPT, UR49, URZ, UPT ;  /* 0x0000003f3100728c */ /* 0x000fe2000bf05270 */
[----:B------:R-:W-:Y:S01]  /*d9e0*/  IMAD.U32 R4, RZ, RZ, UR38 ;  /* 0x00000026ff047e24 */ /* 0x000fe2000f8e00ff */
[----:B------:R-:W-:Y:S01]  /*d9f0*/  ULDC.64 UR4, c[0x0][0x2e0] ;  /* 0x0000b80000047ab9 */ /* 0x000fe20000000a00 */
[----:B------:R-:W-:Y:S01]  /*da00*/  IMAD.U32 R7, RZ, RZ, UR48 ;  /* 0x00000030ff077e24 */ /* 0x000fe2000f8e00ff */
[----:B------:R-:W1:Y:S01]  /*da10*/  LDC R20, c[0x0][0x448] ;  /* 0x00011200ff147b82 */ /* 0x000e620000000800 */
[----:B------:R-:W-:Y:S01]  /*da20*/  IMAD.U32 R3, RZ, RZ, UR47 ;  /* 0x0000002fff037e24 */ /* 0x000fe2000f8e00ff */
[----:B------:R-:W-:Y:S01]  /*da30*/  PLOP3.LUT P1, PT, PT, PT, UP0, 0x80, 0x0 ;  /* 0x000000000000781c */ /* 0x000fe20003f2f008 */
[----:B------:R-:W-:Y:S01]  /*da40*/  IMAD.MOV.U32 R2, RZ, RZ, R4 ;  /* 0x000000ffff027224 */ /* 0x000fe200078e0004 */
[----:B------:R-:W-:Y:S01]  /*da50*/  PLOP3.LUT P0, PT, PT, PT, UP0, 0x80, 0x0 ;  /* 0x000000000000781c */ /* 0x000fe20003f0f008 */
[----:B------:R-:W-:-:S02]  /*da60*/  IMAD R25, R25, UR4, RZ ;  /* 0x0000000419197c24 */ /* 0x000fc4000f8e02ff */
[----:B------:R-:W-:Y:S01]  /*da70*/  IMAD.WIDE.U32 R2, R24, UR4, R2 ;  /* 0x0000000418027c25 */ /* 0x000fe2000f8e0002 */
[----:B------:R-:W-:-:S03]  /*da80*/  @UP0 ULDC UR4, c[0x0][0x44c] ;  /* 0x0001130000040ab9 */ /* 0x000fc60000000800 */
[----:B------:R-:W-:Y:S02]  /*da90*/  IMAD.U32 R5, RZ, RZ, UR39 ;  /* 0x00000027ff057e24 */ /* 0x000fe4000f8e00ff */
[----:B------:R-:W-:-:S05]  /*daa0*/  IMAD R25, R24, UR5, R25 ;  /* 0x0000000518197c24 */ /* 0x000fca000f8e0219 */
[----:B------:R-:W-:Y:S02]  /*dab0*/  IADD3 R3, R3, R25, RZ ;  /* 0x0000001903037210 */ /* 0x000fe40007ffe0ff */
[C---:B0-----:R-:W-:Y:S01]  /*dac0*/  LOP3.LUT R21, R13.reuse, 0x7f, RZ, 0xc0, !PT ;  /* 0x0000007f0d157812 */ /* 0x041fe200078ec0ff */
[----:B------:R-:W-:-:S03]  /*dad0*/  IMAD.SHL.U32 R13, R13, 0x8, RZ ;  /* 0x000000080d0d7824 */ /* 0x000fc600078e00ff */
[----:B------:R-:W-:Y:S02]  /*dae0*/  SHF.R.U32.HI R21, RZ, 0x2, R21 ;  /* 0x00000002ff157819 */ /* 0x000fe40000011615 */
[----:B------:R-:W-:-:S03]  /*daf0*/  LOP3.LUT R13, R13, 0x18, RZ, 0xc0, !PT ;  /* 0x000000180d0d7812 */ /* 0x000fc600078ec0ff */
[----:B------:R-:W-:Y:S01]  /*db00*/  IMAD.IADD R0, R23, 0x1, R21 ;  /* 0x0000000117007824 */ /* 0x000fe200078e0215 */
[C---:B------:R-:W-:Y:S02]  /*db10*/  LOP3.LUT R14, R13.reuse, 0x20, RZ, 0xfc, !PT ;  /* 0x000000200d0e7812 */ /* 0x040fe400078efcff */
[----:B------:R-:W-:Y:S01]  /*db20*/  LOP3.LUT R13, R13, 0x40, RZ, 0xfc, !PT ;  /* 0x000000400d0d7812 */ /* 0x000fe200078efcff */
[----:B------:R-:W-:-:S04]  /*db30*/  IMAD R7, R7, 0xc0, R0 ;  /* 0x000000c007077824 */ /* 0x000fc800078e0200 */
[C---:B------:R-:W-:Y:S01]  /*db40*/  @P1 IMAD.HI.U32 R0, R7.reuse, UR4, RZ ;  /* 0x0000000407001c27 */ /* 0x040fe2000f8e00ff */
[----:B------:R-:W-:Y:S01]  /*db50*/  PLOP3.LUT P1, PT, PT, PT, UP0, 0x80, 0x0 ;  /* 0x000000000000781c */ /* 0x000fe20003f2f008 */
[----:B------:R-:W-:Y:S02]  /*db60*/  @UP0 ULDC UR4, c[0x0][0x450] ;  /* 0x0001140000040ab9 */ /* 0x000fe40000000800 */
[----:B------:R-:W-:Y:S01]  /*db70*/  IMAD.MOV.U32 R5, RZ, RZ, R7 ;  /* 0x000000ffff057224 */ /* 0x000fe200078e0007 */
[----:B------:R-:W-:Y:S01]  /*db80*/  @P0 SHF.R.U32.HI R5, RZ, UR4, R0 ;  /* 0x00000004ff050c19 */ /* 0x000fe20008011600 */
[----:B------:R-:W-:Y:S01]  /*db90*/  VIADD R0, R7, 0x80 ;  /* 0x0000008007007836 */ /* 0x000fe20000000000 */
[----:B------:R-:W-:Y:S01]  /*dba0*/  PLOP3.LUT P0, PT, PT, PT, UP0, 0x80, 0x0 ;  /* 0x000000000000781c */ /* 0x000fe20003f0f008 */
[----:B------:R-:W-:Y:S02]  /*dbb0*/  @UP0 ULDC UR4, c[0x0][0x44c] ;  /* 0x0001130000040ab9 */ /* 0x000fe40000000800 */
[----:B------:R-:W-:Y:S01]  /*dbc0*/  IMAD.MOV R9, RZ, RZ, -R5 ;  /* 0x000000ffff097224 */ /* 0x000fe200078e0a05 */
[----:B------:R-:W-:-:S03]  /*dbd0*/  MOV R10, R0 ;  /* 0x00000000000a7202 */ /* 0x000fc60000000f00 */
        /* <DEDUP_REMOVED lines=22> */
[----:B------:R-:W-:Y:S02]  /*dd40*/  SHF.R.S32.HI R2, RZ, 0x1f, R0 ;  /* 0x0000001fff027819 */ /* 0x000fe40000011400 */
[----:B------:R-:W-:Y:S01]  /*dd50*/  IADD3 R3, R7, R10, RZ ;  /* 0x0000000a07037210 */ /* 0x000fe20007ffe0ff */
[----:B------:R-:W-:Y:S02]  /*dd60*/  IMAD.IADD R9, R5, 0x1, R8 ;  /* 0x0000000105097824 */ /* 0x000fe400078e0208 */
[----:B------:R-:W-:Y:S02]  /*dd70*/  IMAD R7, R2, UR4, RZ ;  /* 0x0000000402077c24 */ /* 0x000fe4000f8e02ff */
[----:B------:R-:W-:-:S02]  /*dd80*/  IMAD.MOV.U32 R2, RZ, RZ, R6 ;  /* 0x000000ffff027224 */ /* 0x000fc400078e0006 */
[C---:B------:R-:W-:Y:S02]  /*dd90*/  IMAD R6, R0.reuse, UR5, R7 ;  /* 0x0000000500067c24 */ /* 0x040fe4000f8e0207 */
[----:B------:R-:W-:Y:S01]  /*dda0*/  IMAD.WIDE.U32 R2, R0, UR4, R2 ;  /* 0x0000000400027c25 */ /* 0x000fe2000f8e0002 */
[----:B------:R-:W-:Y:S02]  /*ddb0*/  ULDC.64 UR4, c[0x0][0x280] ;  /* 0x0000a00000047ab9 */ /* 0x000fe40000000a00 */
[----:B------:R-:W-:Y:S01]  /*ddc0*/  LEA R7, P0, R4, UR4, 0x1 ;  /* 0x0000000404077c11 */ /* 0x000fe2000f8008ff */
        /* <DEDUP_REMOVED lines=11> */
[----:B------:R-:W-:Y:S01]  /*de80*/  MOV R0, UR48 ;  /* 0x0000003000007c02 */ /* 0x000fe20008000f00 */
        /* <DEDUP_REMOVED lines=9> */
[----:B------:R-:W-:Y:S02]  /*df20*/  IMAD R0, R0, 0xc0, R3 ;  /* 0x000000c000007824 */ /* 0x000fe400078e0203 */
        /* <DEDUP_REMOVED lines=9> */
[----:B0-----:R-:W-:-:S03]  /*dfc0*/  MOV R4, R14 ;  /* 0x0000000e00047202 */ /* 0x001fc60000000f00 */
        /* <DEDUP_REMOVED lines=10> */
[----:B------:R-:W-:Y:S02]  /*e070*/  ISETP.GE.AND P2, PT, R11, R6, PT ;  /* 0x000000060b00720c */ /* 0x000fe40003f46270 */
[----:B------:R-:W-:Y:S01]  /*e080*/  IADD3 R11, R0, 0x60, RZ ;  /* 0x00000060000b7810 */ /* 0x000fe20007ffe0ff */
[----:B0-----:R-:W-:-:S02]  /*e090*/  IMAD.MOV.U32 R3, RZ, RZ, R2 ;  /* 0x000000ffff037224 */ /* 0x001fc400078e0002 */
        /* <DEDUP_REMOVED lines=25> */
.L_x_2023:
[----:B------:R-:W-:Y:S01]  /*e230*/  VIADD R5, R0, 0xa0 ;  /* 0x000000a000057836 */ /* 0x000fe20000000000 */
[----:B------:R-:W-:Y:S01]  /*e240*/  BSSY B0, `(.L_x_1964) ;  /* 0x000000d000007945 */ /* 0x000fe20003800000 */
[----:B-1----:R-:W-:Y:S01]  /*e250*/  MOV R2, R14 ;  /* 0x0000000e00027202 */ /* 0x002fe20000000f00 */
[----:B--2---:R-:W-:Y:S02]  /*e260*/  IMAD.MOV.U32 R3, RZ, RZ, R4 ;  /* 0x000000ffff037224 */ /* 0x004fe400078e0004 */
        /* <DEDUP_REMOVED lines=10> */
.L_x_1965:
[----:B------:R-:W-:Y:S05]  /*e310*/  BSYNC B0 ;  /* 0x0000000000007941 */ /* 0x000fea0003800000 */
.L_x_1964:
        /* <DEDUP_REMOVED lines=11> */
.L_x_2024:
[----:B------:R-:W-:Y:S01]  /*e3d0*/  MOV R21, RZ ;  /* 0x000000ff00157202 */ /* 0x000fe20000000f00 */
[----:B------:R-:W-:Y:S06]  /*e3e0*/  @!P0 BRA `(.L_x_1967) ;  /* 0x0000000c00c88947 */ /* 0x000fec0003800000 */
[----:B0-----:R-:W0:Y:S01]  /*e3f0*/  S2R R2, SR_TID.X ;  /* 0x0000000000027919 */ /* 0x001e220000002100 */
[----:B------:R-:W-:Y:S01]  /*e400*/  UIADD3 UR4, UR44, 0x1, URZ ;  /* 0x000000012c047890 */ /* 0x000fe2000fffe03f */
[----:B------:R-:W-:Y:S01]  /*e410*/  LOP3.LUT R0, RZ, UR43, RZ, 0x33, !PT ;  /* 0x0000002bff007c12 */ /* 0x000fe2000f8e33ff */
[----:B------:R-:W-:Y:S01]  /*e420*/  ULOP3.LUT UR5, URZ, UR45, URZ, 0x33, !UPT ;  /* 0x0000002d3f057292 */ /* 0x000fe2000f8e333f */
[----:B------:R-:W1:Y:S01]  /*e430*/  S2R R4, SR_TID.X ;  /* 0x0000000000047919 */ /* 0x000e620000002100 */
[----:B------:R-:W-:Y:S01]  /*e440*/  UIMAD UR4, UR4, UR40, URZ ;  /* 0x00000028040472a4 */ /* 0x000fe2000f8e023f */
[----:B------:R-:W-:Y:S01]  /*e450*/  BSSY B0, `(.L_x_1967) ;  /* 0x00000eb000007945 */ /* 0x000fe20003800000 */
[----:B------:R-:W-:-:S04]  /*e460*/  IMAD.MOV.U32 R20, RZ, RZ, RZ ;  /* 0x000000ffff147224 */ /* 0x000fc800078e00ff */
[----:B------:R-:W-:Y:S01]  /*e470*/  LOP3.LUT R3, RZ, UR4, RZ, 0x33, !PT ;  /* 0x00000004ff037c12 */ /* 0x000fe2000f8e33ff */
[----:B------:R-:W-:-:S03]  /*e480*/  ULDC UR4, c[0x0][0x2f4] ;  /* 0x0000bd0000047ab9 */ /* 0x000fc60000000800 */
[----:B------:R-:W-:-:S04]  /*e490*/  VIMNMX3 R0, R0, UR5, R3, !PT ;  /* 0x0000000500007c0f */ /* 0x000fc8000f800103 */
[----:B------:R-:W-:Y:S02]  /*e4a0*/  IADD3 R26, -R0, -0x2, RZ ;  /* 0xfffffffe001a7810 */ /* 0x000fe40007ffe1ff */
[----:B0-----:R-:W-:-:S04]  /*e4b0*/  LOP3.LUT R2, R2, 0x7f, RZ, 0xc0, !PT ;  /* 0x0000007f02027812 */ /* 0x001fc800078ec0ff */
[----:B------:R-:W-:-:S04]  /*e4c0*/  SHF.R.U32.HI R2, RZ, 0x2, R2 ;  /* 0x00000002ff027819 */ /* 0x000fc80000011602 */
[----:B------:R-:W-:Y:S01]  /*e4d0*/  IADD3 R23, R23, R22, R2 ;  /* 0x0000001617177210 */ /* 0x000fe20007ffe002 */
[----:B------:R-:W-:Y:S01]  /*e4e0*/  IMAD.MOV.U32 R22, RZ, RZ, 0x1 ;  /* 0x00000001ff167424 */ /* 0x000fe200078e00ff */
[----:B------:R-:W-:Y:S01]  /*e4f0*/  IADD3 R3, -R2, UR42, RZ ;  /* 0x0000002a02037c10 */ /* 0x000fe2000fffe1ff */
[C---:B-1----:R-:W-:Y:S01]  /*e500*/  IMAD.SHL.U32 R2, R4.reuse, 0x8, RZ ;  /* 0x0000000804027824 */ /* 0x042fe200078e00ff */
[----:B------:R-:W-:Y:S01]  /*e510*/  IADD3 R23, R23, -0x180, RZ ;  /* 0xfffffe8017177810 */ /* 0x000fe20007ffe0ff */
[----:B------:R-:W-:Y:S02]  /*e520*/  IMAD.SHL.U32 R4, R4, 0x8, RZ ;  /* 0x0000000804047824 */ /* 0x000fe400078e00ff */
[----:B------:R-:W-:Y:S01]  /*e530*/  IMAD R3, R0, 0x80, R3 ;  /* 0x0000008000037824 */ /* 0x000fe200078e0203 */
[----:B------:R-:W-:Y:S01]  /*e540*/  LOP3.LUT R2, R2, 0x18, RZ, 0xc0, !PT ;  /* 0x0000001802027812 */ /* 0x000fe200078ec0ff */
[----:B------:R-:W-:Y:S01]  /*e550*/  IMAD R10, R0, -0x80, R23 ;  /* 0xffffff80000a7824 */ /* 0x000fe200078e0217 */
[----:B------:R-:W-:Y:S01]  /*e560*/  LOP3.LUT R4, R4, 0x18, RZ, 0xc0, !PT ;  /* 0x0000001804047812 */ /* 0x000fe200078ec0ff */
[----:B------:R-:W-:Y:S01]  /*e570*/  VIADD R0, R3, 0x100 ;  /* 0x0000010003007836 */ /* 0x000fe20000000000 */
[----:B------:R-:W-:-:S02]  /*e580*/  ISETP.GE.AND P3, PT, R2, UR4, PT ;  /* 0x0000000402007c0c */ /* 0x000fc4000bf66270 */
[----:B------:R-:W-:Y:S02]  /*e590*/  LOP3.LUT R4, R4, 0x20, RZ, 0xfc, !PT ;  /* 0x0000002004047812 */ /* 0x000fe400078efcff */
[----:B------:R-:W-:Y:S02]  /*e5a0*/  LOP3.LUT R2, R2, 0x40, RZ, 0xfc, !PT ;  /* 0x0000004002027812 */ /* 0x000fe400078efcff */
[----:B------:R-:W-:Y:S02]  /*e5b0*/  ISETP.GE.AND P2, PT, R4, UR4, PT ;  /* 0x0000000404007c0c */ /* 0x000fe4000bf46270 */
[----:B------:R-:W-:-:S13]  /*e5c0*/  ISETP.GE.AND P1, PT, R2, UR4, PT ;  /* 0x0000000402007c0c */ /* 0x000fda000bf26270 */
.L_x_1980:
[----:B------:R-:W2:Y:S01]  /*e5d0*/  LDL R7, [R1+0x8] ;  /* 0x0000080001077983 */ /* 0x000ea20000100800 */
[----:B------:R-:W0:Y:S03]  /*e5e0*/  LDC R2, c[0x0][0x430] ;  /* 0x00010c00ff027b82 */ /* 0x000e260000000800 */
[----:B------:R-:W3:Y:S01]  /*e5f0*/  LDL R6, [R1] ;  /* 0x0000000001067983 */ /* 0x000ee20000100800 */
[----:B------:R-:W-:Y:S01]  /*e600*/  MOV R4, R10 ;  /* 0x0000000a00047202 */ /* 0x000fe20000000f00 */
        /* <DEDUP_REMOVED lines=25> */
.L_x_1968:
[----:B------:R-:W-:Y:S01]  /*e7a0*/  LEA R7, R21, UR46, 0x3 ;  /* 0x0000002e15077c11 */ /* 0x000fe2000f8e18ff */
[----:B------:R-:W-:Y:S01]  /*e7b0*/  BSSY B1, `(.L_x_1969) ;  /* 0x0000004000017945 */ /* 0x000fe20003800000 */
[----:B------:R-:W-:-:S04]  /*e7c0*/  SHF.L.U32 R2, R24, 0x1f, RZ ;  /* 0x0000001f18027819 */ /* 0x000fc800000006ff */
[----:B------:R-:W0:Y:S02]  /*e7d0*/  SYNCS.PHASECHK.TRANS64.TRYWAIT P0, [R7+URZ+0x2d840], R2 ;  /* 0x02d84002070075a7 */ /* 0x000e24000800017f */
[----:B0-----:R-:W-:Y:S05]  /*e7e0*/  @!P0 BRA `(.L_x_1970) ;  /* 0x0000002400648947 */ /* 0x001fea0003800000 */
.L_x_2025:
[----:B------:R-:W-:Y:S05]  /*e7f0*/  BSYNC B1 ;  /* 0x0000000000017941 */ /* 0x000fea0003800000 */
.L_x_1969:
        /* <DEDUP_REMOVED lines=34> */
[----:B0-----:R-:W-:-:S03]  /*ea20*/  SHF.L.U32 R11, R3, 0x3, RZ ;  /* 0x00000003030b7819 */ /* 0x001fc600000006ff */
[----:B------:R-:W0:Y:S01]  /*ea30*/  SHFL.IDX PT, R3, R19, RZ, 0x1c1f ;  /* 0x001c1fff13037589 */ /* 0x000e2200000e0000 */
        /* <DEDUP_REMOVED lines=15> */
[----:B0-----:R-:W-:-:S04]  /*eb30*/  IADD3 R2, P0, R2, R4, RZ ;  /* 0x0000000402027210 */ /* 0x001fc80007f1e0ff */
[----:B------:R-:W-:Y:S02]  /*eb40*/  IADD3.X R3, RZ, R27, RZ, P0, !PT ;  /* 0x0000001bff037210 */ /* 0x000fe400007fe4ff */
[----:B------:R0:W1:Y:S04]  /*eb50*/  SHFL.IDX PT, R27, R19, 0x3, 0x1c1f ;  /* 0x007c1f00131b7f89 */ /* 0x00006800000e0000 */
[----:B------:R-:W-:Y:S04]  /*eb60*/  LDGSTS.E.BYPASS.LTC128B.128 [R9+0x16400], desc[UR36][R2.64], !P6 ;  /* 0x1640000002097fae */ /* 0x000fe8000f101d64 */
[----:B------:R-:W-:Y:S04]  /*eb70*/  LDGSTS.E.BYPASS.LTC128B.128 [R9+0x18400], desc[UR36][R2.64+0x40], !P5 ;  /* 0x1840004002097fae */ /* 0x000fe8000e901d64 */
[----:B------:R2:W-:Y:S04]  /*eb80*/  LDGSTS.E.BYPASS.LTC128B.128 [R9+0x1a400], desc[UR36][R2.64+0x80], !P4 ;  /* 0x1a40008002097fae */ /* 0x0005e8000e101d64 */
[----:B-12---:R0:W2:Y:S02]  /*eb90*/  SHFL.IDX PT, R2, R8, 0x3, 0x1c1f ;  /* 0x007c1f0008027f89 */ /* 0x0060a400000e0000 */
.L_x_2035:
        /* <DEDUP_REMOVED lines=11> */
.L_x_1972:
        /* <DEDUP_REMOVED lines=10> */
.L_x_1973:
[----:B------:R2:W-:Y:S01]  /*ecf0*/  SYNCS.ARRIVE.TRANS64.A1T0 RZ, [R7+URZ+0x2d830], RZ ;  /* 0x02d830ff07ff79a7 */ /* 0x0005e2000810003f */
[----:B------:R-:W-:Y:S05]  /*ed00*/  @!P5 BRA `(.L_x_1974) ;  /* 0x000000000004d947 */ /* 0x000fea0003800000 */
[----:B------:R-:W-:Y:S01]  /*ed10*/  BPT.TRAP 0x1 ;  /* 0x000000040000795c */ /* 0x000fe20000300000 */
.L_x_1974:
[----:B-1----:R-:W-:Y:S01]  /*ed20*/  SHF.L.U32 R2, R22, 0x1f, RZ ;  /* 0x0000001f16027819 */ /* 0x002fe200000006ff */
[----:B------:R-:W-:Y:S01]  /*ed30*/  BSSY B1, `(.L_x_1975) ;  /* 0x0000004000017945 */ /* 0x000fe20003800000 */
[----:B--2---:R-:W-:-:S04]  /*ed40*/  LEA R7, R20, UR46, 0x3 ;  /* 0x0000002e14077c11 */ /* 0x004fc8000f8e18ff */
[----:B------:R-:W1:Y:S02]  /*ed50*/  SYNCS.PHASECHK.TRANS64.TRYWAIT P0, [R7+URZ+0x2d860], R2 ;  /* 0x02d86002070075a7 */ /* 0x000e64000800017f */
[----:B-1----:R-:W-:Y:S05]  /*ed60*/  @!P0 BRA `(.L_x_1976) ;  /* 0x00000024006c8947 */ /* 0x002fea0003800000 */
.L_x_2036:
[----:B------:R-:W-:Y:S05]  /*ed70*/  BSYNC B1 ;  /* 0x0000000000017941 */ /* 0x000fea0003800000 */
.L_x_1975:
        /* <DEDUP_REMOVED lines=29> */
[----:B0-----:R-:W-:Y:S02]  /*ef50*/  IADD3.X R3, RZ, R3, RZ, P0, !PT ;  /* 0x00000003ff037210 */ /* 0x001fe400007fe4ff */
[----:B------:R-:W-:-:S13]  /*ef60*/  ISETP.LT.OR P0, PT, R0, 0x41, P3 ;  /* 0x000000410000780c */ /* 0x000fda0001f01670 */
[----:B------:R2:W-:Y:S01]  /*ef70*/  LDGSTS.E.BYPASS.LTC128B.128 [R8+0x1400], desc[UR36][R2.64], !P0 ;  /* 0x0140000002087fae */ /* 0x0005e2000c101d64 */
[----:B------:R-:W-:-:S13]  /*ef80*/  ISETP.LT.OR P0, PT, R0, 0x41, P2 ;  /* 0x000000410000780c */ /* 0x000fda0001701670 */
[----:B------:R2:W-:Y:S01]  /*ef90*/  LDGSTS.E.BYPASS.LTC128B.128 [R8+0x3400], desc[UR36][R2.64+0x40], !P0 ;  /* 0x0340004002087fae */ /* 0x0005e2000c101d64 */
[----:B------:R-:W-:-:S13]  /*efa0*/  ISETP.LT.OR P0, PT, R0, 0x41, P1 ;  /* 0x000000410000780c */ /* 0x000fda0000f01670 */
[----:B-1-3--:R2:W-:Y:S02]  /*efb0*/  LDGSTS.E.BYPASS.LTC128B.128 [R8+0x5400], desc[UR36][R2.64+0x80], !P0 ;  /* 0x0540008002087fae */ /* 0x00a5e4000c101d64 */
.L_x_2046:
        /* <DEDUP_REMOVED lines=23> */
.L_x_1978:
        /* <DEDUP_REMOVED lines=10> */
.L_x_1979:
[----:B------:R-:W-:Y:S01]  /*f1d0*/  R2UR UR6, R29 ;  /* 0x000000001d0672ca */ /* 0x000fe200000e0000 */
[----:B------:R-:W-:Y:S01]  /*f1e0*/  ULDC.64 UR4, c[0x0][0x330] ;  /* 0x0000cc0000047ab9 */ /* 0x000fe20000000a00 */
[----:B------:R-:W-:Y:S01]  /*f1f0*/  MOV R18, R2 ;  /* 0x0000000200127202 */ /* 0x000fe20000000f00 */
[----:B------:R-:W-:Y:S01]  /*f200*/  IMAD.U32 R3, RZ, RZ, UR4 ;  /* 0x00000004ff037e24 */ /* 0x000fe2000f8e00ff */
[----:B------:R-:W-:Y:S01]  /*f210*/  IADD3 R26, R26, -0x1, RZ ;  /* 0xffffffff1a1a7810 */ /* 0x000fe20007ffe0ff */
[----:B------:R0:W-:Y:S01]  /*f220*/  SYNCS.ARRIVE.TRANS64.A1T0 RZ, [R7+URZ+0x2d850], RZ ;  /* 0x02d850ff07ff79a7 */ /* 0x0001e2000810003f */
[----:B------:R-:W-:Y:S02]  /*f230*/  VIADD R0, R0, 0x80 ;  /* 0x0000008000007836 */ /* 0x000fe40000000000 */
[----:B------:R-:W-:-:S04]  /*f240*/  IMAD.WIDE.U32 R18, R3, UR41, R18 ;  /* 0x0000002903127c25 */ /* 0x000fc8000f8e0012 */
[----:B------:R-:W-:Y:S01]  /*f250*/  VIADD R10, R10, 0xffffff80 ;  /* 0xffffff800a0a7836 */ /* 0x000fe20000000000 */
[----:B------:R-:W-:Y:S01]  /*f260*/  UIMAD UR4, UR6, UR4, URZ ;  /* 0x00000004060472a4 */ /* 0x000fe2000f8e023f */
[----:B------:R-:W-:Y:S02]  /*f270*/  IMAD.MOV.U32 R20, RZ, RZ, R21 ;  /* 0x000000ffff147224 */ /* 0x000fe400078e0015 */
[----:B------:R-:W-:Y:S01]  /*f280*/  ULDC.64 UR6, c[0x0][0x318] ;  /* 0x0000c60000067ab9 */ /* 0x000fe20000000a00 */
[----:B------:R-:W-:Y:S01]  /*f290*/  UIMAD UR4, UR41, UR5, UR4 ;  /* 0x00000005290472a4 */ /* 0x000fe2000f8e0204 */
[----:B------:R-:W-:Y:S01]  /*f2a0*/  LEA R17, P0, R18, UR6, 0x1 ;  /* 0x0000000612117c11 */ /* 0x000fe2000f8008ff */
[----:B------:R-:W-:-:S04]  /*f2b0*/  IMAD.MOV.U32 R22, RZ, RZ, R24 ;  /* 0x000000ffff167224 */ /* 0x000fc800078e0018 */
[----:B------:R-:W-:-:S05]  /*f2c0*/  VIADD R3, R19, UR4 ;  /* 0x0000000413037c36 */ /* 0x000fca0008000000 */
[----:B------:R-:W-:Y:S02]  /*f2d0*/  LEA.HI.X R18, R18, UR7, R3, 0x1, P0 ;  /* 0x0000000712127c11 */ /* 0x000fe400080f0c03 */
[----:B------:R-:W-:-:S13]  /*f2e0*/  ISETP.GT.AND P0, PT, R26, UR50, PT ;  /* 0x000000321a007c0c */ /* 0x000fda000bf04270 */
[----:B0-----:R-:W-:Y:S05]  /*f2f0*/  @P0 BRA `(.L_x_1980) ;  /* 0xfffffff000b40947 */ /* 0x001fea000383ffff */
[----:B------:R-:W-:Y:S05]  /*f300*/  BSYNC B0 ;  /* 0x0000000000007941 */ /* 0x000fea0003800000 */
.L_x_1967:
[----:B------:R-:W-:-:S13]  /*f310*/  LOP3.LUT P0, RZ, R16, 0x8, RZ, 0xc0, !PT ;  /* 0x0000000810ff7812 */ /* 0x000fda000780c0ff */
[----:B------:R-:W-:Y:S05]  /*f320*/  @!P0 BRA `(.L_x_1981) ;  /* 0x0000000000048947 */ /* 0x000fea0003800000 */
[----:B------:R-:W-:Y:S01]  /*f330*/  BPT.TRAP 0x1 ;  /* 0x000000040000795c */ /* 0x000fe20000300000 */
.L_x_1981:
[C---:B0-----:R-:W-:Y:S01]  /*f340*/  LEA R0, R21.reuse, UR46, 0x3 ;  /* 0x0000002e15007c11 */ /* 0x041fe2000f8e18ff */
        /* <DEDUP_REMOVED lines=11> */
.L_x_2047:
[----:B------:R-:W-:Y:S05]  /*f400*/  BSYNC B0 ;  /* 0x0000000000007941 */ /* 0x000fea0003800000 */
.L_x_1982:
        /* <DEDUP_REMOVED lines=12> */
[----:B------:R-:W1:Y:S01]  /*f4d0*/  SHFL.IDX PT, R14, R17, 0x1, 0x1c1f ;  /* 0x003c1f00110e7f89 */ /* 0x000e6200000e0000 */
[----:B------:R-:W-:-:S02]  /*f4e0*/  LOP3.LUT R8, R7, 0x20, RZ, 0xfc, !PT ;  /* 0x0000002007087812 */ /* 0x000fc400078efcff */
[----:B------:R-:W-:Y:S01]  /*f4f0*/  LOP3.LUT R7, R7, 0x40, RZ, 0xfc, !PT ;  /* 0x0000004007077812 */ /* 0x000fe200078efcff */
[----:B------:R-:W2:Y:S01]  /*f500*/  SHFL.IDX PT, R6, R18, 0x1, 0x1c1f ;  /* 0x003c1f0012067f89 */ /* 0x000ea200000e0000 */
[----:B------:R-:W-:Y:S02]  /*f510*/  ISETP.GE.AND P1, PT, R8, UR4, PT ;  /* 0x0000000408007c0c */ /* 0x000fe4000bf26270 */
[----:B------:R-:W-:Y:S01]  /*f520*/  ISETP.GE.AND P0, PT, R7, UR4, PT ;  /* 0x0000000407007c0c */ /* 0x000fe2000bf06270 */
[----:B------:R-:W3:Y:S01]  /*f530*/  SHFL.IDX PT, R8, R17, 0x2, 0x1c1f ;  /* 0x005c1f0011087f89 */ /* 0x000ee200000e0000 */
[C---:B------:R-:W-:Y:S02]  /*f540*/  ISETP.LT.OR P3, PT, R5.reuse, 0x1, P2 ;  /* 0x000000010500780c */ /* 0x040fe40001761670 */
[C---:B------:R-:W-:Y:S01]  /*f550*/  ISETP.LT.OR P4, PT, R5.reuse, 0x1, P1 ;  /* 0x000000010500780c */ /* 0x040fe20000f81670 */
[----:B------:R-:W4:Y:S01]  /*f560*/  SHFL.IDX PT, R7, R18, 0x2, 0x1c1f ;  /* 0x005c1f0012077f89 */ /* 0x000f2200000e0000 */
[----:B------:R-:W-:-:S03]  /*f570*/  ISETP.LT.OR P5, PT, R5, 0x1, P0 ;  /* 0x000000010500780c */ /* 0x000fc600007a1670 */
[----:B------:R-:W1:Y:S01]  /*f580*/  SHFL.IDX PT, R18, R18, 0x3, 0x1c1f ;  /* 0x007c1f0012127f89 */ /* 0x000e6200000e0000 */
[----:B0-----:R-:W-:-:S05]  /*f590*/  IMAD.WIDE.U32 R2, R9, 0x2, R2 ;  /* 0x0000000209027825 */ /* 0x001fca00078e0002 */
[----:B------:R-:W-:Y:S01]  /*f5a0*/  LDGSTS.E.BYPASS.LTC128B.128 [R4+0x400], desc[UR36][R2.64], !P3 ;  /* 0x0040000002047fae */ /* 0x000fe2000d901d64 */
[----:B------:R-:W-:-:S03]  /*f5b0*/  ISETP.LT.OR P3, PT, R5, 0x21, P2 ;  /* 0x000000210500780c */ /* 0x000fc60001761670 */
[----:B------:R-:W-:Y:S01]  /*f5c0*/  LDGSTS.E.BYPASS.LTC128B.128 [R4+0x2400], desc[UR36][R2.64+0x40], !P4 ;  /* 0x0240004002047fae */ /* 0x000fe2000e101d64 */
[----:B------:R-:W-:-:S03]  /*f5d0*/  ISETP.LT.OR P4, PT, R5, 0x21, P1 ;  /* 0x000000210500780c */ /* 0x000fc60000f81670 */
[----:B------:R1:W-:Y:S01]  /*f5e0*/  LDGSTS.E.BYPASS.LTC128B.128 [R4+0x4400], desc[UR36][R2.64+0x80], !P5 ;  /* 0x0440008002047fae */ /* 0x0003e2000e901d64 */
[----:B------:R-:W-:Y:S02]  /*f5f0*/  ISETP.LT.OR P5, PT, R5, 0x21, P0 ;  /* 0x000000210500780c */ /* 0x000fe400007a1670 */
[----:B-1----:R-:W-:Y:S01]  /*f600*/  MOV R2, R14 ;  /* 0x0000000e00027202 */ /* 0x002fe20000000f00 */
[----:B--2---:R-:W-:Y:S01]  /*f610*/  IMAD.MOV.U32 R3, RZ, RZ, R6 ;  /* 0x000000ffff037224 */ /* 0x004fe200078e0006 */
[----:B------:R0:W1:Y:S01]  /*f620*/  SHFL.IDX PT, R14, R17, 0x3, 0x1c1f ;  /* 0x007c1f00110e7f89 */ /* 0x00006200000e0000 */
[----:B------:R-:W-:Y:S02]  /*f630*/  MOV R6, RZ ;  /* 0x000000ff00067202 */ /* 0x000fe40000000f00 */
[----:B------:R-:W-:-:S05]  /*f640*/  IMAD.WIDE.U32 R2, R9, 0x2, R2 ;  /* 0x0000000209027825 */ /* 0x000fca00078e0002 */
[----:B------:R-:W-:Y:S01]  /*f650*/  LDGSTS.E.BYPASS.LTC128B.128 [R4+0xc00], desc[UR36][R2.64], !P3 ;  /* 0x00c0000002047fae */ /* 0x000fe2000d901d64 */
[----:B------:R-:W-:-:S03]  /*f660*/  ISETP.LT.OR P3, PT, R5, 0x41, P2 ;  /* 0x000000410500780c */ /* 0x000fc60001761670 */
[----:B------:R-:W-:Y:S01]  /*f670*/  LDGSTS.E.BYPASS.LTC128B.128 [R4+0x2c00], desc[UR36][R2.64+0x40], !P4 ;  /* 0x02c0004002047fae */ /* 0x000fe2000e101d64 */
[----:B------:R-:W-:-:S03]  /*f680*/  ISETP.LT.OR P4, PT, R5, 0x41, P1 ;  /* 0x000000410500780c */ /* 0x000fc60000f81670 */
[----:B------:R3:W-:Y:S01]  /*f690*/  LDGSTS.E.BYPASS.LTC128B.128 [R4+0x4c00], desc[UR36][R2.64+0x80], !P5 ;  /* 0x04c0008002047fae */ /* 0x0007e2000e901d64 */
[----:B------:R-:W-:Y:S01]  /*f6a0*/  ISETP.LT.OR P5, PT, R5, 0x41, P0 ;  /* 0x000000410500780c */ /* 0x000fe200007a1670 */
[----:B---3--:R-:W-:Y:S02]  /*f6b0*/  IMAD.MOV.U32 R2, RZ, RZ, R8 ;  /* 0x000000ffff027224 */ /* 0x008fe400078e0008 */
[----:B----4-:R-:W-:Y:S02]  /*f6c0*/  IMAD.MOV.U32 R3, RZ, RZ, R7 ;  /* 0x000000ffff037224 */ /* 0x010fe400078e0007 */
[----:B------:R-:W-:-:S05]  /*f6d0*/  IMAD.WIDE.U32 R2, R9, 0x2, R2 ;  /* 0x0000000209027825 */ /* 0x000fca00078e0002 */
[----:B------:R0:W-:Y:S04]  /*f6e0*/  LDGSTS.E.BYPASS.LTC128B.128 [R4+0x1400], desc[UR36][R2.64], !P3 ;  /* 0x0140000002047fae */ /* 0x0001e8000d901d64 */
[----:B------:R0:W-:Y:S04]  /*f6f0*/  LDGSTS.E.BYPASS.LTC128B.128 [R4+0x3400], desc[UR36][R2.64+0x40], !P4 ;  /* 0x0340004002047fae */ /* 0x0001e8000e101d64 */
[----:B-1----:R0:W-:Y:S02]  /*f700*/  LDGSTS.E.BYPASS.LTC128B.128 [R4+0x5400], desc[UR36][R2.64+0x80], !P5 ;  /* 0x0540008002047fae */ /* 0x0021e4000e901d64 */
.L_x_2057:
        /* <DEDUP_REMOVED lines=14> */
.L_x_1985:
        /* <DEDUP_REMOVED lines=10> */
.L_x_1986:
[----:B0-----:R-:W-:Y:S01]  /*f890*/  VIADD R2, R21, 0x1 ;  /* 0x0000000115027836 */ /* 0x001fe20000000000 */
[----:B------:R0:W-:Y:S04]  /*f8a0*/  SYNCS.ARRIVE.TRANS64.A1T0 RZ, [R0+URZ+0x2d850], RZ ;  /* 0x02d850ff00ff79a7 */ /* 0x0001e8000810003f */
[----:B------:R-:W-:-:S04]  /*f8b0*/  ISETP.NE.AND P0, PT, R2, 0x2, PT ;  /* 0x000000020200780c */ /* 0x000fc80003f05270 */
[----:B------:R-:W-:Y:S02]  /*f8c0*/  SEL R3, RZ, 0x1, P0 ;  /* 0x00000001ff037807 */ /* 0x000fe40000000000 */
[----:B------:R-:W-:Y:S02]  /*f8d0*/  SEL R2, R2, RZ, P0 ;  /* 0x000000ff02027207 */ /* 0x000fe40000000000 */
[----:B0-----:R-:W-:-:S07]  /*f8e0*/  LOP3.LUT R0, R24, R3, RZ, 0x3c, !PT ;  /* 0x0000000318007212 */ /* 0x001fce00078e3cff */
.L_x_1952:
[----:B------:R-:W0:Y:S01]  /*f8f0*/  S2R R4, SR_CgaCtaId ;  /* 0x0000000000047919 */ /* 0x000e220000008800 */
[----:B------:R-:W-:Y:S02]  /*f900*/  MOV R3, 0x400 ;  /* 0x0000040000037802 */ /* 0x000fe40000000f00 */
[----:B------:R-:W-:Y:S02]  /*f910*/  SHF.L.U32 R6, R6, 0x1f, RZ ;  /* 0x0000001f06067819 */ /* 0x000fe400000006ff */
[----:B0-----:R-:W-:-:S04]  /*f920*/  LEA R7, R4, R3, 0x18 ;  /* 0x0000000304077211 */ /* 0x001fc800078ec0ff */
[----:B------:R-:W0:Y:S02]  /*f930*/  SYNCS.PHASECHK.TRANS64.TRYWAIT P0, [R7+URZ+0x2d820], R6 ;  /* 0x02d82006070075a7 */ /* 0x000e24000800017f */
[----:B0-----:R-:W-:Y:S05]  /*f940*/  @!P0 BRA `(.L_x_1987) ;  /* 0x00000024006c8947 */ /* 0x001fea0003800000 */
.L_x_2058:
[----:B------:R-:W-:-:S03]  /*f950*/  UMOV UR4, 0xffffffff ;  /* 0xffffffff00047882 */ /* 0x000fc60000000000 */
[----:B------:R-:W-:Y:S05]  /*f960*/  BRA.DIV UR4, `(.L_x_1988) ;  /* 0x0000002604787947 */ /* 0x000fea000b800000 */
[----:B------:R-:W1:Y:S02]  /*f970*/  S2R R3, SR_TID.X ;  /* 0x0000000000037919 */ /* 0x000e640000002100 */
[----:B-1----:R-:W-:-:S04]  /*f980*/  SHF.R.U32.HI R3, RZ, 0x5, R3 ;  /* 0x00000005ff037819 */ /* 0x002fc80000011603 */
[----:B------:R-:W-:-:S05]  /*f990*/  LOP3.LUT R3, R3, 0x3, RZ, 0xc0, !PT ;  /* 0x0000000303037812 */ /* 0x000fca00078ec0ff */
[----:B------:R1:W2:Y:S02]  /*f9a0*/  SHFL.IDX PT, R14, R3, RZ, 0x1f ;  /* 0x00001fff030e7589 */ /* 0x0002a400000e0000 */
.L_x_2061:
[----:B--2---:R-:W-:-:S13]  /*f9b0*/  ISETP.NE.AND P0, PT, R14, RZ, PT ;  /* 0x000000ff0e00720c */ /* 0x004fda0003f05270 */
[----:B------:R-:W-:Y:S05]  /*f9c0*/  @P0 BRA `(.L_x_1908) ;  /* 0x0000000000900947 */ /* 0x000fea0003800000 */
[----:B------:R-:W-:-:S03]  /*f9d0*/  UMOV UR4, 0xffffffff ;  /* 0xffffffff00047882 */ /* 0x000fc60000000000 */
[----:B------:R-:W-:Y:S05]  /*f9e0*/  BRA.DIV UR4, `(.L_x_1989) ;  /* 0x00000026048c7947 */ /* 0x000fea000b800000 */
[----:B------:R-:W-:-:S13]  /*f9f0*/  ELECT P6, URZ, PT ;  /* 0x00000000003f782f */ /* 0x000fda00038c0000 */
.L_x_2064:
[----:B------:R-:W-:Y:S05]  /*fa00*/  @!P6 BRA `(.L_x_1908) ;  /* 0x000000000080e947 */ /* 0x000fea0003800000 */
[----:B-1----:R-:W2:Y:S02]  /*fa10*/  LDL R3, [R1+0xc] ;  /* 0x00000c0001037983 */ /* 0x002ea40000100800 */
[----:B--2---:R-:W-:-:S13]  /*fa20*/  R2UR UR4, R3 ;  /* 0x00000000030472ca */ /* 0x004fda00000e0000 */
[----:B------:R-:W-:-:S06]  /*fa30*/  ULOP3.LUT UR4, UR4, 0x2, URZ, 0xfc, !UPT ;  /* 0x0000000204047892 */ /* 0x000fcc000f8efc3f */
[----:B------:R-:W-:-:S04]  /*fa40*/  MOV R3, UR4 ;  /* 0x0000000400037c02 */ /* 0x000fc80008000f00 */
[----:B------:R-:W-:-:S13]  /*fa50*/  ISETP.NE.AND P0, PT, R3, 0x3, PT ;  /* 0x000000030300780c */ /* 0x000fda0003f05270 */
[----:B------:R-:W-:Y:S05]  /*fa60*/  @!P0 BRA `(.L_x_1990) ;  /* 0x0000000000048947 */ /* 0x000fea0003800000 */
[----:B------:R-:W-:Y:S01]  /*fa70*/  BPT.TRAP 0x1 ;  /* 0x000000040000795c */ /* 0x000fe20000300000 */
.L_x_1990:
[----:B------:R-:W-:Y:S01]  /*fa80*/  IMAD R5, R2, 0x8, R7 ;  /* 0x0000000802057824 */ /* 0x000fe200078e0207 */
[----:B------:R-:W-:Y:S01]  /*fa90*/  SHF.L.U32 R4, R0, 0x1f, RZ ;  /* 0x0000001f00047819 */ /* 0x000fe200000006ff */
[----:B------:R-:W-:-:S03]  /*faa0*/  VIADD R2, R2, 0x1 ;  /* 0x0000000102027836 */ /* 0x000fc60000000000 */
[----:B------:R-:W1:Y:S02]  /*fab0*/  SYNCS.PHASECHK.TRANS64.TRYWAIT P1, [R5+URZ+0x2d840], R4 ;  /* 0x02d84004050075a7 */ /* 0x000e64000802017f */
[----:B------:R-:W-:-:S04]  /*fac0*/  ISETP.NE.AND P2, PT, R2, 0x2, PT ;  /* 0x000000020200780c */ /* 0x000fc80003f45270 */
[----:B------:R-:W-:Y:S01]  /*fad0*/  SEL R3, RZ, 0x1, P2 ;  /* 0x00000001ff037807 */ /* 0x000fe20001000000 */
[----:B-1----:R-:W-:Y:S08]  /*fae0*/  @!P1 BRA `(.L_x_1991) ;  /* 0x00000024006c9947 */ /* 0x002ff00003800000 */
.L_x_2065:
[----:B------:R-:W-:Y:S02]  /*faf0*/  SEL R2, R2, RZ, P2 ;  /* 0x000000ff02027207 */ /* 0x000fe40001000000 */
[----:B------:R-:W-:Y:S01]  /*fb00*/  LOP3.LUT R0, R0, R3, RZ, 0x3c, !PT ;  /* 0x0000000300007212 */ /* 0x000fe200078e3cff */
[----:B------:R-:W-:Y:S06]  /*fb10*/  @!P0 BRA `(.L_x_1992) ;  /* 0x0000000000048947 */ /* 0x000fec0003800000 */
[----:B------:R-:W-:Y:S01]  /*fb20*/  BPT.TRAP 0x1 ;  /* 0x000000040000795c */ /* 0x000fe20000300000 */
.L_x_1992:
[----:B------:R-:W-:Y:S01]  /*fb30*/  IMAD R3, R2, 0x8, R7 ;  /* 0x0000000802037824 */ /* 0x000fe200078e0207 */
[----:B------:R-:W-:-:S04]  /*fb40*/  SHF.L.U32 R0, R0, 0x1f, RZ ;  /* 0x0000001f00007819 */ /* 0x000fc800000006ff */
[----:B------:R-:W2:Y:S02]  /*fb50*/  SYNCS.PHASECHK.TRANS64.TRYWAIT P1, [R3+URZ+0x2d840], R0 ;  /* 0x02d84000030075a7 */ /* 0x000ea4000802017f */
[----:B--2---:R-:W-:Y:S05]  /*fb60*/  @!P1 BRA `(.L_x_1993) ;  /* 0x0000002400609947 */ /* 0x004fea0003800000 */
.L_x_2066:
[----:B------:R-:W-:Y:S05]  /*fb70*/  @!P0 BRA `(.L_x_1994) ;  /* 0x0000000000048947 */ /* 0x000fea0003800000 */
[----:B------:R-:W-:Y:S01]  /*fb80*/  BPT.TRAP 0x1 ;  /* 0x000000040000795c */ /* 0x000fe20000300000 */
.L_x_1994:
[----:B------:R-:W3:Y:S02]  /*fb90*/  SYNCS.PHASECHK.TRANS64.TRYWAIT P1, [R5+URZ+0x2d860], R4 ;  /* 0x02d86004050075a7 */ /* 0x000ee4000802017f */
[----:B---3--:R-:W-:Y:S05]  /*fba0*/  @!P1 BRA `(.L_x_1995) ;  /* 0x0000002400649947 */ /* 0x008fea0003800000 */
.L_x_2067:
[----:B------:R-:W-:Y:S05]  /*fbb0*/  @!P0 BRA `(.L_x_1996) ;  /* 0x0000000000048947 */ /* 0x000fea0003800000 */
[----:B------:R-:W-:Y:S01]  /*fbc0*/  BPT.TRAP 0x1 ;  /* 0x000000040000795c */ /* 0x000fe20000300000 */
.L_x_1996:
[----:B----4-:R4:W0:Y:S02]  /*fbd0*/  SYNCS.PHASECHK.TRANS64.TRYWAIT P0, [R3+URZ+0x2d860], R0 ;  /* 0x02d86000030075a7 */ /* 0x010824000800017f */
[----:B0-----:R-:W-:Y:S05]  /*fbe0*/  @!P0 NANOSLEEP.SYNCS 0x989680 ;  /* 0x009896800000895d */ /* 0x001fea0003900000 */
[----:B------:R-:W0:Y:S02]  /*fbf0*/  @!P0 SYNCS.PHASECHK.TRANS64 P0, [R3+URZ+0x2d860], R0 ;  /* 0x02d86000030085a7 */ /* 0x000e24000800007f */
[----:B0-----:R-:W-:Y:S05]  /*fc00*/  @!P0 BRA `(.L_x_1996) ;  /* 0xfffffffc00f08947 */ /* 0x001fea000383ffff */
.L_x_1908:
[----:B------:R-:W-:Y:S05]  /*fc10*/  BSYNC B6 ;  /* 0x0000000000067941 */ /* 0x000fea0003800000 */
.L_x_1905:
[----:B------:R-:W-:Y:S05]  /*fc20*/  EXIT ;  /* 0x000000000000794d */ /* 0x000fea0003800000 */
.L_x_1912:
[----:B0-----:R-:W-:-:S04]  /*fc30*/  MOV R5, UR38 ;  /* 0x0000002600057c02 */ /* 0x001fc80008000f00 */
[----:B------:R0:W1:Y:S03]  /*fc40*/  SYNCS.PHASECHK.TRANS64.TRYWAIT P0, [R5+URZ+0x2d800], R6 ;  /* 0x02d80006050075a7 */ /* 0x000066000800017f */
[----:B-1----:R-:W-:Y:S05]  /*fc50*/  @!P0 NANOSLEEP.SYNCS 0x989680 ;  /* 0x009896800000895d */ /* 0x002fea0003900000 */
[----:B------:R-:W1:Y:S02]  /*fc60*/  @!P0 SYNCS.PHASECHK.TRANS64 P0, [R5+URZ+0x2d800], R6 ;  /* 0x02d80006050085a7 */ /* 0x000e64000800007f */
[----:B-1----:R-:W-:Y:S05]  /*fc70*/  @!P0 BRA `(.L_x_1912) ;  /* 0xfffffffc00ec8947 */ /* 0x002fea000383ffff */
[----:B------:R-:W-:Y:S05]  /*fc80*/  BRA `(.L_x_1997) ;  /* 0xffffff1400e07947 */ /* 0x000fea000383ffff */
.L_x_1916:
[----:B-1----:R-:W-:-:S04]  /*fc90*/  IMAD.U32 R7, RZ, RZ, UR38 ;  /* 0x00000026ff077e24 */ /* 0x002fc8000f8e00ff */
[----:B------:R1:W2:Y:S03]  /*fca0*/  SYNCS.PHASECHK.TRANS64.TRYWAIT P1, [R7+URZ+0x2d830], R6 ;  /* 0x02d83006070075a7 */ /* 0x0002a6000802017f */
[----:B--2---:R-:W-:Y:S05]  /*fcb0*/  @!P1 NANOSLEEP.SYNCS 0x989680 ;  /* 0x009896800000995d */ /* 0x004fea0003900000 */
[----:B------:R-:W2:Y:S02]  /*fcc0*/  @!P1 SYNCS.PHASECHK.TRANS64 P1, [R7+URZ+0x2d830], R6 ;  /* 0x02d83006070095a7 */ /* 0x000ea4000802007f */
[----:B--2---:R-:W-:Y:S05]  /*fcd0*/  @!P1 BRA `(.L_x_1916) ;  /* 0xfffffffc00ec9947 */ /* 0x004fea000383ffff */
[----:B------:R-:W-:Y:S05]  /*fce0*/  BRA `(.L_x_1915) ;  /* 0xffffff1800187947 */ /* 0x000fea000383ffff */
.L_x_1922:
[----:B-1----:R-:W-:-:S04]  /*fcf0*/  IMAD.U32 R14, RZ, RZ, UR4 ;  /* 0x00000004ff0e7e24 */ /* 0x002fc8000f8e00ff */
[----:B------:R1:W2:Y:S03]  /*fd00*/  SYNCS.PHASECHK.TRANS64.TRYWAIT P1, [R14+URZ+0x2d830], R13 ;  /* 0x02d8300d0e0075a7 */ /* 0x0002a6000802017f */
[----:B--2---:R-:W-:Y:S05]  /*fd10*/  @!P1 NANOSLEEP.SYNCS 0x989680 ;  /* 0x009896800000995d */ /* 0x004fea0003900000 */
[----:B------:R-:W2:Y:S02]  /*fd20*/  @!P1 SYNCS.PHASECHK.TRANS64 P1, [R14+URZ+0x2d830], R13 ;  /* 0x02d8300d0e0095a7 */ /* 0x000ea4000802007f */
[----:B--2---:R-:W-:Y:S05]  /*fd30*/  @!P1 BRA `(.L_x_1922) ;  /* 0xfffffffc00ec9947 */ /* 0x004fea000383ffff */
[----:B------:R-:W-:Y:S05]  /*fd40*/  BRA `(.L_x_1919) ;  /* 0xffffff48000c7947 */ /* 0x000fea000383ffff */
.L_x_1926:
[----:B-1----:R-:W-:-:S04]  /*fd50*/  IMAD.U32 R14, RZ, RZ, UR10 ;  /* 0x0000000aff0e7e24 */ /* 0x002fc8000f8e00ff */
[----:B------:R1:W2:Y:S03]  /*fd60*/  SYNCS.PHASECHK.TRANS64.TRYWAIT P1, [R14+URZ+0x2d850], R13 ;  /* 0x02d8500d0e0075a7 */ /* 0x0002a6000802017f */
[----:B--2---:R-:W-:Y:S05]  /*fd70*/  @!P1 NANOSLEEP.SYNCS 0x989680 ;  /* 0x009896800000995d */ /* 0x004fea0003900000 */
[----:B------:R-:W2:Y:S02]  /*fd80*/  @!P1 SYNCS.PHASECHK.TRANS64 P1, [R14+URZ+0x2d850], R13 ;  /* 0x02d8500d0e0095a7 */ /* 0x000ea4000802007f */
[----:B--2---:R-:W-:Y:S05]  /*fd90*/  @!P1 BRA `(.L_x_1926) ;  /* 0xfffffffc00ec9947 */ /* 0x004fea000383ffff */
[----:B------:R-:W-:Y:S05]  /*fda0*/  BRA `(.L_x_1923) ;  /* 0xffffff4800c07947 */ /* 0x000fea000383ffff */
.L_x_1934:
[----:B-1----:R-:W-:-:S04]  /*fdb0*/  MOV R13, UR10 ;  /* 0x0000000a000d7c02 */ /* 0x002fc80008000f00 */
[----:B------:R1:W2:Y:S03]  /*fdc0*/  SYNCS.PHASECHK.TRANS64.TRYWAIT P1, [R13+URZ+0x2d830], R12 ;  /* 0x02d8300c0d0075a7 */ /* 0x0002a6000802017f */
[----:B--2---:R-:W-:Y:S05]  /*fdd0*/  @!P1 NANOSLEEP.SYNCS 0x989680 ;  /* 0x009896800000995d */ /* 0x004fea0003900000 */
[----:B------:R-:W2:Y:S02]  /*fde0*/  @!P1 SYNCS.PHASECHK.TRANS64 P1, [R13+URZ+0x2d830], R12 ;  /* 0x02d8300c0d0095a7 */ /* 0x000ea4000802007f */
[----:B--2---:R-:W-:Y:S05]  /*fdf0*/  @!P1 BRA `(.L_x_1934) ;  /* 0xfffffffc00ec9947 */ /* 0x004fea000383ffff */
[----:B------:R-:W-:Y:S05]  /*fe00*/  BRA `(.L_x_1931) ;  /* 0xffffff7c000c7947 */ /* 0x000fea000383ffff */
.L_x_1938:
[----:B-1----:R-:W-:-:S04]  /*fe10*/  IMAD.U32 R13, RZ, RZ, UR10 ;  /* 0x0000000aff0d7e24 */ /* 0x002fc8000f8e00ff */
[----:B------:R1:W2:Y:S03]  /*fe20*/  SYNCS.PHASECHK.TRANS64.TRYWAIT P1, [R13+URZ+0x2d850], R12 ;  /* 0x02d8500c0d0075a7 */ /* 0x0002a6000802017f */
[----:B--2---:R-:W-:Y:S05]  /*fe30*/  @!P1 NANOSLEEP.SYNCS 0x989680 ;  /* 0x009896800000995d */ /* 0x004fea0003900000 */
[----:B------:R-:W2:Y:S02]  /*fe40*/  @!P1 SYNCS.PHASECHK.TRANS64 P1, [R13+URZ+0x2d850], R12 ;  /* 0x02d8500c0d0095a7 */ /* 0x000ea4000802007f */
[----:B--2---:R-:W-:Y:S05]  /*fe50*/  @!P1 BRA `(.L_x_1938) ;  /* 0xfffffffc00ec9947 */ /* 0x004fea000383ffff */
[----:B------:R-:W-:Y:S05]  /*fe60*/  BRA `(.L_x_1935) ;  /* 0xffffff7c00ac7947 */ /* 0x000fea000383ffff */
.L_x_1945:
[----:B--23--:R-:W-:-:S04]  /*fe70*/  IMAD.U32 R5, RZ, RZ, UR5 ;  /* 0x00000005ff057e24 */ /* 0x00cfc8000f8e00ff */
[----:B------:R2:W3:Y:S03]  /*fe80*/  SYNCS.PHASECHK.TRANS64.TRYWAIT P1, [R5+URZ+0x2d850], R0 ;  /* 0x02d85000050075a7 */ /* 0x0004e6000802017f */
[----:B---3--:R-:W-:Y:S05]  /*fe90*/  @!P1 NANOSLEEP.SYNCS 0x989680 ;  /* 0x009896800000995d */ /* 0x008fea0003900000 */
[----:B------:R-:W3:Y:S02]  /*fea0*/  @!P1 SYNCS.PHASECHK.TRANS64 P1, [R5+URZ+0x2d850], R0 ;  /* 0x02d85000050095a7 */ /* 0x000ee4000802007f */
[----:B---3--:R-:W-:Y:S05]  /*feb0*/  @!P1 BRA `(.L_x_1945) ;  /* 0xfffffffc00ec9947 */ /* 0x008fea000383ffff */
[----:B------:R-:W-:Y:S05]  /*fec0*/  BRA `(.L_x_1944) ;  /* 0xffffffa000c07947 */ /* 0x000fea000383ffff */
.L_x_1957:
[----:B------:R-:W-:Y:S01]  /*fed0*/  IMAD.MOV.U32 R13, RZ, RZ, R18 ;  /* 0x000000ffff0d7224 */ /* 0x000fe200078e0012 */
[----:B------:R-:W-:Y:S01]  /*fee0*/  MOV R12, RZ ;  /* 0x000000ff000c7202 */ /* 0x000fe20000000f00 */
[----:B------:R-:W-:Y:S02]  /*fef0*/  IMAD.MOV.U32 R11, RZ, RZ, 0x1f ;  /* 0x0000001fff0b7424 */ /* 0x000fe400078e00ff */
[----:B------:R-:W-:-:S07]  /*ff00*/  IMAD.MOV.U32 R15, RZ, RZ, -0x1 ;  /* 0xffffffffff0f7424 */ /* 0x000fce00078e00ff */
[----:B-----5:R-:W-:Y:S05]  /*ff10*/  WARPSYNC.COLLECTIVE R15, `(.L_x_1998) ;  /* 0x000000000f087348 */ /* 0x020fea0003c00000 */
[----:B------:R0:W1:Y:S02]  /*ff20*/  SHFL.IDX P6, R14, R13, R12, R11 ;  /* 0x0000000c0d0e7389 */ /* 0x00006400000c000b */
[----:B01---5:R-:W-:Y:S01]  /*ff30*/  ENDCOLLECTIVE ;  /* 0x000000000000791b */ /* 0x023fe20003800000 */
.L_x_1998:
[----:B------:R-:W-:Y:S05]  /*ff40*/  BRA `(.L_x_1999) ;  /* 0xffffffd000047947 */ /* 0x000fea000383ffff */
.L_x_1959:
[----:B0-----:R-:W-:-:S04]  /*ff50*/  IMAD.U32 R3, RZ, RZ, UR46 ;  /* 0x0000002eff037e24 */ /* 0x001fc8000f8e00ff */
[----:B------:R0:W1:Y:S03]  /*ff60*/  SYNCS.PHASECHK.TRANS64.TRYWAIT P0, [R3+URZ+0x2d840], R10 ;  /* 0x02d8400a030075a7 */ /* 0x000066000800017f */
[----:B-1----:R-:W-:Y:S05]  /*ff70*/  @!P0 NANOSLEEP.SYNCS 0x989680 ;  /* 0x009896800000895d */ /* 0x002fea0003900000 */
[----:B------:R-:W1:Y:S02]  /*ff80*/  @!P0 SYNCS.PHASECHK.TRANS64 P0, [R3+URZ+0x2d840], R10 ;  /* 0x02d8400a030085a7 */ /* 0x000e64000800007f */
[----:B-1----:R-:W-:Y:S05]  /*ff90*/  @!P0 BRA `(.L_x_1959) ;  /* 0xfffffffc00ec8947 */ /* 0x002fea000383ffff */
[----:B------:R-:W-:Y:S05]  /*ffa0*/  BRA `(.L_x_2000) ;  /* 0xffffffd0008c7947 */ /* 0x000fea000383ffff */
.L_x_1960:
[----:B------:R-:W-:Y:S01]  /*ffb0*/  BSSY B0, `(.L_x_2001) ;  /* 0x0000008000007945 */ /* 0x000fe20003800000 */
[----:B------:R-:W-:Y:S01]  /*ffc0*/  MOV R13, R9 ;  /* 0x00000009000d7202 */ /* 0x000fe20000000f00 */
[----:B------:R-:W-:Y:S02]  /*ffd0*/  IMAD.MOV.U32 R12, RZ, RZ, RZ ;  /* 0x000000ffff0c7224 */ /* 0x000fe400078e00ff */
[----:B------:R-:W-:Y:S02]  /*ffe0*/  IMAD.MOV.U32 R11, RZ, RZ, 0x1c1f ;  /* 0x00001c1fff0b7424 */ /* 0x000fe400078e00ff */
[----:B------:R-:W-:-:S07]  /*fff0*/  IMAD.MOV.U32 R15, RZ, RZ, -0x1 ;  /* 0xffffffffff0f7424 */ /* 0x000fce00078e00ff */
[----:B------:R-:W-:Y:S05]  /*10000*/  WARPSYNC.COLLECTIVE R15, `(.L_x_2002) ;  /* 0x000000000f087348 */ /* 0x000fea0003c00000 */
[----:B------:R0:W1:Y:S02]  /*10010*/  SHFL.IDX P6, R14, R13, R12, R11 ;  /* 0x0000000c0d0e7389 */ /* 0x00006400000c000b */
[----:B01----:R-:W-:Y:S01]  /*10020*/  ENDCOLLECTIVE ;  /* 0x000000000000791b */ /* 0x003fe20003800000 */
.L_x_2002:
[----:B------:R-:W-:Y:S05]  /*10030*/  BSYNC B0 ;  /* 0x0000000000007941 */ /* 0x000fea0003800000 */
.L_x_2001:
[----:B------:R-:W-:Y:S01]  /*10040*/  IMAD.MOV.U32 R13, RZ, RZ, R0 ;  /* 0x000000ffff0d7224 */ /* 0x000fe200078e0000 */
[----:B------:R-:W-:Y:S01]  /*10050*/  MOV R15, 0xffffffff ;  /* 0xffffffff000f7802 */ /* 0x000fe20000000f00 */
[----:B------:R-:W-:Y:S01]  /*10060*/  IMAD.MOV.U32 R12, RZ, RZ, RZ ;  /* 0x000000ffff0c7224 */ /* 0x000fe200078e00ff */
[----:B------:R-:W-:Y:S01]  /*10070*/  MOV R6, R14 ;  /* 0x0000000e00067202 */ /* 0x000fe20000000f00 */
[----:B------:R-:W-:Y:S01]  /*10080*/  IMAD.MOV.U32 R11, RZ, RZ, 0x1c1f ;  /* 0x00001c1fff0b7424 */ /* 0x000fe200078e00ff */
[----:B------:R-:W0:Y:S03]  /*10090*/  S2R R21, SR_TID.X ;  /* 0x0000000000157919 */ /* 0x000e260000002100 */
[----:B------:R-:W-:-:S07]  /*100a0*/  IMAD.MOV.U32 R7, RZ, RZ, R6 ;  /* 0x000000ffff077224 */ /* 0x000fce00078e0006 */
[----:B0-----:R-:W-:Y:S05]  /*100b0*/  WARPSYNC.COLLECTIVE R15, `(.L_x_2003) ;  /* 0x000000000f087348 */ /* 0x001fea0003c00000 */
[----:B------:R1:W2:Y:S02]  /*100c0*/  SHFL.IDX P6, R14, R13, R12, R11 ;  /* 0x0000000c0d0e7389 */ /* 0x0002a400000c000b */
[----:B012---:R-:W-:Y:S01]  /*100d0*/  ENDCOLLECTIVE ;  /* 0x000000000000791b */ /* 0x007fe20003800000 */
.L_x_2003:
[----:B------:R-:W-:Y:S01]  /*100e0*/  MOV R13, R9 ;  /* 0x00000009000d7202 */ /* 0x000fe20000000f00 */
[----:B------:R-:W-:Y:S02]  /*100f0*/  IMAD.MOV.U32 R12, RZ, RZ, 0x1 ;  /* 0x00000001ff0c7424 */ /* 0x000fe400078e00ff */
[----:B------:R-:W-:-:S07]  /*10100*/  IMAD.MOV.U32 R6, RZ, RZ, R14 ;  /* 0x000000ffff067224 */ /* 0x000fce00078e000e */
[----:B------:R-:W-:Y:S05]  /*10110*/  WARPSYNC.COLLECTIVE R15, `(.L_x_2004) ;  /* 0x000000000f087348 */ /* 0x000fea0003c00000 */
[----:B------:R0:W1:Y:S02]  /*10120*/  SHFL.IDX P6, R14, R13, R12, R11 ;  /* 0x0000000c0d0e7389 */ /* 0x00006400000c000b */
[----:B01----:R-:W-:Y:S01]  /*10130*/  ENDCOLLECTIVE ;  /* 0x000000000000791b */ /* 0x003fe20003800000 */
.L_x_2004:
[----:B------:R-:W-:Y:S01]  /*10140*/  IMAD.SHL.U32 R27, R21, 0x8, RZ ;  /* 0x00000008151b7824 */ /* 0x000fe200078e00ff */
[----:B------:R-:W-:-:S04]  /*10150*/  @P0 LEA R21, R28, UR46, 0x1 ;  /* 0x0000002e1c150c11 */ /* 0x000fc8000f8e08ff */
[----:B------:R-:W-:-:S05]  /*10160*/  LOP3.LUT R27, R27, 0x18, RZ, 0xc0, !PT ;  /* 0x000000181b1b7812 */ /* 0x000fca00078ec0ff */
[----:B------:R-:W-:-:S04]  /*10170*/  @P0 IMAD.WIDE.U32 R6, R27, 0x2, R6 ;  /* 0x000000021b060825 */ /* 0x000fc800078e0006 */
[----:B------:R-:W-:Y:S01]  /*10180*/  IMAD.MOV.U32 R13, RZ, RZ, R0 ;  /* 0x000000ffff0d7224 */ /* 0x000fe200078e0000 */
[----:B------:R-:W-:Y:S01]  /*10190*/  @!PT LDS RZ, [RZ] ;  /* 0x00000000fffff984 */ /* 0x000fe20000000800 */
[----:B------:R-:W-:Y:S01]  /*101a0*/  @!PT LDS RZ, [RZ] ;  /* 0x00000000fffff984 */ /* 0x000fe20000000800 */
[----:B------:R-:W-:Y:S01]  /*101b0*/  @!PT LDS RZ, [RZ] ;  /* 0x00000000fffff984 */ /* 0x000fe20000000800 */
[----:B------:R0:W-:Y:S04]  /*101c0*/  @P0 LDGSTS.E.BYPASS.LTC128B.128 [R21+0x15400], desc[UR36][R6.64], !P4 ;  /* 0x1540000006150fae */ /* 0x0001e8000e101d64 */
[----:B------:R0:W-:Y:S01]  /*101d0*/  @P0 LDGSTS.E.BYPASS.LTC128B.128 [R21+0x17400], desc[UR36][R6.64+0x40], !P3 ;  /* 0x1740004006150fae */ /* 0x0001e2000d901d64 */
[----:B------:R-:W-:-:S03]  /*101e0*/  IMAD.MOV.U32 R4, RZ, RZ, R14 ;  /* 0x000000ffff047224 */ /* 0x000fc600078e000e */
[----:B------:R0:W-:Y:S01]  /*101f0*/  @P0 LDGSTS.E.BYPASS.LTC128B.128 [R21+0x19400], desc[UR36][R6.64+0x80], !P2 ;  /* 0x1940008006150fae */ /* 0x0001e2000d101d64 */
[----:B------:R-:W-:-:S13]  /*10200*/  ISETP.GE.AND P0, PT, R8, 0x21, PT ;  /* 0x000000210800780c */ /* 0x000fda0003f06270 */
[----:B0-----:R-:W-:Y:S05]  /*10210*/  WARPSYNC.COLLECTIVE R15, `(.L_x_2005) ;  /* 0x000000000f087348 */ /* 0x001fea0003c00000 */
[----:B------:R1:W2:Y:S02]  /*10220*/  SHFL.IDX P6, R14, R13, R12, R11 ;  /* 0x0000000c0d0e7389 */ /* 0x0002a400000c000b */
[----:B012---:R-:W-:Y:S01]  /*10230*/  ENDCOLLECTIVE ;  /* 0x000000000000791b */ /* 0x007fe20003800000 */
.L_x_2005:
[----:B------:R-:W-:Y:S01]  /*10240*/  @P0 LEA R25, R28, UR46, 0x1 ;  /* 0x0000002e1c190c11 */ /* 0x000fe2000f8e08ff */
[----:B------:R-:W-:Y:S02]  /*10250*/  IMAD.MOV.U32 R13, RZ, RZ, R9 ;  /* 0x000000ffff0d7224 */ /* 0x000fe400078e0009 */
[----:B------:R-:W-:Y:S01]  /*10260*/  IMAD.MOV.U32 R12, RZ, RZ, 0x2 ;  /* 0x00000002ff0c7424 */ /* 0x000fe200078e00ff */
[----:B------:R-:W-:-:S07]  /*10270*/  MOV R5, R14 ;  /* 0x0000000e00057202 */ /* 0x000fce0000000f00 */
[----:B------:R-:W-:Y:S05]  /*10280*/  WARPSYNC.COLLECTIVE R15, `(.L_x_2006) ;  /* 0x000000000f087348 */ /* 0x000fea0003c00000 */
[----:B------:R0:W1:Y:S02]  /*10290*/  SHFL.IDX P6, R14, R13, R12, R11 ;  /* 0x0000000c0d0e7389 */ /* 0x00006400000c000b */
[----:B01----:R-:W-:Y:S01]  /*102a0*/  ENDCOLLECTIVE ;  /* 0x000000000000791b */ /* 0x003fe20003800000 */
.L_x_2006:
[----:B------:R-:W-:-:S04]  /*102b0*/  LOP3.LUT R5, R5, R4, RZ, 0x3c, !PT ;  /* 0x0000000405057212 */ /* 0x000fc800078e3cff */
[----:B------:R-:W-:-:S04]  /*102c0*/  LOP3.LUT R4, R5, R4, RZ, 0x3c, !PT ;  /* 0x0000000405047212 */ /* 0x000fc800078e3cff */
[----:B------:R-:W-:Y:S02]  /*102d0*/  LOP3.LUT R5, R5, R4, RZ, 0x3c, !PT ;  /* 0x0000000405057212 */ /* 0x000fe400078e3cff */
[----:B------:R-:W-:Y:S01]  /*102e0*/  MOV R13, R0 ;  /* 0x00000000000d7202 */ /* 0x000fe20000000f00 */
        /* <DEDUP_REMOVED lines=10> */
.L_x_2007:
        /* <DEDUP_REMOVED lines=11> */
.L_x_2008:
        /* <DEDUP_REMOVED lines=16> */
.L_x_2009:
[----:B------:R-:W-:Y:S05]  /*10540*/  BRA `(.L_x_2010) ;  /* 0xffffffd000547947 */ /* 0x000fea000383ffff */
.L_x_1963:
[----:B------:R-:W-:Y:S01]  /*10550*/  IMAD.MOV.U32 R13, RZ, RZ, R9 ;  /* 0x000000ffff0d7224 */ /* 0x000fe200078e0009 */
[----:B------:R-:W-:Y:S01]  /*10560*/  MOV R11, 0x1c1f ;  /* 0x00001c1f000b7802 */ /* 0x000fe20000000f00 */
[----:B------:R-:W-:Y:S01]  /*10570*/  IMAD.MOV.U32 R12, RZ, RZ, RZ ;  /* 0x000000ffff0c7224 */ /* 0x000fe200078e00ff */
[----:B------:R-:W-:Y:S01]  /*10580*/  MOV R0, UR48 ;  /* 0x0000003000007c02 */ /* 0x000fe20008000f00 */
[----:B------:R-:W-:Y:S02]  /*10590*/  IMAD.MOV.U32 R15, RZ, RZ, -0x1 ;  /* 0xffffffffff0f7424 */ /* 0x000fe400078e00ff */
[----:B------:R-:W-:Y:S02]  /*105a0*/  IMAD.MOV.U32 R24, RZ, RZ, 0x1 ;  /* 0x00000001ff187424 */ /* 0x000fe400078e00ff */
[----:B------:R-:W-:-:S07]  /*105b0*/  IMAD R0, R0, 0xc0, R21 ;  /* 0x000000c000007824 */ /* 0x000fce00078e0215 */
[----:B------:R-:W-:Y:S05]  /*105c0*/  WARPSYNC.COLLECTIVE R15, `(.L_x_2011) ;  /* 0x000000000f087348 */ /* 0x000fea0003c00000 */
[----:B------:R0:W1:Y:S02]  /*105d0*/  SHFL.IDX P6, R14, R13, R12, R11 ;  /* 0x0000000c0d0e7389 */ /* 0x00006400000c000b */
[----:B01----:R-:W-:Y:S01]  /*105e0*/  ENDCOLLECTIVE ;  /* 0x000000000000791b */ /* 0x003fe20003800000 */
.L_x_2011:
[----:B------:R-:W-:Y:S02]  /*105f0*/  VIADD R5, R0, 0x20 ;  /* 0x0000002000057836 */ /* 0x000fe40000000000 */
[----:B------:R-:W-:Y:S02]  /*10600*/  IMAD.MOV.U32 R13, RZ, RZ, R7 ;  /* 0x000000ffff0d7224 */ /* 0x000fe400078e0007 */
[----:B------:R-:W-:-:S07]  /*10610*/  IMAD.MOV.U32 R2, RZ, RZ, R14 ;  /* 0x000000ffff027224 */ /* 0x000fce00078e000e */
[----:B------:R-:W-:Y:S05]  /*10620*/  WARPSYNC.COLLECTIVE R15, `(.L_x_2012) ;  /* 0x000000000f087348 */ /* 0x000fea0003c00000 */
[----:B------:R0:W1:Y:S02]  /*10630*/  SHFL.IDX P6, R14, R13, R12, R11 ;  /* 0x0000000c0d0e7389 */ /* 0x00006400000c000b */
[----:B01----:R-:W-:Y:S01]  /*10640*/  ENDCOLLECTIVE ;  /* 0x000000000000791b */ /* 0x003fe20003800000 */
.L_x_2012:
[----:B------:R-:W-:Y:S01]  /*10650*/  ULDC UR4, c[0x0][0x288] ;  /* 0x0000a20000047ab9 */ /* 0x000fe20000000800 */
[----:B------:R-:W-:Y:S02]  /*10660*/  IMAD.MOV.U32 R3, RZ, RZ, R2 ;  /* 0x000000ffff037224 */ /* 0x000fe400078e0002 */
[----:B------:R-:W-:-:S05]  /*10670*/  IMAD R6, R20, UR4, RZ ;  /* 0x0000000414067c24 */ /* 0x000fca000f8e02ff */
[----:B------:R-:W-:Y:S02]  /*10680*/  ISETP.GE.AND P2, PT, R0, R6, PT ;  /* 0x000000060000720c */ /* 0x000fe40003f46270 */
[----:B------:R-:W-:Y:S01]  /*10690*/  MOV R13, R9 ;  /* 0x00000009000d7202 */ /* 0x000fe20000000f00 */
[----:B------:R-:W-:-:S10]  /*106a0*/  IMAD.MOV.U32 R12, RZ, RZ, 0x1 ;  /* 0x00000001ff0c7424 */ /* 0x000fd400078e00ff */
[----:B------:R-:W-:Y:S01]  /*106b0*/  @!P2 LEA R21, R28, UR46, 0x1 ;  /* 0x0000002e1c15ac11 */ /* 0x000fe2000f8e08ff */
[----:B------:R-:W-:-:S07]  /*106c0*/  IMAD.MOV.U32 R2, RZ, RZ, R14 ;  /* 0x000000ffff027224 */ /* 0x000fce00078e000e */
[----:B------:R-:W-:Y:S05]  /*106d0*/  WARPSYNC.COLLECTIVE R15, `(.L_x_2013) ;  /* 0x000000000f087348 */ /* 0x000fea0003c00000 */
[----:B------:R0:W1:Y:S02]  /*106e0*/  SHFL.IDX P6, R14, R13, R12, R11 ;  /* 0x0000000c0d0e7389 */ /* 0x00006400000c000b */
[----:B01----:R-:W-:Y:S01]  /*106f0*/  ENDCOLLECTIVE ;  /* 0x000000000000791b */ /* 0x003fe20003800000 */
.L_x_2013:
        /* <DEDUP_REMOVED lines=13> */
.L_x_2014:
[----:B------:R-:W-:Y:S01]  /*107d0*/  VIADD R3, R0, 0x40 ;  /* 0x0000004000037836 */ /* 0x000fe20000000000 */
[----:B------:R-:W-:Y:S02]  /*107e0*/  MOV R5, R4 ;  /* 0x0000000400057202 */ /* 0x000fe40000000f00 */
[----:B------:R-:W-:Y:S01]  /*107f0*/  @!P2 LEA R25, R28, UR46, 0x1 ;  /* 0x0000002e1c19ac11 */ /* 0x000fe2000f8e08ff */
[----:B------:R-:W-:Y:S01]  /*10800*/  IMAD.MOV.U32 R13, RZ, RZ, R9 ;  /* 0x000000ffff0d7224 */ /* 0x000fe200078e0009 */
[----:B------:R-:W-:Y:S01]  /*10810*/  MOV R12, 0x2 ;  /* 0x00000002000c7802 */ /* 0x000fe20000000f00 */
[----:B------:R-:W-:-:S07]  /*10820*/  IMAD.MOV.U32 R4, RZ, RZ, R14 ;  /* 0x000000ffff047224 */ /* 0x000fce00078e000e */
[----:B------:R-:W-:Y:S05]  /*10830*/  WARPSYNC.COLLECTIVE R15, `(.L_x_2015) ;  /* 0x000000000f087348 */ /* 0x000fea0003c00000 */
[----:B------:R0:W1:Y:S02]  /*10840*/  SHFL.IDX P6, R14, R13, R12, R11 ;  /* 0x0000000c0d0e7389 */ /* 0x00006400000c000b */
[----:B01----:R-:W-:Y:S01]  /*10850*/  ENDCOLLECTIVE ;  /* 0x000000000000791b */ /* 0x003fe20003800000 */
.L_x_2015:
        /* <DEDUP_REMOVED lines=13> */
.L_x_2016:
[----:B------:R-:W-:Y:S01]  /*10930*/  IMAD.MOV.U32 R3, RZ, RZ, R2 ;  /* 0x000000ffff037224 */ /* 0x000fe200078e0002 */
[----:B------:R-:W-:Y:S01]  /*10940*/  @!P2 LEA R21, R28, UR46, 0x1 ;  /* 0x0000002e1c15ac11 */ /* 0x000fe2000f8e08ff */
[----:B------:R-:W-:Y:S02]  /*10950*/  IMAD.MOV.U32 R13, RZ, RZ, R9 ;  /* 0x000000ffff0d7224 */ /* 0x000fe400078e0009 */
[----:B------:R-:W-:Y:S01]  /*10960*/  IMAD.MOV.U32 R12, RZ, RZ, 0x3 ;  /* 0x00000003ff0c7424 */ /* 0x000fe200078e00ff */
[----:B------:R-:W-:-:S07]  /*10970*/  MOV R2, R14 ;  /* 0x0000000e00027202 */ /* 0x000fce0000000f00 */
[----:B------:R-:W-:Y:S05]  /*10980*/  WARPSYNC.COLLECTIVE R15, `(.L_x_2017) ;  /* 0x000000000f087348 */ /* 0x000fea0003c00000 */
[----:B------:R0:W1:Y:S02]  /*10990*/  SHFL.IDX P6, R14, R13, R12, R11 ;  /* 0x0000000c0d0e7389 */ /* 0x00006400000c000b */
[----:B01----:R-:W-:Y:S01]  /*109a0*/  ENDCOLLECTIVE ;  /* 0x000000000000791b */ /* 0x003fe20003800000 */
.L_x_2017:
[----:B------:R-:W-:-:S05]  /*109b0*/  @!P2 IMAD.WIDE.U32 R2, R27, 0x2, R2 ;  /* 0x000000021b02a825 */ /* 0x000fca00078e0002 */
[----:B------:R-:W-:Y:S01]  /*109c0*/  @!PT LDS RZ, [RZ] ;  /* 0x00000000fffff984 */ /* 0x000fe20000000800 */
[----:B------:R-:W-:Y:S01]  /*109d0*/  @!PT LDS RZ, [RZ] ;  /* 0x00000000fffff984 */ /* 0x000fe20000000800 */
[----:B------:R-:W-:Y:S01]  /*109e0*/  @!PT LDS RZ, [RZ] ;  /* 0x00000000fffff984 */ /* 0x000fe20000000800 */
[----:B------:R0:W-:Y:S04]  /*109f0*/  @!P2 LDGSTS.E.BYPASS.LTC128B.128 [R21+0xd400], desc[UR36][R2.64], !P3 ;  /* 0x0d4000000215afae */ /* 0x0001e8000d901d64 */
[----:B------:R0:W-:Y:S01]  /*10a00*/  @!P2 LDGSTS.E.BYPASS.LTC128B.128 [R21+0x10400], desc[UR36][R2.64+0x40], !P0 ;  /* 0x104000400215afae */ /* 0x0001e2000c101d64 */
[----:B------:R-:W-:-:S03]  /*10a10*/  MOV R13, R7 ;  /* 0x00000007000d7202 */ /* 0x000fc60000000f00 */
[----:B------:R0:W-:Y:S01]  /*10a20*/  @!P2 LDGSTS.E.BYPASS.LTC128B.128 [R21+0x13400], desc[UR36][R2.64+0x80], !P1 ;  /* 0x134000800215afae */ /* 0x0001e2000c901d64 */
[----:B------:R-:W-:-:S07]  /*10a30*/  IMAD.MOV.U32 R5, RZ, RZ, R14 ;  /* 0x000000ffff057224 */ /* 0x000fce00078e000e */
[----:B0-----:R-:W-:Y:S05]  /*10a40*/  WARPSYNC.COLLECTIVE R15, `(.L_x_2018) ;  /* 0x000000000f087348 */ /* 0x001fea0003c00000 */
[----:B------:R1:W2:Y:S02]  /*10a50*/  SHFL.IDX P6, R14, R13, R12, R11 ;  /* 0x0000000c0d0e7389 */ /* 0x0002a400000c000b */
[----:B012---:R-:W-:Y:S01]  /*10a60*/  ENDCOLLECTIVE ;  /* 0x000000000000791b */ /* 0x007fe20003800000 */
.L_x_2018:
[----:B------:R-:W-:-:S05]  /*10a70*/  VIADD R3, R0, 0x60 ;  /* 0x0000006000037836 */ /* 0x000fca0000000000 */
[----:B------:R-:W-:Y:S01]  /*10a80*/  ISETP.GE.AND P2, PT, R3, R6, PT ;  /* 0x000000060300720c */ /* 0x000fe20003f46270 */
[----:B------:R-:W-:Y:S01]  /*10a90*/  VIADD R3, R0, 0x80 ;  /* 0x0000008000037836 */ /* 0x000fe20000000000 */
[----:B------:R-:W-:Y:S01]  /*10aa0*/  MOV R13, R8 ;  /* 0x00000008000d7202 */ /* 0x000fe20000000f00 */
[----:B------:R-:W-:-:S10]  /*10ab0*/  IMAD.MOV.U32 R12, RZ, RZ, RZ ;  /* 0x000000ffff0c7224 */ /* 0x000fd400078e00ff */
[----:B------:R-:W-:Y:S01]  /*10ac0*/  @!P2 LEA R25, R28, UR46, 0x1 ;  /* 0x0000002e1c19ac11 */ /* 0x000fe2000f8e08ff */
[----:B------:R-:W-:-:S07]  /*10ad0*/  IMAD.MOV.U32 R4, RZ, RZ, R14 ;  /* 0x000000ffff047224 */ /* 0x000fce00078e000e */
[----:B------:R-:W-:Y:S05]  /*10ae0*/  WARPSYNC.COLLECTIVE R15, `(.L_x_2019) ;  /* 0x000000000f087348 */ /* 0x000fea0003c00000 */
[----:B------:R0:W1:Y:S02]  /*10af0*/  SHFL.IDX P6, R14, R13, R12, R11 ;  /* 0x0000000c0d0e7389 */ /* 0x00006400000c000b */
[----:B01----:R-:W-:Y:S01]  /*10b00*/  ENDCOLLECTIVE ;  /* 0x000000000000791b */ /* 0x003fe20003800000 */
.L_x_2019:
        /* <DEDUP_REMOVED lines=13> */
.L_x_2020:
[----:B------:R-:W-:Y:S01]  /*10be0*/  @!P2 LEA R7, R28, UR46, 0x1 ;  /* 0x0000002e1c07ac11 */ /* 0x000fe2000f8e08ff */
[----:B------:R-:W-:Y:S02]  /*10bf0*/  IMAD.MOV.U32 R13, RZ, RZ, R8 ;  /* 0x000000ffff0d7224 */ /* 0x000fe400078e0008 */
[----:B------:R-:W-:Y:S01]  /*10c00*/  IMAD.MOV.U32 R12, RZ, RZ, 0x1 ;  /* 0x00000001ff0c7424 */ /* 0x000fe200078e00ff */
[----:B------:R-:W-:-:S07]  /*10c10*/  MOV R2, R14 ;  /* 0x0000000e00027202 */ /* 0x000fce0000000f00 */
[----:B------:R-:W-:Y:S05]  /*10c20*/  WARPSYNC.COLLECTIVE R15, `(.L_x_2021) ;  /* 0x000000000f087348 */ /* 0x000fea0003c00000 */
[----:B------:R0:W1:Y:S02]  /*10c30*/  SHFL.IDX P6, R14, R13, R12, R11 ;  /* 0x0000000c0d0e7389 */ /* 0x00006400000c000b */
[----:B01----:R-:W-:Y:S01]  /*10c40*/  ENDCOLLECTIVE ;  /* 0x000000000000791b */ /* 0x003fe20003800000 */
.L_x_2021:
        /* <DEDUP_REMOVED lines=12> */
.L_x_2022:
[----:B------:R-:W-:Y:S05]  /*10d10*/  BRA `(.L_x_2023) ;  /* 0xffffffd400447947 */ /* 0x000fea000383ffff */
.L_x_1966:
[----:B0-----:R-:W-:-:S04]  /*10d20*/  IMAD.U32 R3, RZ, RZ, UR46 ;  /* 0x0000002eff037e24 */ /* 0x001fc8000f8e00ff */
[----:B------:R0:W1:Y:S03]  /*10d30*/  SYNCS.PHASECHK.TRANS64.TRYWAIT P1, [R3+URZ+0x2d820], R0 ;  /* 0x02d82000030075a7 */ /* 0x000066000802017f */
[----:B-1----:R-:W-:Y:S05]  /*10d40*/  @!P1 NANOSLEEP.SYNCS 0x989680 ;  /* 0x009896800000995d */ /* 0x002fea0003900000 */
[----:B------:R-:W1:Y:S02]  /*10d50*/  @!P1 SYNCS.PHASECHK.TRANS64 P1, [R3+URZ+0x2d820], R0 ;  /* 0x02d82000030095a7 */ /* 0x000e64000802007f */
[----:B-1----:R-:W-:Y:S05]  /*10d60*/  @!P1 BRA `(.L_x_1966) ;  /* 0xfffffffc00ec9947 */ /* 0x002fea000383ffff */
[----:B------:R-:W-:Y:S05]  /*10d70*/  BRA `(.L_x_2024) ;  /* 0xffffffd400947947 */ /* 0x000fea000383ffff */
.L_x_1970:
[----:B0-----:R0:W1:Y:S02]  /*10d80*/  SYNCS.PHASECHK.TRANS64.TRYWAIT P0, [R7+URZ+0x2d840], R2 ;  /* 0x02d84002070075a7 */ /* 0x001064000800017f */
[----:B-1----:R-:W-:Y:S05]  /*10d90*/  @!P0 NANOSLEEP.SYNCS 0x989680 ;  /* 0x009896800000895d */ /* 0x002fea0003900000 */
[----:B------:R-:W1:Y:S02]  /*10da0*/  @!P0 SYNCS.PHASECHK.TRANS64 P0, [R7+URZ+0x2d840], R2 ;  /* 0x02d84002070085a7 */ /* 0x000e64000800007f */
[----:B-1----:R-:W-:Y:S05]  /*10db0*/  @!P0 BRA `(.L_x_1970) ;  /* 0xfffffffc00f08947 */ /* 0x002fea000383ffff */
[----:B------:R-:W-:Y:S05]  /*10dc0*/  BRA `(.L_x_2025) ;  /* 0xffffffd800887947 */ /* 0x000fea000383ffff */
.L_x_1971:
[----:B------:R-:W-:Y:S01]  /*10dd0*/  BSSY B1, `(.L_x_2026) ;  /* 0x0000008000017945 */ /* 0x000fe20003800000 */
[----:B------:R-:W-:Y:S01]  /*10de0*/  IMAD.MOV.U32 R13, RZ, RZ, R19 ;  /* 0x000000ffff0d7224 */ /* 0x000fe200078e0013 */
[----:B------:R-:W-:Y:S01]  /*10df0*/  MOV R12, RZ ;  /* 0x000000ff000c7202 */ /* 0x000fe20000000f00 */
[----:B------:R-:W-:Y:S02]  /*10e00*/  IMAD.MOV.U32 R11, RZ, RZ, 0x1c1f ;  /* 0x00001c1fff0b7424 */ /* 0x000fe400078e00ff */
[----:B------:R-:W-:-:S07]  /*10e10*/  IMAD.MOV.U32 R15, RZ, RZ, -0x1 ;  /* 0xffffffffff0f7424 */ /* 0x000fce00078e00ff */
[----:B------:R-:W-:Y:S05]  /*10e20*/  WARPSYNC.COLLECTIVE R15, `(.L_x_2027) ;  /* 0x000000000f087348 */ /* 0x000fea0003c00000 */
[----:B------:R0:W1:Y:S02]  /*10e30*/  SHFL.IDX P6, R14, R13, R12, R11 ;  /* 0x0000000c0d0e7389 */ /* 0x00006400000c000b */
[----:B01----:R-:W-:Y:S01]  /*10e40*/  ENDCOLLECTIVE ;  /* 0x000000000000791b */ /* 0x003fe20003800000 */
.L_x_2027:
[----:B------:R-:W-:Y:S05]  /*10e50*/  BSYNC B1 ;  /* 0x0000000000017941 */ /* 0x000fea0003800000 */
.L_x_2026:
[----:B------:R-:W0:Y:S01]  /*10e60*/  S2R R27, SR_TID.X ;  /* 0x00000000001b7919 */ /* 0x000e220000002100 */
[----:B------:R-:W-:Y:S01]  /*10e70*/  MOV R13, R8 ;  /* 0x00000008000d7202 */ /* 0x000fe20000000f00 */
[----:B------:R-:W-:Y:S01]  /*10e80*/  IMAD.MOV.U32 R12, RZ, RZ, RZ ;  /* 0x000000ffff0c7224 */ /* 0x000fe200078e00ff */
[----:B------:R-:W-:Y:S01]  /*10e90*/  MOV R15, 0xffffffff ;  /* 0xffffffff000f7802 */ /* 0x000fe20000000f00 */
[----:B------:R-:W-:Y:S01]  /*10ea0*/  IMAD.MOV.U32 R11, RZ, RZ, 0x1c1f ;  /* 0x00001c1fff0b7424 */ /* 0x000fe200078e00ff */
[----:B------:R-:W-:Y:S01]  /*10eb0*/  LOP3.LUT R16, R16, 0xffffffdf, RZ, 0xc0, !PT ;  /* 0xffffffdf10107812 */ /* 0x000fe200078ec0ff */
[----:B------:R-:W-:Y:S01]  /*10ec0*/  IMAD.MOV.U32 R3, RZ, RZ, R14 ;  /* 0x000000ffff037224 */ /* 0x000fe200078e000e */
[----:B------:R-:W-:-:S07]  /*10ed0*/  LEA R9, R9, UR46, 0x1 ;  /* 0x0000002e09097c11 */ /* 0x000fce000f8e08ff */
[----:B0-----:R-:W-:Y:S05]  /*10ee0*/  WARPSYNC.COLLECTIVE R15, `(.L_x_2028) ;  /* 0x000000000f087348 */ /* 0x001fea0003c00000 */
[----:B------:R1:W2:Y:S02]  /*10ef0*/  SHFL.IDX P6, R14, R13, R12, R11 ;  /* 0x0000000c0d0e7389 */ /* 0x0002a400000c000b */
[----:B012---:R-:W-:Y:S01]  /*10f00*/  ENDCOLLECTIVE ;  /* 0x000000000000791b */ /* 0x007fe20003800000 */
.L_x_2028:
[----:B------:R-:W-:-:S04]  /*10f10*/  @P1 LOP3.LUT R16, R16, 0x20, RZ, 0xfc, !PT ;  /* 0x0000002010101812 */ /* 0x000fc800078efcff */
[----:B------:R-:W-:Y:S02]  /*10f20*/  LOP3.LUT P1, RZ, R16, 0x4, RZ, 0xc0, !PT ;  /* 0x0000000410ff7812 */ /* 0x000fe4000782c0ff */
[----:B------:R-:W-:Y:S01]  /*10f30*/  MOV R13, R19 ;  /* 0x00000013000d7202 */ /* 0x000fe20000000f00 */
[----:B------:R-:W-:Y:S02]  /*10f40*/  IMAD.MOV.U32 R12, RZ, RZ, 0x1 ;  /* 0x00000001ff0c7424 */ /* 0x000fe400078e00ff */
[----:B------:R-:W-:Y:S02]  /*10f50*/  IMAD.SHL.U32 R27, R27, 0x8, RZ ;  /* 0x000000081b1b7824 */ /* 0x000fe400078e00ff */
[----:B------:R-:W-:-:S07]  /*10f60*/  IMAD.MOV.U32 R2, RZ, RZ, R14 ;  /* 0x000000ffff027224 */ /* 0x000fce00078e000e */
[----:B------:R-:W-:Y:S05]  /*10f70*/  WARPSYNC.COLLECTIVE R15, `(.L_x_2029) ;  /* 0x000000000f087348 */ /* 0x000fea0003c00000 */
[----:B------:R0:W1:Y:S02]  /*10f80*/  SHFL.IDX P6, R14, R13, R12, R11 ;  /* 0x0000000c0d0e7389 */ /* 0x00006400000c000b */
[----:B01----:R-:W-:Y:S01]  /*10f90*/  ENDCOLLECTIVE ;  /* 0x000000000000791b */ /* 0x003fe20003800000 */
.L_x_2029:
[----:B------:R-:W-:-:S05]  /*10fa0*/  LOP3.LUT R27, R27, 0x18, RZ, 0xc0, !PT ;  /* 0x000000181b1b7812 */ /* 0x000fca00078ec0ff */
[----:B------:R-:W-:-:S05]  /*10fb0*/  IMAD.SHL.U32 R4, R27, 0x2, RZ ;  /* 0x000000021b047824 */ /* 0x000fca00078e00ff */
[----:B------:R-:W-:Y:S01]  /*10fc0*/  IADD3 R2, P0, R2, R4, RZ ;  /* 0x0000000402027210 */ /* 0x000fe20007f1e0ff */
[----:B------:R-:W-:-:S04]  /*10fd0*/  IMAD.MOV.U32 R13, RZ, RZ, R8 ;  /* 0x000000ffff0d7224 */ /* 0x000fc800078e0008 */
[----:B------:R-:W-:-:S05]  /*10fe0*/  IMAD.X R3, RZ, RZ, R3, P0 ;  /* 0x000000ffff037224 */ /* 0x000fca00000e0603 */
        /* <DEDUP_REMOVED lines=10> */
.L_x_2030:
[----:B------:R-:W-:Y:S02]  /*11090*/  IMAD.MOV.U32 R13, RZ, RZ, R19 ;  /* 0x000000ffff0d7224 */ /* 0x000fe400078e0013 */
[----:B------:R-:W-:Y:S01]  /*110a0*/  IMAD.MOV.U32 R12, RZ, RZ, 0x2 ;  /* 0x00000002ff0c7424 */ /* 0x000fe200078e00ff */
[----:B------:R-:W-:-:S07]  /*110b0*/  MOV R2, R14 ;  /* 0x0000000e00027202 */ /* 0x000fce0000000f00 */
[----:B------:R-:W-:Y:S05]  /*110c0*/  WARPSYNC.COLLECTIVE R15, `(.L_x_2031) ;  /* 0x000000000f087348 */ /* 0x000fea0003c00000 */
[----:B------:R0:W1:Y:S02]  /*110d0*/  SHFL.IDX P6, R14, R13, R12, R11 ;  /* 0x0000000c0d0e7389 */ /* 0x00006400000c000b */
[----:B01----:R-:W-:Y:S01]  /*110e0*/  ENDCOLLECTIVE ;  /* 0x000000000000791b */ /* 0x003fe20003800000 */
.L_x_2031:
        /* <DEDUP_REMOVED lines=13> */
.L_x_2032:
[----:B------:R-:W-:Y:S01]  /*111c0*/  MOV R13, R19 ;  /* 0x00000013000d7202 */ /* 0x000fe20000000f00 */
[----:B------:R-:W-:Y:S02]  /*111d0*/  IMAD.MOV.U32 R12, RZ, RZ, 0x3 ;  /* 0x00000003ff0c7424 */ /* 0x000fe400078e00ff */
[----:B------:R-:W-:-:S07]  /*111e0*/  IMAD.MOV.U32 R2, RZ, RZ, R14 ;  /* 0x000000ffff027224 */ /* 0x000fce00078e000e */
[----:B------:R-:W-:Y:S05]  /*111f0*/  WARPSYNC.COLLECTIVE R15, `(.L_x_2033) ;  /* 0x000000000f087348 */ /* 0x000fea0003c00000 */
[----:B------:R0:W1:Y:S02]  /*11200*/  SHFL.IDX P6, R14, R13, R12, R11 ;  /* 0x0000000c0d0e7389 */ /* 0x00006400000c000b */
[----:B01----:R-:W-:Y:S01]  /*11210*/  ENDCOLLECTIVE ;  /* 0x000000000000791b */ /* 0x003fe20003800000 */
.L_x_2033:
        /* <DEDUP_REMOVED lines=14> */
.L_x_2034:
[----:B------:R-:W-:Y:S01]  /*11300*/  MOV R2, R14 ;  /* 0x0000000e00027202 */ /* 0x000fe20000000f00 */
[----:B------:R-:W-:Y:S06]  /*11310*/  BRA `(.L_x_2035) ;  /* 0xffffffd800207947 */ /* 0x000fec000383ffff */
.L_x_1976:
[----:B-1----:R1:W2:Y:S02]  /*11320*/  SYNCS.PHASECHK.TRANS64.TRYWAIT P0, [R7+URZ+0x2d860], R2 ;  /* 0x02d86002070075a7 */ /* 0x0022a4000800017f */
[----:B--2---:R-:W-:Y:S05]  /*11330*/  @!P0 NANOSLEEP.SYNCS 0x989680 ;  /* 0x009896800000895d */ /* 0x004fea0003900000 */
[----:B------:R-:W2:Y:S02]  /*11340*/  @!P0 SYNCS.PHASECHK.TRANS64 P0, [R7+URZ+0x2d860], R2 ;  /* 0x02d86002070085a7 */ /* 0x000ea4000800007f */
[----:B--2---:R-:W-:Y:S05]  /*11350*/  @!P0 BRA `(.L_x_1976) ;  /* 0xfffffffc00f08947 */ /* 0x004fea000383ffff */
[----:B------:R-:W-:Y:S05]  /*11360*/  BRA `(.L_x_2036) ;  /* 0xffffffd800807947 */ /* 0x000fea000383ffff */
.L_x_1977:
[----:B------:R-:W-:Y:S01]  /*11370*/  BSSY B1, `(.L_x_2037) ;  /* 0x0000008000017945 */ /* 0x000fe20003800000 */
[----:B------:R-:W-:Y:S01]  /*11380*/  IMAD.MOV.U32 R13, RZ, RZ, R18 ;  /* 0x000000ffff0d7224 */ /* 0x000fe200078e0012 */
[----:B------:R-:W-:Y:S01]  /*11390*/  MOV R15, 0xffffffff ;  /* 0xffffffff000f7802 */ /* 0x000fe20000000f00 */
[----:B------:R-:W-:Y:S02]  /*113a0*/  IMAD.MOV.U32 R12, RZ, RZ, RZ ;  /* 0x000000ffff0c7224 */ /* 0x000fe400078e00ff */
[----:B------:R-:W-:-:S07]  /*113b0*/  IMAD.MOV.U32 R11, RZ, RZ, 0x1c1f ;  /* 0x00001c1fff0b7424 */ /* 0x000fce00078e00ff */
[----:B-1----:R-:W-:Y:S05]  /*113c0*/  WARPSYNC.COLLECTIVE R15, `(.L_x_2038) ;  /* 0x000000000f087348 */ /* 0x002fea0003c00000 */
[----:B------:R0:W2:Y:S02]  /*113d0*/  SHFL.IDX P6, R14, R13, R12, R11 ;  /* 0x0000000c0d0e7389 */ /* 0x0000a400000c000b */
[----:B012---:R-:W-:Y:S01]  /*113e0*/  ENDCOLLECTIVE ;  /* 0x000000000000791b */ /* 0x007fe20003800000 */
.L_x_2038:
[----:B------:R-:W-:Y:S05]  /*113f0*/  BSYNC B1 ;  /* 0x0000000000017941 */ /* 0x000fea0003800000 */
.L_x_2037:
[----:B------:R-:W-:Y:S01]  /*11400*/  IMAD.MOV.U32 R13, RZ, RZ, R17 ;  /* 0x000000ffff0d7224 */ /* 0x000fe200078e0011 */
[----:B------:R-:W-:Y:S01]  /*11410*/  MOV R11, 0x1c1f ;  /* 0x00001c1f000b7802 */ /* 0x000fe20000000f00 */
[----:B------:R-:W-:Y:S01]  /*11420*/  IMAD.MOV.U32 R12, RZ, RZ, RZ ;  /* 0x000000ffff0c7224 */ /* 0x000fe200078e00ff */
[----:B------:R-:W-:Y:S01]  /*11430*/  LEA R8, R8, UR46, 0x1 ;  /* 0x0000002e08087c11 */ /* 0x000fe2000f8e08ff */
[----:B------:R-:W-:Y:S02]  /*11440*/  IMAD.MOV.U32 R15, RZ, RZ, -0x1 ;  /* 0xffffffffff0f7424 */ /* 0x000fe400078e00ff */
[----:B------:R-:W-:-:S07]  /*11450*/  IMAD.MOV.U32 R3, RZ, RZ, R14 ;  /* 0x000000ffff037224 */ /* 0x000fce00078e000e */
[----:B------:R-:W-:Y:S05]  /*11460*/  WARPSYNC.COLLECTIVE R15, `(.L_x_2039) ;  /* 0x000000000f087348 */ /* 0x000fea0003c00000 */
[----:B------:R0:W1:Y:S02]  /*11470*/  SHFL.IDX P6, R14, R13, R12, R11 ;  /* 0x0000000c0d0e7389 */ /* 0x00006400000c000b */
[----:B01----:R-:W-:Y:S01]  /*11480*/  ENDCOLLECTIVE ;  /* 0x000000000000791b */ /* 0x003fe20003800000 */
.L_x_2039:
[----:B------:R-:W-:Y:S01]  /*11490*/  IMAD.MOV.U32 R13, RZ, RZ, R18 ;  /* 0x000000ffff0d7224 */ /* 0x000fe200078e0012 */
[----:B------:R-:W-:Y:S02]  /*114a0*/  MOV R12, 0x1 ;  /* 0x00000001000c7802 */ /* 0x000fe40000000f00 */
[----:B------:R-:W-:-:S13]  /*114b0*/  IADD3 R2, P0, R14, R4, RZ ;  /* 0x000000040e027210 */ /* 0x000fda0007f1e0ff */
[----:B------:R-:W-:Y:S05]  /*114c0*/  WARPSYNC.COLLECTIVE R15, `(.L_x_2040) ;  /* 0x000000000f087348 */ /* 0x000fea0003c00000 */
[----:B------:R0:W1:Y:S02]  /*114d0*/  SHFL.IDX P6, R14, R13, R12, R11 ;  /* 0x0000000c0d0e7389 */ /* 0x00006400000c000b */
[----:B01----:R-:W-:Y:S01]  /*114e0*/  ENDCOLLECTIVE ;  /* 0x000000000000791b */ /* 0x003fe20003800000 */
.L_x_2040:
        /* <DEDUP_REMOVED lines=15> */
.L_x_2041:
[----:B------:R-:W-:Y:S01]  /*115e0*/  MOV R13, R18 ;  /* 0x00000012000d7202 */ /* 0x000fe20000000f00 */
[----:B------:R-:W-:Y:S01]  /*115f0*/  IMAD.MOV.U32 R12, RZ, RZ, 0x2 ;  /* 0x00000002ff0c7424 */ /* 0x000fe200078e00ff */
[----:B------:R-:W-:-:S13]  /*11600*/  IADD3 R2, P0, R14, R4, RZ ;  /* 0x000000040e027210 */ /* 0x000fda0007f1e0ff */
[----:B------:R-:W-:Y:S05]  /*11610*/  WARPSYNC.COLLECTIVE R15, `(.L_x_2042) ;  /* 0x000000000f087348 */ /* 0x000fea0003c00000 */
[----:B------:R0:W1:Y:S02]  /*11620*/  SHFL.IDX P6, R14, R13, R12, R11 ;  /* 0x0000000c0d0e7389 */ /* 0x00006400000c000b */
[----:B01----:R-:W-:Y:S01]  /*11630*/  ENDCOLLECTIVE ;  /* 0x000000000000791b */ /* 0x003fe20003800000 */
.L_x_2042:
        /* <DEDUP_REMOVED lines=15> */
.L_x_2043:
[----:B------:R-:W-:Y:S02]  /*11730*/  IMAD.MOV.U32 R13, RZ, RZ, R18 ;  /* 0x000000ffff0d7224 */ /* 0x000fe400078e0012 */
[----:B------:R-:W-:Y:S01]  /*11740*/  IMAD.MOV.U32 R12, RZ, RZ, 0x3 ;  /* 0x00000003ff0c7424 */ /* 0x000fe200078e00ff */
[----:B------:R-:W-:-:S13]  /*11750*/  IADD3 R2, P0, R14, R4, RZ ;  /* 0x000000040e027210 */ /* 0x000fda0007f1e0ff */
[----:B------:R-:W-:Y:S05]  /*11760*/  WARPSYNC.COLLECTIVE R15, `(.L_x_2044) ;  /* 0x000000000f087348 */ /* 0x000fea0003c00000 */
[----:B------:R0:W1:Y:S02]  /*11770*/  SHFL.IDX P6, R14, R13, R12, R11 ;  /* 0x0000000c0d0e7389 */ /* 0x00006400000c000b */
[----:B01----:R-:W-:Y:S01]  /*11780*/  ENDCOLLECTIVE ;  /* 0x000000000000791b */ /* 0x003fe20003800000 */
.L_x_2044:
[----:B------:R-:W-:Y:S02]  /*11790*/  IADD3.X R3, RZ, R3, RZ, P0, !PT ;  /* 0x00000003ff037210 */ /* 0x000fe400007fe4ff */
        /* <DEDUP_REMOVED lines=11> */
.L_x_2045:
[----:B------:R-:W-:Y:S01]  /*11850*/  @!PT LDS RZ, [RZ] ;  /* 0x00000000fffff984 */ /* 0x000fe20000000800 */
[----:B------:R-:W-:Y:S01]  /*11860*/  @!PT LDS RZ, [RZ] ;  /* 0x00000000fffff984 */ /* 0x000fe20000000800 */
[----:B------:R-:W-:Y:S01]  /*11870*/  @!PT LDS RZ, [RZ] ;  /* 0x00000000fffff984 */ /* 0x000fe20000000800 */
[----:B------:R0:W-:Y:S01]  /*11880*/  LDGSTS.E.BYPASS.LTC128B.128 [R8+0x3400], desc[UR36][R2.64+0x40], !P0 ;  /* 0x0340004002087fae */ /* 0x0001e2000c101d64 */
[----:B------:R-:W-:-:S13]  /*11890*/  ISETP.LT.OR P0, PT, R0, 0x41, P1 ;  /* 0x000000410000780c */ /* 0x000fda0000f01670 */
[----:B------:R0:W-:Y:S01]  /*118a0*/  LDGSTS.E.BYPASS.LTC128B.128 [R8+0x5400], desc[UR36][R2.64+0x80], !P0 ;  /* 0x0540008002087fae */ /* 0x0001e2000c101d64 */
[----:B------:R-:W-:Y:S05]  /*118b0*/  BRA `(.L_x_2046) ;  /* 0xffffffd400c07947 */ /* 0x000fea000383ffff */
.L_x_1983:
[----:B0-----:R0:W1:Y:S02]  /*118c0*/  SYNCS.PHASECHK.TRANS64.TRYWAIT P0, [R0+URZ+0x2d860], R3 ;  /* 0x02d86003000075a7 */ /* 0x001064000800017f */
[----:B-1----:R-:W-:Y:S05]  /*118d0*/  @!P0 NANOSLEEP.SYNCS 0x989680 ;  /* 0x009896800000895d */ /* 0x002fea0003900000 */
[----:B------:R-:W1:Y:S02]  /*118e0*/  @!P0 SYNCS.PHASECHK.TRANS64 P0, [R0+URZ+0x2d860], R3 ;  /* 0x02d86003000085a7 */ /* 0x000e64000800007f */
[----:B-1----:R-:W-:Y:S05]  /*118f0*/  @!P0 BRA `(.L_x_1983) ;  /* 0xfffffffc00f08947 */ /* 0x002fea000383ffff */
[----:B------:R-:W-:Y:S05]  /*11900*/  BRA `(.L_x_2047) ;  /* 0xffffffd800bc7947 */ /* 0x000fea000383ffff */
.L_x_1984:
[----:B------:R-:W-:Y:S01]  /*11910*/  BSSY B0, `(.L_x_2048) ;  /* 0x0000008000007945 */ /* 0x000fe20003800000 */
[----:B------:R-:W-:Y:S01]  /*11920*/  IMAD.MOV.U32 R13, RZ, RZ, R18 ;  /* 0x000000ffff0d7224 */ /* 0x000fe200078e0012 */
[----:B------:R-:W-:Y:S01]  /*11930*/  MOV R15, 0xffffffff ;  /* 0xffffffff000f7802 */ /* 0x000fe20000000f00 */
[----:B------:R-:W-:Y:S02]  /*11940*/  IMAD.MOV.U32 R12, RZ, RZ, RZ ;  /* 0x000000ffff0c7224 */ /* 0x000fe400078e00ff */
[----:B------:R-:W-:-:S07]  /*11950*/  IMAD.MOV.U32 R11, RZ, RZ, 0x1c1f ;  /* 0x00001c1fff0b7424 */ /* 0x000fce00078e00ff */
[----:B0-----:R-:W-:Y:S05]  /*11960*/  WARPSYNC.COLLECTIVE R15, `(.L_x_2049) ;  /* 0x000000000f087348 */ /* 0x001fea0003c00000 */
[----:B------:R1:W2:Y:S02]  /*11970*/  SHFL.IDX P6, R14, R13, R12, R11 ;  /* 0x0000000c0d0e7389 */ /* 0x0002a400000c000b */
[----:B012---:R-:W-:Y:S01]  /*11980*/  ENDCOLLECTIVE ;  /* 0x000000000000791b */ /* 0x007fe20003800000 */
.L_x_2049:
[----:B------:R-:W-:Y:S05]  /*11990*/  BSYNC B0 ;  /* 0x0000000000007941 */ /* 0x000fea0003800000 */
.L_x_2048:
        /* <DEDUP_REMOVED lines=10> */
.L_x_2050:
[----:B------:R-:W-:Y:S02]  /*11a40*/  ULDC UR4, c[0x0][0x2f4] ;  /* 0x0000bd0000047ab9 */ /* 0x000fe40000000800 */
[----:B------:R-:W-:-:S04]  /*11a50*/  ISETP.GE.AND P2, PT, R9, UR4, PT ;  /* 0x0000000409007c0c */ /* 0x000fc8000bf46270 */
[----:B------:R-:W-:Y:S02]  /*11a60*/  ISETP.LT.OR P3, PT, R5, 0x1, P2 ;  /* 0x000000010500780c */ /* 0x000fe40001761670 */
[----:B------:R-:W-:Y:S01]  /*11a70*/  MOV R13, R18 ;  /* 0x00000012000d7202 */ /* 0x000fe20000000f00 */
[----:B------:R-:W-:Y:S01]  /*11a80*/  IMAD.MOV.U32 R12, RZ, RZ, 0x1 ;  /* 0x00000001ff0c7424 */ /* 0x000fe200078e00ff */
[----:B------:R-:W-:-:S04]  /*11a90*/  SHF.L.U32 R2, R2, 0x3, RZ ;  /* 0x0000000302027819 */ /* 0x000fc800000006ff */
        /* <DEDUP_REMOVED lines=9> */
.L_x_2051:
        /* <DEDUP_REMOVED lines=17> */
.L_x_2052:
[----:B------:R-:W-:Y:S02]  /*11c40*/  IMAD.MOV.U32 R3, RZ, RZ, R6 ;  /* 0x000000ffff037224 */ /* 0x000fe400078e0006 */
[----:B------:R-:W-:Y:S02]  /*11c50*/  IMAD.MOV.U32 R6, RZ, RZ, RZ ;  /* 0x000000ffff067224 */ /* 0x000fe400078e00ff */
[----:B------:R-:W-:Y:S02]  /*11c60*/  IMAD.MOV.U32 R13, RZ, RZ, R18 ;  /* 0x000000ffff0d7224 */ /* 0x000fe400078e0012 */
[----:B------:R-:W-:Y:S01]  /*11c70*/  IMAD.MOV.U32 R12, RZ, RZ, 0x2 ;  /* 0x00000002ff0c7424 */ /* 0x000fe200078e00ff */
[----:B------:R-:W-:-:S07]  /*11c80*/  MOV R2, R14 ;  /* 0x0000000e00027202 */ /* 0x000fce0000000f00 */
[----:B------:R-:W-:Y:S05]  /*11c90*/  WARPSYNC.COLLECTIVE R15, `(.L_x_2053) ;  /* 0x000000000f087348 */ /* 0x000fea0003c00000 */
[----:B------:R0:W1:Y:S02]  /*11ca0*/  SHFL.IDX P6, R14, R13, R12, R11 ;  /* 0x0000000c0d0e7389 */ /* 0x00006400000c000b */
[----:B01----:R-:W-:Y:S01]  /*11cb0*/  ENDCOLLECTIVE ;  /* 0x000000000000791b */ /* 0x003fe20003800000 */
.L_x_2053:
        /* <DEDUP_REMOVED lines=10> */
[----:B------:R-:W-:Y:S02]  /*11d60*/  ISETP.LT.OR P5, PT, R5, 0x41, P0 ;  /* 0x000000410500780c */ /* 0x000fe400007a1670 */
[----:B------:R-:W-:-:S11]  /*11d70*/  MOV R7, R14 ;  /* 0x0000000e00077202 */ /* 0x000fd60000000f00 */
[----:B0-----:R-:W-:Y:S05]  /*11d80*/  WARPSYNC.COLLECTIVE R15, `(.L_x_2054) ;  /* 0x000000000f087348 */ /* 0x001fea0003c00000 */
[----:B------:R1:W2:Y:S02]  /*11d90*/  SHFL.IDX P6, R14, R13, R12, R11 ;  /* 0x0000000c0d0e7389 */ /* 0x0002a400000c000b */
[----:B012---:R-:W-:Y:S01]  /*11da0*/  ENDCOLLECTIVE ;  /* 0x000000000000791b */ /* 0x007fe20003800000 */
.L_x_2054:
[----:B------:R-:W-:Y:S01]  /*11db0*/  MOV R3, R7 ;  /* 0x0000000700037202 */ /* 0x000fe20000000f00 */
[----:B------:R-:W-:Y:S02]  /*11dc0*/  IMAD.MOV.U32 R13, RZ, RZ, R18 ;  /* 0x000000ffff0d7224 */ /* 0x000fe400078e0012 */
[----:B------:R-:W-:Y:S02]  /*11dd0*/  IMAD.MOV.U32 R12, RZ, RZ, 0x3 ;  /* 0x00000003ff0c7424 */ /* 0x000fe400078e00ff */
[----:B------:R-:W-:-:S07]  /*11de0*/  IMAD.MOV.U32 R8, RZ, RZ, R14 ;  /* 0x000000ffff087224 */ /* 0x000fce00078e000e */
[----:B------:R-:W-:Y:S05]  /*11df0*/  WARPSYNC.COLLECTIVE R15, `(.L_x_2055) ;  /* 0x000000000f087348 */ /* 0x000fea0003c00000 */
[----:B------:R0:W1:Y:S02]  /*11e00*/  SHFL.IDX P6, R14, R13, R12, R11 ;  /* 0x0000000c0d0e7389 */ /* 0x00006400000c000b */
[----:B01----:R-:W-:Y:S01]  /*11e10*/  ENDCOLLECTIVE ;  /* 0x000000000000791b */ /* 0x003fe20003800000 */
.L_x_2055:
[----:B------:R-:W-:-:S04]  /*11e20*/  IMAD.MOV.U32 R2, RZ, RZ, R8 ;  /* 0x000000ffff027224 */ /* 0x000fc800078e0008 */
[----:B------:R-:W-:-:S05]  /*11e30*/  IMAD.WIDE.U32 R2, R9, 0x2, R2 ;  /* 0x0000000209027825 */ /* 0x000fca00078e0002 */
[----:B------:R-:W-:Y:S01]  /*11e40*/  @!PT LDS RZ, [RZ] ;  /* 0x00000000fffff984 */ /* 0x000fe20000000800 */
[----:B------:R-:W-:Y:S01]  /*11e50*/  @!PT LDS RZ, [RZ] ;  /* 0x00000000fffff984 */ /* 0x000fe20000000800 */
[----:B------:R-:W-:Y:S01]  /*11e60*/  @!PT LDS RZ, [RZ] ;  /* 0x00000000fffff984 */ /* 0x000fe20000000800 */
[----:B------:R0:W-:Y:S01]  /*11e70*/  LDGSTS.E.BYPASS.LTC128B.128 [R4+0x1400], desc[UR36][R2.64], !P3 ;  /* 0x0140000002047fae */ /* 0x0001e2000d901d64 */
[----:B------:R-:W-:-:S03]  /*11e80*/  MOV R13, R17 ;  /* 0x00000011000d7202 */ /* 0x000fc60000000f00 */
[----:B------:R0:W-:Y:S04]  /*11e90*/  LDGSTS.E.BYPASS.LTC128B.128 [R4+0x3400], desc[UR36][R2.64+0x40], !P4 ;  /* 0x0340004002047fae */ /* 0x0001e8000e101d64 */
[----:B------:R0:W-:Y:S01]  /*11ea0*/  LDGSTS.E.BYPASS.LTC128B.128 [R4+0x5400], desc[UR36][R2.64+0x80], !P5 ;  /* 0x0540008002047fae */ /* 0x0001e2000e901d64 */
[----:B------:R-:W-:-:S07]  /*11eb0*/  IMAD.MOV.U32 R18, RZ, RZ, R14 ;  /* 0x000000ffff127224 */ /* 0x000fce00078e000e */
[----:B0-----:R-:W-:Y:S05]  /*11ec0*/  WARPSYNC.COLLECTIVE R15, `(.L_x_2056) ;  /* 0x000000000f087348 */ /* 0x001fea0003c00000 */
[----:B------:R1:W2:Y:S02]  /*11ed0*/  SHFL.IDX P6, R14, R13, R12, R11 ;  /* 0x0000000c0d0e7389 */ /* 0x0002a400000c000b */
[----:B012---:R-:W-:Y:S01]  /*11ee0*/  ENDCOLLECTIVE ;  /* 0x000000000000791b */ /* 0x007fe20003800000 */
.L_x_2056:
[----:B------:R-:W-:Y:S05]  /*11ef0*/  BRA `(.L_x_2057) ;  /* 0xffffffd800047947 */ /* 0x000fea000383ffff */
.L_x_1987:
[----:B0-----:R0:W1:Y:S02]  /*11f00*/  SYNCS.PHASECHK.TRANS64.TRYWAIT P0, [R7+URZ+0x2d820], R6 ;  /* 0x02d82006070075a7 */ /* 0x001064000800017f */
[----:B-1----:R-:W-:Y:S05]  /*11f10*/  @!P0 NANOSLEEP.SYNCS 0x989680 ;  /* 0x009896800000895d */ /* 0x002fea0003900000 */
[----:B------:R-:W1:Y:S02]  /*11f20*/  @!P0 SYNCS.PHASECHK.TRANS64 P0, [R7+URZ+0x2d820], R6 ;  /* 0x02d82006070085a7 */ /* 0x000e64000800007f */
[----:B-1----:R-:W-:Y:S05]  /*11f30*/  @!P0 BRA `(.L_x_1987) ;  /* 0xfffffffc00f08947 */ /* 0x002fea000383ffff */
[----:B------:R-:W-:Y:S05]  /*11f40*/  BRA `(.L_x_2058) ;  /* 0xffffffd800807947 */ /* 0x000fea000383ffff */
.L_x_1988:
[----:B------:R-:W1:Y:S01]  /*11f50*/  S2R R3, SR_TID.X ;  /* 0x0000000000037919 */ /* 0x000e620000002100 */
[----:B------:R-:W-:Y:S01]  /*11f60*/  BSSY B0, `(.L_x_2059) ;  /* 0x000000a000007945 */ /* 0x000fe20003800000 */
[----:B------:R-:W-:Y:S01]  /*11f70*/  IMAD.MOV.U32 R12, RZ, RZ, RZ ;  /* 0x000000ffff0c7224 */ /* 0x000fe200078e00ff */
[----:B------:R-:W-:Y:S01]  /*11f80*/  MOV R11, 0x1f ;  /* 0x0000001f000b7802 */ /* 0x000fe20000000f00 */
[----:B------:R-:W-:Y:S01]  /*11f90*/  IMAD.MOV.U32 R15, RZ, RZ, -0x1 ;  /* 0xffffffffff0f7424 */ /* 0x000fe200078e00ff */
[----:B-1----:R-:W-:-:S04]  /*11fa0*/  SHF.R.U32.HI R3, RZ, 0x5, R3 ;  /* 0x00000005ff037819 */ /* 0x002fc80000011603 */
[----:B------:R-:W-:-:S05]  /*11fb0*/  LOP3.LUT R3, R3, 0x3, RZ, 0xc0, !PT ;  /* 0x0000000303037812 */ /* 0x000fca00078ec0ff */
[----:B------:R-:W-:-:S07]  /*11fc0*/  IMAD.MOV.U32 R13, RZ, RZ, R3 ;  /* 0x000000ffff0d7224 */ /* 0x000fce00078e0003 */
[----:B0----5:R-:W-:Y:S05]  /*11fd0*/  WARPSYNC.COLLECTIVE R15, `(.L_x_2060) ;  /* 0x000000000f087348 */ /* 0x021fea0003c00000 */
[----:B------:R1:W2:Y:S02]  /*11fe0*/  SHFL.IDX P6, R14, R13, R12, R11 ;  /* 0x0000000c0d0e7389 */ /* 0x0002a400000c000b */
[----:B012--5:R-:W-:Y:S01]  /*11ff0*/  ENDCOLLECTIVE ;  /* 0x000000000000791b */ /* 0x027fe20003800000 */
.L_x_2060:
[----:B------:R-:W-:Y:S05]  /*12000*/  BSYNC B0 ;  /* 0x0000000000007941 */ /* 0x000fea0003800000 */
.L_x_2059:
[----:B------:R-:W-:Y:S05]  /*12010*/  BRA `(.L_x_2061) ;  /* 0xffffffd800647947 */ /* 0x000fea000383ffff */
.L_x_1989:
[----:B------:R-:W-:Y:S01]  /*12020*/  BSSY B0, `(.L_x_2062) ;  /* 0x0000006000007945 */ /* 0x000fe20003800000 */
[----:B------:R-:W-:-:S07]  /*12030*/  IMAD.MOV.U32 R15, RZ, RZ, -0x1 ;  /* 0xffffffffff0f7424 */ /* 0x000fce00078e00ff */
[----:B01---5:R-:W-:Y:S05]  /*12040*/  WARPSYNC.COLLECTIVE R15, `(.L_x_2063) ;  /* 0x000000000f0c7348 */ /* 0x023fea0003c00000 */
[----:B------:R-:W-:Y:S02]  /*12050*/  ELECT P6, UR62, PT ;  /* 0x00000000003e782f */ /* 0x000fe400038c0000 */
[----:B------:R-:W-:Y:S01]  /*12060*/  MOV R14, UR62 ;  /* 0x0000003e000e7c02 */ /* 0x000fe20008000f00 */
[----:B01---5:R-:W-:Y:S10]  /*12070*/  ENDCOLLECTIVE ;  /* 0x000000000000791b */ /* 0x023ff40003800000 */
.L_x_2063:
[----:B------:R-:W-:Y:S05]  /*12080*/  BSYNC B0 ;  /* 0x0000000000007941 */ /* 0x000fea0003800000 */
.L_x_2062:
[----:B------:R-:W-:Y:S05]  /*12090*/  BRA `(.L_x_2064) ;  /* 0xffffffd800587947 */ /* 0x000fea000383ffff */
.L_x_1991:
[----:B-1----:R1:W2:Y:S02]  /*120a0*/  SYNCS.PHASECHK.TRANS64.TRYWAIT P1, [R5+URZ+0x2d840], R4 ;  /* 0x02d84004050075a7 */ /* 0x0022a4000802017f */
[----:B--2---:R-:W-:Y:S05]  /*120b0*/  @!P1 NANOSLEEP.SYNCS 0x989680 ;  /* 0x009896800000995d */ /* 0x004fea0003900000 */
[----:B------:R-:W2:Y:S02]  /*120c0*/  @!P1 SYNCS.PHASECHK.TRANS64 P1, [R5+URZ+0x2d840], R4 ;  /* 0x02d84004050095a7 */ /* 0x000ea4000802007f */
[----:B--2---:R-:W-:Y:S05]  /*120d0*/  @!P1 BRA `(.L_x_1991) ;  /* 0xfffffffc00f09947 */ /* 0x004fea000383ffff */
[----:B------:R-:W-:Y:S05]  /*120e0*/  BRA `(.L_x_2065) ;  /* 0xffffffd800807947 */ /* 0x000fea000383ffff */
.L_x_1993:
[----:B--2---:R2:W3:Y:S02]  /*120f0*/  SYNCS.PHASECHK.TRANS64.TRYWAIT P1, [R3+URZ+0x2d840], R0 ;  /* 0x02d84000030075a7 */ /* 0x0044e4000802017f */
[----:B---3--:R-:W-:Y:S05]  /*12100*/  @!P1 NANOSLEEP.SYNCS 0x989680 ;  /* 0x009896800000995d */ /* 0x008fea0003900000 */
[----:B------:R-:W3:Y:S02]  /*12110*/  @!P1 SYNCS.PHASECHK.TRANS64 P1, [R3+URZ+0x2d840], R0 ;  /* 0x02d84000030095a7 */ /* 0x000ee4000802007f */
[----:B---3--:R-:W-:Y:S05]  /*12120*/  @!P1 BRA `(.L_x_1993) ;  /* 0xfffffffc00f09947 */ /* 0x008fea000383ffff */
[----:B------:R-:W-:Y:S05]  /*12130*/  BRA `(.L_x_2066) ;  /* 0xffffffd8008c7947 */ /* 0x000fea000383ffff */
.L_x_1995:
[----:B---3--:R3:W4:Y:S02]  /*12140*/  SYNCS.PHASECHK.TRANS64.TRYWAIT P1, [R5+URZ+0x2d860], R4 ;  /* 0x02d86004050075a7 */ /* 0x008724000802017f */
[----:B----4-:R-:W-:Y:S05]  /*12150*/  @!P1 NANOSLEEP.SYNCS 0x989680 ;  /* 0x009896800000995d */ /* 0x010fea0003900000 */
[----:B------:R-:W4:Y:S02]  /*12160*/  @!P1 SYNCS.PHASECHK.TRANS64 P1, [R5+URZ+0x2d860], R4 ;  /* 0x02d86004050095a7 */ /* 0x000f24000802007f */
[----:B----4-:R-:W-:Y:S05]  /*12170*/  @!P1 BRA `(.L_x_1995) ;  /* 0xfffffffc00f09947 */ /* 0x010fea000383ffff */
[----:B------:R-:W-:Y:S05]  /*12180*/  BRA `(.L_x_2067) ;  /* 0xffffffd800887947 */ /* 0x000fea000383ffff */
.L_x_2068:
        /* <DEDUP_REMOVED lines=15> */
.L_x_2786:


//--------------------- .text._ZN7cutlass13device_kernelIN5flash11enable_sm90INS1_16FlashAttnFwdSm90INS1_25CollectiveMainloopFwdSm90ILi2EN4cute5tupleIJNS5_1CILi1EEES8_S8_EEENS6_IJNS7_ILi192EEENS7_ILi128EEENS7_ILi96EEEEEELi96ENS_10bfloat16_tEfNS_4arch4Sm90ELb1ELb0ELb1ELb1ELb1ELb0ELb0ELb0ELb1ELb1ELb1ELb0EEENS1_21CollectiveEpilogueFwdINS6_IJSA_SC_SB_EEES9_SE_SG_Li384ELb1ELb1ELb1ELb0EEENS1_36VarlenDynamicPersistentTileSchedulerILi192ELi128ELi384ELi128ELb1ELb1ELb1ELb1ELb1ELb1EEEEEEEEEvNT_6ParamsE --------------------------
	.section	.text._ZN7cutlass13device_kernelIN5flash11enable_sm90INS1_16FlashAttnFwdSm90INS1_25CollectiveMainloopFwdSm90ILi2EN4cute5tupleIJNS5_1CILi1EEES8_S8_EEENS6_IJNS7_ILi192EEENS7_ILi128EEENS7_ILi96EEEEEELi96ENS_10bfloat16_tEfNS_4arch4Sm90ELb1ELb0ELb1ELb1ELb1ELb0ELb0ELb0ELb1ELb1ELb1ELb0EEENS1_21CollectiveEpilogueFwdINS6_IJSA_SC_SB_EEES9_SE_SG_Li384ELb1ELb1ELb1ELb0EEENS1_36VarlenDynamicPersistentTileSchedulerILi192ELi128ELi384ELi128ELb1ELb1ELb1ELb1ELb1ELb1EEEEEEEEEvNT_6ParamsE,"ax",@progbits
	.align	128
.text._ZN7cutlass13device_kernelIN5flash11enable_sm90INS1_16FlashAttnFwdSm90INS1_25CollectiveMainloopFwdSm90ILi2EN4cute5tupleIJNS5_1CILi1EEES8_S8_EEENS6_IJNS7_ILi192EEENS7_ILi128EEENS7_ILi96EEEEEELi96ENS_10bfloat16_tEfNS_4arch4Sm90ELb1ELb0ELb1ELb1ELb1ELb0ELb0ELb0ELb1ELb1ELb1ELb0EEENS1_21CollectiveEpilogueFwdINS6_IJSA_SC_SB_EEES9_SE_SG_Li384ELb1ELb1ELb1ELb0EEENS1_36VarlenDynamicPersistentTileSchedulerILi192ELi128ELi384ELi128ELb1ELb1ELb1ELb1ELb1ELb1EEEEEEEEEvNT_6ParamsE:
        .type           _ZN7cutlass13device_kernelIN5flash11enable_sm90INS1_16FlashAttnFwdSm90INS1_25CollectiveMainloopFwdSm90ILi2EN4cute5tupleIJNS5_1CILi1EEES8_S8_EEENS6_IJNS7_ILi192EEENS7_ILi128EEENS7_ILi96EEEEEELi96ENS_10bfloat16_tEfNS_4arch4Sm90ELb1ELb0ELb1ELb1ELb1ELb0ELb0ELb0ELb1ELb1ELb1ELb0EEENS1_21CollectiveEpilogueFwdINS6_IJSA_SC_SB_EEES9_SE_SG_Li384ELb1ELb1ELb1ELb0EEENS1_36VarlenDynamicPersistentTileSchedulerILi192ELi128ELi384ELi128ELb1ELb1ELb1ELb1ELb1ELb1EEEEEEEEEvNT_6ParamsE,@function
        .size           _ZN7cutlass13device_kernelIN5flash11enable_sm90INS1_16FlashAttnFwdSm90INS1_25CollectiveMainloopFwdSm90ILi2EN4cute5tupleIJNS5_1CILi1EEES8_S8_EEENS6_IJNS7_ILi192EEENS7_ILi128EEENS7_ILi96EEEEEELi96ENS_10bfloat16_tEfNS_4arch4Sm90ELb1ELb0ELb1ELb1ELb1ELb0ELb0ELb0ELb1ELb1ELb1ELb0EEENS1_21CollectiveEpilogueFwdINS6_IJSA_SC_SB_EEES9_SE_SG_Li384ELb1ELb1ELb1ELb0EEENS1_36VarlenDynamicPersistentTileSchedulerILi192ELi128ELi384ELi128ELb1ELb1ELb1ELb1ELb1ELb1EEEEEEEEEvNT_6ParamsE,(.L_x_2787 - _ZN7cutlass13device_kernelIN5flash11enable_sm90INS1_16FlashAttnFwdSm90INS1_25CollectiveMainloopFwdSm90ILi2EN4cute5tupleIJNS5_1CILi1EEES8_S8_EEENS6_IJNS7_ILi192EEENS7_ILi128EEENS7_ILi96EEEEEELi96ENS_10bfloat16_tEfNS_4arch4Sm90ELb1ELb0ELb1ELb1ELb1ELb0ELb0ELb0ELb1ELb1ELb1ELb0EEENS1_21CollectiveEpilogueFwdINS6_IJSA_SC_SB_EEES9_SE_SG_Li384ELb1ELb1ELb1ELb0EEENS1_36VarlenDynamicPersistentTileSchedulerILi192ELi128ELi384ELi128ELb1ELb1ELb1ELb1ELb1ELb1EEEEEEEEEvNT_6ParamsE)
        .other          _ZN7cutlass13device_kernelIN5flash11enable_sm90INS1_16FlashAttnFwdSm90INS1_25CollectiveMainloopFwdSm90ILi2EN4cute5tupleIJNS5_1CILi1EEES8_S8_EEENS6_IJNS7_ILi192EEENS7_ILi128EEENS7_ILi96EEEEEELi96ENS_10bfloat16_tEfNS_4arch4Sm90ELb1ELb0ELb1ELb1ELb1ELb0ELb0ELb0ELb1ELb1ELb1ELb0EEENS1_21CollectiveEpilogueFwdINS6_IJSA_SC_SB_EEES9_SE_SG_Li384ELb1ELb1ELb1ELb0EEENS1_36VarlenDynamicPersistentTileSchedulerILi192ELi128ELi384ELi128ELb1ELb1ELb1ELb1ELb1ELb1EEEEEEEEEvNT_6ParamsE,@"STO_CUDA_ENTRY STV_DEFAULT"
_ZN7cutlass13device_kernelIN5flash11enable_sm90INS1_16FlashAttnFwdSm90INS1_25CollectiveMainloopFwdSm90ILi2EN4cute5tupleIJNS5_1CILi1EEES8_S8_EEENS6_IJNS7_ILi192EEENS7_ILi128EEENS7_ILi96EEEEEELi96ENS_10bfloat16_tEfNS_4arch4Sm90ELb1ELb0ELb1ELb1ELb1ELb0ELb0ELb0ELb1ELb1ELb1ELb0EEENS1_21CollectiveEpilogueFwdINS6_IJSA_SC_SB_EEES9_SE_SG_Li384ELb1ELb1ELb1ELb0EEENS1_36VarlenDynamicPersistentTileSchedulerILi192ELi128ELi384ELi128ELb1ELb1ELb1ELb1ELb1ELb1EEEEEEEEEvNT_6ParamsE:
        /* <DEDUP_REMOVED lines=45> */
.L_x_2069:
        /* <DEDUP_REMOVED lines=22> */
.L_x_2070:
        /* <DEDUP_REMOVED lines=18> */
.L_x_2071:
        /* <DEDUP_REMOVED lines=22> */
.L_x_2072:
        /* <DEDUP_REMOVED lines=22> */
.L_x_2073:
        /* <DEDUP_REMOVED lines=8> */
.L_x_2075:
        /* <DEDUP_REMOVED lines=35> */
[----:B------:R-:W-:Y:S02]  /*0ac0*/  LOP3.LUT R3, R5, 0xfffffff8, RZ, 0xc0, !PT ;  /* 0xfffffff805037812 */ /* 0x000fe400078ec0ff */
[----:B------:R-:W-:Y:S01]  /*0ad0*/  SHF.R.S32.HI R12, RZ, 0x1f, R18 ;  /* 0x0000001fff0c7819 */ /* 0x000fe20000011412 */
[----:B------:R-:W-:-:S03]  /*0ae0*/  IMAD.HI R2, R16, 0x55555556, RZ ;  /* 0x5555555610027827 */ /* 0x000fc600078e02ff */
[----:B------:R-:W-:Y:S01]  /*0af0*/  LEA.HI R13, R12, R18, RZ, 0x2 ;  /* 0x000000120c0d7211 */ /* 0x000fe200078f10ff */
[----:B------:R-:W-:Y:S02]  /*0b00*/  IMAD.IADD R3, R4, 0x1, -R3 ;  /* 0x0000000104037824 */ /* 0x000fe400078e0a03 */
[----:B------:R-:W-:Y:S02]  /*0b10*/  IMAD.IADD R7, R6, 0x1, -R7 ;  /* 0x0000000106077824 */ /* 0x000fe400078e0a07 */
[----:B------:R-:W-:Y:S01]  /*0b20*/  IMAD R6, R8, 0x10, R4 ;  /* 0x0000001008067824 */ /* 0x000fe200078e0204 */
[----:B------:R-:W-:Y:S01]  /*0b30*/  LEA.HI R4, R2, R2, RZ, 0x1 ;  /* 0x0000000202047211 */ /* 0x000fe200078f08ff */
[----:B------:R-:W-:Y:S01]  /*0b40*/  IMAD.SHL.U32 R2, R3, 0x40, RZ ;  /* 0x0000004003027824 */ /* 0x000fe200078e00ff */
[--C-:B------:R-:W-:Y:S02]  /*0b50*/  SHF.R.S32.HI R14, RZ, 0x2, R13.reuse ;  /* 0x00000002ff0e7819 */ /* 0x100fe4000001140d */
[----:B------:R-:W-:Y:S01]  /*0b60*/  SHF.R.S32.HI R15, RZ, 0x1f, R13 ;  /* 0x0000001fff0f7819 */ /* 0x000fe2000001140d */
[----:B------:R-:W-:Y:S01]  /*0b70*/  IMAD.SHL.U32 R7, R7, 0x8, RZ ;  /* 0x0000000807077824 */ /* 0x000fe200078e00ff */
[----:B------:R-:W-:-:S02]  /*0b80*/  LOP3.LUT R2, R2, 0x1c0, RZ, 0xc0, !PT ;  /* 0x000001c002027812 */ /* 0x000fc400078ec0ff */
[----:B------:R-:W-:Y:S02]  /*0b90*/  LEA.HI R15, R15, R14, RZ, 0x3 ;  /* 0x0000000e0f0f7211 */ /* 0x000fe400078f18ff */
[----:B------:R-:W-:Y:S01]  /*0ba0*/  SHF.L.U32 R5, R5, 0x6, RZ ;  /* 0x0000000605057819 */ /* 0x000fe200000006ff */
[--C-:B------:R-:W-:Y:S01]  /*0bb0*/  IMAD.U32 R6, R6, 0x20, R7.reuse ;  /* 0x0000002006067824 */ /* 0x100fe200078e0007 */
[----:B------:R-:W-:Y:S02]  /*0bc0*/  LOP3.LUT R15, R15, 0xfffffff8, RZ, 0xc0, !PT ;  /* 0xfffffff80f0f7812 */ /* 0x000fe400078ec0ff */
[----:B------:R-:W-:Y:S02]  /*0bd0*/  LEA.HI R12, R12, R18, RZ, 0x5 ;  /* 0x000000120c0c7211 */ /* 0x000fe400078f28ff */
[----:B------:R-:W-:Y:S02]  /*0be0*/  LOP3.LUT R7, R2, 0x8, R7, 0xf8, !PT ;  /* 0x0000000802077812 */ /* 0x000fe400078ef807 */
[----:B------:R-:W-:-:S02]  /*0bf0*/  LOP3.LUT R5, R5, 0x7ffffe00, RZ, 0xc0, !PT ;  /* 0x7ffffe0005057812 */ /* 0x000fc400078ec0ff */
[----:B------:R-:W-:Y:S01]  /*0c00*/  SHF.R.U32.HI R2, RZ, 0x3, R2 ;  /* 0x00000003ff027819 */ /* 0x000fe20000011602 */
[----:B------:R-:W-:Y:S01]  /*0c10*/  IMAD.IADD R15, R14, 0x1, -R15 ;  /* 0x000000010e0f7824 */ /* 0x000fe200078e0a0f */
[----:B------:R-:W-:Y:S01]  /*0c20*/  SHF.R.S32.HI R12, RZ, 0x5, R12 ;  /* 0x00000005ff0c7819 */ /* 0x000fe2000001140c */
[----:B------:R-:W-:Y:S01]  /*0c30*/  IMAD R5, R8, 0x400, R5 ;  /* 0x0000040008057824 */ /* 0x000fe200078e0205 */
[----:B------:R-:W-:Y:S01]  /*0c40*/  LOP3.LUT R2, R7, R2, RZ, 0x3c, !PT ;  /* 0x0000000207027212 */ /* 0x000fe200078e3cff */
[----:B------:R-:W-:Y:S01]  /*0c50*/  IMAD R4, R4, -0x3, R16 ;  /* 0xfffffffd04047824 */ /* 0x000fe200078e0210 */
[----:B------:R-:W-:Y:S01]  /*0c60*/  LEA.HI R0, R0, R17, RZ, 0x2 ;  /* 0x0000001100007211 */ /* 0x000fe200078f10ff */
[----:B------:R-:W-:Y:S02]  /*0c70*/  IMAD R15, R12, 0x10, R15 ;  /* 0x000000100c0f7824 */ /* 0x000fe400078e020f */
[----:B------:R-:W-:Y:S01]  /*0c80*/  IMAD.IADD R16, R5, 0x1, R2 ;  /* 0x0000000105107824 */ /* 0x000fe200078e0202 */
[----:B------:R-:W-:Y:S01]  /*0c90*/  LOP3.LUT R2, R0, 0xfffffffc, RZ, 0xc0, !PT ;  /* 0xfffffffc00027812 */ /* 0x000fe200078ec0ff */
[----:B------:R-:W-:Y:S01]  /*0ca0*/  IMAD R8, R4, 0x40, R15 ;  /* 0x0000004004087824 */ /* 0x000fe200078e020f */
[----:B------:R0:W-:Y:S01]  /*0cb0*/  STL [R1+0x40], R6 ;  /* 0x0000400601007387 */ /* 0x0001e20000100800 */
[----:B------:R-:W-:-:S02]  /*0cc0*/  LOP3.LUT R13, R13, 0x7ffffffc, RZ, 0xc0, !PT ;  /* 0x7ffffffc0d0d7812 */ /* 0x000fc400078ec0ff */
[----:B------:R-:W-:Y:S01]  /*0cd0*/  IMAD.IADD R4, R17, 0x1, -R2 ;  /* 0x0000000111047824 */ /* 0x000fe200078e0a02 */
[----:B------:R1:W-:Y:S01]  /*0ce0*/  STL [R1+0x3c], R8 ;  /* 0x00003c0801007387 */ /* 0x0003e20000100800 */
[----:B------:R-:W-:-:S03]  /*0cf0*/  R2P PR, R3, 0x6 ;  /* 0x0000000603007804 */ /* 0x000fc60000000000 */
[----:B------:R1:W-:Y:S01]  /*0d00*/  STL [R1+0x20], RZ ;  /* 0x000020ff01007387 */ /* 0x0003e20000100800 */
[C---:B------:R-:W-:Y:S01]  /*0d10*/  LEA.HI R3, R4.reuse, R4, RZ, 0x1 ;  /* 0x0000000404037211 */ /* 0x040fe200078f08ff */
[----:B------:R-:W-:Y:S02]  /*0d20*/  IMAD.SHL.U32 R149, R4, 0x8, RZ ;  /* 0x0000000804957824 */ /* 0x000fe400078e00ff */
[----:B------:R-:W-:Y:S01]  /*0d30*/  IMAD.IADD R13, R18, 0x1, -R13 ;  /* 0x00000001120d7824 */ /* 0x000fe200078e0a0d */
[----:B------:R-:W-:Y:S01]  /*0d40*/  LOP3.LUT R3, R3, 0x1ffffffe, RZ, 0xc0, !PT ;  /* 0x1ffffffe03037812 */ /* 0x000fe200078ec0ff */
[C---:B------:R-:W-:Y:S01]  /*0d50*/  VIADD R154, R149.reuse, 0x40 ;  /* 0x00000040959a7836 */ /* 0x040fe20000000000 */
[----:B------:R-:W-:Y:S01]  /*0d60*/  LEA R16, R16, UR41, 0x1 ;  /* 0x0000002910107c11 */ /* 0x000fe2000f8e08ff */
[----:B------:R-:W-:Y:S02]  /*0d70*/  VIADD R152, R149, 0x20 ;  /* 0x0000002095987836 */ /* 0x000fe40000000000 */
[----:B------:R-:W-:Y:S01]  /*0d80*/  IMAD.SHL.U32 R145, R13, 0x2, RZ ;  /* 0x000000020d917824 */ /* 0x000fe200078e00ff */
[----:B------:R-:W-:Y:S01]  /*0d90*/  MOV R17, 0x40 ;  /* 0x0000004000117802 */ /* 0x000fe20000000f00 */
[----:B------:R-:W-:Y:S01]  /*0da0*/  IMAD.MOV.U32 R5, RZ, RZ, R9 ;  /* 0x000000ffff057224 */ /* 0x000fe200078e0009 */
[----:B------:R-:W-:Y:S01]  /*0db0*/  SHF.R.S32.HI R0, RZ, 0x2, R0 ;  /* 0x00000002ff007819 */ /* 0x000fe20000011400 */
[----:B------:R-:W-:Y:S01]  /*0dc0*/  IMAD.IADD R3, R4, 0x1, -R3 ;  /* 0x0000000104037824 */ /* 0x000fe200078e0a03 */
[----:B------:R-:W-:Y:S01]  /*0dd0*/  SHF.R.S32.HI R0, RZ, 0x1f, R154 ;  /* 0x0000001fff007819 */ /* 0x000fe2000001149a */
[----:B------:R-:W-:Y:S01]  /*0de0*/  VIADD R9, R145, 0x30 ;  /* 0x0000003091097836 */ /* 0x000fe20000000000 */
[----:B------:R-:W-:Y:S01]  /*0df0*/  SHF.R.S32.HI R4, RZ, 0x1f, R152 ;  /* 0x0000001fff047819 */ /* 0x000fe20000011498 */
[----:B------:R-:W-:Y:S01]  /*0e00*/  VIADD R18, R16, 0x21800 ;  /* 0x0002180010127836 */ /* 0x000fe20000000000 */
[----:B------:R-:W-:Y:S01]  /*0e10*/  SEL R17, R17, 0xffffffc0, !P2 ;  /* 0xffffffc011117807 */ /* 0x000fe20005000000 */
[----:B------:R-:W-:-:S02]  /*0e20*/  VIADD R0, R145, 0x40 ;  /* 0x0000004091007836 */ /* 0x000fc40000000000 */
[----:B0-----:R-:W-:Y:S02]  /*0e30*/  IMAD.MOV.U32 R6, RZ, RZ, R10 ;  /* 0x000000ffff067224 */ /* 0x001fe400078e000a */
[C---:B------:R-:W-:Y:S02]  /*0e40*/  VIADD R4, R145.reuse, 0x38 ;  /* 0x0000003891047836 */ /* 0x040fe40000000000 */
[C---:B------:R-:W-:Y:S02]  /*0e50*/  VIADD R157, R145.reuse, 0x48 ;  /* 0x00000048919d7836 */ /* 0x040fe40000000000 */
[----:B------:R-:W-:Y:S01]  /*0e60*/  IMAD.MOV.U32 R7, RZ, RZ, R11 ;  /* 0x000000ffff077224 */ /* 0x000fe200078e000b */
[C---:B------:R-:W-:Y:S01]  /*0e70*/  IADD3 R11, R145.reuse, 0x20, RZ ;  /* 0x00000020910b7810 */ /* 0x040fe20007ffe0ff */
[C---:B------:R-:W-:Y:S02]  /*0e80*/  VIADD R14, R145.reuse, 0x8 ;  /* 0x00000008910e7836 */ /* 0x040fe40000000000 */
[----:B------:R-:W-:-:S02]  /*0e90*/  VIADD R13, R145, 0x10 ;  /* 0x00000010910d7836 */ /* 0x000fc40000000000 */
[C---:B------:R-:W-:Y:S02]  /*0ea0*/  VIADD R12, R145.reuse, 0x18 ;  /* 0x00000018910c7836 */ /* 0x040fe40000000000 */
[C---:B------:R-:W-:Y:S02]  /*0eb0*/  VIADD R10, R145.reuse, 0x28 ;  /* 0x00000028910a7836 */ /* 0x040fe40000000000 */
[C---:B------:R-:W-:Y:S02]  /*0ec0*/  VIADD R156, R145.reuse, 0x50 ;  /* 0x00000050919c7836 */ /* 0x040fe40000000000 */
[----:B------:R-:W-:Y:S02]  /*0ed0*/  VIADD R155, R145, 0x58 ;  /* 0x00000058919b7836 */ /* 0x000fe40000000000 */
[----:B------:R-:W-:Y:S01]  /*0ee0*/  VIADD R22, R16, 0x21820 ;  /* 0x0002182010167836 */ /* 0x000fe20000000000 */
[----:B------:R-:W-:Y:S01]  /*0ef0*/  SHF.R.S32.HI R9, RZ, 0x1f, R9 ;  /* 0x0000001fff097819 */ /* 0x000fe20000011409 */
[C---:B------:R-:W-:Y:S01]  /*0f00*/  @P1 VIADD R22, R18.reuse, 0xffffffe0 ;  /* 0xffffffe012161836 */ /* 0x040fe20000000000 */
[----:B------:R-:W-:Y:S01]  /*0f10*/  SHF.R.S32.HI R9, RZ, 0x1f, R0 ;  /* 0x0000001fff097819 */ /* 0x000fe20000011400 */
[----:B------:R-:W-:Y:S01]  /*0f20*/  IMAD.IADD R18, R18, 0x1, R17 ;  /* 0x0000000112127824 */ /* 0x000fe200078e0211 */
[----:B------:R-:W-:Y:S01]  /*0f30*/  SHF.R.S32.HI R4, RZ, 0x1f, R4 ;  /* 0x0000001fff047819 */ /* 0x000fe20000011404 */
[----:B------:R-:W-:Y:S01]  /*0f40*/  IMAD.MOV.U32 R2, RZ, RZ, RZ ;  /* 0x000000ffff027224 */ /* 0x000fe200078e00ff */
[----:B------:R-:W-:Y:S01]  /*0f50*/  SHF.R.S32.HI R0, RZ, 0x1f, R157 ;  /* 0x0000001fff007819 */ /* 0x000fe2000001149d */
[----:B------:R-:W-:Y:S01]  /*0f60*/  IMAD.IADD R17, R17, 0x1, R22 ;  /* 0x0000000111117824 */ /* 0x000fe200078e0216 */
[----:B------:R-:W-:Y:S01]  /*0f70*/  SHF.R.S32.HI R14, RZ, 0x1f, R14 ;  /* 0x0000001fff0e7819 */ /* 0x000fe2000001140e */
[----:B------:R-:W-:Y:S01]  /*0f80*/  VIADD R23, R22, 0x6000 ;  /* 0x0000600016177836 */ /* 0x000fe20000000000 */
[----:B------:R-:W-:-:S02]  /*0f90*/  SHF.R.S32.HI R13, RZ, 0x1f, R13 ;  /* 0x0000001fff0d7819 */ /* 0x000fc4000001140d */
[----:B------:R-:W-:Y:S02]  /*0fa0*/  SHF.R.S32.HI R12, RZ, 0x1f, R12 ;  /* 0x0000001fff0c7819 */ /* 0x000fe4000001140c */
[----:B------:R-:W-:Y:S02]  /*0fb0*/  SHF.R.S32.HI R11, RZ, 0x1f, R11 ;  /* 0x0000001fff0b7819 */ /* 0x000fe4000001140b */
[----:B------:R-:W-:Y:S02]  /*0fc0*/  SHF.R.S32.HI R10, RZ, 0x1f, R10 ;  /* 0x0000001fff0a7819 */ /* 0x000fe4000001140a */
[----:B------:R-:W-:Y:S02]  /*0fd0*/  SHF.R.S32.HI R4, RZ, 0x1f, R156 ;  /* 0x0000001fff047819 */ /* 0x000fe4000001149c */
[----:B------:R-:W-:Y:S02]  /*0fe0*/  SHF.R.S32.HI R0, RZ, 0x1f, R155 ;  /* 0x0000001fff007819 */ /* 0x000fe4000001149b */
[----:B------:R-:W-:Y:S01]  /*0ff0*/  LEA R147, R3, R8, 0x3 ;  /* 0x0000000803937211 */ /* 0x000fe200078e18ff */
[----:B------:R-:W-:Y:S01]  /*1000*/  UMOV UR38, URZ ;  /* 0x0000003f00267c82 */ /* 0x000fe20008000000 */
[----:B-12---:R-:W-:-:S07]  /*1010*/  LOP3.LUT R19, R19, 0x1, RZ, 0xfc, !PT ;  /* 0x0000000113137812 */ /* 0x006fce00078efcff */
.L_x_2131:
[----:B01----:R-:W0:Y:S01]  /*1020*/  LDC.64 R8, c[0x0][0xc88] ;  /* 0x00032200ff087b82 */ /* 0x003e220000000a00 */
[----:B------:R-:W-:Y:S01]  /*1030*/  ULDC.64 UR4, c[0x0][0xa28] ;  /* 0x00028a0000047ab9 */ /* 0x000fe20000000a00 */
[----:B------:R-:W-:-:S06]  /*1040*/  ULDC.64 UR6, c[0x0][0xa18] ;  /* 0x0002860000067ab9 */ /* 0x000fcc0000000a00 */
[----:B---34-:R-:W1:Y:S08]  /*1050*/  LDC.64 R12, c[0x0][0x418] ;  /* 0x00010600ff0c7b82 */ /* 0x018e700000000a00 */
[----:B------:R-:W2:Y:S01]  /*1060*/  LDC R0, c[0x0][0x424] ;  /* 0x00010900ff007b82 */ /* 0x000ea20000000800 */
[----:B0-----:R-:W-:Y:S01]  /*1070*/  IMAD.WIDE R8, R7, 0x4, R8 ;  /* 0x0000000407087825 */ /* 0x001fe200078e0208 */
[----:B------:R-:W-:-:S06]  /*1080*/  ISETP.NE.U32.AND P1, PT, RZ, UR4, PT ;  /* 0x00000004ff007c0c */ /* 0x000fcc000bf25070 */
[----:B------:R-:W0:Y:S01]  /*1090*/  LDC R7, c[0x0][0x2f0] ;  /* 0x0000bc00ff077b82 */ /* 0x000e220000000800 */
[----:B------:R-:W3:Y:S01]  /*10a0*/  LDG.E R148, desc[UR36][R8.64] ;  /* 0x0000002408947981 */ /* 0x000ee2000c1e1900 */
[----:B------:R-:W-:Y:S01]  /*10b0*/  ISETP.NE.AND.EX P1, PT, RZ, UR5, PT, P1 ;  /* 0x00000005ff007c0c */ /* 0x000fe2000bf25310 */
[----:B------:R-:W-:Y:S01]  /*10c0*/  IMAD.MOV.U32 R3, RZ, RZ, RZ ;  /* 0x000000ffff037224 */ /* 0x000fe200078e00ff */
[----:B------:R-:W-:-:S04]  /*10d0*/  ISETP.NE.U32.AND P0, PT, RZ, UR6, PT ;  /* 0x00000006ff007c0c */ /* 0x000fc8000bf05070 */
[----:B------:R-:W-:Y:S02]  /*10e0*/  ISETP.NE.AND.EX P0, PT, RZ, UR7, PT, P0 ;  /* 0x00000007ff007c0c */ /* 0x000fe4000bf05300 */
[----:B---3--:R-:W-:-:S05]  /*10f0*/  SHF.R.S32.HI R153, RZ, 0x1f, R148 ;  /* 0x0000001fff997819 */ /* 0x008fca0000011494 */
[----:B------:R-:W-:-:S04]  /*1100*/  @P1 LEA R10, P2, R148, UR4, 0x2 ;  /* 0x00000004940a1c11 */ /* 0x000fc8000f8410ff */
[C---:B------:R-:W-:Y:S02]  /*1110*/  @P1 LEA.HI.X R11, R148.reuse, UR5, R153, 0x2, P2 ;  /* 0x00000005940b1c11 */ /* 0x040fe400090f1499 */
[----:B------:R-:W-:-:S03]  /*1120*/  @P0 LEA R8, P2, R148, UR6, 0x2 ;  /* 0x0000000694080c11 */ /* 0x000fc6000f8410ff */
[----:B------:R3:W5:Y:S01]  /*1130*/  @P1 LDG.E R3, desc[UR36][R10.64] ;  /* 0x000000240a031981 */ /* 0x000762000c1e1900 */
[----:B------:R-:W-:Y:S01]  /*1140*/  @P0 LEA.HI.X R9, R148, UR7, R153, 0x2, P2 ;  /* 0x0000000794090c11 */ /* 0x000fe200090f1499 */
[----:B------:R-:W-:-:S04]  /*1150*/  ULDC.64 UR6, c[0x0][0xa20] ;  /* 0x0002880000067ab9 */ /* 0x000fc80000000a00 */
[----:B------:R3:W5:Y:S01]  /*1160*/  @P0 LDG.E R143, desc[UR36][R8.64] ;  /* 0x00000024088f0981 */ /* 0x000762000c1e1900 */
[----:B-1----:R-:W-:Y:S02]  /*1170*/  ISETP.NE.U32.AND P1, PT, R12, RZ, PT ;  /* 0x000000ff0c00720c */ /* 0x002fe40003f25070 */
[----:B------:R-:W-:Y:S02]  /*1180*/  ISETP.NE.U32.AND P2, PT, RZ, UR6, PT ;  /* 0x00000006ff007c0c */ /* 0x000fe4000bf45070 */
[----:B------:R-:W-:Y:S02]  /*1190*/  ISETP.NE.AND.EX P1, PT, R13, RZ, PT, P1 ;  /* 0x000000ff0d00720c */ /* 0x000fe40003f25310 */
[----:B------:R-:W-:Y:S02]  /*11a0*/  ISETP.NE.AND.EX P2, PT, RZ, UR7, PT, P2 ;  /* 0x00000007ff007c0c */ /* 0x000fe4000bf45320 */
[----:B--2---:R-:W-:Y:S01]  /*11b0*/  SEL R0, R0, 0x1, P1 ;  /* 0x0000000100007807 */ /* 0x004fe20000800000 */
[----:B0--3--:R-:W-:Y:S10]  /*11c0*/  @P0 BRA `(.L_x_2076) ;  /* 0x0000000000280947 */ /* 0x009ff40003800000 */
[----:B------:R-:W-:Y:S01]  /*11d0*/  ULDC.64 UR4, c[0x0][0xa00] ;  /* 0x0002800000047ab9 */ /* 0x000fe20000000a00 */
[----:B-----5:R-:W0:Y:S01]  /*11e0*/  LDC R143, c[0x0][0x288] ;  /* 0x0000a200ff8f7b82 */ /* 0x020e220000000800 */
[----:B------:R-:W-:-:S04]  /*11f0*/  ISETP.NE.U32.AND P0, PT, RZ, UR4, PT ;  /* 0x00000004ff007c0c */ /* 0x000fc8000bf05070 */
[----:B------:R-:W-:-:S13]  /*1200*/  ISETP.NE.AND.EX P0, PT, RZ, UR5, PT, P0 ;  /* 0x00000005ff007c0c */ /* 0x000fda000bf05300 */
[----:B------:R-:W-:Y:S05]  /*1210*/  @!P0 BRA `(.L_x_2076) ;  /* 0x0000000000148947 */ /* 0x000fea0003800000 */
[----:B------:R-:W1:Y:S02]  /*1220*/  LDC.64 R8, c[0x0][0xa00] ;  /* 0x00028000ff087b82 */ /* 0x000e640000000a00 */
[----:B-1----:R-:W-:-:S05]  /*1230*/  IMAD.WIDE R8, R148, 0x4, R8 ;  /* 0x0000000494087825 */ /* 0x002fca00078e0208 */
[----:B0-----:R-:W2:Y:S04]  /*1240*/  LDG.E R143, desc[UR36][R8.64] ;  /* 0x00000024088f7981 */ /* 0x001ea8000c1e1900 */
[----:B------:R-:W2:Y:S02]  /*1250*/  LDG.E R4, desc[UR36][R8.64+0x4] ;  /* 0x0000042408047981 */ /* 0x000ea4000c1e1900 */
[----:B--2---:R-:W-:-:S07]  /*1260*/  IMAD.IADD R143, R4, 0x1, -R143 ;  /* 0x00000001048f7824 */ /* 0x004fce00078e0a8f */
.L_x_2076:
[----:B------:R-:W-:Y:S01]  /*1270*/  IMAD R142, R0, R7, RZ ;  /* 0x00000007008e7224 */ /* 0x000fe200078e02ff */
[----:B------:R-:W-:Y:S01]  /*1280*/  LOP3.LUT R150, R6, 0xffff, RZ, 0xc0, !PT ;  /* 0x0000ffff06967812 */ /* 0x000fe200078ec0ff */
[----:B------:R-:W-:Y:S06]  /*1290*/  @!P2 BRA `(.L_x_2077) ;  /* 0x000000000010a947 */ /* 0x000fec0003800000 */
[----:B------:R-:W-:-:S04]  /*12a0*/  LEA R8, P0, R148, UR6, 0x2 ;  /* 0x0000000694087c11 */ /* 0x000fc8000f8010ff */
[----:B------:R-:W-:-:S05]  /*12b0*/  LEA.HI.X R9, R148, UR7, R153, 0x2, P0 ;  /* 0x0000000794097c11 */ /* 0x000fca00080f1499 */
[----:B------:R1:W5:Y:S01]  /*12c0*/  LDG.E R142, desc[UR36][R8.64] ;  /* 0x00000024088e7981 */ /* 0x000362000c1e1900 */
[----:B------:R-:W-:Y:S05]  /*12d0*/  BRA `(.L_x_2078) ;  /* 0x0000000000247947 */ /* 0x000fea0003800000 */
.L_x_2077:
[----:B------:R-:W-:Y:S02]  /*12e0*/  ULDC.64 UR4, c[0x0][0xa08] ;  /* 0x0002820000047ab9 */ /* 0x000fe40000000a00 */
[----:B------:R-:W-:-:S04]  /*12f0*/  ISETP.NE.U32.AND P0, PT, RZ, UR4, PT ;  /* 0x00000004ff007c0c */ /* 0x000fc8000bf05070 */
[----:B------:R-:W-:-:S13]  /*1300*/  ISETP.NE.AND.EX P0, PT, RZ, UR5, PT, P0 ;  /* 0x00000005ff007c0c */ /* 0x000fda000bf05300 */
[----:B------:R-:W-:Y:S05]  /*1310*/  @!P0 BRA `(.L_x_2078) ;  /* 0x0000000000148947 */ /* 0x000fea0003800000 */
[----:B------:R-:W1:Y:S02]  /*1320*/  LDC.64 R8, c[0x0][0xa08] ;  /* 0x00028200ff087b82 */ /* 0x000e640000000a00 */
[----:B-1----:R-:W-:-:S05]  /*1330*/  IMAD.WIDE R8, R148, 0x4, R8 ;  /* 0x0000000494087825 */ /* 0x002fca00078e0208 */
[----:B------:R-:W2:Y:S04]  /*1340*/  LDG.E R142, desc[UR36][R8.64] ;  /* 0x00000024088e7981 */ /* 0x000ea8000c1e1900 */
[----:B------:R-:W2:Y:S02]  /*1350*/  LDG.E R7, desc[UR36][R8.64+0x4] ;  /* 0x0000042408077981 */ /* 0x000ea4000c1e1900 */
[----:B--2---:R-:W-:-:S07]  /*1360*/  IMAD.IADD R142, R7, 0x1, -R142 ;  /* 0x00000001078e7824 */ /* 0x004fce00078e0a8e */
.L_x_2078:
[----:B------:R-:W2:Y:S01]  /*1370*/  LDL.LU R0, [R1] ;  /* 0x0000000001007983 */ /* 0x000ea20000300800 */
[----:B------:R-:W3:Y:S01]  /*1380*/  LDC R4, c[0x0][0x448] ;  /* 0x00011200ff047b82 */ /* 0x000ee20000000800 */
[----:B------:R-:W-:Y:S02]  /*1390*/  IMAD R136, R5, 0xc0, RZ ;  /* 0x000000c005887824 */ /* 0x000fe400078e02ff */
[----:B-----5:R-:W-:-:S05]  /*13a0*/  IMAD.IADD R142, R142, 0x1, -R3 ;  /* 0x000000018e8e7824 */ /* 0x020fca00078e0a03 */
[----:B0-----:R-:W-:Y:S02]  /*13b0*/  IADD3 R5, R142, 0x80, -R143 ;  /* 0x000000808e057810 */ /* 0x001fe40007ffe88f */
[----:B---3--:R-:W-:-:S13]  /*13c0*/  ISETP.NE.AND P0, PT, R4, 0x1, PT ;  /* 0x000000010400780c */ /* 0x008fda0003f05270 */
[----:B------:R-:W0:Y:S08]  /*13d0*/  @P0 LDC R7, c[0x0][0x44c] ;  /* 0x00011300ff070b82 */ /* 0x000e300000000800 */
[----:B------:R-:W3:Y:S01]  /*13e0*/  @P0 LDC R4, c[0x0][0x450] ;  /* 0x00011400ff040b82 */ /* 0x000ee20000000800 */
[----:B--2---:R-:W-:-:S04]  /*13f0*/  LOP3.LUT R0, R0, 0xfffffffd, RZ, 0xc0, !PT ;  /* 0xfffffffd00007812 */ /* 0x004fc800078ec0ff */
[----:B------:R-:W-:-:S05]  /*1400*/  @P0 LOP3.LUT R0, R0, 0x2, RZ, 0xfc, !PT ;  /* 0x0000000200000812 */ /* 0x000fca00078efcff */
[----:B------:R2:W-:Y:S02]  /*1410*/  STL [R1], R0 ;  /* 0x0000000001007387 */ /* 0x0005e40000100800 */
[----:B--2---:R-:W-:-:S04]  /*1420*/  VIADD R0, R136, 0xbf ;  /* 0x000000bf88007836 */ /* 0x004fc80000000000 */
[----:B0-----:R-:W-:-:S05]  /*1430*/  @P0 IMAD.HI.U32 R3, R0, R7, RZ ;  /* 0x0000000700030227 */ /* 0x001fca00078e00ff */
[----:B---3--:R-:W-:Y:S01]  /*1440*/  @P0 SHF.R.U32.HI R0, RZ, R4, R3 ;  /* 0x00000004ff000219 */ /* 0x008fe20000011603 */
[----:B------:R-:W-:-:S04]  /*1450*/  VIADD R3, R142, 0x7f ;  /* 0x0000007f8e037836 */ /* 0x000fc80000000000 */
[----:B------:R-:W-:Y:S01]  /*1460*/  IMAD.IADD R5, R5, 0x1, R0 ;  /* 0x0000000105057824 */ /* 0x000fe200078e0200 */
[----:B------:R-:W-:-:S04]  /*1470*/  SHF.R.S32.HI R0, RZ, 0x1f, R3 ;  /* 0x0000001fff007819 */ /* 0x000fc80000011403 */
[----:B------:R-:W-:Y:S02]  /*1480*/  SHF.R.S32.HI R4, RZ, 0x1f, R5 ;  /* 0x0000001fff047819 */ /* 0x000fe40000011405 */
[----:B------:R-:W-:Y:S02]  /*1490*/  LEA.HI R0, R0, R3, RZ, 0x7 ;  /* 0x0000000300007211 */ /* 0x000fe400078f38ff */
[----:B------:R-:W-:Y:S02]  /*14a0*/  LEA.HI R4, R4, R5, RZ, 0x7 ;  /* 0x0000000504047211 */ /* 0x000fe400078f38ff */
[----:B------:R-:W-:Y:S02]  /*14b0*/  SHF.R.S32.HI R3, RZ, 0x7, R0 ;  /* 0x00000007ff037819 */ /* 0x000fe40000011400 */
[----:B------:R-:W-:Y:S02]  /*14c0*/  SHF.R.S32.HI R4, RZ, 0x7, R4 ;  /* 0x00000007ff047819 */ /* 0x000fe40000011404 */
[----:B------:R-:W-:-:S02]  /*14d0*/  LOP3.LUT R0, R6, 0xff000000, RZ, 0xc0, !PT ;  /* 0xff00000006007812 */ /* 0x000fc400078ec0ff */
[----:B------:R-:W-:Y:S02]  /*14e0*/  VIMNMX R88, R3, R4, PT ;  /* 0x0000000403587248 */ /* 0x000fe40003fe0100 */
[----:B------:R-:W-:Y:S02]  /*14f0*/  LOP3.LUT R6, R6, 0xff0000, RZ, 0xc0, !PT ;  /* 0x00ff000006067812 */ /* 0x000fe400078ec0ff */
[----:B------:R-:W-:Y:S02]  /*1500*/  SHF.R.U32.HI R3, RZ, 0x8, R0 ;  /* 0x00000008ff037819 */ /* 0x000fe40000011600 */
[----:B------:R-:W-:Y:S02]  /*1510*/  ISETP.GE.AND P0, PT, R88, 0x1, PT ;  /* 0x000000015800780c */ /* 0x000fe40003f06270 */
[----:B------:R-:W-:Y:S02]  /*1520*/  LEA.HI R3, R6, R3, RZ, 0x10 ;  /* 0x0000000306037211 */ /* 0x000fe400078f80ff */
[----:B------:R-:W-:-:S02]  /*1530*/  MOV R5, RZ ;  /* 0x000000ff00057202 */ /* 0x000fc40000000f00 */
[----:B------:R-:W-:Y:S02]  /*1540*/  LOP3.LUT R11, R3, 0xff, RZ, 0xc0, !PT ;  /* 0x000000ff030b7812 */ /* 0x000fe400078ec0ff */
[----:B------:R-:W-:-:S03]  /*1550*/  SHF.R.U32.HI R151, RZ, 0x10, R3 ;  /* 0x00000010ff977819 */ /* 0x000fc60000011603 */
[----:B------:R0:W-:Y:S02]  /*1560*/  STL [R1+0x14], R11 ;  /* 0x0000140b01007387 */ /* 0x0001e40000100800 */
[----:B------:R-:W-:Y:S05]  /*1570*/  @!P0 BRA `(.L_x_2079) ;  /* 0x0000000000708947 */ /* 0x000fea0003800000 */
[----:B------:R-:W1:Y:S01]  /*1580*/  LDC R0, c[0x0][0x9f0] ;  /* 0x00027c00ff007b82 */ /* 0x000e620000000800 */
[----:B------:R-:W-:-:S04]  /*1590*/  ISETP.NE.AND P0, PT, R151, RZ, PT ;  /* 0x000000ff9700720c */ /* 0x000fc80003f05270 */
[----:B-1----:R-:W-:-:S04]  /*15a0*/  SEL R9, R151, R0, P0 ;  /* 0x0000000097097207 */ /* 0x002fc80000000000 */
        /* <DEDUP_REMOVED lines=25> */
.L_x_2079:
[-C--:B------:R-:W-:Y:S01]  /*1740*/  IMAD R146, R11, R5.reuse, RZ ;  /* 0x000000050b927224 */ /* 0x080fe200078e02ff */
[----:B------:R-:W-:Y:S01]  /*1750*/  PLOP3.LUT P0, PT, PT, PT, PT, 0x80, 0x0 ;  /* 0x000000000000781c */ /* 0x000fe20003f0f070 */
[----:B------:R-:W-:Y:S01]  /*1760*/  IMAD.MOV.U32 R3, RZ, RZ, RZ ;  /* 0x000000ffff037224 */ /* 0x000fe200078e00ff */
[----:B------:R-:W-:Y:S01]  /*1770*/  CS2R R134, SRZ ;  /* 0x0000000000867805 */ /* 0x000fe2000001ff00 */
[----:B------:R-:W-:Y:S01]  /*1780*/  IMAD.MOV.U32 R0, RZ, RZ, RZ ;  /* 0x000000ffff007224 */ /* 0x000fe200078e00ff */
[----:B------:R-:W-:Y:S02]  /*1790*/  VIADDMNMX R88, R146, R5, R88, PT ;  /* 0x0000000592587246 */ /* 0x000fe40003800158 */
[----:B------:R-:W-:Y:S02]  /*17a0*/  CS2R R132, SRZ ;  /* 0x0000000000847805 */ /* 0x000fe4000001ff00 */
[----:B------:R-:W-:Y:S02]  /*17b0*/  CS2R R130, SRZ ;  /* 0x0000000000827805 */ /* 0x000fe4000001ff00 */
        /* <DEDUP_REMOVED lines=21> */
[----:B------:R-:W-:Y:S01]  /*1910*/  CS2R R20, SRZ ;  /* 0x0000000000147805 */ /* 0x000fe2000001ff00 */
[----:B------:R-:W-:Y:S06]  /*1920*/  @!P1 BRA `(.L_x_2080) ;  /* 0x0000009000b49947 */ /* 0x000fec0003800000 */
[----:B------:R-:W2:Y:S01]  /*1930*/  S2R R4, SR_TID.X ;  /* 0x0000000000047919 */ /* 0x000ea20000002100 */
[----:B------:R-:W-:-:S04]  /*1940*/  UIADD3 UR6, UR41, 0x21800, URZ ;  /* 0x0002180029067890 */ /* 0x000fc8000fffe03f */
[----:B------:R-:W-:-:S06]  /*1950*/  ULOP3.LUT UP0, URZ, UR6, 0x3ff, URZ, 0xc0, !UPT ;  /* 0x000003ff063f7892 */ /* 0x000fcc000f80c03f */
[----:B------:R-:W-:Y:S02]  /*1960*/  PLOP3.LUT P0, PT, PT, PT, UP0, 0x80, 0x0 ;  /* 0x000000000000781c */ /* 0x000fe40003f0f008 */
[----:B--2---:R-:W-:-:S04]  /*1970*/  IADD3 R6, R4, -0x80, RZ ;  /* 0xffffff8004067810 */ /* 0x004fc80007ffe0ff */
[----:B------:R-:W-:-:S04]  /*1980*/  SHF.R.S32.HI R4, RZ, 0x1f, R6 ;  /* 0x0000001fff047819 */ /* 0x000fc80000011406 */
[----:B------:R-:W-:-:S04]  /*1990*/  LEA.HI R4, R4, R6, RZ, 0x7 ;  /* 0x0000000604047211 */ /* 0x000fc800078f38ff */
[----:B------:R-:W-:-:S05]  /*19a0*/  SHF.R.S32.HI R4, RZ, 0x7, R4 ;  /* 0x00000007ff047819 */ /* 0x000fca0000011404 */
[----:B------:R-:W2:Y:S02]  /*19b0*/  SHFL.IDX PT, R0, R4, RZ, 0x1f ;  /* 0x00001fff04007589 */ /* 0x000ea400000e0000 */
[----:B--2---:R-:W-:-:S13]  /*19c0*/  R2UR UR40, R0 ;  /* 0x00000000002872ca */ /* 0x004fda00000e0000 */
[----:B------:R-:W-:-:S04]  /*19d0*/  UIMAD.WIDE UR4, UR40, 0x55555556, URZ ;  /* 0x55555556280478a5 */ /* 0x000fc8000f8e023f */
        /* <DEDUP_REMOVED lines=8> */
[----:B------:R-:W-:Y:S01]  /*1a60*/  ULOP3.LUT UR43, UR4, 0x3fff, URZ, 0xc0, !UPT ;  /* 0x00003fff042b7892 */ /* 0x000fe2000f8ec03f */
[----:B------:R-:W-:Y:S11]  /*1a70*/  @!P0 BRA `(.L_x_2081) ;  /* 0x0000000000408947 */ /* 0x000ff60003800000 */
[----:B------:R-:W-:Y:S01]  /*1a80*/  MOV R0, 0x0 ;  /* 0x0000000000007802 */ /* 0x000fe20000000f00 */
[----:B------:R-:W-:Y:S01]  /*1a90*/  ULDC.64 UR4, c[0x4][0x88] ;  /* 0x0100220000047ab9 */ /* 0x000fe20000000a00 */
[----:B------:R-:W-:Y:S01]  /*1aa0*/  ULDC.64 UR6, c[0x4][0x28] ;  /* 0x01000a0000067ab9 */ /* 0x000fe20000000a00 */
[----:B------:R-:W-:Y:S01]  /*1ab0*/  IMAD.U32 R4, RZ, RZ, UR4 ;  /* 0x00000004ff047e24 */ /* 0x000fe2000f8e00ff */
[----:B------:R2:W3:Y:S01]  /*1ac0*/  LDC.64 R14, c[0x4][R0] ;  /* 0x01000000000e7b82 */ /* 0x0004e20000000a00 */
[----:B------:R-:W-:Y:S01]  /*1ad0*/  IMAD.U32 R5, RZ, RZ, UR5 ;  /* 0x00000005ff057e24 */ /* 0x000fe2000f8e00ff */
[----:B------:R-:W-:Y:S01]  /*1ae0*/  ULDC.64 UR4, c[0x4][0x90] ;  /* 0x0100240000047ab9 */ /* 0x000fe20000000a00 */
[----:B------:R-:W-:Y:S02]  /*1af0*/  IMAD.U32 R10, RZ, RZ, UR6 ;  /* 0x00000006ff0a7e24 */ /* 0x000fe4000f8e00ff */
[----:B------:R-:W-:Y:S02]  /*1b00*/  IMAD.U32 R6, RZ, RZ, UR4 ;  /* 0x00000004ff067e24 */ /* 0x000fe4000f8e00ff */
[----:B------:R-:W-:-:S02]  /*1b10*/  IMAD.U32 R7, RZ, RZ, UR5 ;  /* 0x00000005ff077e24 */ /* 0x000fc4000f8e00ff */
[----:B0-----:R-:W-:Y:S02]  /*1b20*/  IMAD.U32 R11, RZ, RZ, UR7 ;  /* 0x00000007ff0b7e24 */ /* 0x001fe4000f8e00ff */
[----:B-1----:R-:W-:Y:S02]  /*1b30*/  IMAD.MOV.U32 R8, RZ, RZ, 0x70 ;  /* 0x00000070ff087424 */ /* 0x002fe400078e00ff */
[----:B------:R-:W-:Y:S02]  /*1b40*/  IMAD.MOV.U32 R12, RZ, RZ, 0x1 ;  /* 0x00000001ff0c7424 */ /* 0x000fe400078e00ff */
[----:B--2---:R-:W-:-:S07]  /*1b50*/  IMAD.MOV.U32 R13, RZ, RZ, RZ ;  /* 0x000000ffff0d7224 */ /* 0x004fce00078e00ff */
[----:B------:R-:W-:-:S07]  /*1b60*/  LEPC R20, `(.L_x_2081) ;  /* 0x000000001014794e */ /* 0x000fce0000000000 */
[----:B---3--:R-:W-:Y:S05]  /*1b70*/  CALL.ABS.NOINC R14 ;  /* 0x000000000e007343 */ /* 0x008fea0003c00000 */
.L_x_2081:
[----:B------:R-:W2:Y:S01]  /*1b80*/  LDL R20, [R1+0x20] ;  /* 0x0000200001147983 */ /* 0x000ea20000100800 */
[----:B------:R-:W-:Y:S02]  /*1b90*/  ISETP.NE.AND P0, PT, R19, 0x3, PT ;  /* 0x000000031300780c */ /* 0x000fe40003f05270 */
[----:B--2---:R-:W-:-:S04]  /*1ba0*/  LEA.HI R0, R20, R20, RZ, 0x1 ;  /* 0x0000001414007211 */ /* 0x004fc800078f08ff */
[----:B------:R-:W-:-:S05]  /*1bb0*/  LOP3.LUT R0, R0, 0xfffffffe, RZ, 0xc0, !PT ;  /* 0xfffffffe00007812 */ /* 0x000fca00078ec0ff */
[----:B------:R-:W-:-:S05]  /*1bc0*/  IMAD.IADD R0, R20, 0x1, -R0 ;  /* 0x0000000114007824 */ /* 0x000fca00078e0a00 */
[----:B------:R-:W-:-:S04]  /*1bd0*/  SHF.L.U32 R0, R0, 0x1f, RZ ;  /* 0x0000001f00007819 */ /* 0x000fc800000006ff */
[----:B------:R-:W2:Y:S02]  /*1be0*/  SYNCS.PHASECHK.TRANS64.TRYWAIT P1, [UR41+0x2d800], R0 ;  /* 0x02d80000ff0075a7 */ /* 0x000ea40008020169 */
[----:B--2---:R-:W-:Y:S05]  /*1bf0*/  @!P1 BRA `(.L_x_2082) ;  /* 0x0000011c00189947 */ /* 0x004fea0003800000 */
.L_x_2218:
[----:B------:R-:W-:Y:S05]  /*1c00*/  @!P0 BRA `(.L_x_2083) ;  /* 0x0000000000048947 */ /* 0x000fea0003800000 */
[----:B------:R-:W-:Y:S01]  /*1c10*/  BPT.TRAP 0x1 ;  /* 0x000000040000795c */ /* 0x000fe20000300000 */
.L_x_2083:
[----:B--2---:R-:W-:Y:S02]  /*1c20*/  MOV R0, UR38 ;  /* 0x0000002600007c02 */ /* 0x004fe40008000f00 */
[----:B------:R-:W-:Y:S02]  /*1c30*/  SHF.L.U32 R3, R2, 0x1f, RZ ;  /* 0x0000001f02037819 */ /* 0x000fe400000006ff */
[----:B------:R-:W-:-:S04]  /*1c40*/  LEA R0, R0, UR41, 0x3 ;  /* 0x0000002900007c11 */ /* 0x000fc8000f8e18ff */
[----:B------:R2:W3:Y:S01]  /*1c50*/  SYNCS.PHASECHK.TRANS64.TRYWAIT P1, [R0+URZ+0x2d830], R3 ;  /* 0x02d83003000075a7 */ /* 0x0004e2000802017f */
[----:B------:R-:W-:Y:S05]  /*1c60*/  @!P0 BRA `(.L_x_2084) ;  /* 0x0000000000048947 */ /* 0x000fea0003800000 */
[----:B------:R-:W-:Y:S01]  /*1c70*/  BPT.TRAP 0x1 ;  /* 0x000000040000795c */ /* 0x000fe20000300000 */
.L_x_2084:
[----:B---3--:R-:W-:Y:S05]  /*1c80*/  @P1 BRA `(.L_x_2085) ;  /* 0x0000000000081947 */ /* 0x008fea0003800000 */
[----:B------:R-:W3:Y:S02]  /*1c90*/  SYNCS.PHASECHK.TRANS64.TRYWAIT P1, [R0+URZ+0x2d830], R3 ;  /* 0x02d83003000075a7 */ /* 0x000ee4000802017f */
[----:B---3--:R-:W-:Y:S05]  /*1ca0*/  @!P1 BRA `(.L_x_2086) ;  /* 0x0000011c00049947 */ /* 0x008fea0003800000 */
.L_x_2085:
[----:B------:R-:W-:Y:S05]  /*1cb0*/  WARPSYNC.ALL ;  /* 0x0000000000007948 */ /* 0x000fea0003800000 */
[----:B------:R-:W-:Y:S01]  /*1cc0*/  UIADD3 UR4, UR41, 0x15400, URZ ;  /* 0x0001540029047890 */ /* 0x000fe2000fffe03f */
[----:B------:R-:W-:Y:S01]  /*1cd0*/  WARPGROUP.ARRIVE ;  /* 0x00000000000079c5 */ /* 0x000fe20000000000 */
[----:B------:R-:W-:Y:S02]  /*1ce0*/  ULOP3.LUT UR8, UR43, 0x10000, URZ, 0xfc, !UPT ;  /* 0x000100002b087892 */ /* 0x000fe4000f8efc3f */
[----:B------:R-:W-:Y:S01]  /*1cf0*/  USHF.R.U32.HI UR4, URZ, 0x4, UR4 ;  /* 0x000000043f047899 */ /* 0x000fe20008011604 */
[----:B------:R-:W-:Y:S01]  /*1d00*/  UMOV UR9, 0x80000020 ;  /* 0x8000002000097882 */ /* 0x000fe20000000000 */
[----:B------:R-:W-:-:S02]  /*1d10*/  UMOV UR11, 0x80000020 ;  /* 0x80000020000b7882 */ /* 0x000fc40000000000 */
[----:B------:R-:W-:Y:S02]  /*1d20*/  ULOP3.LUT UR4, UR4, 0x3fff, URZ, 0xc0, !UPT ;  /* 0x00003fff04047892 */ /* 0x000fe4000f8ec03f */
[----:B------:R-:W-:Y:S02]  /*1d30*/  UIADD3 UR12, UR8, 0x2, URZ ;  /* 0x00000002080c7890 */ /* 0x000fe4000fffe03f */
[----:B------:R-:W-:Y:S01]  /*1d40*/  ULOP3.LUT UR4, UR4, 0x10000, URZ, 0xfc, !UPT ;  /* 0x0001000004047892 */ /* 0x000fe2000f8efc3f */
[----:B------:R-:W-:Y:S01]  /*1d50*/  UMOV UR13, 0x80000020 ;  /* 0x80000020000d7882 */ /* 0x000fe20000000000 */
[----:B------:R-:W-:Y:S02]  /*1d60*/  UMOV UR15, 0x80000020 ;  /* 0x80000020000f7882 */ /* 0x000fe40000000000 */
[----:B------:R-:W-:Y:S02]  /*1d70*/  UIMAD UR10, UR38, 0x600, UR4 ;  /* 0x00000600260a78a4 */ /* 0x000fe4000f8e0204 */
[----:B------:R-:W-:-:S02]  /*1d80*/  UIADD3 UR16, UR8, 0x300, URZ ;  /* 0x0000030008107890 */ /* 0x000fc4000fffe03f */
        /* <DEDUP_REMOVED lines=35> */
.L_x_2087:
[----:B------:R-:W4:Y:S01]  /*1fc0*/  LDC R7, c[0x0][0x448] ;  /* 0x00011200ff077b82 */ /* 0x000f220000000800 */
[----:B------:R-:W-:Y:S01]  /*1fd0*/  ULDC UR5, c[0x0][0x9d8] ;  /* 0x0002760000057ab9 */ /* 0x000fe20000000800 */
[----:B------:R-:W-:Y:S01]  /*1fe0*/  ULDC UR6, c[0x0][0x988] ;  /* 0x0002620000067ab9 */ /* 0x000fe20000000800 */
[----:B------:R-:W-:Y:S01]  /*1ff0*/  FMUL.FTZ R5, R28, UR5 ;  /* 0x000000051c057c20 */ /* 0x000fe20008410000 */
[----:B------:R-:W-:Y:S01]  /*2000*/  FMUL.FTZ R108, R26, UR5 ;  /* 0x000000051a6c7c20 */ /* 0x000fe20008410000 */
[----:B------:R-:W-:Y:S01]  /*2010*/  FMUL.FTZ R26, R53, UR5 ;  /* 0x00000005351a7c20 */ /* 0x000fe20008410000 */
[----:B------:R-:W-:Y:S02]  /*2020*/  IMAD.IADD R53, R147, 0x1, R136 ;  /* 0x0000000193357824 */ /* 0x000fe400078e0288 */
[----:B------:R-:W-:Y:S01]  /*2030*/  FMUL.FTZ R6, R29, UR5 ;  /* 0x000000051d067c20 */ /* 0x000fe20008410000 */
[----:B------:R-:W-:Y:S02]  /*2040*/  IMAD.MOV.U32 R29, RZ, RZ, -0x80 ;  /* 0xffffff80ff1d7424 */ /* 0x000fe400078e00ff */
[----:B------:R-:W-:Y:S01]  /*2050*/  FMUL.FTZ R104, R27, UR5 ;  /* 0x000000051b687c20 */ /* 0x000fe20008410000 */
[----:B------:R-:W-:Y:S01]  /*2060*/  FMUL.FTZ R90, R30, UR5 ;  /* 0x000000051e5a7c20 */ /* 0x000fe20008410000 */
[----:B------:R-:W5:Y:S01]  /*2070*/  MUFU.TANH R108, R108 ;  /* 0x0000006c006c7308 */ /* 0x000f620000002400 */
[----:B------:R-:W-:Y:S01]  /*2080*/  FMUL.FTZ R30, R31, UR5 ;  /* 0x000000051f1e7c20 */ /* 0x000fe20008410000 */
[----:B------:R-:W-:Y:S01]  /*2090*/  FMUL.FTZ R27, R56, UR5 ;  /* 0x00000005381b7c20 */ /* 0x000fe20008410000 */
[----:B------:R-:W-:Y:S01]  /*20a0*/  FMUL.FTZ R56, R59, UR5 ;  /* 0x000000053b387c20 */ /* 0x000fe20008410000 */
[----:B------:R-:W-:Y:S01]  /*20b0*/  FMUL.FTZ R34, R34, UR5 ;  /* 0x0000000522227c20 */ /* 0x000fe20008410000 */
[----:B-1----:R-:W-:Y:S01]  /*20c0*/  FMUL.FTZ R9, R32, UR5 ;  /* 0x0000000520097c20 */ /* 0x002fe20008410000 */
[----:B------:R-:W-:Y:S01]  /*20d0*/  FMUL.FTZ R32, R35, UR5 ;  /* 0x0000000523207c20 */ /* 0x000fe20008410000 */
[----:B------:R-:W-:Y:S01]  /*20e0*/  FMUL.FTZ R38, R38, UR5 ;  /* 0x0000000526267c20 */ /* 0x000fe20008410000 */
[----:B------:R-:W1:Y:S01]  /*20f0*/  MUFU.TANH R104, R104 ;  /* 0x0000006800687308 */ /* 0x000e620000002400 */
[----:B0-----:R-:W-:Y:S01]  /*2100*/  FMUL.FTZ R11, R36, UR5 ;  /* 0x00000005240b7c20 */ /* 0x001fe20008410000 */
[----:B------:R-:W-:Y:S01]  /*2110*/  FMUL.FTZ R36, R39, UR5 ;  /* 0x0000000527247c20 */ /* 0x000fe20008410000 */
[----:B------:R-:W-:Y:S01]  /*2120*/  FMUL.FTZ R42, R42, UR5 ;  /* 0x000000052a2a7c20 */ /* 0x000fe20008410000 */
[----:B------:R-:W-:Y:S01]  /*2130*/  FMUL.FTZ R13, R40, UR5 ;  /* 0x00000005280d7c20 */ /* 0x000fe20008410000 */
[----:B----4-:R-:W-:Y:S01]  /*2140*/  ISETP.NE.AND P4, PT, R7, 0x1, PT ;  /* 0x000000010700780c */ /* 0x010fe20003f85270 */
        /* <DEDUP_REMOVED lines=12> */
[----:B------:R-:W5:Y:S01]  /*2210*/  @P4 LDC R8, c[0x0][0x44c] ;  /* 0x00011300ff084b82 */ /* 0x000f620000000800 */
[----:B------:R-:W-:Y:S01]  /*2220*/  FMUL.FTZ R12, R37, UR5 ;  /* 0x00000005250c7c20 */ /* 0x000fe20008410000 */
[----:B------:R-:W-:Y:S01]  /*2230*/  FMUL.FTZ R25, R52, UR5 ;  /* 0x0000000534197c20 */ /* 0x000fe20008410000 */
[----:B------:R-:W-:Y:S01]  /*2240*/  FMUL.FTZ R52, R55, UR5 ;  /* 0x0000000537347c20 */ /* 0x000fe20008410000 */
[----:B------:R-:W-:Y:S01]  /*2250*/  FMUL.FTZ R58, R58, UR5 ;  /* 0x000000053a3a7c20 */ /* 0x000fe20008410000 */
[----:B------:R-:W-:Y:S01]  /*2260*/  FMUL.FTZ R92, R75, UR5 ;  /* 0x000000054b5c7c20 */ /* 0x000fe20008410000 */
[----:B------:R-:W4:Y:S01]  /*2270*/  MUFU.TANH R34, R34 ;  /* 0x0000002200227308 */ /* 0x000f220000002400 */
[----:B------:R-:W-:Y:S01]  /*2280*/  FMUL.FTZ R78, R78, UR5 ;  /* 0x000000054e4e7c20 */ /* 0x000fe20008410000 */
[----:B------:R-:W1:Y:S01]  /*2290*/  @P4 LDC R28, c[0x0][0x450] ;  /* 0x00011400ff1c4b82 */ /* 0x000e620000000800 */
[----:B------:R-:W-:Y:S01]  /*22a0*/  FMUL.FTZ R79, R79, UR5 ;  /* 0x000000054f4f7c20 */ /* 0x000fe20008410000 */
[----:B------:R-:W-:Y:S01]  /*22b0*/  FMUL.FTZ R14, R41, UR5 ;  /* 0x00000005290e7c20 */ /* 0x000fe20008410000 */
[----:B------:R-:W-:Y:S01]  /*22c0*/  FMUL.FTZ R83, R83, UR5 ;  /* 0x0000000553537c20 */ /* 0x000fe20008410000 */
[----:B------:R-:W-:Y:S01]  /*22d0*/  FMUL.FTZ R87, R87, UR5 ;  /* 0x0000000557577c20 */ /* 0x000fe20008410000 */
[----:B--23--:R-:W-:Y:S01]  /*22e0*/  FMUL.FTZ R3, R24, UR5 ;  /* 0x0000000518037c20 */ /* 0x00cfe20008410000 */
        /* <DEDUP_REMOVED lines=9> */
[----:B------:R-:W-:Y:S01]  /*2380*/  CS2R R134, SRZ ;  /* 0x0000000000867805 */ /* 0x000fe2000001ff00 */
[----:B-----5:R-:W-:-:S04]  /*2390*/  @P4 IMAD.HI.U32 R7, R53, R8, RZ ;  /* 0x0000000835074227 */ /* 0x020fc800078e00ff */
[----:B------:R-:W-:Y:S02]  /*23a0*/  IMAD R8, R88, R29, 0x80 ;  /* 0x0000008058087424 */ /* 0x000fe400078e021d */
[----:B------:R-:W5:Y:S01]  /*23b0*/  MUFU.TANH R36, R36 ;  /* 0x0000002400247308 */ /* 0x000f620000002400 */
[----:B-1----:R-:W-:Y:S01]  /*23c0*/  @P4 SHF.R.U32.HI R53, RZ, R28, R7 ;  /* 0x0000001cff354219 */ /* 0x002fe20000011607 */
[----:B------:R-:W-:Y:S01]  /*23d0*/  FMUL.FTZ R28, R57, UR5 ;  /* 0x00000005391c7c20 */ /* 0x000fe20008410000 */
[C-C-:B------:R-:W-:Y:S02]  /*23e0*/  IADD3 R106, -R145.reuse, 0x1, R8.reuse ;  /* 0x00000001916a7810 */ /* 0x140fe40007ffe108 */
[----:B------:R-:W-:Y:S01]  /*23f0*/  IADD3 R59, -R145, R142, R8 ;  /* 0x0000008e913b7210 */ /* 0x000fe20007ffe108 */
[----:B------:R-:W1:Y:S01]  /*2400*/  SHFL.IDX PT, R7, R53, 0x1, 0x1c1f ;  /* 0x003c1f0035077f89 */ /* 0x000e6200000e0000 */
[----:B------:R-:W-:Y:S01]  /*2410*/  IADD3 R106, -R143, R106, R142 ;  /* 0x0000006a8f6a7210 */ /* 0x000fe20007ffe18e */
[----:B------:R-:W5:Y:S01]  /*2420*/  MUFU.TANH R42, R42 ;  /* 0x0000002a002a7308 */ /* 0x000f620000002400 */
[----:B------:R-:W-:Y:S01]  /*2430*/  FMUL.FTZ R8, R62, UR5 ;  /* 0x000000053e087c20 */ /* 0x000fe20008410000 */
[----:B------:R-:W-:Y:S01]  /*2440*/  FMUL.FTZ R62, R63, UR5 ;  /* 0x000000053f3e7c20 */ /* 0x000fe20008410000 */
[----:B------:R-:W5:Y:S05]  /*2450*/  SHFL.IDX PT, R55, R53, RZ, 0x1c1f ;  /* 0x001c1fff35377589 */ /* 0x000f6a00000e0000 */
[----:B------:R-:W5:Y:S08]  /*2460*/  MUFU.TANH R40, R40 ;  /* 0x0000002800287308 */ /* 0x000f700000002400 */
[----:B------:R-:W5:Y:S01]  /*2470*/  MUFU.TANH R46, R46 ;  /* 0x0000002e002e7308 */ /* 0x000f620000002400 */
[----:B-1----:R-:W-:-:S07]  /*2480*/  VIADDMNMX R7, R7, R106, R59, PT ;  /* 0x0000006a07077246 */ /* 0x002fce000380013b */
[----:B------:R-:W1:Y:S01]  /*2490*/  MUFU.TANH R44, R44 ;  /* 0x0000002c002c7308 */ /* 0x000e620000002400 */
[C---:B------:R-:W-:Y:S02]  /*24a0*/  ISETP.GT.AND P1, PT, R7.reuse, RZ, PT ;  /* 0x000000ff0700720c */ /* 0x040fe40003f24270 */
[C---:B------:R-:W-:Y:S02]  /*24b0*/  ISETP.GT.AND P2, PT, R7.reuse, 0x1, PT ;  /* 0x000000010700780c */ /* 0x040fe40003f44270 */
[C---:B------:R-:W-:Y:S02]  /*24c0*/  ISETP.GT.AND P3, PT, R7.reuse, 0x8, PT ;  /* 0x000000080700780c */ /* 0x040fe40003f64270 */
[----:B------:R-:W-:Y:S01]  /*24d0*/  FSEL R108, R108, -INF , P1 ;  /* 0xff8000006c6c7808 */ /* 0x000fe20000800000 */
[----:B------:R-:W1:Y:S01]  /*24e0*/  MUFU.TANH R50, R50 ;  /* 0x0000003200327308 */ /* 0x000e620000002400 */
[----:B------:R-:W-:Y:S02]  /*24f0*/  FSEL R104, R104, -INF , P2 ;  /* 0xff80000068687808 */ /* 0x000fe40001000000 */
[----:B------:R-:W-:-:S02]  /*2500*/  ISETP.GT.AND P1, PT, R7, 0x9, PT ;  /* 0x000000090700780c */ /* 0x000fc40003f24270 */
[----:B0-----:R-:W-:Y:S02]  /*2510*/  FSEL R90, R90, -INF , P3 ;  /* 0xff8000005a5a7808 */ /* 0x001fe40001800000 */
[----:B------:R-:W-:Y:S01]  /*2520*/  FMNMX.FTZ R29, R108, R104, !PT ;  /* 0x000000686c1d7209 */ /* 0x000fe20007810000 */
[----:B------:R-:W0:Y:S01]  /*2530*/  MUFU.TANH R48, R48 ;  /* 0x0000003000307308 */ /* 0x000e220000002400 */
[C---:B------:R-:W-:Y:S02]  /*2540*/  ISETP.GT.AND P2, PT, R7.reuse, 0x10, PT ;  /* 0x000000100700780c */ /* 0x040fe40003f44270 */
[----:B----4-:R-:W-:Y:S02]  /*2550*/  FSEL R30, R30, -INF , P1 ;  /* 0xff8000001e1e7808 */ /* 0x010fe40000800000 */
[----:B------:R-:W-:Y:S01]  /*2560*/  FMNMX.FTZ R31, R90, R29, !PT ;  /* 0x0000001d5a1f7209 */ /* 0x000fe20007810000 */
[----:B------:R-:W-:Y:S01]  /*2570*/  FMUL.FTZ R29, R66, UR5 ;  /* 0x00000005421d7c20 */ /* 0x000fe20008410000 */
[----:B------:R-:W-:Y:S01]  /*2580*/  ISETP.GT.AND P1, PT, R7, 0x11, PT ;  /* 0x000000110700780c */ /* 0x000fe20003f24270 */
[----:B------:R-:W4:Y:S01]  /*2590*/  MUFU.TANH R54, R54 ;  /* 0x0000003600367308 */ /* 0x000f220000002400 */
[----:B------:R-:W-:-:S02]  /*25a0*/  FSEL R34, R34, -INF , P2 ;  /* 0xff80000022227808 */ /* 0x000fc40001000000 */
[----:B------:R-:W-:Y:S02]  /*25b0*/  FMNMX.FTZ R31, R30, R31, !PT ;  /* 0x0000001f1e1f7209 */ /* 0x000fe40007810000 */
[----:B------:R-:W-:Y:S02]  /*25c0*/  ISETP.GT.AND P2, PT, R7, 0x18, PT ;  /* 0x000000180700780c */ /* 0x000fe40003f44270 */
[----:B--2---:R-:W-:Y:S01]  /*25d0*/  FSEL R32, R32, -INF , P1 ;  /* 0xff80000020207808 */ /* 0x004fe20000800000 */
[----:B------:R-:W2:Y:S01]  /*25e0*/  MUFU.TANH R52, R52 ;  /* 0x0000003400347308 */ /* 0x000ea20000002400 */
[----:B------:R-:W-:Y:S01]  /*25f0*/  FMNMX.FTZ R33, R34, R31, !PT ;  /* 0x0000001f22217209 */ /* 0x000fe20007810000 */
[----:B------:R-:W-:Y:S01]  /*2600*/  FMUL.FTZ R31, R67, UR5 ;  /* 0x00000005431f7c20 */ /* 0x000fe20008410000 */
[----:B------:R-:W-:Y:S02]  /*2610*/  ISETP.GT.AND P1, PT, R7, 0x19, PT ;  /* 0x000000190700780c */ /* 0x000fe40003f24270 */
[----:B---3--:R-:W-:-:S02]  /*2620*/  FSEL R38, R38, -INF , P2 ;  /* 0xff80000026267808 */ /* 0x008fc40001000000 */
[----:B------:R-:W-:Y:S01]  /*2630*/  FMNMX.FTZ R33, R32, R33, !PT ;  /* 0x0000002120217209 */ /* 0x000fe20007810000 */
[----:B------:R-:W3:Y:S01]  /*2640*/  MUFU.TANH R58, R58 ;  /* 0x0000003a003a7308 */ /* 0x000ee20000002400 */
[C---:B------:R-:W-:Y:S02]  /*2650*/  ISETP.GT.AND P2, PT, R7.reuse, 0x20, PT ;  /* 0x000000200700780c */ /* 0x040fe40003f44270 */
[----:B-----5:R-:W-:Y:S02]  /*2660*/  FSEL R36, R36, -INF , P1 ;  /* 0xff80000024247808 */ /* 0x020fe40000800000 */
[----:B------:R-:W-:Y:S01]  /*2670*/  FMNMX.FTZ R35, R38, R33, !PT ;  /* 0x0000002126237209 */ /* 0x000fe20007810000 */
[----:B------:R-:W-:Y:S01]  /*2680*/  FMUL.FTZ R33, R70, UR5 ;  /* 0x0000000546217c20 */ /* 0x000fe20008410000 */
[----:B------:R-:W-:Y:S01]  /*2690*/  ISETP.GT.AND P1, PT, R7, 0x21, PT ;  /* 0x000000210700780c */ /* 0x000fe20003f24270 */
[----:B------:R-:W5:Y:S01]  /*26a0*/  MUFU.TANH R56, R56 ;  /* 0x0000003800387308 */ /* 0x000f620000002400 */
[----:B------:R-:W-:-:S02]  /*26b0*/  FSEL R42, R42, -INF , P2 ;  /* 0xff8000002a2a7808 */ /* 0x000fc40001000000 */
[----:B------:R-:W-:Y:S02]  /*26c0*/  FMNMX.FTZ R35, R36, R35, !PT ;  /* 0x0000002324237209 */ /* 0x000fe40007810000 */
[----:B------:R-:W-:Y:S02]  /*26d0*/  ISETP.GT.AND P2, PT, R7, 0x28, PT ;  /* 0x000000280700780c */ /* 0x000fe40003f44270 */
[----:B------:R-:W-:Y:S01]  /*26e0*/  FSEL R40, R40, -INF , P1 ;  /* 0xff80000028287808 */ /* 0x000fe20000800000 */
[----:B------:R-:W5:Y:S01]  /*26f0*/  MUFU.TANH R8, R8 ;  /* 0x0000000800087308 */ /* 0x000f620000002400 */
[----:B------:R-:W-:Y:S01]  /*2700*/  FMNMX.FTZ R37, R42, R35, !PT ;  /* 0x000000232a257209 */ /* 0x000fe20007810000 */
[----:B------:R-:W-:Y:S01]  /*2710*/  FMUL.FTZ R35, R71, UR5 ;  /* 0x0000000547237c20 */ /* 0x000fe20008410000 */
[----:B------:R-:W-:Y:S02]  /*2720*/  ISETP.GT.AND P1, PT, R7, 0x29, PT ;  /* 0x000000290700780c */ /* 0x000fe40003f24270 */
[----:B------:R-:W-:-:S02]  /*2730*/  FSEL R46, R46, -INF , P2 ;  /* 0xff8000002e2e7808 */ /* 0x000fc40001000000 */
[----:B------:R-:W-:Y:S01]  /*2740*/  FMNMX.FTZ R37, R40, R37, !PT ;  /* 0x0000002528257209 */ /* 0x000fe20007810000 */
[----:B------:R-:W5:Y:S01]  /*2750*/  MUFU.TANH R62, R62 ;  /* 0x0000003e003e7308 */ /* 0x000f620000002400 */
[C---:B------:R-:W-:Y:S02]  /*2760*/  ISETP.GT.AND P2, PT, R7.reuse, 0x30, PT ;  /* 0x000000300700780c */ /* 0x040fe40003f44270 */
[----:B-1----:R-:W-:Y:S02]  /*2770*/  FSEL R44, R44, -INF , P1 ;  /* 0xff8000002c2c7808 */ /* 0x002fe40000800000 */
[----:B------:R-:W-:Y:S01]  /*2780*/  FMNMX.FTZ R39, R46, R37, !PT ;  /* 0x000000252e277209 */ /* 0x000fe20007810000 */
[----:B------:R-:W-:Y:S01]  /*2790*/  FMUL.FTZ R37, R74, UR5 ;  /* 0x000000054a257c20 */ /* 0x000fe20008410000 */
[----:B------:R-:W-:Y:S01]  /*27a0*/  ISETP.GT.AND P1, PT, R7, 0x31, PT ;  /* 0x000000310700780c */ /* 0x000fe20003f24270 */
[----:B------:R-:W1:Y:S01]  /*27b0*/  MUFU.TANH R29, R29 ;  /* 0x0000001d001d7308 */ /* 0x000e620000002400 */
[----:B------:R-:W-:-:S02]  /*27c0*/  FSEL R50, R50, -INF , P2 ;  /* 0xff80000032327808 */ /* 0x000fc40001000000 */
[----:B------:R-:W-:Y:S02]  /*27d0*/  FMNMX.FTZ R39, R44, R39, !PT ;  /* 0x000000272c277209 */ /* 0x000fe40007810000 */
[C---:B------:R-:W-:Y:S02]  /*27e0*/  ISETP.GT.AND P2, PT, R7.reuse, 0x38, PT ;  /* 0x000000380700780c */ /* 0x040fe40003f44270 */
[----:B0-----:R-:W-:Y:S01]  /*27f0*/  FSEL R48, R48, -INF , P1 ;  /* 0xff80000030307808 */ /* 0x001fe20000800000 */
[----:B------:R-:W0:Y:S01]  /*2800*/  MUFU.TANH R31, R31 ;  /* 0x0000001f001f7308 */ /* 0x000e220000002400 */
[----:B------:R-:W-:Y:S02]  /*2810*/  FMNMX.FTZ R39, R50, R39, !PT ;  /* 0x0000002732277209 */ /* 0x000fe40007810000 */
[----:B------:R-:W-:Y:S02]  /*2820*/  ISETP.GT.AND P1, PT, R7, 0x39, PT ;  /* 0x000000390700780c */ /* 0x000fe40003f24270 */
[----:B----4-:R-:W-:-:S02]  /*2830*/  FSEL R54, R54, -INF , P2 ;  /* 0xff80000036367808 */ /* 0x010fc40001000000 */
[----:B------:R-:W-:Y:S01]  /*2840*/  FMNMX.FTZ R39, R48, R39, !PT ;  /* 0x0000002730277209 */ /* 0x000fe20007810000 */
[----:B------:R-:W4:Y:S01]  /*2850*/  MUFU.TANH R33, R33 ;  /* 0x0000002100217308 */ /* 0x000f220000002400 */
[C---:B------:R-:W-:Y:S02]  /*2860*/  ISETP.GT.AND P2, PT, R7.reuse, 0x40, PT ;  /* 0x000000400700780c */ /* 0x040fe40003f44270 */
[----:B--2---:R-:W-:Y:S02]  /*2870*/  FSEL R52, R52, -INF , P1 ;  /* 0xff80000034347808 */ /* 0x004fe40000800000 */
[----:B------:R-:W-:Y:S02]  /*2880*/  FMNMX.FTZ R39, R54, R39, !PT ;  /* 0x0000002736277209 */ /* 0x000fe40007810000 */
[----:B------:R-:W-:Y:S01]  /*2890*/  ISETP.GT.AND P1, PT, R7, 0x41, PT ;  /* 0x000000410700780c */ /* 0x000fe20003f24270 */
[----:B------:R-:W2:Y:S01]  /*28a0*/  MUFU.TANH R35, R35 ;  /* 0x0000002300237308 */ /* 0x000ea20000002400 */
[----:B---3--:R-:W-:-:S02]  /*28b0*/  FSEL R58, R58, -INF , P2 ;  /* 0xff8000003a3a7808 */ /* 0x008fc40001000000 */
[----:B------:R-:W-:Y:S02]  /*28c0*/  FMNMX.FTZ R39, R52, R39, !PT ;  /* 0x0000002734277209 */ /* 0x000fe40007810000 */
[C---:B------:R-:W-:Y:S02]  /*28d0*/  ISETP.GT.AND P2, PT, R7.reuse, 0x48, PT ;  /* 0x000000480700780c */ /* 0x040fe40003f44270 */
[----:B-----5:R-:W-:Y:S01]  /*28e0*/  FSEL R56, R56, -INF , P1 ;  /* 0xff80000038387808 */ /* 0x020fe20000800000 */
[----:B------:R-:W3:Y:S01]  /*28f0*/  MUFU.TANH R37, R37 ;  /* 0x0000002500257308 */ /* 0x000ee20000002400 */
[----:B------:R-:W-:Y:S02]  /*2900*/  FMNMX.FTZ R39, R58, R39, !PT ;  /* 0x000000273a277209 */ /* 0x000fe40007810000 */
[C---:B------:R-:W-:Y:S02]  /*2910*/  ISETP.GT.AND P1, PT, R7.reuse, 0x49, PT ;  /* 0x000000490700780c */ /* 0x040fe40003f24270 */
[----:B------:R-:W-:Y:S01]  /*2920*/  FSEL R66, R8, -INF , P2 ;  /* 0xff80000008427808 */ /* 0x000fe20001000000 */
[----:B------:R-:W-:Y:S01]  /*2930*/  FMUL.FTZ R8, R82, UR5 ;  /* 0x0000000552087c20 */ /* 0x000fe20008410000 */
[----:B------:R-:W-:Y:S01]  /*2940*/  FMNMX.FTZ R39, R56, R39, !PT ;  /* 0x0000002738277209 */ /* 0x000fe20007810000 */
[----:B------:R-:W5:Y:S01]  /*2950*/  MUFU.TANH R92, R92 ;  /* 0x0000005c005c7308 */ /* 0x000f620000002400 */
[----:B------:R-:W-:-:S02]  /*2960*/  ISETP.GT.AND P2, PT, R7, 0x50, PT ;  /* 0x000000500700780c */ /* 0x000fc40003f44270 */
[----:B------:R-:W-:Y:S02]  /*2970*/  FSEL R62, R62, -INF , P1 ;  /* 0xff8000003e3e7808 */ /* 0x000fe40000800000 */
[----:B------:R-:W-:Y:S02]  /*2980*/  FMNMX.FTZ R39, R66, R39, !PT ;  /* 0x0000002742277209 */ /* 0x000fe40007810000 */
[----:B------:R-:W-:Y:S01]  /*2990*/  ISETP.GT.AND P1, PT, R7, 0x51, PT ;  /* 0x000000510700780c */ /* 0x000fe20003f24270 */
[----:B------:R4:W5:Y:S01]  /*29a0*/  MUFU.TANH R94, R78 ;  /* 0x0000004e005e7308 */ /* 0x0009620000002400 */
[----:B-1----:R-:W-:Y:S01]  /*29b0*/  FSEL R70, R29, -INF , P2 ;  /* 0xff8000001d467808 */ /* 0x002fe20001000000 */
[----:B------:R-:W-:Y:S01]  /*29c0*/  FMUL.FTZ R29, R60, UR5 ;  /* 0x000000053c1d7c20 */ /* 0x000fe20008410000 */
[----:B------:R-:W-:Y:S02]  /*29d0*/  FMNMX.FTZ R39, R62, R39, !PT ;  /* 0x000000273e277209 */ /* 0x000fe40007810000 */
[----:B------:R-:W-:-:S02]  /*29e0*/  ISETP.GT.AND P2, PT, R7, 0x58, PT ;  /* 0x000000580700780c */ /* 0x000fc40003f44270 */
[----:B0-----:R-:W-:Y:S01]  /*29f0*/  FSEL R74, R31, -INF , P1 ;  /* 0xff8000001f4a7808 */ /* 0x001fe20000800000 */
[----:B------:R-:W0:Y:S01]  /*2a00*/  MUFU.TANH R79, R79 ;  /* 0x0000004f004f7308 */ /* 0x000e220000002400 */
[----:B------:R-:W-:Y:S01]  /*2a10*/  FMNMX.FTZ R39, R70, R39, !PT ;  /* 0x0000002746277209 */ /* 0x000fe20007810000 */
[----:B------:R-:W-:Y:S01]  /*2a20*/  FMUL.FTZ R31, R61, UR5 ;  /* 0x000000053d1f7c20 */ /* 0x000fe20008410000 */
[----:B------:R-:W-:Y:S01]  /*2a30*/  ISETP.GT.AND P1, PT, R7, 0x59, PT ;  /* 0x000000590700780c */ /* 0x000fe20003f24270 */
[----:B------:R-:W-:Y:S01]  /*2a40*/  FMUL.FTZ R61, R85, UR5 ;  /* 0x00000005553d7c20 */ /* 0x000fe20008410000 */
[----:B----4-:R-:W-:Y:S01]  /*2a50*/  FSEL R78, R33, -INF , P2 ;  /* 0xff800000214e7808 */ /* 0x010fe20001000000 */
[----:B------:R-:W-:Y:S01]  /*2a60*/  FMUL.FTZ R33, R64, UR5 ;  /* 0x0000000540217c20 */ /* 0x000fe20008410000 */
[----:B------:R-:W-:Y:S01]  /*2a70*/  FMNMX.FTZ R39, R74, R39, !PT ;  /* 0x000000274a277209 */ /* 0x000fe20007810000 */
[----:B------:R1:W4:Y:S01]  /*2a80*/  MUFU.TANH R41, R8 ;  /* 0x0000000800297308 */ /* 0x0003220000002400 */
[----:B------:R-:W-:-:S02]  /*2a90*/  ISETP.GT.AND P2, PT, R7, 0x60, PT ;  /* 0x000000600700780c */ /* 0x000fc40003f44270 */
[----:B--2---:R-:W-:Y:S01]  /*2aa0*/  FSEL R82, R35, -INF , P1 ;  /* 0xff80000023527808 */ /* 0x004fe20000800000 */
[----:B------:R-:W-:Y:S01]  /*2ab0*/  FMUL.FTZ R35, R65, UR5 ;  /* 0x0000000541237c20 */ /* 0x000fe20008410000 */
[----:B------:R-:W-:Y:S02]  /*2ac0*/  FMNMX.FTZ R39, R78, R39, !PT ;  /* 0x000000274e277209 */ /* 0x000fe40007810000 */
[----:B------:R-:W-:Y:S01]  /*2ad0*/  ISETP.GT.AND P1, PT, R7, 0x61, PT ;  /* 0x000000610700780c */ /* 0x000fe20003f24270 */
[----:B------:R-:W2:Y:S01]  /*2ae0*/  MUFU.TANH R83, R83 ;  /* 0x0000005300537308 */ /* 0x000ea20000002400 */
[----:B-1----:R-:W-:Y:S01]  /*2af0*/  FMUL.FTZ R8, R86, UR5 ;  /* 0x0000000556087c20 */ /* 0x002fe20008410000 */
[----:B---3--:R-:W-:Y:S01]  /*2b00*/  FSEL R86, R37, -INF , P2 ;  /* 0xff80000025567808 */ /* 0x008fe20001000000 */
[----:B------:R-:W-:Y:S01]  /*2b10*/  FMUL.FTZ R37, R68, UR5 ;  /* 0x0000000544257c20 */ /* 0x000fe20008410000 */
[----:B------:R-:W-:Y:S02]  /*2b20*/  FMNMX.FTZ R39, R82, R39, !PT ;  /* 0x0000002752277209 */ /* 0x000fe40007810000 */
[----:B------:R-:W-:-:S02]  /*2b30*/  ISETP.GT.AND P2, PT, R7, 0x68, PT ;  /* 0x000000680700780c */ /* 0x000fc40003f44270 */
[----:B-----5:R-:W-:Y:S01]  /*2b40*/  FSEL R92, R92, -INF , P1 ;  /* 0xff8000005c5c7808 */ /* 0x020fe20000800000 */
[----:B------:R-:W1:Y:S01]  /*2b50*/  MUFU.TANH R8, R8 ;  /* 0x0000000800087308 */ /* 0x000e620000002400 */
[----:B------:R-:W-:Y:S02]  /*2b60*/  FMNMX.FTZ R39, R86, R39, !PT ;  /* 0x0000002756277209 */ /* 0x000fe40007810000 */
[C---:B------:R-:W-:Y:S02]  /*2b70*/  ISETP.GT.AND P1, PT, R7.reuse, 0x69, PT ;  /* 0x000000690700780c */ /* 0x040fe40003f24270 */
[----:B------:R-:W-:Y:S02]  /*2b80*/  FSEL R94, R94, -INF , P2 ;  /* 0xff8000005e5e7808 */ /* 0x000fe40001000000 */
[----:B------:R-:W-:Y:S01]  /*2b90*/  FMNMX.FTZ R39, R92, R39, !PT ;  /* 0x000000275c277209 */ /* 0x000fe20007810000 */
[----:B------:R-:W3:Y:S01]  /*2ba0*/  MUFU.TANH R87, R87 ;  /* 0x0000005700577308 */ /* 0x000ee20000002400 */
[----:B------:R-:W-:-:S02]  /*2bb0*/  ISETP.GT.AND P2, PT, R7, 0x70, PT ;  /* 0x000000700700780c */ /* 0x000fc40003f44270 */
[----:B0-----:R-:W-:Y:S02]  /*2bc0*/  FSEL R98, R79, -INF , P1 ;  /* 0xff8000004f627808 */ /* 0x001fe40000800000 */
[----:B------:R-:W-:Y:S02]  /*2bd0*/  FMNMX.FTZ R39, R94, R39, !PT ;  /* 0x000000275e277209 */ /* 0x000fe40007810000 */
[----:B------:R-:W-:Y:S01]  /*2be0*/  ISETP.GT.AND P1, PT, R7, 0x71, PT ;  /* 0x000000710700780c */ /* 0x000fe20003f24270 */
[----:B------:R-:W-:Y:S01]  /*2bf0*/  MUFU.TANH R3, R3 ;  /* 0x0000000300037308 */ /* 0x000fe20000002400 */
[----:B----4-:R-:W-:Y:S01]  /*2c00*/  FSEL R60, R41, -INF , P2 ;  /* 0xff800000293c7808 */ /* 0x010fe20001000000 */
[----:B------:R-:W-:Y:S01]  /*2c10*/  FMUL.FTZ R41, R72, UR5 ;  /* 0x0000000548297c20 */ /* 0x000fe20008410000 */
[----:B------:R-:W-:Y:S02]  /*2c20*/  FMNMX.FTZ R39, R98, R39, !PT ;  /* 0x0000002762277209 */ /* 0x000fe40007810000 */
[----:B------:R-:W-:-:S02]  /*2c30*/  ISETP.GT.AND P2, PT, R7, 0x78, PT ;  /* 0x000000780700780c */ /* 0x000fc40003f44270 */
[----:B--2---:R-:W-:Y:S01]  /*2c40*/  FSEL R96, R83, -INF , P1 ;  /* 0xff80000053607808 */ /* 0x004fe20000800000 */
[----:B------:R-:W0:Y:S01]  /*2c50*/  MUFU.TANH R4, R4 ;  /* 0x0000000400047308 */ /* 0x000e220000002400 */
[----:B------:R-:W-:Y:S02]  /*2c60*/  FMNMX.FTZ R39, R60, R39, !PT ;  /* 0x000000273c277209 */ /* 0x000fe40007810000 */
[----:B------:R-:W-:Y:S02]  /*2c70*/  ISETP.GT.AND P1, PT, R7, 0x79, PT ;  /* 0x000000790700780c */ /* 0x000fe40003f24270 */
[----:B-1----:R-:W-:Y:S02]  /*2c80*/  FSEL R100, R8, -INF , P2 ;  /* 0xff80000008647808 */ /* 0x002fe40001000000 */
[----:B------:R-:W-:Y:S01]  /*2c90*/  FMNMX.FTZ R39, R96, R39, !PT ;  /* 0x0000002760277209 */ /* 0x000fe20007810000 */
[----:B------:R-:W1:Y:S01]  /*2ca0*/  MUFU.TANH R5, R5 ;  /* 0x0000000500057308 */ /* 0x000e620000002400 */
[----:B---3--:R-:W-:-:S02]  /*2cb0*/  FSEL R102, R87, -INF , P1 ;  /* 0xff80000057667808 */ /* 0x008fc40000800000 */
[----:B------:R-:W-:Y:S02]  /*2cc0*/  FMNMX.FTZ R39, R100, R39, !PT ;  /* 0x0000002764277209 */ /* 0x000fe40007810000 */
[----:B------:R-:W-:Y:S02]  /*2cd0*/  VIADDMNMX R59, R55, R106, R59, PT ;  /* 0x0000006a373b7246 */ /* 0x000fe4000380013b */
[----:B------:R-:W-:Y:S01]  /*2ce0*/  FMNMX.FTZ R7, R102, R39, !PT ;  /* 0x0000002766077209 */ /* 0x000fe20007810000 */
[----:B------:R-:W-:Y:S01]  /*2cf0*/  MUFU.TANH R6, R6 ;  /* 0x0000000600067308 */ /* 0x000fe20000002400 */
[----:B------:R-:W-:Y:S01]  /*2d00*/  ISETP.GT.AND P2, PT, R59, 0x1, PT ;  /* 0x000000013b00780c */ /* 0x000fe20003f44270 */
[----:B------:R-:W-:Y:S01]  /*2d10*/  FMUL.FTZ R39, R69, UR5 ;  /* 0x0000000545277c20 */ /* 0x000fe20008410000 */
[----:B------:R-:W-:Y:S01]  /*2d20*/  ISETP.GT.AND P3, PT, R59, 0x8, PT ;  /* 0x000000083b00780c */ /* 0x000fe20003f64270 */
[----:B------:R-:W2:Y:S01]  /*2d30*/  SHFL.BFLY PT, R8, R7, 0x2, 0x1f ;  /* 0x0c401f0007087f89 */ /* 0x000ea200000e0000 */
[----:B0-----:R-:W-:-:S02]  /*2d40*/  FSEL R4, R4, -INF , P2 ;  /* 0xff80000004047808 */ /* 0x001fc40001000000 */
[----:B------:R-:W-:Y:S01]  /*2d50*/  ISETP.GT.AND P2, PT, R59, 0x10, PT ;  /* 0x000000103b00780c */ /* 0x000fe20003f44270 */
[----:B------:R-:W0:Y:S01]  /*2d60*/  MUFU.TANH R9, R9 ;  /* 0x0000000900097308 */ /* 0x000e220000002400 */
[----:B-1----:R-:W-:-:S07]  /*2d70*/  FSEL R68, R5, -INF , P3 ;  /* 0xff80000005447808 */ /* 0x002fce0001800000 */
[----:B------:R-:W-:Y:S08]  /*2d80*/  MUFU.TANH R10, R10 ;  /* 0x0000000a000a7308 */ /* 0x000ff00000002400 */
[----:B------:R-:W1:Y:S01]  /*2d90*/  MUFU.TANH R11, R11 ;  /* 0x0000000b000b7308 */ /* 0x000e620000002400 */
[----:B0-----:R-:W-:Y:S02]  /*2da0*/  FSEL R80, R9, -INF , P2 ;  /* 0xff80000009507808 */ /* 0x001fe40001000000 */
[----:B------:R-:W-:-:S02]  /*2db0*/  ISETP.GT.AND P2, PT, R59, 0x18, PT ;  /* 0x000000183b00780c */ /* 0x000fc40003f44270 */
[----:B--2---:R-:W-:Y:S01]  /*2dc0*/  FMNMX.FTZ R57, R7, R8, !PT ;  /* 0x0000000807397209 */ /* 0x004fe20007810000 */
[----:B------:R-:W-:Y:S02]  /*2dd0*/  IMAD.U32 R7, RZ, RZ, UR6 ;  /* 0x00000006ff077e24 */ /* 0x000fe4000f8e00ff */
[----:B------:R-:W0:Y:S02]  /*2de0*/  MUFU.TANH R12, R12 ;  /* 0x0000000c000c7308 */ /* 0x000e240000002400 */
[----:B------:R-:W2:Y:S06]  /*2df0*/  SHFL.BFLY PT, R8, R57, 0x1, 0x1f ;  /* 0x0c201f0039087f89 */ /* 0x000eac00000e0000 */
[----:B------:R-:W3:Y:S08]  /*2e00*/  MUFU.TANH R13, R13 ;  /* 0x0000000d000d7308 */ /* 0x000ef00000002400 */
[----:B------:R-:W4:Y:S08]  /*2e10*/  MUFU.TANH R14, R14 ;  /* 0x0000000e000e7308 */ /* 0x000f300000002400 */
[----:B------:R-:W5:Y:S01]  /*2e20*/  MUFU.TANH R15, R15 ;  /* 0x0000000f000f7308 */ /* 0x000f620000002400 */
[----:B--2---:R-:W-:Y:S01]  /*2e30*/  FMNMX.FTZ R8, R57, R8, !PT ;  /* 0x0000000839087209 */ /* 0x004fe20007810000 */
[----:B------:R-:W-:Y:S01]  /*2e40*/  FMUL.FTZ R57, R84, UR5 ;  /* 0x0000000554397c20 */ /* 0x000fe20008410000 */
[----:B-1----:R-:W-:-:S02]  /*2e50*/  FSEL R84, R11, -INF , P2 ;  /* 0xff8000000b547808 */ /* 0x002fc40001000000 */
[C---:B------:R-:W-:Y:S01]  /*2e60*/  FSETP.NEU.FTZ.AND P1, PT, R8.reuse, -INF , PT ;  /* 0xff8000000800780b */ /* 0x040fe20003f3d000 */
[-C--:B------:R-:W-:Y:S02]  /*2e70*/  FMUL.FTZ R63, R8, R7.reuse ;  /* 0x00000007083f7220 */ /* 0x080fe40000410000 */
[----:B------:R-:W1:Y:S01]  /*2e80*/  MUFU.TANH R20, R20 ;  /* 0x0000001400147308 */ /* 0x000e620000002400 */
[----:B------:R-:W-:Y:S02]  /*2e90*/  ISETP.GT.AND P2, PT, R59, 0x20, PT ;  /* 0x000000203b00780c */ /* 0x000fe40003f44270 */
[----:B------:R-:W-:Y:S02]  /*2ea0*/  R2UR UR5, R0 ;  /* 0x00000000000572ca */ /* 0x000fe400000e0000 */
[----:B------:R-:W-:Y:S02]  /*2eb0*/  FSEL R53, R63, RZ, P1 ;  /* 0x000000ff3f357208 */ /* 0x000fe40000800000 */
[----:B------:R-:W-:Y:S01]  /*2ec0*/  ISETP.GT.AND P1, PT, R59, RZ, PT ;  /* 0x000000ff3b00720c */ /* 0x000fe20003f24270 */
[----:B------:R-:W2:Y:S02]  /*2ed0*/  MUFU.TANH R21, R21 ;  /* 0x0000001500157308 */ /* 0x000ea40000002400 */
[-CC-:B------:R-:W-:Y:S01]  /*2ee0*/  FFMA.FTZ R90, R90, R7.reuse, -R53.reuse ;  /* 0x000000075a5a7223 */ /* 0x180fe20000010835 */
[----:B------:R-:W-:Y:S01]  /*2ef0*/  FSEL R64, R3, -INF , P1 ;  /* 0xff80000003407808 */ /* 0x000fe20000800000 */
[-CC-:B------:R-:W-:Y:S01]  /*2f00*/  FFMA.FTZ R72, R104, R7.reuse, -R53.reuse ;  /* 0x0000000768487223 */ /* 0x180fe20000010835 */
[C---:B------:R-:W-:Y:S01]  /*2f10*/  ISETP.GT.AND P1, PT, R59.reuse, 0x9, PT ;  /* 0x000000093b00780c */ /* 0x040fe20003f24270 */
[-CC-:B------:R-:W-:Y:S01]  /*2f20*/  FFMA.FTZ R55, R108, R7.reuse, -R53.reuse ;  /* 0x000000076c377223 */ /* 0x180fe20000010835 */
[----:B------:R-:W-:Y:S01]  /*2f30*/  FMNMX.FTZ R3, R64, R4, !PT ;  /* 0x0000000440037209 */ /* 0x000fe20007810000 */
[----:B------:R-:W2:Y:S01]  /*2f40*/  MUFU.TANH R24, R24 ;  /* 0x0000001800187308 */ /* 0x000ea20000002400 */
[----:B------:R-:W-:Y:S01]  /*2f50*/  FSEL R76, R6, -INF , P1 ;  /* 0xff800000064c7808 */ /* 0x000fe20000800000 */
[--C-:B------:R-:W-:Y:S01]  /*2f60*/  FFMA.FTZ R6, R34, R7, -R53.reuse ;  /* 0x0000000722067223 */ /* 0x100fe20000010835 */
[----:B------:R-:W-:Y:S01]  /*2f70*/  FMNMX.FTZ R5, R68, R3, !PT ;  /* 0x0000000344057209 */ /* 0x000fe20007810000 */
[-CC-:B------:R-:W-:Y:S01]  /*2f80*/  FFMA.FTZ R30, R30, R7.reuse, -R53.reuse ;  /* 0x000000071e1e7223 */ /* 0x180fe20000010835 */
[C---:B------:R-:W-:Y:S01]  /*2f90*/  ISETP.GT.AND P1, PT, R59.reuse, 0x11, PT ;  /* 0x000000113b00780c */ /* 0x040fe20003f24270 */
[--C-:B------:R-:W-:Y:S01]  /*2fa0*/  FFMA.FTZ R56, R56, R7, -R53.reuse ;  /* 0x0000000738387223 */ /* 0x100fe20000010835 */
[----:B------:R-:W-:Y:S01]  /*2fb0*/  FMNMX.FTZ R5, R76, R5, !PT ;  /* 0x000000054c057209 */ /* 0x000fe20007810000 */
[----:B------:R4:W-:Y:S01]  /*2fc0*/  MUFU.EX2 R3, R90 ;  /* 0x0000005a00037308 */ /* 0x0009e20000000800 */
[----:B------:R-:W-:Y:S01]  /*2fd0*/  FSEL R10, R10, -INF , P1 ;  /* 0xff8000000a0a7808 */ /* 0x000fe20000800000 */
[----:B------:R-:W-:Y:S01]  /*2fe0*/  UIADD3 UR5, UR5, 0x2d840, URZ ;  /* 0x0002d84005057890 */ /* 0x000fe2000fffe03f */
[----:B------:R-:W-:Y:S01]  /*2ff0*/  FMNMX.FTZ R5, R80, R5, !PT ;  /* 0x0000000550057209 */ /* 0x000fe20007810000 */
[----:B------:R-:W-:Y:S01]  /*3000*/  FFMA.FTZ R62, R62, R7, -R53 ;  /* 0x000000073e3e7223 */ /* 0x000fe20000010835 */
[----:B------:R-:W-:Y:S01]  /*3010*/  ISETP.GT.AND P1, PT, R59, 0x19, PT ;  /* 0x000000193b00780c */ /* 0x000fe20003f24270 */
[----:B------:R-:W-:Y:S01]  /*3020*/  UPRMT UR5, UR42, 0x654, UR5 ;  /* 0x000006542a057896 */ /* 0x000fe20008000005 */
[----:B------:R-:W-:Y:S01]  /*3030*/  FMNMX.FTZ R5, R10, R5, !PT ;  /* 0x000000050a057209 */ /* 0x000fe20007810000 */
[----:B------:R-:W2:Y:S01]  /*3040*/  MUFU.TANH R25, R25 ;  /* 0x0000001900197308 */ /* 0x000ea20000002400 */
[----:B0-----:R-:W-:-:S02]  /*3050*/  FSEL R12, R12, -INF , P1 ;  /* 0xff8000000c0c7808 */ /* 0x001fc40000800000 */
[----:B------:R-:W-:Y:S02]  /*3060*/  FMNMX.FTZ R9, R84, R5, !PT ;  /* 0x0000000554097209 */ /* 0x000fe40007810000 */
[----:B------:R-:W-:Y:S02]  /*3070*/  ISETP.GT.AND P1, PT, R59, 0x21, PT ;  /* 0x000000213b00780c */ /* 0x000fe40003f24270 */
[----:B---3--:R-:W-:Y:S01]  /*3080*/  FSEL R34, R13, -INF , P2 ;  /* 0xff8000000d227808 */ /* 0x008fe20001000000 */
[----:B------:R-:W0:Y:S01]  /*3090*/  MUFU.TANH R26, R26 ;  /* 0x0000001a001a7308 */ /* 0x000e220000002400 */
[----:B------:R-:W-:Y:S01]  /*30a0*/  FMNMX.FTZ R9, R12, R9, !PT ;  /* 0x000000090c097209 */ /* 0x000fe20007810000 */
[----:B------:R-:W-:Y:S01]  /*30b0*/  SYNCS.ARRIVE.TRANS64.RED.A1T0 RZ, [UR5], RZ ;  /* 0x000000ffffff79a7 */ /* 0x000fe20008100405 */
[C---:B------:R-:W-:Y:S02]  /*30c0*/  ISETP.GT.AND P2, PT, R59.reuse, 0x28, PT ;  /* 0x000000283b00780c */ /* 0x040fe40003f44270 */
[----:B----4-:R-:W-:Y:S01]  /*30d0*/  FSEL R90, R14, -INF , P1 ;  /* 0xff8000000e5a7808 */ /* 0x010fe20000800000 */
[----:B------:R-:W-:Y:S01]  /*30e0*/  FFMA.FTZ R14, R32, R7, -R53 ;  /* 0x00000007200e7223 */ /* 0x000fe20000010835 */
[----:B------:R-:W-:Y:S01]  /*30f0*/  FMNMX.FTZ R9, R34, R9, !PT ;  /* 0x0000000922097209 */ /* 0x000fe20007810000 */
[----:B------:R3:W-:Y:S01]  /*3100*/  MUFU.EX2 R5, R6 ;  /* 0x0000000600057308 */ /* 0x0007e20000000800 */
[----:B------:R-:W-:-:S02]  /*3110*/  ISETP.GT.AND P1, PT, R59, 0x29, PT ;  /* 0x000000293b00780c */ /* 0x000fc40003f24270 */
[----:B-----5:R-:W-:Y:S02]  /*3120*/  FSEL R32, R15, -INF , P2 ;  /* 0xff8000000f207808 */ /* 0x020fe40001000000 */
[----:B------:R-:W-:Y:S02]  /*3130*/  FMNMX.FTZ R9, R90, R9, !PT ;  /* 0x000000095a097209 */ /* 0x000fe40007810000 */
[C---:B------:R-:W-:Y:S01]  /*3140*/  ISETP.GT.AND P2, PT, R59.reuse, 0x30, PT ;  /* 0x000000303b00780c */ /* 0x040fe20003f44270 */
[----:B------:R-:W-:Y:S01]  /*3150*/  MUFU.TANH R27, R27 ;  /* 0x0000001b001b7308 */ /* 0x000fe20000002400 */
[----:B-1----:R-:W-:Y:S01]  /*3160*/  FSEL R20, R20, -INF , P1 ;  /* 0xff80000014147808 */ /* 0x002fe20000800000 */
[----:B---3--:R-:W-:Y:S01]  /*3170*/  FFMA.FTZ R6, R38, R7, -R53 ;  /* 0x0000000726067223 */ /* 0x008fe20000010835 */
[----:B------:R-:W-:Y:S02]  /*3180*/  FMNMX.FTZ R11, R32, R9, !PT ;  /* 0x00000009200b7209 */ /* 0x000fe40007810000 */
[----:B------:R-:W-:-:S02]  /*3190*/  ISETP.GT.AND P1, PT, R59, 0x31, PT ;  /* 0x000000313b00780c */ /* 0x000fc40003f24270 */
[----:B--2---:R-:W-:Y:S01]  /*31a0*/  FSEL R38, R21, -INF , P2 ;  /* 0xff80000015267808 */ /* 0x004fe20001000000 */
[----:B------:R-:W1:Y:S01]  /*31b0*/  MUFU.TANH R28, R28 ;  /* 0x0000001c001c7308 */ /* 0x000e620000002400 */
[----:B------:R-:W-:Y:S01]  /*31c0*/  FMNMX.FTZ R11, R20, R11, !PT ;  /* 0x0000000b140b7209 */ /* 0x000fe20007810000 */
[-CC-:B------:R-:W-:Y:S01]  /*31d0*/  FFMA.FTZ R21, R50, R7.reuse, -R53.reuse ;  /* 0x0000000732157223 */ /* 0x180fe20000010835 */
[C---:B------:R-:W-:Y:S01]  /*31e0*/  ISETP.GT.AND P2, PT, R59.reuse, 0x38, PT ;  /* 0x000000383b00780c */ /* 0x040fe20003f44270 */
[-CC-:B------:R-:W-:Y:S01]  /*31f0*/  FFMA.FTZ R50, R92, R7.reuse, -R53.reuse ;  /* 0x000000075c327223 */ /* 0x180fe20000010835 */
[----:B------:R-:W-:Y:S01]  /*3200*/  FSEL R104, R24, -INF , P1 ;  /* 0xff80000018687808 */ /* 0x000fe20000800000 */
[----:B------:R-:W-:Y:S01]  /*3210*/  FFMA.FTZ R24, R36, R7, -R53 ;  /* 0x0000000724187223 */ /* 0x000fe20000010835 */
[----:B------:R-:W-:Y:S01]  /*3220*/  FMNMX.FTZ R11, R38, R11, !PT ;  /* 0x0000000b260b7209 */ /* 0x000fe20007810000 */
[----:B------:R-:W2:Y:S01]  /*3230*/  MUFU.TANH R29, R29 ;  /* 0x0000001d001d7308 */ /* 0x000ea20000002400 */
[----:B------:R-:W-:-:S02]  /*3240*/  ISETP.GT.AND P1, PT, R59, 0x39, PT ;  /* 0x000000393b00780c */ /* 0x000fc40003f24270 */
[----:B------:R-:W-:Y:S02]  /*3250*/  CS2R R92, SRZ ;  /* 0x00000000005c7805 */ /* 0x000fe4000001ff00 */
[----:B------:R-:W-:Y:S02]  /*3260*/  FSEL R36, R25, -INF , P2 ;  /* 0xff80000019247808 */ /* 0x000fe40001000000 */
[----:B------:R-:W-:Y:S02]  /*3270*/  FMNMX.FTZ R11, R104, R11, !PT ;  /* 0x0000000b680b7209 */ /* 0x000fe40007810000 */
[----:B------:R-:W-:Y:S01]  /*3280*/  ISETP.GT.AND P2, PT, R59, 0x40, PT ;  /* 0x000000403b00780c */ /* 0x000fe20003f44270 */
[----:B------:R-:W3:Y:S01]  /*3290*/  MUFU.TANH R31, R31 ;  /* 0x0000001f001f7308 */ /* 0x000ee20000002400 */
[----:B0-----:R-:W-:Y:S02]  /*32a0*/  FSEL R26, R26, -INF , P1 ;  /* 0xff8000001a1a7808 */ /* 0x001fe40000800000 */
[----:B------:R-:W-:-:S02]  /*32b0*/  FMNMX.FTZ R13, R36, R11, !PT ;  /* 0x0000000b240d7209 */ /* 0x000fc40007810000 */
[C---:B------:R-:W-:Y:S02]  /*32c0*/  ISETP.GT.AND P1, PT, R59.reuse, 0x41, PT ;  /* 0x000000413b00780c */ /* 0x040fe40003f24270 */
[----:B------:R-:W-:Y:S01]  /*32d0*/  FMNMX.FTZ R13, R26, R13, !PT ;  /* 0x0000000d1a0d7209 */ /* 0x000fe20007810000 */
[----:B------:R0:W-:Y:S01]  /*32e0*/  MUFU.EX2 R9, R6 ;  /* 0x0000000600097308 */ /* 0x0001e20000000800 */
[----:B-1----:R-:W-:Y:S01]  /*32f0*/  FSEL R106, R28, -INF , P1 ;  /* 0xff8000001c6a7808 */ /* 0x002fe20000800000 */
[-CC-:B------:R-:W-:Y:S01]  /*3300*/  FFMA.FTZ R28, R40, R7.reuse, -R53.reuse ;  /* 0x00000007281c7223 */ /* 0x180fe20000010835 */
[----:B------:R-:W-:Y:S01]  /*3310*/  ISETP.GT.AND P1, PT, R59, 0x49, PT ;  /* 0x000000493b00780c */ /* 0x000fe20003f24270 */
[-CC-:B------:R-:W-:Y:S01]  /*3320*/  FFMA.FTZ R40, R44, R7.reuse, -R53.reuse ;  /* 0x000000072c287223 */ /* 0x180fe20000010835 */
[-CC-:B------:R-:W-:Y:S01]  /*3330*/  FFMA.FTZ R44, R48, R7.reuse, -R53.reuse ;  /* 0x00000007302c7223 */ /* 0x180fe20000010835 */
[-CC-:B------:R-:W-:Y:S01]  /*3340*/  FFMA.FTZ R48, R52, R7.reuse, -R53.reuse ;  /* 0x0000000734307223 */ /* 0x180fe20000010835 */
[-CC-:B------:R-:W-:Y:S01]  /*3350*/  FFMA.FTZ R52, R82, R7.reuse, -R53.reuse ;  /* 0x0000000752347223 */ /* 0x180fe20000010835 */
[----:B------:R-:W1:Y:S01]  /*3360*/  MUFU.TANH R33, R33 ;  /* 0x0000002100217308 */ /* 0x000e620000002400 */
[----:B0-----:R-:W-:Y:S01]  /*3370*/  FFMA.FTZ R6, R42, R7, -R53 ;  /* 0x000000072a067223 */ /* 0x001fe20000010835 */
[----:B------:R-:W-:-:S02]  /*3380*/  FSEL R42, R27, -INF , P2 ;  /* 0xff8000001b2a7808 */ /* 0x000fc40001000000 */
[----:B------:R-:W-:Y:S02]  /*3390*/  ISETP.GT.AND P2, PT, R59, 0x48, PT ;  /* 0x000000483b00780c */ /* 0x000fe40003f44270 */
[----:B------:R-:W-:Y:S02]  /*33a0*/  FMNMX.FTZ R13, R42, R13, !PT ;  /* 0x0000000d2a0d7209 */ /* 0x000fe40007810000 */
[----:B------:R-:W0:Y:S01]  /*33b0*/  MUFU.TANH R35, R35 ;  /* 0x0000002300237308 */ /* 0x000e220000002400 */
[----:B--2---:R-:W-:Y:S02]  /*33c0*/  FSEL R108, R29, -INF , P2 ;  /* 0xff8000001d6c7808 */ /* 0x004fe40001000000 */
[----:B------:R-:W-:Y:S02]  /*33d0*/  FMNMX.FTZ R13, R106, R13, !PT ;  /* 0x0000000d6a0d7209 */ /* 0x000fe40007810000 */
[----:B------:R-:W-:Y:S02]  /*33e0*/  ISETP.GT.AND P2, PT, R59, 0x50, PT ;  /* 0x000000503b00780c */ /* 0x000fe40003f44270 */
[----:B---3--:R-:W-:Y:S01]  /*33f0*/  FSEL R110, R31, -INF , P1 ;  /* 0xff8000001f6e7808 */ /* 0x008fe20000800000 */
[----:B------:R-:W2:Y:S01]  /*3400*/  MUFU.TANH R37, R37 ;  /* 0x0000002500257308 */ /* 0x000ea20000002400 */
[----:B------:R-:W-:Y:S01]  /*3410*/  FMNMX.FTZ R13, R108, R13, !PT ;  /* 0x0000000d6c0d7209 */ /* 0x000fe20007810000 */
[----:B------:R-:W-:Y:S01]  /*3420*/  FFMA.FTZ R31, R46, R7, -R53 ;  /* 0x000000072e1f7223 */ /* 0x000fe20000010835 */
[----:B------:R-:W-:-:S02]  /*3430*/  ISETP.GT.AND P1, PT, R59, 0x51, PT ;  /* 0x000000513b00780c */ /* 0x000fc40003f24270 */
[----:B-1----:R-:W-:Y:S01]  /*3440*/  FSEL R46, R33, -INF , P2 ;  /* 0xff800000212e7808 */ /* 0x002fe20001000000 */
[--C-:B------:R-:W-:Y:S01]  /*3450*/  FFMA.FTZ R33, R54, R7, -R53.reuse ;  /* 0x0000000736217223 */ /* 0x100fe20000010835 */
[----:B------:R-:W-:Y:S01]  /*3460*/  FMNMX.FTZ R13, R110, R13, !PT ;  /* 0x0000000d6e0d7209 */ /* 0x000fe20007810000 */
[----:B------:R-:W1:Y:S01]  /*3470*/  MUFU.TANH R39, R39 ;  /* 0x0000002700277308 */ /* 0x000e620000002400 */
[----:B------:R-:W-:Y:S01]  /*3480*/  ISETP.GT.AND P2, PT, R59, 0x58, PT ;  /* 0x000000583b00780c */ /* 0x000fe20003f44270 */
[-CC-:B------:R-:W-:Y:S01]  /*3490*/  FFMA.FTZ R54, R98, R7.reuse, -R53.reuse ;  /* 0x0000000762367223 */ /* 0x180fe20000010835 */
[----:B0-----:R-:W-:Y:S01]  /*34a0*/  FSEL R112, R35, -INF , P1 ;  /* 0xff80000023707808 */ /* 0x001fe20000800000 */
[----:B------:R-:W-:Y:S01]  /*34b0*/  FFMA.FTZ R35, R100, R7, -R53 ;  /* 0x0000000764237223 */ /* 0x000fe20000010835 */
[----:B------:R-:W-:Y:S02]  /*34c0*/  FMNMX.FTZ R13, R46, R13, !PT ;  /* 0x0000000d2e0d7209 */ /* 0x000fe40007810000 */
[----:B------:R-:W-:-:S02]  /*34d0*/  CS2R R100, SRZ ;  /* 0x0000000000647805 */ /* 0x000fc4000001ff00 */
[----:B------:R-:W-:Y:S01]  /*34e0*/  ISETP.GT.AND P1, PT, R59, 0x59, PT ;  /* 0x000000593b00780c */ /* 0x000fe20003f24270 */
[----:B------:R-:W0:Y:S01]  /*34f0*/  MUFU.TANH R41, R41 ;  /* 0x0000002900297308 */ /* 0x000e220000002400 */
[----:B--2---:R-:W-:Y:S01]  /*3500*/  FSEL R114, R37, -INF , P2 ;  /* 0xff80000025727808 */ /* 0x004fe20001000000 */
[--C-:B------:R-:W-:Y:S01]  /*3510*/  FFMA.FTZ R37, R58, R7, -R53.reuse ;  /* 0x000000073a257223 */ /* 0x100fe20000010835 */
[----:B------:R-:W-:Y:S01]  /*3520*/  FMNMX.FTZ R13, R112, R13, !PT ;  /* 0x0000000d700d7209 */ /* 0x000fe20007810000 */
[--C-:B------:R-:W-:Y:S01]  /*3530*/  FFMA.FTZ R58, R96, R7, -R53.reuse ;  /* 0x00000007603a7223 */ /* 0x100fe20000010835 */
[----:B------:R-:W-:Y:S02]  /*3540*/  ISETP.GT.AND P2, PT, R59, 0x60, PT ;  /* 0x000000603b00780c */ /* 0x000fe40003f44270 */
[----:B------:R-:W-:Y:S02]  /*3550*/  CS2R R98, SRZ ;  /* 0x0000000000627805 */ /* 0x000fe4000001ff00 */
[----:B------:R-:W-:Y:S01]  /*3560*/  FMNMX.FTZ R13, R114, R13, !PT ;  /* 0x0000000d720d7209 */ /* 0x000fe20007810000 */
[----:B------:R-:W2:Y:S01]  /*3570*/  MUFU.TANH R43, R43 ;  /* 0x0000002b002b7308 */ /* 0x000ea20000002400 */
[----:B-1----:R-:W-:Y:S01]  /*3580*/  FSEL R116, R39, -INF , P1 ;  /* 0xff80000027747808 */ /* 0x002fe20000800000 */
[-CC-:B------:R-:W-:Y:S01]  /*3590*/  FFMA.FTZ R39, R66, R7.reuse, -R53.reuse ;  /* 0x0000000742277223 */ /* 0x180fe20000010835 */
[----:B------:R-:W-:Y:S01]  /*35a0*/  ISETP.GT.AND P1, PT, R59, 0x61, PT ;  /* 0x000000613b00780c */ /* 0x000fe20003f24270 */
[----:B------:R-:W-:Y:S01]  /*35b0*/  FFMA.FTZ R66, R74, R7, -R53 ;  /* 0x000000074a427223 */ /* 0x000fe20000010835 */
[----:B------:R-:W-:-:S02]  /*35c0*/  FMNMX.FTZ R13, R116, R13, !PT ;  /* 0x0000000d740d7209 */ /* 0x000fc40007810000 */
[----:B------:R-:W-:Y:S01]  /*35d0*/  CS2R R96, SRZ ;  /* 0x0000000000607805 */ /* 0x000fe2000001ff00 */
[----:B------:R-:W1:Y:S01]  /*35e0*/  MUFU.TANH R45, R45 ;  /* 0x0000002d002d7308 */ /* 0x000e620000002400 */
[----:B0-----:R-:W-:Y:S01]  /*35f0*/  FSEL R118, R41, -INF , P2 ;  /* 0xff80000029767808 */ /* 0x001fe20001000000 */
[----:B------:R-:W-:Y:S01]  /*3600*/  FFMA.FTZ R41, R70, R7, -R53 ;  /* 0x0000000746297223 */ /* 0x000fe20000010835 */
[----:B------:R-:W-:Y:S02]  /*3610*/  ISETP.GT.AND P2, PT, R59, 0x68, PT ;  /* 0x000000683b00780c */ /* 0x000fe40003f44270 */
[----:B------:R-:W-:-:S03]  /*3620*/  FMNMX.FTZ R13, R118, R13, !PT ;  /* 0x0000000d760d7209 */ /* 0x000fc60007810000 */
[----:B------:R-:W0:Y:S01]  /*3630*/  MUFU.TANH R47, R47 ;  /* 0x0000002f002f7308 */ /* 0x000e220000002400 */
[----:B--2---:R-:W-:Y:S01]  /*3640*/  FSEL R120, R43, -INF , P1 ;  /* 0xff8000002b787808 */ /* 0x004fe20000800000 */
[----:B------:R-:W-:Y:S01]  /*3650*/  FFMA.FTZ R43, R78, R7, -R53 ;  /* 0x000000074e2b7223 */ /* 0x000fe20000010835 */
[----:B------:R-:W-:Y:S02]  /*3660*/  ISETP.GT.AND P1, PT, R59, 0x69, PT ;  /* 0x000000693b00780c */ /* 0x000fe40003f24270 */
[----:B------:R-:W-:-:S03]  /*3670*/  FMNMX.FTZ R13, R120, R13, !PT ;  /* 0x0000000d780d7209 */ /* 0x000fc60007810000 */
[----:B------:R-:W2:Y:S01]  /*3680*/  MUFU.TANH R49, R49 ;  /* 0x0000003100317308 */ /* 0x000ea20000002400 */
[----:B-1----:R-:W-:Y:S01]  /*3690*/  FSEL R122, R45, -INF , P2 ;  /* 0xff8000002d7a7808 */ /* 0x002fe20001000000 */
[----:B------:R-:W-:Y:S01]  /*36a0*/  FFMA.FTZ R45, R86, R7, -R53 ;  /* 0x00000007562d7223 */ /* 0x000fe20000010835 */
[----:B------:R-:W-:Y:S02]  /*36b0*/  ISETP.GT.AND P2, PT, R59, 0x70, PT ;  /* 0x000000703b00780c */ /* 0x000fe40003f44270 */
[----:B------:R-:W-:-:S03]  /*36c0*/  FMNMX.FTZ R13, R122, R13, !PT ;  /* 0x0000000d7a0d7209 */ /* 0x000fc60007810000 */
[----:B------:R-:W1:Y:S01]  /*36d0*/  MUFU.TANH R51, R51 ;  /* 0x0000003300337308 */ /* 0x000e620000002400 */
[----:B0-----:R-:W-:Y:S01]  /*36e0*/  FSEL R124, R47, -INF , P1 ;  /* 0xff8000002f7c7808 */ /* 0x001fe20000800000 */
[--C-:B------:R-:W-:Y:S01]  /*36f0*/  FFMA.FTZ R47, R94, R7, -R53.reuse ;  /* 0x000000075e2f7223 */ /* 0x100fe20000010835 */
[----:B------:R-:W-:Y:S02]  /*3700*/  ISETP.GT.AND P1, PT, R59, 0x71, PT ;  /* 0x000000713b00780c */ /* 0x000fe40003f24270 */
[----:B------:R-:W-:Y:S02]  /*3710*/  CS2R R94, SRZ ;  /* 0x00000000005e7805 */ /* 0x000fe4000001ff00 */
[----:B------:R-:W-:Y:S01]  /*3720*/  FMNMX.FTZ R13, R124, R13, !PT ;  /* 0x0000000d7c0d7209 */ /* 0x000fe20007810000 */
[----:B------:R-:W0:Y:S01]  /*3730*/  MUFU.TANH R57, R57 ;  /* 0x0000003900397308 */ /* 0x000e220000002400 */
[----:B--2---:R-:W-:Y:S01]  /*3740*/  FSEL R126, R49, -INF , P2 ;  /* 0xff800000317e7808 */ /* 0x004fe20001000000 */
[-CC-:B------:R-:W-:Y:S01]  /*3750*/  FFMA.FTZ R49, R60, R7.reuse, -R53.reuse ;  /* 0x000000073c317223 */ /* 0x180fe20000010835 */
[----:B------:R-:W-:Y:S01]  /*3760*/  ISETP.GT.AND P2, PT, R59, 0x78, PT ;  /* 0x000000783b00780c */ /* 0x000fe20003f44270 */
[----:B------:R-:W-:Y:S01]  /*3770*/  FFMA.FTZ R53, R102, R7, -R53 ;  /* 0x0000000766357223 */ /* 0x000fe20000010835 */
[----:B------:R-:W-:-:S02]  /*3780*/  FMNMX.FTZ R13, R126, R13, !PT ;  /* 0x0000000d7e0d7209 */ /* 0x000fc40007810000 */
[----:B------:R-:W-:Y:S01]  /*3790*/  CS2R R102, SRZ ;  /* 0x0000000000667805 */ /* 0x000fe2000001ff00 */
[----:B------:R-:W2:Y:S01]  /*37a0*/  MUFU.TANH R61, R61 ;  /* 0x0000003d003d7308 */ /* 0x000ea20000002400 */
[----:B-1----:R-:W-:Y:S02]  /*37b0*/  FSEL R128, R51, -INF , P1 ;  /* 0xff80000033807808 */ /* 0x002fe40000800000 */
[----:B------:R-:W-:Y:S02]  /*37c0*/  ISETP.GT.AND P1, PT, R59, 0x79, PT ;  /* 0x000000793b00780c */ /* 0x000fe40003f24270 */
[----:B------:R-:W-:-:S03]  /*37d0*/  FMNMX.FTZ R13, R128, R13, !PT ;  /* 0x0000000d800d7209 */ /* 0x000fc60007810000 */
[----:B------:R1:W-:Y:S01]  /*37e0*/  MUFU.EX2 R11, R6 ;  /* 0x00000006000b7308 */ /* 0x0003e20000000800 */
[----:B0-----:R-:W-:-:S04]  /*37f0*/  FSEL R130, R57, -INF , P2 ;  /* 0xff80000039827808 */ /* 0x001fc80001000000 */
[----:B------:R-:W-:-:S03]  /*3800*/  FMNMX.FTZ R13, R130, R13, !PT ;  /* 0x0000000d820d7209 */ /* 0x000fc60007810000 */
[----:B------:R-:W-:Y:S01]  /*3810*/  MUFU.EX2 R55, R55 ;  /* 0x0000003700377308 */ /* 0x000fe20000000800 */
[----:B--2---:R-:W-:-:S04]  /*3820*/  FSEL R132, R61, -INF , P1 ;  /* 0xff8000003d847808 */ /* 0x004fc80000800000 */
[----:B------:R-:W-:-:S03]  /*3830*/  FMNMX.FTZ R13, R132, R13, !PT ;  /* 0x0000000d840d7209 */ /* 0x000fc60007810000 */
[----:B------:R-:W0:Y:S02]  /*3840*/  MUFU.EX2 R72, R72 ;  /* 0x0000004800487308 */ /* 0x000e240000000800 */
[----:B-1----:R-:W1:Y:S06]  /*3850*/  SHFL.BFLY PT, R6, R13, 0x2, 0x1f ;  /* 0x0c401f000d067f89 */ /* 0x002e6c00000e0000 */
[----:B------:R-:W2:Y:S08]  /*3860*/  MUFU.EX2 R30, R30 ;  /* 0x0000001e001e7308 */ /* 0x000eb00000000800 */
[----:B------:R-:W3:Y:S08]  /*3870*/  MUFU.EX2 R14, R14 ;  /* 0x0000000e000e7308 */ /* 0x000ef00000000800 */
        /* <DEDUP_REMOVED lines=22> */
[----:B0-----:R-:W-:Y:S01]  /*39e0*/  FADD.FTZ R26, R55, R72 ;  /* 0x00000048371a7221 */ /* 0x001fe20000010000 */
[-CC-:B------:R-:W-:Y:S01]  /*39f0*/  FFMA.FTZ R10, R34, R7.reuse, -R13.reuse ;  /* 0x00000007220a7223 */ /* 0x180fe2000001080d */
[-CC-:B------:R-:W-:Y:S01]  /*3a00*/  FFMA.FTZ R57, R90, R7.reuse, -R13.reuse ;  /* 0x000000075a397223 */ /* 0x180fe2000001080d */
[-CC-:B------:R-:W-:Y:S01]  /*3a10*/  FFMA.FTZ R32, R32, R7.reuse, -R13.reuse ;  /* 0x0000000720207223 */ /* 0x180fe2000001080d */
[----:B------:R-:W0:Y:S01]  /*3a20*/  MUFU.EX2 R4, R4 ;  /* 0x0000000400047308 */ /* 0x000e220000000800 */
[----:B------:R-:W-:Y:S01]  /*3a30*/  FADD.FTZ R25, R3, R26 ;  /* 0x0000001a03197221 */ /* 0x000fe20000010000 */
[-CC-:B------:R-:W-:Y:S01]  /*3a40*/  FFMA.FTZ R61, R20, R7.reuse, -R13.reuse ;  /* 0x00000007143d7223 */ /* 0x180fe2000001080d */
[-CC-:B------:R-:W-:Y:S01]  /*3a50*/  FFMA.FTZ R20, R38, R7.reuse, -R13.reuse ;  /* 0x0000000726147223 */ /* 0x180fe2000001080d */
[----:B------:R-:W-:Y:S01]  /*3a60*/  FFMA.FTZ R65, R104, R7, -R13 ;  /* 0x0000000768417223 */ /* 0x000fe2000001080d */
[----:B--2---:R-:W-:Y:S01]  /*3a70*/  FADD.FTZ R26, R30, R25 ;  /* 0x000000191e1a7221 */ /* 0x004fe20000010000 */
[----:B---3--:R-:W-:Y:S01]  /*3a80*/  F2FP.BF16.F32.PACK_AB R25, R14, R5 ;  /* 0x000000050e19723e */ /* 0x008fe200000010ff */
        /* <DEDUP_REMOVED lines=8> */
[-CC-:B------:R-:W-:Y:S01]  /*3b10*/  FFMA.FTZ R114, R114, R7.reuse, -R13.reuse ;  /* 0x0000000772727223 */ /* 0x180fe2000001080d */
[----:B------:R-:W2:Y:S01]  /*3b20*/  MUFU.EX2 R60, R60 ;  /* 0x0000003c003c7308 */ /* 0x000ea20000000800 */
[----:B0-----:R-:W-:Y:S01]  /*3b30*/  FADD.FTZ R12, R29, R4 ;  /* 0x000000041d0c7221 */ /* 0x001fe20000010000 */
[-CC-:B------:R-:W-:Y:S01]  /*3b40*/  FFMA.FTZ R116, R116, R7.reuse, -R13.reuse ;  /* 0x0000000774747223 */ /* 0x180fe2000001080d */
        /* <DEDUP_REMOVED lines=8> */
[-CC-:B------:R-:W-:Y:S01]  /*3bd0*/  FFMA.FTZ R130, R130, R7.reuse, -R13.reuse ;  /* 0x0000000782827223 */ /* 0x180fe2000001080d */
[----:B------:R-:W-:Y:S01]  /*3be0*/  FFMA.FTZ R132, R132, R7, -R13 ;  /* 0x0000000784847223 */ /* 0x000fe2000001080d */
[----:B------:R-:W-:-:S02]  /*3bf0*/  F2FP.BF16.F32.PACK_AB R13, R72, R55 ;  /* 0x00000037480d723e */ /* 0x000fc400000010ff */
[----:B------:R-:W-:Y:S02]  /*3c00*/  CS2R R110, SRZ ;  /* 0x00000000006e7805 */ /* 0x000fe4000001ff00 */
[----:B------:R-:W-:Y:S01]  /*3c10*/  CS2R R106, SRZ ;  /* 0x00000000006a7805 */ /* 0x000fe2000001ff00 */
[----:B------:R-:W1:Y:S01]  /*3c20*/  MUFU.EX2 R64, R64 ;  /* 0x0000004000407308 */ /* 0x000e620000000800 */
[----:B--2---:R-:W-:Y:S01]  /*3c30*/  FADD.FTZ R12, R60, R15 ;  /* 0x0000000f3c0c7221 */ /* 0x004fe20000010000 */
[----:B------:R-:W-:Y:S01]  /*3c40*/  FADD.FTZ R15, R5, R26 ;  /* 0x0000001a050f7221 */ /* 0x000fe20000010000 */
[----:B------:R-:W-:Y:S02]  /*3c50*/  CS2R R104, SRZ ;  /* 0x0000000000687805 */ /* 0x000fe4000001ff00 */
[----:B------:R-:W-:Y:S01]  /*3c60*/  CS2R R90, SRZ ;  /* 0x00000000005a7805 */ /* 0x000fe2000001ff00 */
[----:B------:R-:W-:Y:S01]  /*3c70*/  FADD.FTZ R26, R14, R15 ;  /* 0x0000000f0e1a7221 */ /* 0x000fe20000010000 */
[----:B------:R-:W-:Y:S01]  /*3c80*/  F2FP.BF16.F32.PACK_AB R15, R30, R3 ;  /* 0x000000031e0f723e */ /* 0x000fe200000010ff */
[----:B------:R-:W2:Y:S01]  /*3c90*/  MUFU.EX2 R63, R63 ;  /* 0x0000003f003f7308 */ /* 0x000ea20000000800 */
[----:B0-----:R-:W-:Y:S01]  /*3ca0*/  FADD.FTZ R27, R59, R12 ;  /* 0x0000000c3b1b7221 */ /* 0x001fe20000010000 */
[----:B------:R-:W-:-:S06]  /*3cb0*/  F2FP.BF16.F32.PACK_AB R14, R60, R51 ;  /* 0x000000333c0e723e */ /* 0x000fcc00000010ff */
[----:B------:R-:W0:Y:S01]  /*3cc0*/  MUFU.EX2 R68, R68 ;  /* 0x0000004400447308 */ /* 0x000e220000000800 */
[----:B-1----:R-:W-:Y:S01]  /*3cd0*/  FADD.FTZ R12, R64, R27 ;  /* 0x0000001b400c7221 */ /* 0x002fe20000010000 */
[----:B------:R-:W-:-:S04]  /*3ce0*/  FADD.FTZ R27, R9, R26 ;  /* 0x0000001a091b7221 */ /* 0x000fc80000010000 */
[C---:B------:R-:W-:Y:S01]  /*3cf0*/  FADD.FTZ R26, R24.reuse, R27 ;  /* 0x0000001b181a7221 */ /* 0x040fe20000010000 */
[----:B------:R-:W-:Y:S01]  /*3d00*/  F2FP.BF16.F32.PACK_AB R27, R24, R9 ;  /* 0x00000009181b723e */ /* 0x000fe200000010ff */
[----:B------:R-:W1:Y:S01]  /*3d10*/  MUFU.EX2 R10, R10 ;  /* 0x0000000a000a7308 */ /* 0x000e620000000800 */
[----:B--2---:R-:W-:Y:S01]  /*3d20*/  FADD.FTZ R5, R63, R12 ;  /* 0x0000000c3f057221 */ /* 0x004fe20000010000 */
[----:B------:R-:W-:Y:S01]  /*3d30*/  F2FP.BF16.F32.PACK_AB R12, R4, R29 ;  /* 0x0000001d040c723e */ /* 0x000fe200000010ff */
[----:B------:R-:W-:Y:S01]  /*3d40*/  FADD.FTZ R9, R11, R26 ;  /* 0x0000001a0b097221 */ /* 0x000fe20000010000 */
[----:B------:R-:W-:Y:S02]  /*3d50*/  F2FP.BF16.F32.PACK_AB R29, R28, R11 ;  /* 0x0000000b1c1d723e */ /* 0x000fe400000010ff */
[----:B------:R-:W-:Y:S01]  /*3d60*/  F2FP.BF16.F32.PACK_AB R24, R64, R59 ;  /* 0x0000003b4018723e */ /* 0x000fe200000010ff */
[----:B------:R-:W-:Y:S01]  /*3d70*/  FADD.FTZ R30, R28, R9 ;  /* 0x000000091c1e7221 */ /* 0x000fe20000010000 */
[----:B------:R-:W2:Y:S01]  /*3d80*/  MUFU.EX2 R57, R57 ;  /* 0x0000003900397308 */ /* 0x000ea20000000800 */
[----:B0-----:R-:W-:Y:S01]  /*3d90*/  FADD.FTZ R5, R68, R5 ;  /* 0x0000000544057221 */ /* 0x001fe20000010000 */
[----:B------:R0:W-:Y:S01]  /*3da0*/  STSM.16.M88.4 [R16+0x21800], R12 ;  /* 0x0218000c10007844 */ /* 0x0001e20000000200 */
[----:B------:R-:W-:Y:S01]  /*3db0*/  FADD.FTZ R9, R31, R30 ;  /* 0x0000001e1f097221 */ /* 0x000fe20000010000 */
[----:B------:R-:W-:-:S02]  /*3dc0*/  F2FP.BF16.F32.PACK_AB R31, R40, R31 ;  /* 0x0000001f281f723e */ /* 0x000fc400000010ff */
[----:B------:R-:W-:Y:S01]  /*3dd0*/  F2FP.BF16.F32.PACK_AB R26, R68, R63 ;  /* 0x0000003f441a723e */ /* 0x000fe200000010ff */
[----:B------:R-:W-:Y:S01]  /*3de0*/  FADD.FTZ R30, R40, R9 ;  /* 0x00000009281e7221 */ /* 0x000fe20000010000 */
[----:B------:R-:W3:Y:S01]  /*3df0*/  MUFU.EX2 R32, R32 ;  /* 0x0000002000207308 */ /* 0x000ee20000000800 */
[----:B-1----:R-:W-:Y:S02]  /*3e00*/  FADD.FTZ R4, R10, R5 ;  /* 0x000000050a047221 */ /* 0x002fe40000010000 */
[----:B------:R-:W-:Y:S01]  /*3e10*/  FADD.FTZ R9, R21, R30 ;  /* 0x0000001e15097221 */ /* 0x000fe20000010000 */
[----:B------:R-:W-:Y:S03]  /*3e20*/  STSM.16.M88.4 [R22], R24 ;  /* 0x0000001816007844 */ /* 0x000fe60000000200 */
[----:B------:R-:W-:Y:S01]  /*3e30*/  FADD.FTZ R40, R44, R9 ;  /* 0x000000092c287221 */ /* 0x000fe20000010000 */
[----:B------:R-:W1:Y:S01]  /*3e40*/  MUFU.EX2 R61, R61 ;  /* 0x0000003d003d7308 */ /* 0x000e620000000800 */
[C---:B--2---:R-:W-:Y:S01]  /*3e50*/  FADD.FTZ R5, R57.reuse, R4 ;  /* 0x0000000439057221 */ /* 0x044fe20000010000 */
[----:B------:R-:W-:-:S02]  /*3e60*/  F2FP.BF16.F32.PACK_AB R28, R57, R10 ;  /* 0x0000000a391c723e */ /* 0x000fc400000010ff */
[----:B0-----:R-:W-:-:S04]  /*3e70*/  F2FP.BF16.F32.PACK_AB R13, R44, R21 ;  /* 0x000000152c0d723e */ /* 0x001fc800000010ff */
[----:B------:R-:W0:Y:S01]  /*3e80*/  MUFU.EX2 R20, R20 ;  /* 0x0000001400147308 */ /* 0x000e220000000800 */
[----:B---3--:R-:W-:-:S07]  /*3e90*/  FADD.FTZ R4, R32, R5 ;  /* 0x0000000520047221 */ /* 0x008fce0000010000 */
[----:B------:R-:W2:Y:S01]  /*3ea0*/  MUFU.EX2 R65, R65 ;  /* 0x0000004100417308 */ /* 0x000ea20000000800 */
[C---:B-1----:R-:W-:Y:S01]  /*3eb0*/  FADD.FTZ R5, R61.reuse, R4 ;  /* 0x000000043d057221 */ /* 0x042fe20000010000 */
[----:B------:R-:W-:-:S05]  /*3ec0*/  F2FP.BF16.F32.PACK_AB R30, R61, R32 ;  /* 0x000000203d1e723e */ /* 0x000fca00000010ff */
[----:B------:R1:W-:Y:S01]  /*3ed0*/  STSM.16.M88.4 [R18], R28 ;  /* 0x0000001c12007844 */ /* 0x0003e20000000200 */
[----:B------:R-:W3:Y:S01]  /*3ee0*/  MUFU.EX2 R36, R36 ;  /* 0x0000002400247308 */ /* 0x000ee20000000800 */
[----:B0-----:R-:W-:-:S07]  /*3ef0*/  FADD.FTZ R4, R20, R5 ;  /* 0x0000000514047221 */ /* 0x001fce0000010000 */
[----:B------:R-:W0:Y:S01]  /*3f00*/  MUFU.EX2 R33, R33 ;  /* 0x0000002100217308 */ /* 0x000e220000000800 */
[C---:B--2---:R-:W-:Y:S01]  /*3f10*/  FADD.FTZ R9, R65.reuse, R4 ;  /* 0x0000000441097221 */ /* 0x044fe20000010000 */
[----:B------:R-:W-:Y:S01]  /*3f20*/  F2FP.BF16.F32.PACK_AB R12, R65, R20 ;  /* 0x00000014410c723e */ /* 0x000fe200000010ff */
[----:B------:R-:W-:Y:S01]  /*3f30*/  IMAD.MOV.U32 R20, RZ, RZ, R136 ;  /* 0x000000ffff147224 */ /* 0x000fe200078e0088 */
[----:B-1----:R-:W1:Y:S04]  /*3f40*/  @P4 LDC R31, c[0x0][0x450] ;  /* 0x00011400ff1f4b82 */ /* 0x002e680000000800 */
[----:B------:R-:W2:Y:S01]  /*3f50*/  MUFU.EX2 R69, R69 ;  /* 0x0000004500457308 */ /* 0x000ea20000000800 */
[----:B---3--:R-:W-:-:S07]  /*3f60*/  FADD.FTZ R4, R36, R9 ;  /* 0x0000000924047221 */ /* 0x008fce0000010000 */
[----:B------:R-:W3:Y:S01]  /*3f70*/  MUFU.EX2 R48, R48 ;  /* 0x0000003000307308 */ /* 0x000ee20000000800 */
[----:B0-----:R-:W-:-:S07]  /*3f80*/  FADD.FTZ R9, R33, R40 ;  /* 0x0000002821097221 */ /* 0x001fce0000010000 */
[----:B------:R-:W0:Y:S01]  /*3f90*/  MUFU.EX2 R34, R34 ;  /* 0x0000002200227308 */ /* 0x000e220000000800 */
[C---:B--2---:R-:W-:Y:S01]  /*3fa0*/  FADD.FTZ R11, R69.reuse, R4 ;  /* 0x00000004450b7221 */ /* 0x044fe20000010000 */
[----:B------:R-:W-:-:S06]  /*3fb0*/  F2FP.BF16.F32.PACK_AB R14, R69, R36 ;  /* 0x00000024450e723e */ /* 0x000fcc00000010ff */
[----:B------:R-:W2:Y:S01]  /*3fc0*/  MUFU.EX2 R37, R37 ;  /* 0x0000002500257308 */ /* 0x000ea20000000800 */
[C---:B---3--:R-:W-:Y:S01]  /*3fd0*/  FADD.FTZ R4, R48.reuse, R9 ;  /* 0x0000000930047221 */ /* 0x048fe20000010000 */
[----:B------:R-:W-:Y:S02]  /*3fe0*/  F2FP.BF16.F32.PACK_AB R15, R48, R33 ;  /* 0x00000021300f723e */ /* 0x000fe400000010ff */
[----:B------:R-:W3:Y:S03]  /*3ff0*/  @P4 LDC R33, c[0x0][0x44c] ;  /* 0x00011300ff214b82 */ /* 0x000ee60000000800 */
[----:B------:R4:W-:Y:S01]  /*4000*/  STSM.16.M88.4 [R17], R12 ;  /* 0x0000000c11007844 */ /* 0x0009e20000000200 */
[----:B------:R-:W5:Y:S01]  /*4010*/  MUFU.EX2 R67, R67 ;  /* 0x0000004300437308 */ /* 0x000f620000000800 */
[----:B0-----:R-:W-:-:S07]  /*4020*/  FADD.FTZ R10, R34, R11 ;  /* 0x0000000b220a7221 */ /* 0x001fce0000010000 */
[----:B------:R-:W0:Y:S01]  /*4030*/  MUFU.EX2 R56, R56 ;  /* 0x0000003800387308 */ /* 0x000e220000000800 */
[----:B--2---:R-:W-:-:S07]  /*4040*/  FADD.FTZ R11, R37, R4 ;  /* 0x00000004250b7221 */ /* 0x004fce0000010000 */
[----:B------:R2:W1:Y:S01]  /*4050*/  MUFU.EX2 R0, R108 ;  /* 0x0000006c00007308 */ /* 0x0004620000000800 */
[C---:B-----5:R-:W-:Y:S01]  /*4060*/  FADD.FTZ R21, R67.reuse, R10 ;  /* 0x0000000a43157221 */ /* 0x060fe20000010000 */
[----:B----4-:R-:W-:Y:S01]  /*4070*/  F2FP.BF16.F32.PACK_AB R12, R67, R34 ;  /* 0x00000022430c723e */ /* 0x010fe200000010ff */
[----:B---3--:R-:W-:-:S05]  /*4080*/  @P4 IMAD.HI.U32 R28, R136, R33, RZ ;  /* 0x00000021881c4227 */ /* 0x008fca00078e00ff */
[----:B------:R-:W3:Y:S01]  /*4090*/  MUFU.EX2 R39, R39 ;  /* 0x0000002700277308 */ /* 0x000ee20000000800 */
[C---:B0-----:R-:W-:Y:S01]  /*40a0*/  FADD.FTZ R4, R56.reuse, R11 ;  /* 0x0000000b38047221 */ /* 0x041fe20000010000 */
[----:B------:R-:W-:Y:S02]  /*40b0*/  F2FP.BF16.F32.PACK_AB R13, R56, R37 ;  /* 0x00000025380d723e */ /* 0x000fe400000010ff */
[----:B--2---:R-:W-:Y:S02]  /*40c0*/  CS2R R108, SRZ ;  /* 0x00000000006c7805 */ /* 0x004fe4000001ff00 */
[----:B-1----:R-:W-:Y:S02]  /*40d0*/  @P4 SHF.R.U32.HI R20, RZ, R31, R28 ;  /* 0x0000001fff144219 */ /* 0x002fe4000001161c */
[----:B------:R-:W0:Y:S01]  /*40e0*/  MUFU.EX2 R71, R71 ;  /* 0x0000004700477308 */ /* 0x000e220000000800 */
[----:B------:R-:W-:-:S07]  /*40f0*/  FADD.FTZ R10, R0, R21 ;  /* 0x00000015000a7221 */ /* 0x000fce0000010000 */
[----:B------:R-:W1:Y:S01]  /*4100*/  MUFU.EX2 R62, R62 ;  /* 0x0000003e003e7308 */ /* 0x000e620000000800 */
[----:B---3--:R-:W-:-:S07]  /*4110*/  FADD.FTZ R11, R39, R4 ;  /* 0x00000004270b7221 */ /* 0x008fce0000010000 */
[----:B------:R-:W2:Y:S01]  /*4120*/  MUFU.EX2 R38, R38 ;  /* 0x0000002600267308 */ /* 0x000ea20000000800 */
[C---:B0-----:R-:W-:Y:S01]  /*4130*/  FADD.FTZ R21, R71.reuse, R10 ;  /* 0x0000000a47157221 */ /* 0x041fe20000010000 */
[----:B------:R-:W-:-:S06]  /*4140*/  F2FP.BF16.F32.PACK_AB R14, R71, R0 ;  /* 0x00000000470e723e */ /* 0x000fcc00000010ff */
[----:B------:R-:W0:Y:S01]  /*4150*/  MUFU.EX2 R41, R41 ;  /* 0x0000002900297308 */ /* 0x000e220000000800 */
[C---:B-1----:R-:W-:Y:S01]  /*4160*/  FADD.FTZ R4, R62.reuse, R11 ;  /* 0x0000000b3e047221 */ /* 0x042fe20000010000 */
[----:B------:R-:W-:-:S05]  /*4170*/  F2FP.BF16.F32.PACK_AB R15, R62, R39 ;  /* 0x000000273e0f723e */ /* 0x000fca00000010ff */
[----:B------:R1:W-:Y:S01]  /*4180*/  STSM.16.M88.4 [R16+0x27800], R12 ;  /* 0x0278000c10007844 */ /* 0x0003e20000000200 */
[----:B------:R3:W4:Y:S01]  /*4190*/  MUFU.EX2 R55, R112 ;  /* 0x0000007000377308 */ /* 0x0007220000000800 */
[----:B--2---:R-:W-:-:S07]  /*41a0*/  FADD.FTZ R0, R38, R21 ;  /* 0x0000001526007221 */ /* 0x004fce0000010000 */
[----:B------:R-:W2:Y:S01]  /*41b0*/  MUFU.EX2 R66, R66 ;  /* 0x0000004200427308 */ /* 0x000ea20000000800 */
[----:B0-----:R-:W-:Y:S01]  /*41c0*/  FADD.FTZ R21, R41, R4 ;  /* 0x0000000429157221 */ /* 0x001fe20000010000 */
[----:B---3--:R-:W-:-:S06]  /*41d0*/  CS2R R112, SRZ ;  /* 0x0000000000707805 */ /* 0x008fcc000001ff00 */
[----:B------:R0:W3:Y:S01]  /*41e0*/  MUFU.EX2 R3, R114 ;  /* 0x0000007200037308 */ /* 0x0000e20000000800 */
[C---:B----4-:R-:W-:Y:S01]  /*41f0*/  FADD.FTZ R0, R55.reuse, R0 ;  /* 0x0000000037007221 */ /* 0x050fe20000010000 */
[----:B------:R-:W-:-:S06]  /*4200*/  F2FP.BF16.F32.PACK_AB R24, R55, R38 ;  /* 0x000000263718723e */ /* 0x000fcc00000010ff */
[----:B------:R-:W4:Y:S01]  /*4210*/  MUFU.EX2 R43, R43 ;  /* 0x0000002b002b7308 */ /* 0x000f220000000800 */
[C---:B--2---:R-:W-:Y:S01]  /*4220*/  FADD.FTZ R4, R66.reuse, R21 ;  /* 0x0000001542047221 */ /* 0x044fe20000010000 */
[----:B------:R-:W-:Y:S02]  /*4230*/  F2FP.BF16.F32.PACK_AB R25, R66, R41 ;  /* 0x000000294219723e */ /* 0x000fe400000010ff */
[----:B0-----:R-:W-:-:S04]  /*4240*/  CS2R R114, SRZ ;  /* 0x0000000000727805 */ /* 0x001fc8000001ff00 */
[----:B------:R-:W0:Y:S01]  /*4250*/  MUFU.EX2 R116, R116 ;  /* 0x0000007400747308 */ /* 0x000e220000000800 */
[----:B---3--:R-:W-:-:S07]  /*4260*/  FADD.FTZ R21, R3, R0 ;  /* 0x0000000003157221 */ /* 0x008fce0000010000 */
[----:B------:R-:W2:Y:S01]  /*4270*/  MUFU.EX2 R52, R52 ;  /* 0x0000003400347308 */ /* 0x000ea20000000800 */
[----:B----4-:R-:W-:-:S07]  /*4280*/  FADD.FTZ R27, R43, R4 ;  /* 0x000000042b1b7221 */ /* 0x010fce0000010000 */
[----:B------:R-:W3:Y:S01]  /*4290*/  MUFU.EX2 R118, R118 ;  /* 0x0000007600767308 */ /* 0x000ee20000000800 */
[C---:B0-----:R-:W-:Y:S01]  /*42a0*/  FADD.FTZ R21, R116.reuse, R21 ;  /* 0x0000001574157221 */ /* 0x041fe20000010000 */
[----:B------:R-:W-:Y:S02]  /*42b0*/  F2FP.BF16.F32.PACK_AB R26, R116, R3 ;  /* 0x00000003741a723e */ /* 0x000fe400000010ff */
[----:B------:R-:W-:-:S04]  /*42c0*/  CS2R R116, SRZ ;  /* 0x0000000000747805 */ /* 0x000fc8000001ff00 */
[----:B------:R-:W0:Y:S01]  /*42d0*/  MUFU.EX2 R45, R45 ;  /* 0x0000002d002d7308 */ /* 0x000e220000000800 */
[C---:B--2---:R-:W-:Y:S01]  /*42e0*/  FADD.FTZ R0, R52.reuse, R27 ;  /* 0x0000001b34007221 */ /* 0x044fe20000010000 */
[----:B------:R-:W-:-:S05]  /*42f0*/  F2FP.BF16.F32.PACK_AB R27, R52, R43 ;  /* 0x0000002b341b723e */ /* 0x000fca00000010ff */
[----:B------:R2:W-:Y:S01]  /*4300*/  STSM.16.M88.4 [R23], R24 ;  /* 0x0000001817007844 */ /* 0x0005e20000000200 */
[----:B------:R4:W5:Y:S01]  /*4310*/  MUFU.EX2 R5, R120 ;  /* 0x0000007800057308 */ /* 0x0009620000000800 */
[----:B---3--:R-:W-:-:S07]  /*4320*/  FADD.FTZ R4, R118, R21 ;  /* 0x0000001576047221 */ /* 0x008fce0000010000 */
[----:B------:R-:W3:Y:S01]  /*4330*/  MUFU.EX2 R50, R50 ;  /* 0x0000003200327308 */ /* 0x000ee20000000800 */
[----:B0-----:R-:W-:Y:S01]  /*4340*/  FADD.FTZ R21, R45, R0 ;  /* 0x000000002d157221 */ /* 0x001fe20000010000 */
[----:B----4-:R-:W-:-:S06]  /*4350*/  CS2R R120, SRZ ;  /* 0x0000000000787805 */ /* 0x010fcc000001ff00 */
[----:B------:R-:W0:Y:S01]  /*4360*/  MUFU.EX2 R47, R47 ;  /* 0x0000002f002f7308 */ /* 0x000e220000000800 */
[C---:B-----5:R-:W-:Y:S01]  /*4370*/  FADD.FTZ R29, R5.reuse, R4 ;  /* 0x00000004051d7221 */ /* 0x060fe20000010000 */
[----:B-1----:R-:W-:Y:S02]  /*4380*/  F2FP.BF16.F32.PACK_AB R12, R5, R118 ;  /* 0x00000076050c723e */ /* 0x002fe400000010ff */
[----:B------:R-:W-:-:S04]  /*4390*/  CS2R R118, SRZ ;  /* 0x0000000000767805 */ /* 0x000fc8000001ff00 */
[----:B------:R-:W1:Y:S01]  /*43a0*/  MUFU.EX2 R54, R54 ;  /* 0x0000003600367308 */ /* 0x000e620000000800 */
[----:B---3--:R-:W-:-:S07]  /*43b0*/  FADD.FTZ R4, R50, R21 ;  /* 0x0000001532047221 */ /* 0x008fce0000010000 */
[----:B------:R-:W3:Y:S01]  /*43c0*/  MUFU.EX2 R122, R122 ;  /* 0x0000007a007a7308 */ /* 0x000ee20000000800 */
[----:B0-----:R-:W-:-:S07]  /*43d0*/  FADD.FTZ R13, R47, R4 ;  /* 0x000000042f0d7221 */ /* 0x001fce0000010000 */
[----:B------:R-:W0:Y:S01]  /*43e0*/  MUFU.EX2 R49, R49 ;  /* 0x0000003100317308 */ /* 0x000e220000000800 */
[----:B-1----:R-:W-:Y:S01]  /*43f0*/  FADD.FTZ R4, R54, R13 ;  /* 0x0000000d36047221 */ /* 0x002fe20000010000 */
[----:B------:R-:W-:-:S06]  /*4400*/  F2FP.BF16.F32.PACK_AB R13, R50, R45 ;  /* 0x0000002d320d723e */ /* 0x000fcc00000010ff */
[----:B------:R1:W4:Y:S01]  /*4410*/  MUFU.EX2 R9, R124 ;  /* 0x0000007c00097308 */ /* 0x0003220000000800 */
[----:B---3--:R-:W-:-:S07]  /*4420*/  FADD.FTZ R10, R122, R29 ;  /* 0x0000001d7a0a7221 */ /* 0x008fce0000010000 */
[----:B------:R-:W3:Y:S01]  /*4430*/  MUFU.EX2 R58, R58 ;  /* 0x0000003a003a7308 */ /* 0x000ee20000000800 */
[----:B0-----:R-:W-:Y:S01]  /*4440*/  FADD.FTZ R5, R49, R4 ;  /* 0x0000000431057221 */ /* 0x001fe20000010000 */
[----:B-1----:R-:W-:-:S06]  /*4450*/  CS2R R124, SRZ ;  /* 0x00000000007c7805 */ /* 0x002fcc000001ff00 */
[----:B------:R-:W0:Y:S01]  /*4460*/  MUFU.EX2 R126, R126 ;  /* 0x0000007e007e7308 */ /* 0x000e220000000800 */
[C---:B----4-:R-:W-:Y:S01]  /*4470*/  FADD.FTZ R15, R9.reuse, R10 ;  /* 0x0000000a090f7221 */ /* 0x050fe20000010000 */
[----:B------:R-:W-:Y:S02]  /*4480*/  F2FP.BF16.F32.PACK_AB R14, R9, R122 ;  /* 0x0000007a090e723e */ /* 0x000fe400000010ff */
[----:B------:R-:W-:-:S04]  /*4490*/  CS2R R122, SRZ ;  /* 0x00000000007a7805 */ /* 0x000fc8000001ff00 */
[----:B------:R-:W-:Y:S01]  /*44a0*/  MUFU.EX2 R35, R35 ;  /* 0x0000002300237308 */ /* 0x000fe20000000800 */
[----:B---3--:R-:W-:Y:S01]  /*44b0*/  FADD.FTZ R4, R58, R5 ;  /* 0x000000053a047221 */ /* 0x008fe20000010000 */
[----:B------:R-:W-:Y:S02]  /*44c0*/  IADD3 R5, R20, R142, -R143 ;  /* 0x0000008e14057210 */ /* 0x000fe40007ffe88f */
[----:B--2---:R-:W-:-:S04]  /*44d0*/  F2FP.BF16.F32.PACK_AB R25, R58, R49 ;  /* 0x000000313a19723e */ /* 0x004fc800000010ff */
[----:B------:R1:W2:Y:S01]  /*44e0*/  MUFU.EX2 R11, R128 ;  /* 0x00000080000b7308 */ /* 0x0002a20000000800 */
[----:B0-----:R-:W-:Y:S01]  /*44f0*/  FADD.FTZ R10, R126, R15 ;  /* 0x0000000f7e0a7221 */ /* 0x001fe20000010000 */
[----:B------:R-:W-:-:S05]  /*4500*/  F2FP.BF16.F32.PACK_AB R15, R54, R47 ;  /* 0x0000002f360f723e */ /* 0x000fca00000010ff */
[----:B------:R0:W-:Y:S01]  /*4510*/  STSM.16.M88.4 [R18+0x6000], R12 ;  /* 0x0060000c12007844 */ /* 0x0001e20000000200 */
[----:B------:R-:W-:Y:S01]  /*4520*/  MUFU.EX2 R130, R130 ;  /* 0x0000008200827308 */ /* 0x000fe20000000800 */
[----:B-1----:R-:W-:-:S07]  /*4530*/  CS2R R128, SRZ ;  /* 0x0000000000807805 */ /* 0x002fce000001ff00 */
[----:B------:R1:W3:Y:S01]  /*4540*/  MUFU.EX2 R3, R132 ;  /* 0x0000008400037308 */ /* 0x0002e20000000800 */
[C---:B--2---:R-:W-:Y:S01]  /*4550*/  F2FP.BF16.F32.PACK_AB R24, R11.reuse, R126 ;  /* 0x0000007e0b18723e */ /* 0x044fe200000010ff */
[----:B------:R-:W-:Y:S01]  /*4560*/  FADD.FTZ R9, R11, R10 ;  /* 0x0000000a0b097221 */ /* 0x000fe20000010000 */
[----:B------:R-:W-:-:S05]  /*4570*/  CS2R R126, SRZ ;  /* 0x00000000007e7805 */ /* 0x000fca000001ff00 */
[----:B------:R-:W2:Y:S01]  /*4580*/  MUFU.EX2 R0, R53 ;  /* 0x0000003500007308 */ /* 0x000ea20000000800 */
[----:B-1----:R-:W-:Y:S02]  /*4590*/  CS2R R132, SRZ ;  /* 0x0000000000847805 */ /* 0x002fe4000001ff00 */
[----:B---3--:R-:W-:Y:S01]  /*45a0*/  F2FP.BF16.F32.PACK_AB R26, R3, R130 ;  /* 0x00000082031a723e */ /* 0x008fe200000010ff */
[----:B------:R-:W-:-:S04]  /*45b0*/  FADD.FTZ R130, R130, R9 ;  /* 0x0000000982827221 */ /* 0x000fc80000010000 */
[----:B------:R-:W-:Y:S01]  /*45c0*/  FADD.FTZ R3, R3, R130 ;  /* 0x0000008203037221 */ /* 0x000fe20000010000 */
[----:B------:R-:W-:Y:S02]  /*45d0*/  CS2R R130, SRZ ;  /* 0x0000000000827805 */ /* 0x000fe4000001ff00 */
[----:B--2---:R-:W-:Y:S01]  /*45e0*/  F2FP.BF16.F32.PACK_AB R27, R0, R35 ;  /* 0x00000023001b723e */ /* 0x004fe200000010ff */
[----:B------:R-:W-:Y:S01]  /*45f0*/  FADD.FTZ R35, R35, R4 ;  /* 0x0000000423237221 */ /* 0x000fe20000010000 */
[----:B------:R-:W-:-:S03]  /*4600*/  SHF.R.S32.HI R4, RZ, 0x1f, R5 ;  /* 0x0000001fff047819 */ /* 0x000fc60000011405 */
[----:B------:R0:W-:Y:S01]  /*4610*/  STSM.16.M88.4 [R17+0x6000], R24 ;  /* 0x0060001811007844 */ /* 0x0001e20000000200 */
[----:B------:R-:W-:Y:S01]  /*4620*/  LEA.HI R5, R4, R5, RZ, 0x7 ;  /* 0x0000000504057211 */ /* 0x000fe200078f38ff */
[----:B------:R-:W-:Y:S02]  /*4630*/  VIADD R4, R88, 0xfffffffe ;  /* 0xfffffffe58047836 */ /* 0x000fe40000000000 */
[----:B------:R-:W-:Y:S01]  /*4640*/  FADD.FTZ R0, R0, R35 ;  /* 0x0000002300007221 */ /* 0x000fe20000010000 */
[----:B------:R1:W-:Y:S06]  /*4650*/  MEMBAR.ALL.CTA ;  /* 0x0000000000007992 */ /* 0x0003ec0000008000 */
[----:B-1----:R-:W1:Y:S01]  /*4660*/  FENCE.VIEW.ASYNC.S ;  /* 0x00000000000073c6 */ /* 0x002e620000000000 */
[----:B------:R-:W-:-:S02]  /*4670*/  SHF.R.S32.HI R5, RZ, 0x7, R5 ;  /* 0x00000007ff057819 */ /* 0x000fc40000011405 */
[----:B------:R-:W-:Y:S02]  /*4680*/  CS2R R88, SRZ ;  /* 0x0000000000587805 */ /* 0x000fe4000001ff00 */
[----:B------:R-:W-:-:S04]  /*4690*/  VIMNMX R144, R146, R5, !PT ;  /* 0x0000000592907248 */ /* 0x000fc80007fe0100 */
[----:B------:R-:W-:Y:S01]  /*46a0*/  ISETP.GE.AND P1, PT, R4, R144, PT ;  /* 0x000000900400720c */ /* 0x000fe20003f26270 */
[----:B-1----:R-:W-:-:S12]  /*46b0*/  NOP ;  /* 0x0000000000007918 */ /* 0x002fd80000000000 */
[----:B0-----:R-:W-:Y:S05]  /*46c0*/  @!P1 BRA `(.L_x_2088) ;  /* 0x0000003000909947 */ /* 0x001fea0003800000 */
[----:B------:R-:W-:Y:S01]  /*46d0*/  IMAD.MOV.U32 R5, RZ, RZ, R8 ;  /* 0x000000ffff057224 */ /* 0x000fe200078e0008 */
[----:B------:R-:W-:Y:S01]  /*46e0*/  UMOV UR6, UR38 ;  /* 0x0000002600067c82 */ /* 0x000fe20008000000 */
[----:B------:R-:W-:Y:S01]  /*46f0*/  IMAD.MOV.U32 R9, RZ, RZ, R6 ;  /* 0x000000ffff097224 */ /* 0x000fe200078e0006 */
[----:B------:R-:W-:Y:S01]  /*4700*/  ULDC UR5, c[0x0][0x9d8] ;  /* 0x0002760000057ab9 */ /* 0x000fe20000000800 */
[----:B------:R-:W-:Y:S02]  /*4710*/  IMAD.MOV.U32 R10, RZ, RZ, R2 ;  /* 0x000000ffff0a7224 */ /* 0x000fe400078e0002 */
[----:B------:R-:W-:-:S07]  /*4720*/  IMAD.MOV.U32 R135, RZ, RZ, RZ ;  /* 0x000000ffff877224 */ /* 0x000fce00078e00ff */
.L_x_2099:
[----:B------:R-:W-:Y:S01]  /*4730*/  ISETP.NE.AND P2, PT, RZ, UR40, PT ;  /* 0x00000028ff007c0c */ /* 0x000fe2000bf45270 */
[----:B------:R-:W-:-:S04]  /*4740*/  UISETP.NE.AND UP0, UPT, UR6, 0x1, UPT ;  /* 0x000000010600788c */ /* 0x000fc8000bf05270 */
[----:B------:R-:W-:-:S06]  /*4750*/  USEL UR7, URZ, 0x1, UP0 ;  /* 0x000000013f077887 */ /* 0x000fcc0008000000 */
[----:B------:R-:W-:Y:S02]  /*4760*/  LOP3.LUT R2, R10, UR7, RZ, 0x3c, !PT ;  /* 0x000000070a027c12 */ /* 0x000fe4000f8e3cff */
[----:B------:R-:W-:Y:S05]  /*4770*/  @P2 BRA `(.L_x_2089) ;  /* 0x0000000000342947 */ /* 0x000fea0003800000 */
[----:B------:R-:W-:Y:S05]  /*4780*/  @!P0 BRA `(.L_x_2090) ;  /* 0x0000000000048947 */ /* 0x000fea0003800000 */
[----:B------:R-:W-:Y:S01]  /*4790*/  BPT.TRAP 0x1 ;  /* 0x000000040000795c */ /* 0x000fe20000300000 */
.L_x_2090:
[----:B------:R-:W-:Y:S01]  /*47a0*/  UIADD3 UR7, UR6, 0x1, URZ ;  /* 0x0000000106077890 */ /* 0x000fe2000fffe03f */
[----:B------:R-:W-:-:S03]  /*47b0*/  SHF.L.U32 R6, R2, 0x1f, RZ ;  /* 0x0000001f02067819 */ /* 0x000fc600000006ff */
[----:B------:R-:W-:-:S04]  /*47c0*/  UISETP.NE.AND UP0, UPT, UR7, 0x2, UPT ;  /* 0x000000020700788c */ /* 0x000fc8000bf05270 */
[----:B------:R-:W-:-:S04]  /*47d0*/  USEL UR7, UR7, URZ, UP0 ;  /* 0x0000003f07077287 */ /* 0x000fc80008000000 */
[----:B------:R-:W-:-:S09]  /*47e0*/  ULEA UR7, UR7, UR41, 0x3 ;  /* 0x0000002907077291 */ /* 0x000fd2000f8e183f */
[----:B------:R0:W1:Y:S01]  /*47f0*/  SYNCS.PHASECHK.TRANS64.TRYWAIT P1, [UR7+0x2d830], R6 ;  /* 0x02d83006ff0075a7 */ /* 0x0000620008020147 */
[----:B------:R-:W-:Y:S05]  /*4800*/  @!P0 BRA `(.L_x_2091) ;  /* 0x0000000000048947 */ /* 0x000fea0003800000 */
[----:B------:R-:W-:Y:S01]  /*4810*/  BPT.TRAP 0x1 ;  /* 0x000000040000795c */ /* 0x000fe20000300000 */
.L_x_2091:
[----:B-1----:R-:W-:Y:S05]  /*4820*/  @P1 BRA `(.L_x_2089) ;  /* 0x0000000000081947 */ /* 0x002fea0003800000 */
[----:B------:R-:W1:Y:S02]  /*4830*/  SYNCS.PHASECHK.TRANS64.TRYWAIT P1, [UR7+0x2d830], R6 ;  /* 0x02d83006ff0075a7 */ /* 0x000e640008020147 */
[----:B-1----:R-:W-:Y:S05]  /*4840*/  @!P1 BRA `(.L_x_2092) ;  /* 0x000000f000309947 */ /* 0x002fea0003800000 */
.L_x_2089:
        /* <DEDUP_REMOVED lines=40> */
.L_x_2094:
[----:B------:R-:W-:Y:S01]  /*4ad0*/  ULEA UR7, UR6, UR41, 0x3 ;  /* 0x0000002906077291 */ /* 0x000fe2000f8e183f */
[----:B------:R-:W-:-:S08]  /*4ae0*/  SHF.L.U32 R6, R10, 0x1f, RZ ;  /* 0x0000001f0a067819 */ /* 0x000fd000000006ff */
[----:B------:R0:W1:Y:S01]  /*4af0*/  SYNCS.PHASECHK.TRANS64.TRYWAIT P1, [UR7+0x2d850], R6 ;  /* 0x02d85006ff0075a7 */ /* 0x0000620008020147 */
[----:B------:R-:W-:Y:S05]  /*4b00*/  @!P0 BRA `(.L_x_2095) ;  /* 0x0000000000048947 */ /* 0x000fea0003800000 */
[----:B------:R-:W-:Y:S01]  /*4b10*/  BPT.TRAP 0x1 ;  /* 0x000000040000795c */ /* 0x000fe20000300000 */
.L_x_2095:
[----:B-1----:R-:W-:Y:S05]  /*4b20*/  @P1 BRA `(.L_x_2093) ;  /* 0x0000000000081947 */ /* 0x002fea0003800000 */
[----:B------:R-:W1:Y:S02]  /*4b30*/  SYNCS.PHASECHK.TRANS64.TRYWAIT P1, [UR7+0x2d850], R6 ;  /* 0x02d85006ff0075a7 */ /* 0x000e640008020147 */
[----:B-1----:R-:W-:Y:S05]  /*4b40*/  @!P1 BRA `(.L_x_2096) ;  /* 0x000000ec00889947 */ /* 0x002fea0003800000 */
.L_x_2093:
        /* <DEDUP_REMOVED lines=18> */
[----:B------:R-:W-:-:S02]  /*4c70*/  ISETP.GE.U32.AND P1, PT, R8, 0x180, PT ;  /* 0x000001800800780c */ /* 0x000fc40003f26070 */
[----:B0-----:R-:W-:-:S04]  /*4c80*/  IADD3 R6, R7, 0x9, RZ ;  /* 0x0000000907067810 */ /* 0x001fc80007ffe0ff */
        /* <DEDUP_REMOVED lines=50> */
.L_x_2097:
[----:B0-----:R-:W0:Y:S01]  /*4fb0*/  LDC R6, c[0x0][0x448] ;  /* 0x00011200ff067b82 */ /* 0x001e220000000800 */
[----:B------:R-:W-:Y:S02]  /*4fc0*/  IMAD.IADD R10, R147, 0x1, R136 ;  /* 0x00000001930a7824 */ /* 0x000fe400078e0288 */
        /* <DEDUP_REMOVED lines=22> */
[----:B0-----:R-:W-:Y:S01]  /*5130*/  ISETP.NE.AND P1, PT, R6, 0x1, PT ;  /* 0x000000010600780c */ /* 0x001fe20003f25270 */
        /* <DEDUP_REMOVED lines=12> */
[----:B------:R-:W4:Y:S01]  /*5200*/  @P1 LDC R7, c[0x0][0x44c] ;  /* 0x00011300ff071b82 */ /* 0x000f220000000800 */
[----:B------:R-:W-:Y:S01]  /*5210*/  FMUL.FTZ R8, R30, UR5 ;  /* 0x000000051e087c20 */ /* 0x000fe20008410000 */
[----:B------:R-:W-:Y:S01]  /*5220*/  FMUL.FTZ R30, R41, UR5 ;  /* 0x00000005291e7c20 */ /* 0x000fe20008410000 */
[----:B------:R-:W-:Y:S01]  /*5230*/  FMUL.FTZ R41, R59, UR5 ;  /* 0x000000053b297c20 */ /* 0x000fe20008410000 */
[----:B------:R-:W-:Y:S01]  /*5240*/  FMUL.FTZ R40, R52, UR5 ;  /* 0x0000000534287c20 */ /* 0x000fe20008410000 */
[----:B------:R-:W-:Y:S01]  /*5250*/  FMUL.FTZ R52, R67, UR5 ;  /* 0x0000000543347c20 */ /* 0x000fe20008410000 */
[----:B------:R-:W-:Y:S01]  /*5260*/  FMUL.FTZ R67, R85, UR5 ;  /* 0x0000000555437c20 */ /* 0x000fe20008410000 */
[----:B------:R-:W5:Y:S01]  /*5270*/  MUFU.TANH R35, R35 ;  /* 0x0000002300237308 */ /* 0x000f620000002400 */
[----:B------:R-:W1:Y:S01]  /*5280*/  @P1 LDC R6, c[0x0][0x450] ;  /* 0x00011400ff061b82 */ /* 0x000e620000000800 */
        /* <DEDUP_REMOVED lines=13> */
[----:B------:R-:W-:Y:S01]  /*5360*/  FMUL.FTZ R48, R71, UR5 ;  /* 0x0000000547307c20 */ /* 0x000fe20008410000 */
[----:B------:R-:W-:Y:S01]  /*5370*/  MUFU.TANH R54, R54 ;  /* 0x0000003600367308 */ /* 0x000fe20000002400 */
[----:B----4-:R-:W-:-:S04]  /*5380*/  @P1 IMAD.HI.U32 R7, R10, R7, RZ ;  /* 0x000000070a071227 */ /* 0x010fc800078e00ff */
[----:B------:R-:W-:Y:S01]  /*5390*/  FMUL.FTZ R78, R78, UR5 ;  /* 0x000000054e4e7c20 */ /* 0x000fe20008410000 */
[----:B------:R-:W-:-:S04]  /*53a0*/  ULEA UR7, UR38, UR41, 0x3 ;  /* 0x0000002926077291 */ /* 0x000fc8000f8e183f */
[----:B------:R-:W-:Y:S01]  /*53b0*/  UIADD3 UR7, UR7, 0x2d840, URZ ;  /* 0x0002d84007077890 */ /* 0x000fe2000fffe03f */
[----:B------:R-:W-:Y:S01]  /*53c0*/  MUFU.TANH R139, R139 ;  /* 0x0000008b008b7308 */ /* 0x000fe20000002400 */
[----:B-1----:R-:W-:Y:S01]  /*53d0*/  @P1 SHF.R.U32.HI R10, RZ, R6, R7 ;  /* 0x00000006ff0a1219 */ /* 0x002fe20000011607 */
[----:B------:R-:W-:Y:S01]  /*53e0*/  FMUL.FTZ R6, R27, UR5 ;  /* 0x000000051b067c20 */ /* 0x000fe20008410000 */
[----:B------:R-:W-:Y:S01]  /*53f0*/  FMUL.FTZ R27, R46, UR5 ;  /* 0x000000052e1b7c20 */ /* 0x000fe20008410000 */
[----:B------:R-:W-:Y:S01]  /*5400*/  FMUL.FTZ R46, R57, UR5 ;  /* 0x00000005392e7c20 */ /* 0x000fe20008410000 */
[----:B------:R-:W-:Y:S01]  /*5410*/  FMUL.FTZ R57, R58, UR5 ;  /* 0x000000053a397c20 */ /* 0x000fe20008410000 */
[----:B------:R-:W1:Y:S01]  /*5420*/  SHFL.IDX PT, R69, R10, RZ, 0x1c1f ;  /* 0x001c1fff0a457589 */ /* 0x000e6200000e0000 */
[----:B------:R-:W-:Y:S02]  /*5430*/  IMAD.MOV.U32 R58, RZ, RZ, -0x80 ;  /* 0xffffff80ff3a7424 */ /* 0x000fe400078e00ff */
[----:B------:R-:W-:Y:S01]  /*5440*/  FMUL.FTZ R7, R26, UR5 ;  /* 0x000000051a077c20 */ /* 0x000fe20008410000 */
[----:B------:R-:W-:Y:S01]  /*5450*/  FMUL.FTZ R26, R43, UR5 ;  /* 0x000000052b1a7c20 */ /* 0x000fe20008410000 */
[----:B------:R-:W-:Y:S01]  /*5460*/  FMUL.FTZ R43, R56, UR5 ;  /* 0x00000005382b7c20 */ /* 0x000fe20008410000 */
[----:B------:R-:W-:-:S02]  /*5470*/  IMAD R58, R4, R58, 0x1 ;  /* 0x00000001043a7424 */ /* 0x000fc400078e023a */
[----:B------:R-:W-:Y:S01]  /*5480*/  FMUL.FTZ R56, R63, UR5 ;  /* 0x000000053f387c20 */ /* 0x000fe20008410000 */
[----:B------:R-:W-:Y:S01]  /*5490*/  FMUL.FTZ R63, R76, UR5 ;  /* 0x000000054c3f7c20 */ /* 0x000fe20008410000 */
[----:B------:R-:W4:Y:S01]  /*54a0*/  MUFU.TANH R46, R46 ;  /* 0x0000002e002e7308 */ /* 0x000f220000002400 */
[----:B------:R-:W2:Y:S01]  /*54b0*/  SHFL.IDX PT, R76, R10, 0x1, 0x1c1f ;  /* 0x003c1f000a4c7f89 */ /* 0x000ea200000e0000 */
[----:B------:R-:W-:Y:S01]  /*54c0*/  IADD3 R58, R142, R58, -R145 ;  /* 0x0000003a8e3a7210 */ /* 0x000fe20007ffe891 */
[----:B------:R-:W-:-:S04]  /*54d0*/  UPRMT UR7, UR42, 0x654, UR7 ;  /* 0x000006542a077896 */ /* 0x000fc80008000007 */
[----:B------:R-:W-:Y:S01]  /*54e0*/  IMAD.IADD R58, R58, 0x1, -R143 ;  /* 0x000000013a3a7824 */ /* 0x000fe200078e0a8f */
[----:B------:R-:W4:Y:S04]  /*54f0*/  MUFU.TANH R47, R47 ;  /* 0x0000002f002f7308 */ /* 0x000f280000002400 */
[----:B------:R-:W-:Y:S01]  /*5500*/  SYNCS.ARRIVE.TRANS64.RED.A1T0 RZ, [UR7], RZ ;  /* 0x000000ffffff79a7 */ /* 0x000fe20008100407 */
[----:B-1----:R-:W-:-:S03]  /*5510*/  IMAD.IADD R69, R58, 0x1, R69 ;  /* 0x000000013a457824 */ /* 0x002fc600078e0245 */
[----:B------:R-:W1:Y:S02]  /*5520*/  MUFU.TANH R60, R60 ;  /* 0x0000003c003c7308 */ /* 0x000e640000002400 */
[C---:B------:R-:W-:Y:S02]  /*5530*/  ISETP.GT.AND P4, PT, R69.reuse, 0x8, PT ;  /* 0x000000084500780c */ /* 0x040fe40003f84270 */
[C---:B------:R-:W-:Y:S02]  /*5540*/  ISETP.GT.AND P5, PT, R69.reuse, 0x9, PT ;  /* 0x000000094500780c */ /* 0x040fe40003fa4270 */
[----:B------:R-:W-:Y:S02]  /*5550*/  FSEL R138, R138, -INF , P4 ;  /* 0xff8000008a8a7808 */ /* 0x000fe40002000000 */
[----:B------:R-:W1:Y:S01]  /*5560*/  MUFU.TANH R13, R13 ;  /* 0x0000000d000d7308 */ /* 0x000e620000002400 */
[----:B------:R-:W-:Y:S01]  /*5570*/  ISETP.GT.AND P4, PT, R69, 0x19, PT ;  /* 0x000000194500780c */ /* 0x000fe20003f84270 */
[----:B--2---:R-:W-:Y:S01]  /*5580*/  IMAD.IADD R76, R58, 0x1, R76 ;  /* 0x000000013a4c7824 */ /* 0x004fe200078e024c */
[----:B------:R-:W-:-:S02]  /*5590*/  FSEL R74, R11, -INF , P5 ;  /* 0xff8000000b4a7808 */ /* 0x000fc40002800000 */
[----:B------:R-:W-:Y:S02]  /*55a0*/  ISETP.GT.AND P5, PT, R69, 0x20, PT ;  /* 0x000000204500780c */ /* 0x000fe40003fa4270 */
[----:B0-----:R-:W-:Y:S01]  /*55b0*/  FSEL R70, R21, -INF , P4 ;  /* 0xff80000015467808 */ /* 0x001fe20002000000 */
[----:B------:R-:W0:Y:S01]  /*55c0*/  MUFU.TANH R10, R80 ;  /* 0x00000050000a7308 */ /* 0x000e220000002400 */
[----:B------:R-:W-:Y:S02]  /*55d0*/  ISETP.GT.AND P4, PT, R69, 0x30, PT ;  /* 0x000000304500780c */ /* 0x000fe40003f84270 */
[----:B---3--:R-:W-:Y:S02]  /*55e0*/  FSEL R84, R29, -INF , P5 ;  /* 0xff8000001d547808 */ /* 0x008fe40002800000 */
[----:B------:R-:W-:Y:S02]  /*55f0*/  ISETP.GT.AND P5, PT, R69, 0x31, PT ;  /* 0x000000314500780c */ /* 0x000fe40003fa4270 */
[----:B-----5:R-:W-:Y:S01]  /*5600*/  FSEL R77, R35, -INF , P4 ;  /* 0xff800000234d7808 */ /* 0x020fe20002000000 */
[----:B------:R-:W2:Y:S01]  /*5610*/  MUFU.TANH R140, R140 ;  /* 0x0000008c008c7308 */ /* 0x000ea20000002400 */
[----:B------:R-:W-:-:S02]  /*5620*/  ISETP.GT.AND P4, PT, R69, 0x41, PT ;  /* 0x000000414500780c */ /* 0x000fc40003f84270 */
[----:B------:R-:W-:Y:S02]  /*5630*/  FSEL R29, R37, -INF , P5 ;  /* 0xff800000251d7808 */ /* 0x000fe40002800000 */
[C---:B------:R-:W-:Y:S02]  /*5640*/  ISETP.GT.AND P5, PT, R69.reuse, 0x48, PT ;  /* 0x000000484500780c */ /* 0x040fe40003fa4270 */
[----:B----4-:R-:W-:Y:S01]  /*5650*/  FSEL R59, R46, -INF , P4 ;  /* 0xff8000002e3b7808 */ /* 0x010fe20002000000 */
[----:B------:R-:W3:Y:S01]  /*5660*/  MUFU.TANH R33, R33 ;  /* 0x0000002100217308 */ /* 0x000ee20000002400 */
[C---:B------:R-:W-:Y:S02]  /*5670*/  ISETP.GT.AND P3, PT, R69.reuse, 0x1, PT ;  /* 0x000000014500780c */ /* 0x040fe40003f64270 */
[----:B------:R-:W-:Y:S02]  /*5680*/  ISETP.GT.AND P4, PT, R69, 0x58, PT ;  /* 0x000000584500780c */ /* 0x000fe40003f84270 */
[----:B------:R-:W-:-:S02]  /*5690*/  FSEL R54, R54, -INF , P5 ;  /* 0xff80000036367808 */ /* 0x000fc40002800000 */
[----:B------:R-:W-:Y:S01]  /*56a0*/  ISETP.GT.AND P5, PT, R69, 0x59, PT ;  /* 0x000000594500780c */ /* 0x000fe20003fa4270 */
[----:B------:R-:W4:Y:S01]  /*56b0*/  MUFU.TANH R6, R6 ;  /* 0x0000000600067308 */ /* 0x000f220000002400 */
[----:B------:R-:W-:Y:S02]  /*56c0*/  FSEL R139, R139, -INF , P3 ;  /* 0xff8000008b8b7808 */ /* 0x000fe40001800000 */
[----:B------:R-:W-:Y:S02]  /*56d0*/  FSEL R46, R47, -INF , P4 ;  /* 0xff8000002f2e7808 */ /* 0x000fe40002000000 */
[C---:B------:R-:W-:Y:S02]  /*56e0*/  ISETP.GT.AND P3, PT, R69.reuse, 0x18, PT ;  /* 0x000000184500780c */ /* 0x040fe40003f64270 */
[----:B-1----:R-:W-:Y:S01]  /*56f0*/  FSEL R47, R60, -INF , P5 ;  /* 0xff8000003c2f7808 */ /* 0x002fe20002800000 */
[----:B------:R-:W1:Y:S01]  /*5700*/  MUFU.TANH R137, R137 ;  /* 0x0000008900897308 */ /* 0x000e620000002400 */
[----:B------:R-:W-:-:S02]  /*5710*/  ISETP.GT.AND P5, PT, R69, 0x70, PT ;  /* 0x000000704500780c */ /* 0x000fc40003fa4270 */
[----:B------:R-:W-:Y:S02]  /*5720*/  ISETP.GT.AND P2, PT, R69, RZ, PT ;  /* 0x000000ff4500720c */ /* 0x000fe40003f44270 */
[----:B------:R-:W-:Y:S02]  /*5730*/  FSEL R85, R13, -INF , P3 ;  /* 0xff8000000d557808 */ /* 0x000fe40001800000 */
[----:B------:R-:W-:Y:S01]  /*5740*/  ISETP.GT.AND P3, PT, R69, 0x29, PT ;  /* 0x000000294500780c */ /* 0x000fe20003f64270 */
[----:B------:R-:W5:Y:S01]  /*5750*/  MUFU.TANH R12, R12 ;  /* 0x0000000c000c7308 */ /* 0x000f620000002400 */
[----:B0-----:R-:W-:Y:S02]  /*5760*/  FSEL R10, R10, -INF , P5 ;  /* 0xff8000000a0a7808 */ /* 0x001fe40002800000 */
[----:B------:R-:W-:Y:S02]  /*5770*/  ISETP.GT.AND P5, PT, R76, 0x1, PT ;  /* 0x000000014c00780c */ /* 0x000fe40003fa4270 */
[----:B--2---:R-:W-:-:S02]  /*5780*/  FSEL R140, R140, -INF , P2 ;  /* 0xff8000008c8c7808 */ /* 0x004fc40001000000 */
[----:B---3--:R-:W-:Y:S01]  /*5790*/  FSEL R80, R33, -INF , P3 ;  /* 0xff80000021507808 */ /* 0x008fe20001800000 */
[----:B------:R-:W0:Y:S01]  /*57a0*/  MUFU.TANH R30, R30 ;  /* 0x0000001e001e7308 */ /* 0x000e220000002400 */
[----:B----4-:R-:W-:Y:S02]  /*57b0*/  FSEL R33, R6, -INF , P5 ;  /* 0xff80000006217808 */ /* 0x010fe40002800000 */
[----:B------:R-:W-:Y:S02]  /*57c0*/  FMNMX.FTZ R6, R140, R9, !PT ;  /* 0x000000098c067209 */ /* 0x000fe40007810000 */
[----:B------:R-:W-:Y:S02]  /*57d0*/  ISETP.GT.AND P1, PT, R69, 0x10, PT ;  /* 0x000000104500780c */ /* 0x000fe40003f24270 */
[----:B------:R-:W-:Y:S01]  /*57e0*/  FMNMX.FTZ R6, R139, R6, !PT ;  /* 0x000000068b067209 */ /* 0x000fe20007810000 */
[----:B------:R-:W2:Y:S01]  /*57f0*/  MUFU.TANH R31, R31 ;  /* 0x0000001f001f7308 */ /* 0x000ea20000002400 */
[----:B------:R-:W-:-:S02]  /*5800*/  ISETP.GT.AND P2, PT, R69, 0x11, PT ;  /* 0x000000114500780c */ /* 0x000fc40003f44270 */
[----:B------:R-:W-:Y:S02]  /*5810*/  FMNMX.FTZ R6, R138, R6, !PT ;  /* 0x000000068a067209 */ /* 0x000fe40007810000 */
[----:B-1----:R-:W-:Y:S02]  /*5820*/  FSEL R137, R137, -INF , P1 ;  /* 0xff80000089897808 */ /* 0x002fe40000800000 */
[----:B------:R-:W-:Y:S01]  /*5830*/  FMNMX.FTZ R6, R74, R6, !PT ;  /* 0x000000064a067209 */ /* 0x000fe20007810000 */
[----:B------:R-:W1:Y:S01]  /*5840*/  MUFU.TANH R40, R40 ;  /* 0x0000002800287308 */ /* 0x000e620000002400 */
[----:B-----5:R-:W-:Y:S02]  /*5850*/  FSEL R72, R12, -INF , P2 ;  /* 0xff8000000c487808 */ /* 0x020fe40001000000 */
[----:B------:R-:W-:Y:S02]  /*5860*/  FMNMX.FTZ R6, R137, R6, !PT ;  /* 0x0000000689067209 */ /* 0x000fe40007810000 */
[----:B------:R-:W-:-:S02]  /*5870*/  ISETP.GT.AND P1, PT, R69, 0x21, PT ;  /* 0x000000214500780c */ /* 0x000fc40003f24270 */
[----:B------:R-:W-:Y:S01]  /*5880*/  FMNMX.FTZ R6, R72, R6, !PT ;  /* 0x0000000648067209 */ /* 0x000fe20007810000 */
[----:B------:R-:W3:Y:S01]  /*5890*/  MUFU.TANH R42, R42 ;  /* 0x0000002a002a7308 */ /* 0x000ee20000002400 */
[----:B------:R-:W-:Y:S02]  /*58a0*/  ISETP.GT.AND P2, PT, R69, 0x28, PT ;  /* 0x000000284500780c */ /* 0x000fe40003f44270 */
[----:B------:R-:W-:Y:S02]  /*58b0*/  FMNMX.FTZ R6, R85, R6, !PT ;  /* 0x0000000655067209 */ /* 0x000fe40007810000 */
[----:B0-----:R-:W-:Y:S02]  /*58c0*/  FSEL R68, R30, -INF , P1 ;  /* 0xff8000001e447808 */ /* 0x001fe40000800000 */
[----:B------:R-:W-:Y:S01]  /*58d0*/  FMNMX.FTZ R6, R70, R6, !PT ;  /* 0x0000000646067209 */ /* 0x000fe20007810000 */
[----:B------:R-:W0:Y:S01]  /*58e0*/  MUFU.TANH R43, R43 ;  /* 0x0000002b002b7308 */ /* 0x000e220000002400 */
[----:B--2---:R-:W-:-:S02]  /*58f0*/  FSEL R81, R31, -INF , P2 ;  /* 0xff8000001f517808 */ /* 0x004fc40001000000 */
[----:B------:R-:W-:Y:S02]  /*5900*/  FMNMX.FTZ R6, R84, R6, !PT ;  /* 0x0000000654067209 */ /* 0x000fe40007810000 */
[C---:B------:R-:W-:Y:S02]  /*5910*/  ISETP.GT.AND P1, PT, R69.reuse, 0x38, PT ;  /* 0x000000384500780c */ /* 0x040fe40003f24270 */
[----:B------:R-:W-:Y:S01]  /*5920*/  FMNMX.FTZ R6, R68, R6, !PT ;  /* 0x0000000644067209 */ /* 0x000fe20007810000 */
[----:B------:R-:W2:Y:S01]  /*5930*/  MUFU.TANH R55, R55 ;  /* 0x0000003700377308 */ /* 0x000ea20000002400 */
[----:B------:R-:W-:Y:S02]  /*5940*/  ISETP.GT.AND P2, PT, R69, 0x39, PT ;  /* 0x000000394500780c */ /* 0x000fe40003f44270 */
[----:B------:R-:W-:Y:S02]  /*5950*/  FMNMX.FTZ R6, R81, R6, !PT ;  /* 0x0000000651067209 */ /* 0x000fe40007810000 */
[----:B-1----:R-:W-:-:S02]  /*5960*/  FSEL R31, R40, -INF , P1 ;  /* 0xff800000281f7808 */ /* 0x002fc40000800000 */
[----:B------:R-:W-:Y:S01]  /*5970*/  FMNMX.FTZ R6, R80, R6, !PT ;  /* 0x0000000650067209 */ /* 0x000fe20007810000 */
[----:B------:R-:W1:Y:S01]  /*5980*/  MUFU.TANH R50, R50 ;  /* 0x0000003200327308 */ /* 0x000e620000002400 */
[----:B------:R-:W-:Y:S02]  /*5990*/  ISETP.GT.AND P3, PT, R69, 0x40, PT ;  /* 0x000000404500780c */ /* 0x000fe40003f64270 */
[----:B------:R-:W-:Y:S02]  /*59a0*/  FMNMX.FTZ R6, R77, R6, !PT ;  /* 0x000000064d067209 */ /* 0x000fe40007810000 */
[----:B---3--:R-:W-:Y:S02]  /*59b0*/  FSEL R30, R42, -INF , P2 ;  /* 0xff8000002a1e7808 */ /* 0x008fe40001000000 */
[----:B------:R-:W-:Y:S01]  /*59c0*/  FMNMX.FTZ R6, R29, R6, !PT ;  /* 0x000000061d067209 */ /* 0x000fe20007810000 */
[----:B------:R-:W3:Y:S01]  /*59d0*/  MUFU.TANH R51, R51 ;  /* 0x0000003300337308 */ /* 0x000ee20000002400 */
[----:B0-----:R-:W-:-:S02]  /*59e0*/  FSEL R58, R43, -INF , P3 ;  /* 0xff8000002b3a7808 */ /* 0x001fc40001800000 */
[----:B------:R-:W-:Y:S02]  /*59f0*/  FMNMX.FTZ R6, R31, R6, !PT ;  /* 0x000000061f067209 */ /* 0x000fe40007810000 */
[C---:B------:R-:W-:Y:S02]  /*5a00*/  ISETP.GT.AND P1, PT, R69.reuse, 0x49, PT ;  /* 0x000000494500780c */ /* 0x040fe40003f24270 */
[----:B------:R-:W-:Y:S01]  /*5a10*/  FMNMX.FTZ R6, R30, R6, !PT ;  /* 0x000000061e067209 */ /* 0x000fe20007810000 */
[----:B------:R-:W0:Y:S01]  /*5a20*/  MUFU.TANH R61, R61 ;  /* 0x0000003d003d7308 */ /* 0x000e220000002400 */
[----:B------:R-:W-:Y:S02]  /*5a30*/  ISETP.GT.AND P2, PT, R69, 0x50, PT ;  /* 0x000000504500780c */ /* 0x000fe40003f44270 */
[----:B------:R-:W-:Y:S02]  /*5a40*/  FMNMX.FTZ R6, R58, R6, !PT ;  /* 0x000000063a067209 */ /* 0x000fe40007810000 */
[----:B--2---:R-:W-:-:S02]  /*5a50*/  FSEL R55, R55, -INF , P1 ;  /* 0xff80000037377808 */ /* 0x004fc40000800000 */
[----:B------:R-:W-:Y:S01]  /*5a60*/  FMNMX.FTZ R6, R59, R6, !PT ;  /* 0x000000063b067209 */ /* 0x000fe20007810000 */
[----:B------:R-:W2:Y:S01]  /*5a70*/  MUFU.TANH R62, R62 ;  /* 0x0000003e003e7308 */ /* 0x000ea20000002400 */
[----:B------:R-:W-:Y:S02]  /*5a80*/  ISETP.GT.AND P3, PT, R69, 0x51, PT ;  /* 0x000000514500780c */ /* 0x000fe40003f64270 */
[----:B------:R-:W-:Y:S02]  /*5a90*/  FMNMX.FTZ R6, R54, R6, !PT ;  /* 0x0000000636067209 */ /* 0x000fe40007810000 */
[----:B-1----:R-:W-:Y:S02]  /*5aa0*/  FSEL R50, R50, -INF , P2 ;  /* 0xff80000032327808 */ /* 0x002fe40001000000 */
[----:B------:R-:W-:Y:S01]  /*5ab0*/  FMNMX.FTZ R6, R55, R6, !PT ;  /* 0x0000000637067209 */ /* 0x000fe20007810000 */
[----:B------:R-:W1:Y:S01]  /*5ac0*/  MUFU.TANH R63, R63 ;  /* 0x0000003f003f7308 */ /* 0x000e620000002400 */
[----:B---3--:R-:W-:-:S02]  /*5ad0*/  FSEL R51, R51, -INF , P3 ;  /* 0xff80000033337808 */ /* 0x008fc40001800000 */
[----:B------:R-:W-:Y:S02]  /*5ae0*/  FMNMX.FTZ R6, R50, R6, !PT ;  /* 0x0000000632067209 */ /* 0x000fe40007810000 */
[----:B------:R-:W-:Y:S02]  /*5af0*/  ISETP.GT.AND P1, PT, R69, 0x60, PT ;  /* 0x000000604500780c */ /* 0x000fe40003f24270 */
[----:B------:R-:W-:Y:S01]  /*5b00*/  FMNMX.FTZ R6, R51, R6, !PT ;  /* 0x0000000633067209 */ /* 0x000fe20007810000 */
[----:B------:R-:W3:Y:S01]  /*5b10*/  MUFU.TANH R64, R64 ;  /* 0x0000004000407308 */ /* 0x000ee20000002400 */
[----:B------:R-:W-:Y:S02]  /*5b20*/  ISETP.GT.AND P2, PT, R69, 0x61, PT ;  /* 0x000000614500780c */ /* 0x000fe40003f44270 */
[----:B------:R-:W-:Y:S02]  /*5b30*/  FMNMX.FTZ R6, R46, R6, !PT ;  /* 0x000000062e067209 */ /* 0x000fe40007810000 */
[----:B0-----:R-:W-:-:S02]  /*5b40*/  FSEL R40, R61, -INF , P1 ;  /* 0xff8000003d287808 */ /* 0x001fc40000800000 */
[----:B------:R-:W-:Y:S01]  /*5b50*/  FMNMX.FTZ R6, R47, R6, !PT ;  /* 0x000000062f067209 */ /* 0x000fe20007810000 */
[----:B------:R-:W0:Y:S01]  /*5b60*/  MUFU.TANH R66, R66 ;  /* 0x0000004200427308 */ /* 0x000e220000002400 */
[C---:B------:R-:W-:Y:S02]  /*5b70*/  ISETP.GT.AND P3, PT, R69.reuse, 0x68, PT ;  /* 0x000000684500780c */ /* 0x040fe40003f64270 */
[----:B--2---:R-:W-:Y:S02]  /*5b80*/  FSEL R43, R62, -INF , P2 ;  /* 0xff8000003e2b7808 */ /* 0x004fe40001000000 */
[----:B------:R-:W-:Y:S02]  /*5b90*/  FMNMX.FTZ R6, R40, R6, !PT ;  /* 0x0000000628067209 */ /* 0x000fe40007810000 */
[----:B------:R-:W-:Y:S01]  /*5ba0*/  ISETP.GT.AND P4, PT, R69, 0x69, PT ;  /* 0x000000694500780c */ /* 0x000fe20003f84270 */
[----:B------:R-:W2:Y:S01]  /*5bb0*/  MUFU.TANH R65, R65 ;  /* 0x0000004100417308 */ /* 0x000ea20000002400 */
[----:B-1----:R-:W-:-:S02]  /*5bc0*/  FSEL R42, R63, -INF , P3 ;  /* 0xff8000003f2a7808 */ /* 0x002fc40001800000 */
[----:B------:R-:W-:Y:S02]  /*5bd0*/  FMNMX.FTZ R6, R43, R6, !PT ;  /* 0x000000062b067209 */ /* 0x000fe40007810000 */
[----:B---3--:R-:W-:Y:S02]  /*5be0*/  FSEL R21, R64, -INF , P4 ;  /* 0xff80000040157808 */ /* 0x008fe40002000000 */
[----:B------:R-:W-:Y:S01]  /*5bf0*/  FMNMX.FTZ R6, R42, R6, !PT ;  /* 0x000000062a067209 */ /* 0x000fe20007810000 */
[----:B------:R-:W1:Y:S01]  /*5c00*/  MUFU.TANH R67, R67 ;  /* 0x0000004300437308 */ /* 0x000e620000002400 */
[----:B------:R-:W-:Y:S02]  /*5c10*/  ISETP.GT.AND P1, PT, R69, 0x71, PT ;  /* 0x000000714500780c */ /* 0x000fe40003f24270 */
[----:B------:R-:W-:Y:S02]  /*5c20*/  FMNMX.FTZ R6, R21, R6, !PT ;  /* 0x0000000615067209 */ /* 0x000fe40007810000 */
[----:B------:R-:W-:-:S02]  /*5c30*/  ISETP.GT.AND P2, PT, R69, 0x78, PT ;  /* 0x000000784500780c */ /* 0x000fc40003f44270 */
[----:B0-----:R-:W-:Y:S01]  /*5c40*/  FSEL R11, R66, -INF , P1 ;  /* 0xff800000420b7808 */ /* 0x001fe20000800000 */
[----:B------:R-:W0:Y:S01]  /*5c50*/  MUFU.TANH R7, R7 ;  /* 0x0000000700077308 */ /* 0x000e220000002400 */
[----:B------:R-:W-:Y:S02]  /*5c60*/  FMNMX.FTZ R6, R10, R6, !PT ;  /* 0x000000060a067209 */ /* 0x000fe40007810000 */
[----:B------:R-:W-:Y:S02]  /*5c70*/  ISETP.GT.AND P3, PT, R69, 0x79, PT ;  /* 0x000000794500780c */ /* 0x000fe40003f64270 */
[----:B--2---:R-:W-:Y:S02]  /*5c80*/  FSEL R12, R65, -INF , P2 ;  /* 0xff800000410c7808 */ /* 0x004fe40001000000 */
[----:B------:R-:W-:Y:S01]  /*5c90*/  FMNMX.FTZ R6, R11, R6, !PT ;  /* 0x000000060b067209 */ /* 0x000fe20007810000 */
[----:B------:R-:W2:Y:S01]  /*5ca0*/  MUFU.TANH R14, R14 ;  /* 0x0000000e000e7308 */ /* 0x000ea20000002400 */
[----:B-1----:R-:W-:-:S02]  /*5cb0*/  FSEL R13, R67, -INF , P3 ;  /* 0xff800000430d7808 */ /* 0x002fc40001800000 */
[----:B------:R-:W-:Y:S02]  /*5cc0*/  FMNMX.FTZ R6, R12, R6, !PT ;  /* 0x000000060c067209 */ /* 0x000fe40007810000 */
[C---:B------:R-:W-:Y:S02]  /*5cd0*/  ISETP.GT.AND P4, PT, R76.reuse, RZ, PT ;  /* 0x000000ff4c00720c */ /* 0x040fe40003f84270 */
[----:B------:R-:W-:Y:S01]  /*5ce0*/  FMNMX.FTZ R6, R13, R6, !PT ;  /* 0x000000060d067209 */ /* 0x000fe20007810000 */
[----:B------:R-:W1:Y:S01]  /*5cf0*/  MUFU.TANH R20, R20 ;  /* 0x0000001400147308 */ /* 0x000e620000002400 */
[----:B0-----:R-:W-:Y:S02]  /*5d00*/  FSEL R75, R7, -INF , P4 ;  /* 0xff800000074b7808 */ /* 0x001fe40002000000 */
[C---:B------:R-:W-:Y:S01]  /*5d10*/  ISETP.GT.AND P2, PT, R76.reuse, 0x9, PT ;  /* 0x000000094c00780c */ /* 0x040fe20003f44270 */
[----:B------:R-:W0:Y:S01]  /*5d20*/  SHFL.BFLY PT, R7, R6, 0x2, 0x1f ;  /* 0x0c401f0006077f89 */ /* 0x000e2200000e0000 */
[----:B------:R-:W-:-:S02]  /*5d30*/  ISETP.GT.AND P3, PT, R76, 0x10, PT ;  /* 0x000000104c00780c */ /* 0x000fc40003f64270 */
[C---:B------:R-:W-:Y:S01]  /*5d40*/  ISETP.GT.AND P1, PT, R76.reuse, 0x8, PT ;  /* 0x000000084c00780c */ /* 0x040fe20003f24270 */
[----:B------:R-:W3:Y:S01]  /*5d50*/  MUFU.TANH R8, R8 ;  /* 0x0000000800087308 */ /* 0x000ee20000002400 */
[----:B------:R-:W-:Y:S02]  /*5d60*/  ISETP.GT.AND P4, PT, R76, 0x11, PT ;  /* 0x000000114c00780c */ /* 0x000fe40003f84270 */
[----:B--2---:R-:W-:Y:S02]  /*5d70*/  FSEL R35, R14, -INF , P2 ;  /* 0xff8000000e237808 */ /* 0x004fe40001000000 */
[C---:B------:R-:W-:Y:S02]  /*5d80*/  ISETP.GT.AND P2, PT, R76.reuse, 0x20, PT ;  /* 0x000000204c00780c */ /* 0x040fe40003f44270 */
[----:B------:R-:W-:Y:S01]  /*5d90*/  ISETP.GT.AND P5, PT, R76, 0x18, PT ;  /* 0x000000184c00780c */ /* 0x000fe20003fa4270 */
[----:B------:R-:W2:Y:S01]  /*5da0*/  MUFU.TANH R15, R15 ;  /* 0x0000000f000f7308 */ /* 0x000ea20000002400 */
[----:B-1----:R-:W-:Y:S01]  /*5db0*/  FSEL R71, R20, -INF , P3 ;  /* 0xff80000014477808 */ /* 0x002fe20001800000 */
[----:B------:R-:W-:Y:S01]  /*5dc0*/  FMUL.FTZ R20, R79, UR5 ;  /* 0x000000054f147c20 */ /* 0x000fe20008410000 */
[----:B------:R-:W-:Y:S01]  /*5dd0*/  ISETP.GT.AND P3, PT, R76, 0x21, PT ;  /* 0x000000214c00780c */ /* 0x000fe20003f64270 */
[----:B------:R-:W-:-:S04]  /*5de0*/  FMUL.FTZ R79, R87, UR5 ;  /* 0x00000005574f7c20 */ /* 0x000fc80008410000 */
[----:B------:R-:W1:Y:S01]  /*5df0*/  MUFU.TANH R25, R25 ;  /* 0x0000001900197308 */ /* 0x000e620000002400 */
[----:B---3--:R-:W-:Y:S02]  /*5e00*/  FSEL R73, R8, -INF , P1 ;  /* 0xff80000008497808 */ /* 0x008fe40000800000 */
[----:B------:R-:W-:Y:S02]  /*5e10*/  ISETP.GT.AND P1, PT, R76, 0x19, PT ;  /* 0x000000194c00780c */ /* 0x000fe40003f24270 */
[----:B0-----:R-:W-:-:S03]  /*5e20*/  FMNMX.FTZ R6, R6, R7, !PT ;  /* 0x0000000706067209 */ /* 0x001fc60007810000 */
[----:B------:R-:W0:Y:S01]  /*5e30*/  MUFU.TANH R26, R26 ;  /* 0x0000001a001a7308 */ /* 0x000e220000002400 */
[----:B--2---:R-:W-:Y:S01]  /*5e40*/  FSEL R37, R15, -INF , P4 ;  /* 0xff8000000f257808 */ /* 0x004fe20002000000 */
[----:B------:R-:W2:Y:S01]  /*5e50*/  SHFL.BFLY PT, R7, R6, 0x1, 0x1f ;  /* 0x0c201f0006077f89 */ /* 0x000ea200000e0000 */
[----:B------:R-:W-:Y:S01]  /*5e60*/  ISETP.GT.AND P4, PT, R76, 0x28, PT ;  /* 0x000000284c00780c */ /* 0x000fe20003f84270 */
[----:B------:R-:W-:-:S04]  /*5e70*/  FMUL.FTZ R15, R82, UR5 ;  /* 0x00000005520f7c20 */ /* 0x000fc80008410000 */
[----:B------:R-:W3:Y:S01]  /*5e80*/  MUFU.TANH R24, R24 ;  /* 0x0000001800187308 */ /* 0x000ee20000002400 */
[----:B-1----:R-:W-:Y:S02]  /*5e90*/  FSEL R67, R25, -INF , P2 ;  /* 0xff80000019437808 */ /* 0x002fe40001000000 */
[----:B------:R-:W-:-:S05]  /*5ea0*/  ISETP.GT.AND P2, PT, R76, 0x31, PT ;  /* 0x000000314c00780c */ /* 0x000fca0003f44270 */
[----:B------:R-:W1:Y:S01]  /*5eb0*/  MUFU.TANH R39, R39 ;  /* 0x0000002700277308 */ /* 0x000e620000002400 */
[----:B0-----:R-:W-:Y:S02]  /*5ec0*/  FSEL R25, R26, -INF , P3 ;  /* 0xff8000001a197808 */ /* 0x001fe40001800000 */
[----:B------:R-:W-:-:S05]  /*5ed0*/  ISETP.GT.AND P3, PT, R76, 0x38, PT ;  /* 0x000000384c00780c */ /* 0x000fca0003f64270 */
[----:B------:R-:W0:Y:S01]  /*5ee0*/  MUFU.TANH R27, R27 ;  /* 0x0000001b001b7308 */ /* 0x000e220000002400 */
[----:B---3--:R-:W-:Y:S02]  /*5ef0*/  FSEL R69, R24, -INF , P5 ;  /* 0xff80000018457808 */ /* 0x008fe40002800000 */
[----:B--2---:R-:W-:Y:S02]  /*5f00*/  FMNMX.FTZ R6, R6, R7, !PT ;  /* 0x0000000706067209 */ /* 0x004fe40007810000 */
[----:B------:R-:W-:Y:S02]  /*5f10*/  ISETP.GT.AND P5, PT, R76, 0x29, PT ;  /* 0x000000294c00780c */ /* 0x000fe40003fa4270 */
[C---:B------:R-:W-:Y:S01]  /*5f20*/  FSETP.NEU.FTZ.AND P6, PT, R6.reuse, -INF , PT ;  /* 0xff8000000600780b */ /* 0x040fe20003fdd000 */
[----:B------:R-:W2:Y:S01]  /*5f30*/  MUFU.TANH R36, R36 ;  /* 0x0000002400247308 */ /* 0x000ea20000002400 */
[----:B-1----:R-:W-:Y:S02]  /*5f40*/  FSEL R39, R39, -INF , P1 ;  /* 0xff80000027277808 */ /* 0x002fe40000800000 */
[----:B------:R-:W-:-:S02]  /*5f50*/  FSEL R7, R6, RZ, P6 ;  /* 0x000000ff06077208 */ /* 0x000fc40003000000 */
[----:B------:R-:W-:-:S03]  /*5f60*/  ISETP.GT.AND P1, PT, R76, 0x30, PT ;  /* 0x000000304c00780c */ /* 0x000fc60003f24270 */
[----:B------:R-:W-:Y:S01]  /*5f70*/  FADD.FTZ R9, -R7, R9 ;  /* 0x0000000907097221 */ /* 0x000fe20000010100 */
[----:B------:R-:W1:Y:S01]  /*5f80*/  MUFU.TANH R28, R28 ;  /* 0x0000001c001c7308 */ /* 0x000e620000002400 */
[----:B------:R-:W3:Y:S01]  /*5f90*/  LDC R7, c[0x0][0x988] ;  /* 0x00026200ff077b82 */ /* 0x000ee20000000800 */
[----:B0-----:R-:W-:Y:S02]  /*5fa0*/  FSEL R65, R27, -INF , P4 ;  /* 0xff8000001b417808 */ /* 0x001fe40002000000 */
[----:B------:R-:W-:-:S04]  /*5fb0*/  ISETP.GT.AND P4, PT, R76, 0x39, PT ;  /* 0x000000394c00780c */ /* 0x000fc80003f84270 */
[----:B------:R-:W0:Y:S01]  /*5fc0*/  MUFU.TANH R32, R32 ;  /* 0x0000002000207308 */ /* 0x000e220000002400 */
[----:B--2---:R-:W-:Y:S02]  /*5fd0*/  FSEL R61, R36, -INF , P3 ;  /* 0xff800000243d7808 */ /* 0x004fe40001800000 */
[----:B------:R-:W-:-:S05]  /*5fe0*/  ISETP.GT.AND P3, PT, R76, 0x49, PT ;  /* 0x000000494c00780c */ /* 0x000fca0003f64270 */
[----:B------:R-:W2:Y:S01]  /*5ff0*/  MUFU.TANH R34, R34 ;  /* 0x0000002200227308 */ /* 0x000ea20000002400 */
[----:B-1----:R-:W-:Y:S02]  /*6000*/  FSEL R66, R28, -INF , P5 ;  /* 0xff8000001c427808 */ /* 0x002fe40002800000 */
[----:B------:R-:W-:-:S05]  /*6010*/  ISETP.GT.AND P5, PT, R76, 0x40, PT ;  /* 0x000000404c00780c */ /* 0x000fca0003fa4270 */
[----:B------:R-:W1:Y:S01]  /*6020*/  MUFU.TANH R38, R38 ;  /* 0x0000002600267308 */ /* 0x000e620000002400 */
[----:B0-----:R-:W-:Y:S01]  /*6030*/  FSEL R63, R32, -INF , P1 ;  /* 0xff800000203f7808 */ /* 0x001fe20000800000 */
[-C--:B---3--:R-:W-:Y:S01]  /*6040*/  FMUL.FTZ R8, R6, R7.reuse ;  /* 0x0000000706087220 */ /* 0x088fe20000410000 */
[----:B------:R-:W-:Y:S01]  /*6050*/  ISETP.GT.AND P1, PT, R76, 0x41, PT ;  /* 0x000000414c00780c */ /* 0x000fe20003f24270 */
[----:B------:R-:W-:-:S03]  /*6060*/  FMUL.FTZ R9, R9, R7 ;  /* 0x0000000709097220 */ /* 0x000fc60000410000 */
[----:B------:R-:W-:Y:S01]  /*6070*/  FSEL R8, R8, RZ, P6 ;  /* 0x000000ff08087208 */ /* 0x000fe20003000000 */
[----:B------:R-:W0:Y:S01]  /*6080*/  MUFU.TANH R56, R56 ;  /* 0x0000003800387308 */ /* 0x000e220000002400 */
[----:B--2---:R-:W-:Y:S02]  /*6090*/  FSEL R64, R34, -INF , P2 ;  /* 0xff80000022407808 */ /* 0x004fe40001000000 */
[----:B------:R-:W-:Y:S01]  /*60a0*/  ISETP.GT.AND P2, PT, R76, 0x48, PT ;  /* 0x000000484c00780c */ /* 0x000fe20003f44270 */
[-CC-:B------:R-:W-:Y:S01]  /*60b0*/  FFMA.FTZ R32, R140, R7.reuse, -R8.reuse ;  /* 0x000000078c207223 */ /* 0x180fe20000010808 */
[----:B------:R-:W-:Y:S01]  /*60c0*/  ISETP.GT.AND P6, PT, R76, 0x68, PT ;  /* 0x000000684c00780c */ /* 0x000fe20003fc4270 */
[-CC-:B------:R-:W-:Y:S01]  /*60d0*/  FFMA.FTZ R34, R138, R7.reuse, -R8.reuse ;  /* 0x000000078a227223 */ /* 0x180fe20000010808 */
[-CC-:B------:R-:W-:Y:S01]  /*60e0*/  FFMA.FTZ R74, R74, R7.reuse, -R8.reuse ;  /* 0x000000074a4a7223 */ /* 0x180fe20000010808 */
[----:B------:R-:W2:Y:S01]  /*60f0*/  MUFU.TANH R57, R57 ;  /* 0x0000003900397308 */ /* 0x000ea20000002400 */
        /* <DEDUP_REMOVED lines=8> */
[----:B0-----:R-:W-:Y:S01]  /*6180*/  FSEL R56, R56, -INF , P3 ;  /* 0xff80000038387808 */ /* 0x001fe20001800000 */
[-CC-:B------:R-:W-:Y:S01]  /*6190*/  FFMA.FTZ R68, R68, R7.reuse, -R8.reuse ;  /* 0x0000000744447223 */ /* 0x180fe20000010808 */
[----:B------:R-:W-:Y:S01]  /*61a0*/  ISETP.GT.AND P3, PT, R76, 0x60, PT ;  /* 0x000000604c00780c */ /* 0x000fe20003f64270 */
[-CC-:B------:R-:W-:Y:S01]  /*61b0*/  FFMA.FTZ R26, R81, R7.reuse, -R8.reuse ;  /* 0x00000007511a7223 */ /* 0x180fe20000010808 */
[-CC-:B------:R-:W-:Y:S01]  /*61c0*/  FFMA.FTZ R27, R80, R7.reuse, -R8.reuse ;  /* 0x00000007501b7223 */ /* 0x180fe20000010808 */
[-CC-:B------:R-:W-:Y:S01]  /*61d0*/  FFMA.FTZ R28, R77, R7.reuse, -R8.reuse ;  /* 0x000000074d1c7223 */ /* 0x180fe20000010808 */
[-CC-:B------:R-:W-:Y:S01]  /*61e0*/  FFMA.FTZ R29, R29, R7.reuse, -R8.reuse ;  /* 0x000000071d1d7223 */ /* 0x180fe20000010808 */
[----:B------:R-:W0:Y:S01]  /*61f0*/  MUFU.TANH R53, R53 ;  /* 0x0000003500357308 */ /* 0x000e220000002400 */
[----:B--2---:R-:W-:Y:S01]  /*6200*/  FSEL R57, R57, -INF , P5 ;  /* 0xff80000039397808 */ /* 0x004fe20002800000 */
[-CC-:B------:R-:W-:Y:S01]  /*6210*/  FFMA.FTZ R31, R31, R7.reuse, -R8.reuse ;  /* 0x000000071f1f7223 */ /* 0x180fe20000010808 */
[----:B------:R-:W-:Y:S01]  /*6220*/  ISETP.GT.AND P5, PT, R76, 0x51, PT ;  /* 0x000000514c00780c */ /* 0x000fe20003fa4270 */
[-CC-:B------:R-:W-:Y:S01]  /*6230*/  FFMA.FTZ R30, R30, R7.reuse, -R8.reuse ;  /* 0x000000071e1e7223 */ /* 0x180fe20000010808 */
[-CC-:B------:R-:W-:Y:S01]  /*6240*/  FFMA.FTZ R58, R58, R7.reuse, -R8.reuse ;  /* 0x000000073a3a7223 */ /* 0x180fe20000010808 */
        /* <DEDUP_REMOVED lines=23> */
[----:B------:R-:W-:Y:S01]  /*63c0*/  FFMA.FTZ R13, R13, R7, -R8 ;  /* 0x000000070d0d7223 */ /* 0x000fe20000010808 */
[----:B------:R-:W-:-:S02]  /*63d0*/  FMUL.FTZ R77, R83, UR5 ;  /* 0x00000005534d7c20 */ /* 0x000fc40008410000 */
[----:B------:R-:W2:Y:S01]  /*63e0*/  MUFU.TANH R45, R45 ;  /* 0x0000002d002d7308 */ /* 0x000ea20000002400 */
[----:B-1----:R-:W-:Y:S02]  /*63f0*/  FSEL R41, R44, -INF , P3 ;  /* 0xff8000002c297808 */ /* 0x002fe40001800000 */
[----:B------:R-:W-:-:S05]  /*6400*/  ISETP.GT.AND P3, PT, R76, 0x71, PT ;  /* 0x000000714c00780c */ /* 0x000fca0003f64270 */
[----:B------:R-:W1:Y:S01]  /*6410*/  MUFU.TANH R48, R48 ;  /* 0x0000003000307308 */ /* 0x000e620000002400 */
[----:B0-----:R-:W-:Y:S02]  /*6420*/  FSEL R52, R52, -INF , P5 ;  /* 0xff80000034347808 */ /* 0x001fe40002800000 */
[----:B------:R-:W-:-:S05]  /*6430*/  ISETP.GT.AND P5, PT, R76, 0x79, PT ;  /* 0x000000794c00780c */ /* 0x000fca0003fa4270 */
[----:B------:R-:W0:Y:S01]  /*6440*/  MUFU.TANH R141, R141 ;  /* 0x0000008d008d7308 */ /* 0x000e220000002400 */
[----:B--2---:R-:W-:Y:S02]  /*6450*/  FSEL R45, R45, -INF , P1 ;  /* 0xff8000002d2d7808 */ /* 0x004fe40000800000 */
[----:B------:R-:W-:-:S05]  /*6460*/  ISETP.GT.AND P1, PT, R76, 0x69, PT ;  /* 0x000000694c00780c */ /* 0x000fca0003f24270 */
[----:B------:R2:W3:Y:S01]  /*6470*/  MUFU.TANH R14, R78 ;  /* 0x0000004e000e7308 */ /* 0x0004e20000002400 */
[----:B-1----:R-:W-:Y:S02]  /*6480*/  FSEL R48, R48, -INF , P2 ;  /* 0xff80000030307808 */ /* 0x002fe40001000000 */
[----:B------:R-:W-:-:S05]  /*6490*/  ISETP.GT.AND P2, PT, R76, 0x70, PT ;  /* 0x000000704c00780c */ /* 0x000fca0003f44270 */
[----:B------:R-:W1:Y:S01]  /*64a0*/  MUFU.TANH R20, R20 ;  /* 0x0000001400147308 */ /* 0x000e620000002400 */
[----:B0-----:R-:W-:Y:S01]  /*64b0*/  FSEL R44, R141, -INF , P4 ;  /* 0xff8000008d2c7808 */ /* 0x001fe20002000000 */
[----:B--2---:R-:W-:Y:S01]  /*64c0*/  FMUL.FTZ R78, R86, UR5 ;  /* 0x00000005564e7c20 */ /* 0x004fe20008410000 */
[----:B------:R-:W-:Y:S01]  /*64d0*/  ISETP.GT.AND P4, PT, R76, 0x78, PT ;  /* 0x000000784c00780c */ /* 0x000fe20003f84270 */
[----:B------:R-:W-:Y:S01]  /*64e0*/  FFMA.FTZ R76, R139, R7, -R8 ;  /* 0x000000078b4c7223 */ /* 0x000fe20000010808 */
[----:B------:R-:W-:-:S03]  /*64f0*/  FMNMX.FTZ R8, R75, R5, !PT ;  /* 0x000000054b087209 */ /* 0x000fc60007810000 */
[----:B------:R-:W0:Y:S01]  /*6500*/  MUFU.TANH R15, R15 ;  /* 0x0000000f000f7308 */ /* 0x000e220000002400 */
[----:B------:R-:W-:Y:S02]  /*6510*/  FMNMX.FTZ R8, R33, R8, !PT ;  /* 0x0000000821087209 */ /* 0x000fe40007810000 */
[----:B---3--:R-:W-:Y:S02]  /*6520*/  FSEL R14, R14, -INF , P6 ;  /* 0xff8000000e0e7808 */ /* 0x008fe40003000000 */
[----:B------:R-:W-:-:S03]  /*6530*/  FMNMX.FTZ R8, R73, R8, !PT ;  /* 0x0000000849087209 */ /* 0x000fc60007810000 */
[----:B------:R-:W2:Y:S01]  /*6540*/  MUFU.TANH R77, R77 ;  /* 0x0000004d004d7308 */ /* 0x000ea20000002400 */
[----:B------:R-:W-:Y:S02]  /*6550*/  FMNMX.FTZ R8, R35, R8, !PT ;  /* 0x0000000823087209 */ /* 0x000fe40007810000 */
[----:B-1----:R-:W-:Y:S02]  /*6560*/  FSEL R20, R20, -INF , P1 ;  /* 0xff80000014147808 */ /* 0x002fe40000800000 */
[----:B------:R-:W-:-:S03]  /*6570*/  FMNMX.FTZ R8, R71, R8, !PT ;  /* 0x0000000847087209 */ /* 0x000fc60007810000 */
[----:B------:R-:W1:Y:S01]  /*6580*/  MUFU.TANH R78, R78 ;  /* 0x0000004e004e7308 */ /* 0x000e620000002400 */
[----:B------:R-:W-:Y:S02]  /*6590*/  FMNMX.FTZ R8, R37, R8, !PT ;  /* 0x0000000825087209 */ /* 0x000fe40007810000 */
[----:B0-----:R-:W-:Y:S02]  /*65a0*/  FSEL R15, R15, -INF , P2 ;  /* 0xff8000000f0f7808 */ /* 0x001fe40001000000 */
[----:B------:R-:W-:-:S03]  /*65b0*/  FMNMX.FTZ R8, R69, R8, !PT ;  /* 0x0000000845087209 */ /* 0x000fc60007810000 */
[----:B------:R-:W0:Y:S01]  /*65c0*/  MUFU.TANH R79, R79 ;  /* 0x0000004f004f7308 */ /* 0x000e220000002400 */
[----:B------:R-:W-:Y:S02]  /*65d0*/  FMNMX.FTZ R8, R39, R8, !PT ;  /* 0x0000000827087209 */ /* 0x000fe40007810000 */
[----:B--2---:R-:W-:Y:S02]  /*65e0*/  FSEL R77, R77, -INF , P3 ;  /* 0xff8000004d4d7808 */ /* 0x004fe40001800000 */
[----:B------:R-:W-:-:S03]  /*65f0*/  FMNMX.FTZ R8, R67, R8, !PT ;  /* 0x0000000843087209 */ /* 0x000fc60007810000 */
[----:B------:R-:W-:Y:S01]  /*6600*/  MUFU.EX2 R32, R32 ;  /* 0x0000002000207308 */ /* 0x000fe20000000800 */
[----:B------:R-:W-:Y:S02]  /*6610*/  FMNMX.FTZ R8, R25, R8, !PT ;  /* 0x0000000819087209 */ /* 0x000fe40007810000 */
[----:B-1----:R-:W-:Y:S02]  /*6620*/  FSEL R78, R78, -INF , P4 ;  /* 0xff8000004e4e7808 */ /* 0x002fe40002000000 */
[----:B------:R-:W-:-:S03]  /*6630*/  FMNMX.FTZ R8, R65, R8, !PT ;  /* 0x0000000841087209 */ /* 0x000fc60007810000 */
[----:B------:R-:W1:Y:S01]  /*6640*/  MUFU.EX2 R9, R9 ;  /* 0x0000000900097308 */ /* 0x000e620000000800 */
[----:B------:R-:W-:Y:S02]  /*6650*/  FMNMX.FTZ R8, R66, R8, !PT ;  /* 0x0000000842087209 */ /* 0x000fe40007810000 */
[----:B0-----:R-:W-:Y:S02]  /*6660*/  FSEL R79, R79, -INF , P5 ;  /* 0xff8000004f4f7808 */ /* 0x001fe40002800000 */
[----:B------:R-:W-:-:S03]  /*6670*/  FMNMX.FTZ R8, R63, R8, !PT ;  /* 0x000000083f087209 */ /* 0x000fc60007810000 */
[----:B------:R-:W0:Y:S01]  /*6680*/  MUFU.EX2 R76, R76 ;  /* 0x0000004c004c7308 */ /* 0x000e220000000800 */
[----:B------:R-:W-:-:S04]  /*6690*/  FMNMX.FTZ R8, R64, R8, !PT ;  /* 0x0000000840087209 */ /* 0x000fc80007810000 */
[----:B------:R-:W-:-:S03]  /*66a0*/  FMNMX.FTZ R8, R61, R8, !PT ;  /* 0x000000083d087209 */ /* 0x000fc60007810000 */
[----:B------:R-:W-:Y:S01]  /*66b0*/  MUFU.EX2 R34, R34 ;  /* 0x0000002200227308 */ /* 0x000fe20000000800 */
[----:B------:R-:W-:Y:S01]  /*66c0*/  FMNMX.FTZ R8, R62, R8, !PT ;  /* 0x000000083e087209 */ /* 0x000fe20007810000 */
[----:B-1----:R-:W-:-:S03]  /*66d0*/  FFMA.FTZ R3, R9, R3, R32 ;  /* 0x0000000309037223 */ /* 0x002fc60000010020 */
[----:B------:R-:W-:-:S03]  /*66e0*/  FMNMX.FTZ R8, R57, R8, !PT ;  /* 0x0000000839087209 */ /* 0x000fc60007810000 */
[----:B------:R-:W-:Y:S01]  /*66f0*/  MUFU.EX2 R74, R74 ;  /* 0x0000004a004a7308 */ /* 0x000fe20000000800 */
[----:B------:R-:W-:Y:S01]  /*6700*/  FMNMX.FTZ R8, R60, R8, !PT ;  /* 0x000000083c087209 */ /* 0x000fe20007810000 */
[----:B0-----:R-:W-:-:S03]  /*6710*/  FADD.FTZ R3, R76, R3 ;  /* 0x000000034c037221 */ /* 0x001fc60000010000 */
[----:B------:R-:W-:-:S03]  /*6720*/  FMNMX.FTZ R8, R53, R8, !PT ;  /* 0x0000000835087209 */ /* 0x000fc60007810000 */
[----:B------:R-:W-:Y:S01]  /*6730*/  MUFU.EX2 R36, R36 ;  /* 0x0000002400247308 */ /* 0x000fe20000000800 */
[----:B------:R-:W-:-:S04]  /*6740*/  FMNMX.FTZ R8, R56, R8, !PT ;  /* 0x0000000838087209 */ /* 0x000fc80007810000 */
        /* <DEDUP_REMOVED lines=33> */
[-C--:B------:R-:W-:Y:S01]  /*6960*/  FMUL.FTZ R80, R8, R7.reuse ;  /* 0x0000000708507220 */ /* 0x080fe20000410000 */
[----:B------:R-:W-:Y:S02]  /*6970*/  MUFU.EX2 R55, R55 ;  /* 0x0000003700377308 */ /* 0x000fe40000000800 */
[----:B------:R-:W-:Y:S02]  /*6980*/  FMUL.FTZ R5, R5, R7 ;  /* 0x0000000705057220 */ /* 0x000fe40000410000 */
[----:B------:R-:W-:-:S04]  /*6990*/  FSEL R80, R80, RZ, P1 ;  /* 0x000000ff50507208 */ /* 0x000fc80000800000 */
        /* <DEDUP_REMOVED lines=25> */
[----:B0-----:R-:W-:Y:S01]  /*6b30*/  FFMA.FTZ R0, R5, R0, R75 ;  /* 0x0000000005007223 */ /* 0x001fe2000001004b */
        /* <DEDUP_REMOVED lines=11> */
[----:B------:R-:W-:Y:S01]  /*6bf0*/  FFMA.FTZ R79, R79, R7, -R80 ;  /* 0x000000074f4f7223 */ /* 0x000fe20000010850 */
[----:B-1----:R-:W-:Y:S01]  /*6c00*/  FADD.FTZ R80, R33, R0 ;  /* 0x0000000021507221 */ /* 0x002fe20000010000 */
[----:B------:R-:W-:Y:S01]  /*6c10*/  FADD.FTZ R0, R34, R3 ;  /* 0x0000000322007221 */ /* 0x000fe20000010000 */
[----:B------:R-:W1:Y:S02]  /*6c20*/  MUFU.EX2 R71, R71 ;  /* 0x0000004700477308 */ /* 0x000e640000000800 */
[----:B--2---:R-:W-:Y:S01]  /*6c30*/  FADD.FTZ R3, R73, R80 ;  /* 0x0000005049037221 */ /* 0x004fe20000010000 */
[----:B------:R-:W-:-:S04]  /*6c40*/  FADD.FTZ R0, R74, R0 ;  /* 0x000000004a007221 */ /* 0x000fc80000010000 */
[----:B------:R-:W-:Y:S01]  /*6c50*/  FADD.FTZ R0, R36, R0 ;  /* 0x0000000024007221 */ /* 0x000fe20000010000 */
[----:B------:R-:W2:Y:S01]  /*6c60*/  MUFU.EX2 R37, R37 ;  /* 0x0000002500257308 */ /* 0x000ea20000000800 */
[----:B0-----:R-:W-:Y:S02]  /*6c70*/  FADD.FTZ R3, R35, R3 ;  /* 0x0000000323037221 */ /* 0x001fe40000010000 */
[----:B------:R-:W-:-:S04]  /*6c80*/  FADD.FTZ R0, R72, R0 ;  /* 0x0000000048007221 */ /* 0x000fc80000010000 */
[----:B------:R-:W-:Y:S01]  /*6c90*/  FADD.FTZ R0, R38, R0 ;  /* 0x0000000026007221 */ /* 0x000fe20000010000 */
[----:B------:R-:W0:Y:S01]  /*6ca0*/  MUFU.EX2 R69, R69 ;  /* 0x0000004500457308 */ /* 0x000e220000000800 */
[----:B-1----:R-:W-:Y:S02]  /*6cb0*/  FADD.FTZ R3, R71, R3 ;  /* 0x0000000347037221 */ /* 0x002fe40000010000 */
[----:B------:R-:W-:-:S04]  /*6cc0*/  FADD.FTZ R0, R70, R0 ;  /* 0x0000000046007221 */ /* 0x000fc80000010000 */
[----:B------:R-:W-:Y:S01]  /*6cd0*/  FADD.FTZ R0, R24, R0 ;  /* 0x0000000018007221 */ /* 0x000fe20000010000 */
[----:B------:R-:W1:Y:S01]  /*6ce0*/  MUFU.EX2 R39, R39 ;  /* 0x0000002700277308 */ /* 0x000e620000000800 */
[----:B--2---:R-:W-:Y:S02]  /*6cf0*/  FADD.FTZ R3, R37, R3 ;  /* 0x0000000325037221 */ /* 0x004fe40000010000 */
        /* <DEDUP_REMOVED lines=20> */
[----:B------:R-:W-:-:S05]  /*6e40*/  FADD.FTZ R0, R55, R0 ;  /* 0x0000000037007221 */ /* 0x000fca0000010000 */
        /* <DEDUP_REMOVED lines=66> */
.L_x_2098:
[----:B------:R-:W-:Y:S01]  /*7270*/  ULEA UR6, UR6, UR41, 0x3 ;  /* 0x0000002906067291 */ /* 0x000fe2000f8e183f */
[----:B------:R-:W-:Y:S01]  /*7280*/  F2FP.BF16.F32.PACK_AB R32, R76, R32 ;  /* 0x000000204c20723e */ /* 0x000fe200000010ff */
[----:B------:R-:W-:Y:S01]  /*7290*/  FMUL.FTZ R88, R88, R9 ;  /* 0x0000000958587220 */ /* 0x000fe20000410000 */
[----:B------:R-:W-:Y:S01]  /*72a0*/  F2FP.BF16.F32.PACK_AB R33, R33, R75 ;  /* 0x0000004b2121723e */ /* 0x000fe200000010ff */
[----:B------:R-:W-:Y:S01]  /*72b0*/  UIADD3 UR6, UR6, 0x2d860, URZ ;  /* 0x0002d86006067890 */ /* 0x000fe2000fffe03f */
[----:B------:R-:W-:Y:S01]  /*72c0*/  F2FP.BF16.F32.PACK_AB R34, R74, R34 ;  /* 0x000000224a22723e */ /* 0x000fe200000010ff */
[----:B------:R-:W-:Y:S01]  /*72d0*/  FMUL.FTZ R89, R89, R9 ;  /* 0x0000000959597220 */ /* 0x000fe20000410000 */
        /* <DEDUP_REMOVED lines=51> */
[----:B------:R-:W-:Y:S01]  /*7610*/  FMUL.FTZ R124, R124, R9 ;  /* 0x000000097c7c7220 */ /* 0x000fe20000410000 */
[----:B------:R-:W-:Y:S01]  /*7620*/  F2FP.BF16.F32.PACK_AB R25, R77, R15 ;  /* 0x0000000f4d19723e */ /* 0x000fe200000010ff */
[----:B------:R3:W-:Y:S01]  /*7630*/  STSM.16.M88.4 [R18+0x6000], R40 ;  /* 0x0060002812007844 */ /* 0x0007e20000000200 */
[----:B------:R-:W-:Y:S01]  /*7640*/  F2FP.BF16.F32.PACK_AB R26, R13, R12 ;  /* 0x0000000c0d1a723e */ /* 0x000fe200000010ff */
[-C--:B------:R-:W-:Y:S01]  /*7650*/  FMUL.FTZ R125, R125, R9.reuse ;  /* 0x000000097d7d7220 */ /* 0x080fe20000410000 */
[----:B------:R-:W-:Y:S01]  /*7660*/  F2FP.BF16.F32.PACK_AB R27, R79, R78 ;  /* 0x0000004e4f1b723e */ /* 0x000fe200000010ff */
[-C--:B------:R-:W-:Y:S01]  /*7670*/  FMUL.FTZ R128, R128, R9.reuse ;  /* 0x0000000980807220 */ /* 0x080fe20000410000 */
        /* <DEDUP_REMOVED lines=41> */
.L_x_2088:
[----:B------:R-:W-:-:S13]  /*7910*/  ISETP.GE.AND P1, PT, R4, R146, PT ;  /* 0x000000920400720c */ /* 0x000fda0003f26270 */
[----:B------:R-:W-:Y:S05]  /*7920*/  @!P1 BRA `(.L_x_2100) ;  /* 0x0000002800389947 */ /* 0x000fea0003800000 */
[----:B------:R-:W-:Y:S01]  /*7930*/  IMAD.MOV.U32 R9, RZ, RZ, R8 ;  /* 0x000000ffff097224 */ /* 0x000fe200078e0008 */
[----:B------:R-:W-:Y:S01]  /*7940*/  MOV R5, R6 ;  /* 0x0000000600057202 */ /* 0x000fe20000000f00 */
[----:B------:R-:W-:Y:S01]  /*7950*/  IMAD.MOV.U32 R10, RZ, RZ, R2 ;  /* 0x000000ffff0a7224 */ /* 0x000fe200078e0002 */
[----:B------:R-:W-:Y:S01]  /*7960*/  UMOV UR6, UR38 ;  /* 0x0000002600067c82 */ /* 0x000fe20008000000 */
[----:B------:R-:W-:-:S05]  /*7970*/  ULDC UR5, c[0x0][0x9d8] ;  /* 0x0002760000057ab9 */ /* 0x000fca0000000800 */
.L_x_2111:
[----:B------:R-:W-:Y:S01]  /*7980*/  ISETP.NE.AND P2, PT, RZ, UR40, PT ;  /* 0x00000028ff007c0c */ /* 0x000fe2000bf45270 */
[----:B------:R-:W-:-:S04]  /*7990*/  UISETP.NE.AND UP0, UPT, UR6, 0x1, UPT ;  /* 0x000000010600788c */ /* 0x000fc8000bf05270 */
[----:B------:R-:W-:-:S06]  /*79a0*/  USEL UR7, URZ, 0x1, UP0 ;  /* 0x000000013f077887 */ /* 0x000fcc0008000000 */
[----:B------:R-:W-:Y:S02]  /*79b0*/  LOP3.LUT R2, R10, UR7, RZ, 0x3c, !PT ;  /* 0x000000070a027c12 */ /* 0x000fe4000f8e3cff */
[----:B------:R-:W-:Y:S05]  /*79c0*/  @P2 BRA `(.L_x_2101) ;  /* 0x0000000000342947 */ /* 0x000fea0003800000 */
[----:B------:R-:W-:Y:S05]  /*79d0*/  @!P0 BRA `(.L_x_2102) ;  /* 0x0000000000048947 */ /* 0x000fea0003800000 */
[----:B------:R-:W-:Y:S01]  /*79e0*/  BPT.TRAP 0x1 ;  /* 0x000000040000795c */ /* 0x000fe20000300000 */
.L_x_2102:
        /* <DEDUP_REMOVED lines=8> */
.L_x_2103:
[----:B-1----:R-:W-:Y:S05]  /*7a70*/  @P1 BRA `(.L_x_2101) ;  /* 0x0000000000081947 */ /* 0x002fea0003800000 */
[----:B------:R-:W1:Y:S02]  /*7a80*/  SYNCS.PHASECHK.TRANS64.TRYWAIT P1, [UR7+0x2d830], R6 ;  /* 0x02d83006ff0075a7 */ /* 0x000e640008020147 */
[----:B-1----:R-:W-:Y:S05]  /*7a90*/  @!P1 BRA `(.L_x_2104) ;  /* 0x000000bc00cc9947 */ /* 0x002fea0003800000 */
.L_x_2101:
        /* <DEDUP_REMOVED lines=40> */
.L_x_2106:
[----:B------:R-:W-:Y:S01]  /*7d20*/  ULEA UR7, UR6, UR41, 0x3 ;  /* 0x0000002906077291 */ /* 0x000fe2000f8e183f */
[----:B------:R-:W-:-:S08]  /*7d30*/  SHF.L.U32 R6, R10, 0x1f, RZ ;  /* 0x0000001f0a067819 */ /* 0x000fd000000006ff */
[----:B------:R0:W1:Y:S01]  /*7d40*/  SYNCS.PHASECHK.TRANS64.TRYWAIT P1, [UR7+0x2d850], R6 ;  /* 0x02d85006ff0075a7 */ /* 0x0000620008020147 */
[----:B------:R-:W-:Y:S05]  /*7d50*/  @!P0 BRA `(.L_x_2107) ;  /* 0x0000000000048947 */ /* 0x000fea0003800000 */
[----:B------:R-:W-:Y:S01]  /*7d60*/  BPT.TRAP 0x1 ;  /* 0x000000040000795c */ /* 0x000fe20000300000 */
.L_x_2107:
[----:B-1----:R-:W-:Y:S05]  /*7d70*/  @P1 BRA `(.L_x_2105) ;  /* 0x0000000000081947 */ /* 0x002fea0003800000 */
[----:B------:R-:W1:Y:S02]  /*7d80*/  SYNCS.PHASECHK.TRANS64.TRYWAIT P1, [UR7+0x2d850], R6 ;  /* 0x02d85006ff0075a7 */ /* 0x000e640008020147 */
[----:B-1----:R-:W-:Y:S05]  /*7d90*/  @!P1 BRA `(.L_x_2108) ;  /* 0x000000bc00249947 */ /* 0x002fea0003800000 */
.L_x_2105:
        /* <DEDUP_REMOVED lines=70> */
.L_x_2109:
[----:B------:R-:W-:Y:S01]  /*8200*/  FMUL.FTZ R10, R24, UR5 ;  /* 0x00000005180a7c20 */ /* 0x000fe20008410000 */
        /* <DEDUP_REMOVED lines=275> */
[----:B------:R-:W-:-:S07]  /*9340*/  FFMA.FTZ R80, R79, R7, -R80 ;  /* 0x000000074f507223 */ /* 0x000fce0000010850 */
[----:B------:R-:W-:Y:S08]  /*9350*/  MUFU.EX2 R9, R9 ;  /* 0x0000000900097308 */ /* 0x000ff00000000800 */
[----:B------:R-:W1:Y:S01]  /*9360*/  MUFU.EX2 R79, R12 ;  /* 0x0000000c004f7308 */ /* 0x000e620000000800 */
[----:B0-----:R-:W-:-:S07]  /*9370*/  FFMA.FTZ R3, R5, R3, R10 ;  /* 0x0000000305037223 */ /* 0x001fce000001000a */
[----:B------:R-:W0:Y:S08]  /*9380*/  MUFU.EX2 R11, R11 ;  /* 0x0000000b000b7308 */ /* 0x000e300000000800 */
[----:B------:R-:W2:Y:S01]  /*9390*/  MUFU.EX2 R13, R13 ;  /* 0x0000000d000d7308 */ /* 0x000ea20000000800 */
[----:B-1----:R-:W-:-:S07]  /*93a0*/  FFMA.FTZ R0, R9, R0, R79 ;  /* 0x0000000009007223 */ /* 0x002fce000001004f */
        /* <DEDUP_REMOVED lines=124> */
.L_x_2110:
[----:B------:R-:W-:Y:S01]  /*9b70*/  ULEA UR6, UR6, UR41, 0x3 ;  /* 0x0000002906067291 */ /* 0x000fe2000f8e183f */
[----:B------:R-:W-:Y:S01]  /*9b80*/  F2FP.BF16.F32.PACK_AB R24, R25, R24 ;  /* 0x000000181918723e */ /* 0x000fe200000010ff */
[-C--:B------:R-:W-:Y:S01]  /*9b90*/  FMUL.FTZ R88, R88, R5.reuse ;  /* 0x0000000558587220 */ /* 0x080fe20000410000 */
[----:B------:R-:W-:Y:S01]  /*9ba0*/  F2FP.BF16.F32.PACK_AB R25, R82, R26 ;  /* 0x0000001a5219723e */ /* 0x000fe200000010ff */
[----:B------:R-:W-:Y:S01]  /*9bb0*/  UIADD3 UR6, UR6, 0x2d860, URZ ;  /* 0x0002d86006067890 */ /* 0x000fe2000fffe03f */
[----:B------:R-:W-:Y:S01]  /*9bc0*/  F2FP.BF16.F32.PACK_AB R14, R15, R14 ;  /* 0x0000000e0f0e723e */ /* 0x000fe200000010ff */
[-C--:B------:R-:W-:Y:S01]  /*9bd0*/  FMUL.FTZ R89, R89, R5.reuse ;  /* 0x0000000559597220 */ /* 0x080fe20000410000 */
        /* <DEDUP_REMOVED lines=99> */
.L_x_2100:
[----:B------:R-:W-:Y:S06]  /*a210*/  BAR.ARV 0x8, 0x200 ;  /* 0x0208000000007b1d */ /* 0x000fec0000002000 */
[----:B------:R-:W-:Y:S05]  /*a220*/  @!P0 BRA `(.L_x_2112) ;  /* 0x0000000000048947 */ /* 0x000fea0003800000 */
[----:B------:R-:W-:Y:S01]  /*a230*/  BPT.TRAP 0x1 ;  /* 0x000000040000795c */ /* 0x000fe20000300000 */
.L_x_2112:
[----:B------:R-:W-:Y:S01]  /*a240*/  ULEA UR4, UR38, UR41, 0x3 ;  /* 0x0000002926047291 */ /* 0x000fe2000f8e183f */
[----:B------:R-:W-:-:S08]  /*a250*/  SHF.L.U32 R4, R2, 0x1f, RZ ;  /* 0x0000001f02047819 */ /* 0x000fd000000006ff */
[----:B------:R0:W1:Y:S01]  /*a260*/  SYNCS.PHASECHK.TRANS64.TRYWAIT P1, [UR4+0x2d850], R4 ;  /* 0x02d85004ff0075a7 */ /* 0x0000620008020144 */
[----:B------:R-:W-:Y:S05]  /*a270*/  @!P0 BRA `(.L_x_2113) ;  /* 0x0000000000048947 */ /* 0x000fea0003800000 */
[----:B------:R-:W-:Y:S01]  /*a280*/  BPT.TRAP 0x1 ;  /* 0x000000040000795c */ /* 0x000fe20000300000 */
.L_x_2113:
[----:B-1----:R-:W-:Y:S05]  /*a290*/  @P1 BRA `(.L_x_2114) ;  /* 0x0000000000081947 */ /* 0x002fea0003800000 */
[----:B------:R-:W1:Y:S02]  /*a2a0*/  SYNCS.PHASECHK.TRANS64.TRYWAIT P1, [UR4+0x2d850], R4 ;  /* 0x02d85004ff0075a7 */ /* 0x000e640008020144 */
[----:B-1----:R-:W-:Y:S05]  /*a2b0*/  @!P1 BRA `(.L_x_2115) ;  /* 0x0000009400f49947 */ /* 0x002fea0003800000 */
.L_x_2114:
[----:B------:R-:W-:Y:S01]  /*a2c0*/  UIADD3 UR41, UR41, 0x400, URZ ;  /* 0x0000040029297890 */ /* 0x000fe2000fffe03f */
[----:B------:R-:W-:Y:S01]  /*a2d0*/  WARPGROUP.ARRIVE ;  /* 0x00000000000079c5 */ /* 0x000fe20000000000 */
[----:B------:R-:W-:Y:S01]  /*a2e0*/  ULOP3.LUT UR39, UR39, 0x10000, URZ, 0xfc, !UPT ;  /* 0x0001000027277892 */ /* 0x000fe2000f8efc3f */
[----:B01----:R-:W0:Y:S01]  /*a2f0*/  SHFL.BFLY PT, R4, R3, 0x2, 0x1f ;  /* 0x0c401f0003047f89 */ /* 0x003e2200000e0000 */
[----:B------:R-:W-:Y:S01]  /*a300*/  USHF.R.U32.HI UR41, URZ, 0x4, UR41 ;  /* 0x000000043f297899 */ /* 0x000fe20008011629 */
[----:B------:R-:W-:Y:S01]  /*a310*/  UMOV UR9, 0x40000040 ;  /* 0x4000004000097882 */ /* 0x000fe20000000000 */
[----:B------:R-:W-:Y:S02]  /*a320*/  UMOV UR11, 0x80000020 ;  /* 0x80000020000b7882 */ /* 0x000fe40000000000 */
        /* <DEDUP_REMOVED lines=10> */
[----:B------:R-:W-:Y:S01]  /*a3d0*/  MOV R3, 0xff800000 ;  /* 0xff80000000037802 */ /* 0x000fe20000000f00 */
[----:B------:R-:W-:Y:S01]  /*a3e0*/  UMOV UR9, 0x40000040 ;  /* 0x4000004000097882 */ /* 0x000fe20000000000 */
[----:B------:R-:W-:Y:S01]  /*a3f0*/  UMOV UR11, 0x80000020 ;  /* 0x80000020000b7882 */ /* 0x000fe20000000000 */
[----:B------:R-:W0:Y:S01]  /*a400*/  SHFL.BFLY PT, R4, R5, 0x1, 0x1f ;  /* 0x0c201f0005047f89 */ /* 0x000e2200000e0000 */
[----:B-1----:R-:W-:Y:S01]  /*a410*/  FADD.FTZ R9, R9, R0 ;  /* 0x0000000009097221 */ /* 0x002fe20000010000 */
[----:B------:R-:W-:-:S04]  /*a420*/  IMAD.MOV.U32 R0, RZ, RZ, -0x800000 ;  /* 0xff800000ff007424 */ /* 0x000fc800078e00ff */
[----:B------:R-:W1:Y:S01]  /*a430*/  SHFL.BFLY PT, R10, R9, 0x1, 0x1f ;  /* 0x0c201f00090a7f89 */ /* 0x000e6200000e0000 */
[----:B0-----:R-:W-:Y:S01]  /*a440*/  FADD.FTZ R14, R5, R4 ;  /* 0x00000004050e7221 */ /* 0x001fe20000010000 */
[----:B------:R-:W-:-:S04]  /*a450*/  IMAD.MOV.U32 R4, RZ, RZ, RZ ;  /* 0x000000ffff047224 */ /* 0x000fc800078e00ff */
[----:B------:R-:W-:Y:S01]  /*a460*/  FSETP.NE.FTZ.AND P1, PT, R14, RZ, PT ;  /* 0x000000ff0e00720b */ /* 0x000fe20003f35000 */
[----:B-1----:R-:W-:Y:S01]  /*a470*/  FADD.FTZ R15, R9, R10 ;  /* 0x0000000a090f7221 */ /* 0x002fe20000010000 */
[----:B------:R-:W-:-:S04]  /*a480*/  IMAD.MOV.U32 R10, RZ, RZ, RZ ;  /* 0x000000ffff0a7224 */ /* 0x000fc800078e00ff */
        /* <DEDUP_REMOVED lines=59> */
.L_x_2116:
        /* <DEDUP_REMOVED lines=60> */
.L_x_2080:
[----:B------:R-:W3:Y:S08]  /*ac00*/  S2UR UR42, SR_CgaCtaId ;  /* 0x00000000002a79c3 */ /* 0x000ef00000008800 */
[----:B------:R-:W-:Y:S06]  /*ac10*/  BAR.SYNC.DEFER_BLOCKING 0x5, 0x200 ;  /* 0x0148000000007b1d */ /* 0x000fec0000010000 */
[----:B------:R-:W-:Y:S01]  /*ac20*/  UMOV UR41, 0x400 ;  /* 0x0000040000297882 */ /* 0x000fe20000000000 */
[----:B------:R-:W-:Y:S01]  /*ac30*/  BSSY B0, `(.L_x_2117) ;  /* 0x0000289000007945 */ /* 0x000fe20003800000 */
[----:B---3--:R-:W-:-:S09]  /*ac40*/  ULEA UR41, UR42, UR41, 0x18 ;  /* 0x000000292a297291 */ /* 0x008fd2000f8ec03f */
[----:B--2---:R-:W2:Y:S01]  /*ac50*/  LDS.128 R4, [UR41+0x2d8d0] ;  /* 0x02d8d029ff047984 */ /* 0x004ea20008000c00 */
[----:B------:R-:W-:Y:S06]  /*ac60*/  BAR.ARV 0x4, 0x200 ;  /* 0x0108000000007b1d */ /* 0x000fec0000002000 */
[----:B------:R-:W-:Y:S05]  /*ac70*/  @P0 BRA `(.L_x_2118) ;  /* 0x0000001c00740947 */ /* 0x000fea0003800000 */
[----:B-1----:R-:W3:Y:S01]  /*ac80*/  LDL R8, [R1+0x40] ;  /* 0x0000400001087983 */ /* 0x002ee20000100800 */
[----:B------:R-:W1:Y:S03]  /*ac90*/  S2UR UR6, SR_SWINHI ;  /* 0x00000000000679c3 */ /* 0x000e660000002f00 */
[----:B------:R-:W4:Y:S01]  /*aca0*/  LDL R48, [R1+0x14] ;  /* 0x0000140001307983 */ /* 0x000f220000100800 */
[----:B------:R-:W-:Y:S01]  /*acb0*/  UMOV UR4, UR41 ;  /* 0x0000002900047c82 */ /* 0x000fe20008000000 */
[----:B-1----:R-:W-:Y:S01]  /*acc0*/  UMOV UR5, UR6 ;  /* 0x0000000600057c82 */ /* 0x002fe20008000000 */
[----:B------:R-:W-:Y:S02]  /*acd0*/  IMAD.U32 R32, RZ, RZ, UR4 ;  /* 0x00000004ff207e24 */ /* 0x000fe4000f8e00ff */
[----:B------:R-:W-:Y:S01]  /*ace0*/  IMAD.U32 R33, RZ, RZ, UR5 ;  /* 0x00000005ff217e24 */ /* 0x000fe2000f8e00ff */
[----:B------:R-:W-:Y:S01]  /*acf0*/  SHF.L.U64.HI R40, R148, 0x2, R153 ;  /* 0x0000000294287819 */ /* 0x000fe20000010299 */
[----:B------:R-:W-:Y:S01]  /*ad00*/  ULDC.64 UR4, c[0x0][0xc08] ;  /* 0x0003020000047ab9 */ /* 0x000fe20000000a00 */
[----:B------:R-:W-:Y:S01]  /*ad10*/  BAR.SYNC.DEFER_BLOCKING 0x1, 0x180 ;  /* 0x0046000000007b1d */ /* 0x000fe20000010000 */
[----:B---3--:R-:W-:-:S03]  /*ad20*/  IMAD.WIDE R8, R8, 0x2, R32 ;  /* 0x0000000208087825 */ /* 0x008fc600078e0220 */
[----:B------:R-:W-:-:S04]  /*ad30*/  IADD3 R39, P1, R8, 0x6000, RZ ;  /* 0x0000600008277810 */ /* 0x000fc80007f3e0ff */
[----:B--2---:R-:W-:Y:S02]  /*ad40*/  LOP3.LUT R4, R39, 0x180, RZ, 0xc0, !PT ;  /* 0x0000018027047812 */ /* 0x004fe400078ec0ff */
[----:B------:R-:W-:Y:S02]  /*ad50*/  IADD3 R35, P3, R8, 0x3000, RZ ;  /* 0x0000300008237810 */ /* 0x000fe40007f7e0ff */
[----:B------:R-:W-:Y:S02]  /*ad60*/  SHF.R.U64 R4, R4, 0x3, RZ ;  /* 0x0000000304047819 */ /* 0x000fe400000012ff */
[C---:B------:R-:W-:Y:S02]  /*ad70*/  IADD3 R41, P0, R8.reuse, 0x6020, RZ ;  /* 0x0000602008297810 */ /* 0x040fe40007f1e0ff */
[C---:B------:R-:W-:Y:S02]  /*ad80*/  IADD3 R31, P4, R8.reuse, 0x20, RZ ;  /* 0x00000020081f7810 */ /* 0x040fe40007f9e0ff */
[----:B0-----:R-:W-:-:S02]  /*ad90*/  LOP3.LUT R11, R8, 0x180, RZ, 0xc0, !PT ;  /* 0x00000180080b7812 */ /* 0x001fc400078ec0ff */
        /* <DEDUP_REMOVED lines=18> */
[----:B------:R-:W-:Y:S01]  /*aec0*/  MOV R30, R8 ;  /* 0x00000008001e7202 */ /* 0x000fe20000000f00 */
[--C-:B------:R-:W-:Y:S01]  /*aed0*/  IMAD.X R15, RZ, RZ, R9.reuse, P2 ;  /* 0x000000ffff0f7224 */ /* 0x100fe200010e0609 */
[----:B------:R-:W-:Y:S01]  /*aee0*/  SHF.R.U64 R14, R14, 0x3, RZ ;  /* 0x000000030e0e7819 */ /* 0x000fe200000012ff */
[----:B------:R-:W-:Y:S01]  /*aef0*/  IMAD.X R29, RZ, RZ, R9, P3 ;  /* 0x000000ffff1d7224 */ /* 0x000fe200018e0609 */
[----:B------:R-:W-:-:S02]  /*af00*/  F2FP.BF16.F32.PACK_AB R8, R21, R20 ;  /* 0x000000141508723e */ /* 0x000fc400000010ff */
[----:B------:R-:W-:Y:S02]  /*af10*/  F2FP.BF16.F32.PACK_AB R9, R91, R90 ;  /* 0x0000005a5b09723e */ /* 0x000fe400000010ff */
[----:B------:R-:W-:Y:S02]  /*af20*/  F2FP.BF16.F32.PACK_AB R10, R93, R92 ;  /* 0x0000005c5d0a723e */ /* 0x000fe400000010ff */
[----:B------:R-:W-:Y:S02]  /*af30*/  F2FP.BF16.F32.PACK_AB R11, R95, R94 ;  /* 0x0000005e5f0b723e */ /* 0x000fe400000010ff */
[----:B------:R-:W-:Y:S02]  /*af40*/  MOV R36, R26 ;  /* 0x0000001a00247202 */ /* 0x000fe40000000f00 */
[----:B------:R-:W-:Y:S02]  /*af50*/  MOV R39, R24 ;  /* 0x0000001800277202 */ /* 0x000fe40000000f00 */
[----:B------:R-:W-:-:S02]  /*af60*/  LOP3.LUT R14, R14, R37, RZ, 0x3c, !PT ;  /* 0x000000250e0e7212 */ /* 0x000fc400078e3cff */
[----:B------:R-:W-:Y:S02]  /*af70*/  F2FP.BF16.F32.PACK_AB R24, R97, R96 ;  /* 0x000000606118723e */ /* 0x000fe400000010ff */
[----:B------:R-:W-:Y:S02]  /*af80*/  F2FP.BF16.F32.PACK_AB R25, R99, R98 ;  /* 0x000000626319723e */ /* 0x000fe400000010ff */
[----:B------:R-:W-:Y:S02]  /*af90*/  F2FP.BF16.F32.PACK_AB R26, R101, R100 ;  /* 0x00000064651a723e */ /* 0x000fe400000010ff */
[----:B------:R-:W-:Y:S01]  /*afa0*/  F2FP.BF16.F32.PACK_AB R27, R103, R102 ;  /* 0x00000066671b723e */ /* 0x000fe200000010ff */
[----:B------:R1:W-:Y:S01]  /*afb0*/  STSM.16.M88.4 [R30], R8 ;  /* 0x000000081e007844 */ /* 0x0003e20000000200 */
[----:B------:R-:W-:Y:S02]  /*afc0*/  MOV R4, R28 ;  /* 0x0000001c00047202 */ /* 0x000fe40000000f00 */
[----:B------:R-:W-:-:S02]  /*afd0*/  F2FP.BF16.F32.PACK_AB R28, R105, R104 ;  /* 0x00000068691c723e */ /* 0x000fc400000010ff */
[----:B------:R-:W-:Y:S02]  /*afe0*/  F2FP.BF16.F32.PACK_AB R29, R107, R106 ;  /* 0x0000006a6b1d723e */ /* 0x000fe400000010ff */
[----:B------:R-:W-:Y:S01]  /*aff0*/  F2FP.BF16.F32.PACK_AB R31, R111, R110 ;  /* 0x0000006e6f1f723e */ /* 0x000fe200000010ff */
[----:B------:R2:W-:Y:S01]  /*b000*/  STSM.16.M88.4 [R39], R24 ;  /* 0x0000001827007844 */ /* 0x0005e20000000200 */
[----:B------:R-:W-:Y:S02]  /*b010*/  MOV R37, R12 ;  /* 0x0000000c00257202 */ /* 0x000fe40000000f00 */
[----:B------:R-:W-:Y:S02]  /*b020*/  MOV R38, R14 ;  /* 0x0000000e00267202 */ /* 0x000fe40000000f00 */
[----:B------:R-:W-:Y:S02]  /*b030*/  F2FP.BF16.F32.PACK_AB R12, R121, R120 ;  /* 0x00000078790c723e */ /* 0x000fe400000010ff */
[----:B-1----:R-:W-:-:S02]  /*b040*/  F2FP.BF16.F32.PACK_AB R30, R109, R108 ;  /* 0x0000006c6d1e723e */ /* 0x002fc400000010ff */
[----:B------:R-:W-:Y:S02]  /*b050*/  F2FP.BF16.F32.PACK_AB R8, R113, R112 ;  /* 0x000000707108723e */ /* 0x000fe400000010ff */
[----:B------:R-:W-:Y:S02]  /*b060*/  F2FP.BF16.F32.PACK_AB R9, R115, R114 ;  /* 0x000000727309723e */ /* 0x000fe400000010ff */
[----:B------:R-:W-:Y:S02]  /*b070*/  F2FP.BF16.F32.PACK_AB R10, R117, R116 ;  /* 0x00000074750a723e */ /* 0x000fe400000010ff */
[----:B------:R-:W-:Y:S02]  /*b080*/  F2FP.BF16.F32.PACK_AB R11, R119, R118 ;  /* 0x00000076770b723e */ /* 0x000fe400000010ff */
[----:B------:R-:W-:Y:S02]  /*b090*/  F2FP.BF16.F32.PACK_AB R13, R123, R122 ;  /* 0x0000007a7b0d723e */ /* 0x000fe400000010ff */
[----:B------:R-:W-:-:S02]  /*b0a0*/  F2FP.BF16.F32.PACK_AB R14, R125, R124 ;  /* 0x0000007c7d0e723e */ /* 0x000fc400000010ff */
[----:B------:R-:W-:Y:S02]  /*b0b0*/  F2FP.BF16.F32.PACK_AB R15, R127, R126 ;  /* 0x0000007e7f0f723e */ /* 0x000fe400000010ff */
[----:B--2---:R-:W-:Y:S02]  /*b0c0*/  F2FP.BF16.F32.PACK_AB R24, R129, R128 ;  /* 0x000000808118723e */ /* 0x004fe400000010ff */
[----:B------:R-:W-:Y:S02]  /*b0d0*/  F2FP.BF16.F32.PACK_AB R25, R131, R130 ;  /* 0x000000828319723e */ /* 0x000fe400000010ff */
[----:B------:R-:W-:Y:S02]  /*b0e0*/  F2FP.BF16.F32.PACK_AB R26, R133, R132 ;  /* 0x00000084851a723e */ /* 0x000fe400000010ff */
[----:B------:R-:W-:Y:S01]  /*b0f0*/  F2FP.BF16.F32.PACK_AB R27, R135, R134 ;  /* 0x00000086871b723e */ /* 0x000fe200000010ff */
[----:B------:R-:W-:Y:S04]  /*b100*/  STSM.16.M88.4 [R4], R28 ;  /* 0x0000001c04007844 */ /* 0x000fe80000000200 */
[----:B------:R1:W-:Y:S04]  /*b110*/  STSM.16.M88.4 [R38], R8 ;  /* 0x0000000826007844 */ /* 0x0003e80000000200 */
[----:B------:R2:W-:Y:S04]  /*b120*/  STSM.16.M88.4 [R37], R12 ;  /* 0x0000000c25007844 */ /* 0x0005e80000000200 */
[----:B------:R3:W-:Y:S01]  /*b130*/  STSM.16.M88.4 [R36], R24 ;  /* 0x0000001824007844 */ /* 0x0007e20000000200 */
[----:B------:R-:W-:Y:S01]  /*b140*/  BAR.SYNC.DEFER_BLOCKING 0x1, 0x180 ;  /* 0x0046000000007b1d */ /* 0x000fe20000010000 */
[----:B0-----:R-:W-:Y:S01]  /*b150*/  ISETP.NE.U32.AND P0, PT, R34, RZ, PT ;  /* 0x000000ff2200720c */ /* 0x001fe20003f05070 */
[----:B------:R-:W-:-:S03]  /*b160*/  IMAD.SHL.U32 R41, R148, 0x4, RZ ;  /* 0x0000000494297824 */ /* 0x000fc600078e00ff */
[----:B------:R-:W-:-:S03]  /*b170*/  ISETP.NE.AND.EX P0, PT, R35, RZ, PT, P0 ;  /* 0x000000ff2300720c */ /* 0x000fc60003f05300 */
[----:B-1----:R-:W0:Y:S01]  /*b180*/  LDC R10, c[0x0][0xad4] ;  /* 0x0002b500ff0a7b82 */ /* 0x002e220000000800 */
[----:B------:R-:W-:Y:S02]  /*b190*/  IADD3 R28, P1, R41, R34, RZ ;  /* 0x00000022291c7210 */ /* 0x000fe40007f3e0ff */
[----:B------:R-:W-:-:S03]  /*b1a0*/  MOV R4, RZ ;  /* 0x000000ff00047202 */ /* 0x000fc60000000f00 */
[----:B------:R-:W-:Y:S02]  /*b1b0*/  IMAD.X R29, R40, 0x1, R35, P1 ;  /* 0x00000001281d7824 */ /* 0x000fe400008e0623 */
[----:B--2---:R-:W1:Y:S03]  /*b1c0*/  LDC.64 R14, c[0x0][0xba8] ;  /* 0x0002ea00ff0e7b82 */ /* 0x004e660000000a00 */
[----:B------:R-:W2:Y:S01]  /*b1d0*/  @P0 LDG.E R4, desc[UR36][R28.64] ;  /* 0x000000241c040981 */ /* 0x000ea2000c1e1900 */
[----:B------:R-:W-:-:S04]  /*b1e0*/  ISETP.NE.U32.AND P1, PT, RZ, UR4, PT ;  /* 0x00000004ff007c0c */ /* 0x000fc8000bf25070 */
[----:B------:R-:W-:-:S13]  /*b1f0*/  ISETP.NE.AND.EX P1, PT, RZ, UR5, PT, P1 ;  /* 0x00000005ff007c0c */ /* 0x000fda000bf25310 */
[----:B------:R-:W-:-:S04]  /*b200*/  @P1 IADD3 R8, P2, R41, UR4, RZ ;  /* 0x0000000429081c10 */ /* 0x000fc8000ff5e0ff */
[----:B------:R-:W-:Y:S02]  /*b210*/  @P1 IADD3.X R9, R40, UR5, RZ, P2, !PT ;  /* 0x0000000528091c10 */ /* 0x000fe400097fe4ff */
[----:B------:R-:W4:Y:S01]  /*b220*/  LDC R40, c[0x0][0xbe8] ;  /* 0x0002fa00ff287b82 */ /* 0x000f220000000800 */
[----:B------:R-:W-:Y:S01]  /*b230*/  ISETP.NE.AND P2, PT, R151, RZ, PT ;  /* 0x000000ff9700720c */ /* 0x000fe20003f45270 */
[----:B------:R-:W-:-:S03]  /*b240*/  ULDC UR4, c[0x0][0xa88] ;  /* 0x0002a20000047ab9 */ /* 0x000fc60000000800 */
[----:B0-----:R-:W-:Y:S01]  /*b250*/  SEL R10, R151, R10, P2 ;  /* 0x0000000a970a7207 */ /* 0x001fe20001000000 */
[----:B---3--:R-:W-:Y:S02]  /*b260*/  IMAD.MOV.U32 R24, RZ, RZ, 0x9b8 ;  /* 0x000009b8ff187424 */ /* 0x008fe400078e00ff */
[----:B------:R-:W-:Y:S01]  /*b270*/  IMAD.U32 R31, RZ, RZ, UR4 ;  /* 0x00000004ff1f7e24 */ /* 0x000fe2000f8e00ff */
[----:B------:R-:W-:-:S04]  /*b280*/  ISETP.GT.AND P3, PT, R10, 0x1, PT ;  /* 0x000000010a00780c */ /* 0x000fc80003f64270 */
[----:B------:R-:W-:Y:S01]  /*b290*/  SEL R24, R24, 0x978, P3 ;  /* 0x0000097818187807 */ /* 0x000fe20001800000 */
[----:B------:R0:W5:Y:S03]  /*b2a0*/  @P1 LDG.E R31, desc[UR36][R8.64] ;  /* 0x00000024081f1981 */ /* 0x000166000c1e1900 */
[----:B------:R-:W3:Y:S01]  /*b2b0*/  LDC.64 R10, c[0x0][R24+0x218] ;  /* 0x00008600180a7b82 */ /* 0x000ee20000000a00 */
[----:B----4-:R-:W-:-:S07]  /*b2c0*/  ISETP.NE.AND P4, PT, R40, 0x1, PT ;  /* 0x000000012800780c */ /* 0x010fce0003f85270 */
[----:B0-----:R-:W0:Y:S01]  /*b2d0*/  LDC.64 R8, c[0x0][R24+0x220] ;  /* 0x0000880018087b82 */ /* 0x001e220000000a00 */
[----:B------:R-:W-:-:S04]  /*b2e0*/  ISETP.NE.U32.AND P2, PT, R34, RZ, PT ;  /* 0x000000ff2200720c */ /* 0x000fc80003f45070 */
[----:B------:R-:W-:Y:S01]  /*b2f0*/  ISETP.NE.AND.EX P2, PT, R35, RZ, PT, P2 ;  /* 0x000000ff2300720c */ /* 0x000fe20003f45320 */
[----:B------:R-:W-:Y:S02]  /*b300*/  IMAD.IADD R27, R147, 0x1, R136 ;  /* 0x00000001931b7824 */ /* 0x000fe400078e0288 */
[----:B-1----:R-:W1:Y:S08]  /*b310*/  @!P3 LDC R14, c[0x0][0xb50] ;  /* 0x0002d400ff0ebb82 */ /* 0x002e700000000800 */
[----:B------:R-:W4:Y:S01]  /*b320*/  @P4 LDC R26, c[0x0][0xbec] ;  /* 0x0002fb00ff1a4b82 */ /* 0x000f220000000800 */
[----:B------:R-:W-:-:S07]  /*b330*/  SEL R148, R148, RZ, !P2 ;  /* 0x000000ff94947207 */ /* 0x000fce0005000000 */
[----:B------:R-:W1:Y:S01]  /*b340*/  @P4 LDC R39, c[0x0][0xbf0] ;  /* 0x0002fc00ff274b82 */ /* 0x000e620000000800 */
[----:B------:R-:W-:Y:S01]  /*b350*/  SEL R153, R153, RZ, !P2 ;  /* 0x000000ff99997207 */ /* 0x000fe20005000000 */
[----:B0-----:R-:W-:-:S06]  /*b360*/  IMAD R9, R9, R148, RZ ;  /* 0x0000009409097224 */ /* 0x001fcc00078e02ff */
[----:B------:R0:W4:Y:S01]  /*b370*/  LDC.64 R12, c[0x0][R24+0x228] ;  /* 0x00008a00180c7b82 */ /* 0x0001220000000a00 */
[----:B------:R-:W-:Y:S02]  /*b380*/  IMAD R153, R8, R153, R9 ;  /* 0x0000009908997224 */ /* 0x000fe400078e0209 */
[-C--:B---3--:R-:W-:Y:S02]  /*b390*/  IMAD R37, R11, R150.reuse, RZ ;  /* 0x000000960b257224 */ /* 0x088fe400078e02ff */
[----:B------:R-:W-:-:S03]  /*b3a0*/  IMAD.WIDE.U32 R10, R10, R150, RZ ;  /* 0x000000960a0a7225 */ /* 0x000fc600078e00ff */
[----:B------:R-:W3:Y:S01]  /*b3b0*/  @!P3 LDC R15, c[0x0][0xb54] ;  /* 0x0002d500ff0fbb82 */ /* 0x000ee20000000800 */
[----:B------:R-:W-:Y:S01]  /*b3c0*/  IMAD.WIDE.U32 R8, R8, R148, RZ ;  /* 0x0000009408087225 */ /* 0x000fe200078e00ff */
[----:B------:R-:W-:-:S06]  /*b3d0*/  SEL R35, R48, RZ, P3 ;  /* 0x000000ff30237207 */ /* 0x000fcc0001800000 */
[----:B0-----:R-:W0:Y:S01]  /*b3e0*/  LDC.64 R24, c[0x0][R24+0x210] ;  /* 0x0000840018187b82 */ /* 0x001e220000000a00 */
[----:B------:R-:W-:Y:S02]  /*b3f0*/  IMAD.IADD R30, R11, 0x1, R37 ;  /* 0x000000010b1e7824 */ /* 0x000fe400078e0225 */
[----:B------:R-:W-:Y:S02]  /*b400*/  IMAD.IADD R11, R9, 0x1, R153 ;  /* 0x00000001090b7824 */ /* 0x000fe400078e0299 */
[----:B------:R-:W-:Y:S02]  /*b410*/  IMAD.MOV.U32 R9, RZ, RZ, R27 ;  /* 0x000000ffff097224 */ /* 0x000fe400078e001b */
[-C--:B----4-:R-:W-:Y:S02]  /*b420*/  IMAD R37, R13, R35.reuse, RZ ;  /* 0x000000230d257224 */ /* 0x090fe400078e02ff */
[----:B------:R-:W-:-:S04]  /*b430*/  IMAD.WIDE.U32 R12, R12, R35, RZ ;  /* 0x000000230c0c7225 */ /* 0x000fc800078e00ff */
[----:B------:R-:W-:Y:S01]  /*b440*/  IMAD.IADD R37, R13, 0x1, R37 ;  /* 0x000000010d257824 */ /* 0x000fe200078e0225 */
[--C-:B--2---:R-:W-:Y:S01]  /*b450*/  IADD3 R10, P2, P5, R8, R10, R4.reuse ;  /* 0x0000000a080a7210 */ /* 0x104fe20007d5e004 */
[----:B------:R-:W-:Y:S01]  /*b460*/  @P4 IMAD.HI.U32 R8, R27, R26, RZ ;  /* 0x0000001a1b084227 */ /* 0x000fe200078e00ff */
[----:B------:R-:W-:-:S04]  /*b470*/  SHF.R.S32.HI R41, RZ, 0x1f, R4 ;  /* 0x0000001fff297819 */ /* 0x000fc80000011404 */
[----:B-1----:R-:W-:Y:S02]  /*b480*/  @P4 SHF.R.U32.HI R9, RZ, R39, R8 ;  /* 0x00000027ff094219 */ /* 0x002fe40000011608 */
        /* <DEDUP_REMOVED lines=10> */
[----:B------:R-:W-:-:S03]  /*b530*/  LEA R14, P2, R12, R14, 0x2 ;  /* 0x0000000e0c0e7211 */ /* 0x000fc600078410ff */
[----:B------:R-:W-:-:S05]  /*b540*/  IMAD.IADD R8, R13, 0x1, R11 ;  /* 0x000000010d087824 */ /* 0x000fca00078e020b */
[----:B---3--:R-:W-:Y:S01]  /*b550*/  LEA.HI.X R15, R12, R15, R8, 0x2, P2 ;  /* 0x0000000f0c0f7211 */ /* 0x008fe200010f1408 */
[----:B------:R-:W-:Y:S06]  /*b560*/  @P1 BRA `(.L_x_2119) ;  /* 0x0000000000101947 */ /* 0x000fec0003800000 */
[----:B------:R-:W-:Y:S05]  /*b570*/  @!P0 BRA `(.L_x_2119) ;  /* 0x00000000000c8947 */ /* 0x000fea0003800000 */
[----:B------:R-:W2:Y:S04]  /*b580*/  LDG.E R8, desc[UR36][R28.64] ;  /* 0x000000241c087981 */ /* 0x000ea8000c1e1900 */
[----:B-----5:R-:W2:Y:S02]  /*b590*/  LDG.E R31, desc[UR36][R28.64+0x4] ;  /* 0x000004241c1f7981 */ /* 0x020ea4000c1e1900 */
[----:B--2---:R-:W-:-:S07]  /*b5a0*/  IMAD.IADD R31, R31, 0x1, -R8 ;  /* 0x000000011f1f7824 */ /* 0x004fce00078e0a08 */
.L_x_2119:
[----:B------:R-:W2:Y:S01]  /*b5b0*/  LDL R13, [R1+0x3c] ;  /* 0x00003c00010d7983 */ /* 0x000ea20000100800 */
[----:B------:R-:W0:Y:S03]  /*b5c0*/  S2R R8, SR_TID.X ;  /* 0x0000000000087919 */ /* 0x000e260000002100 */
[----:B------:R-:W-:Y:S04]  /*b5d0*/  SHFL.IDX PT, R9, R15, RZ, 0x1c1f ;  /* 0x001c1fff0f097589 */ /* 0x000fe800000e0000 */
[----:B------:R-:W-:Y:S04]  /*b5e0*/  SHFL.IDX PT, R10, R14, 0x1, 0x1c1f ;  /* 0x003c1f000e0a7f89 */ /* 0x000fe800000e0000 */
[----:B------:R-:W-:Y:S01]  /*b5f0*/  SHFL.IDX PT, R11, R15, 0x1, 0x1c1f ;  /* 0x003c1f000f0b7f89 */ /* 0x000fe200000e0000 */
[----:B0-----:R-:W-:-:S04]  /*b600*/  IADD3 R24, R8, -0x80, RZ ;  /* 0xffffff8008187810 */ /* 0x001fc80007ffe0ff */
[----:B------:R-:W-:-:S04]  /*b610*/  SHF.R.S32.HI R12, RZ, 0x1f, R24 ;  /* 0x0000001fff0c7819 */ /* 0x000fc80000011418 */
[----:B------:R-:W-:Y:S01]  /*b620*/  LEA.HI R12, R12, R24, RZ, 0x7 ;  /* 0x000000180c0c7211 */ /* 0x000fe200078f38ff */
[----:B------:R-:W0:Y:S03]  /*b630*/  SHFL.IDX PT, R8, R14, RZ, 0x1c1f ;  /* 0x001c1fff0e087589 */ /* 0x000e2600000e0000 */
[----:B------:R-:W-:Y:S01]  /*b640*/  LOP3.LUT R12, R12, 0xffffff80, RZ, 0xc0, !PT ;  /* 0xffffff800c0c7812 */ /* 0x000fe200078ec0ff */
[----:B-----5:R-:W-:-:S04]  /*b650*/  IMAD R42, R31, R40, RZ ;  /* 0x000000281f2a7224 */ /* 0x020fc800078e02ff */
[----:B------:R-:W-:-:S05]  /*b660*/  IMAD.IADD R12, R24, 0x1, -R12 ;  /* 0x00000001180c7824 */ /* 0x000fca00078e0a0c */
[----:B------:R-:W-:Y:S01]  /*b670*/  LOP3.LUT P0, RZ, R12, 0x3, RZ, 0xc0, !PT ;  /* 0x000000030cff7812 */ /* 0x000fe2000780c0ff */
[----:B--2---:R-:W-:-:S04]  /*b680*/  IMAD.IADD R25, R13, 0x1, R136 ;  /* 0x000000010d197824 */ /* 0x004fc800078e0288 */
        /* <DEDUP_REMOVED lines=10> */
[----:B------:R-:W-:Y:S01]  /*b730*/  ULDC.64 UR4, c[0x0][0xaa0] ;  /* 0x0002a80000047ab9 */ /* 0x000fe20000000a00 */
[----:B------:R-:W-:-:S06]  /*b740*/  ULDC.64 UR6, c[0x0][0xa80] ;  /* 0x0002a00000067ab9 */ /* 0x000fcc0000000a00 */
[----:B------:R-:W3:Y:S01]  /*b750*/  @P4 LDC R45, c[0x0][0xbf0] ;  /* 0x0002fc00ff2d4b82 */ /* 0x000ee20000000800 */
[----:B-1----:R-:W-:-:S05]  /*b760*/  VIADD R47, R12, 0xffffff80 ;  /* 0xffffff800c2f7836 */ /* 0x002fca0000000000 */
[----:B------:R-:W-:-:S04]  /*b770*/  SHF.R.S32.HI R44, RZ, 0x1f, R47 ;  /* 0x0000001fff2c7819 */ /* 0x000fc8000001142f */
[----:B------:R-:W-:-:S04]  /*b780*/  LEA.HI R44, R44, R47, RZ, 0x2 ;  /* 0x0000002f2c2c7211 */ /* 0x000fc800078f10ff */
[----:B------:R-:W-:-:S05]  /*b790*/  SHF.R.S32.HI R44, RZ, 0x2, R44 ;  /* 0x00000002ff2c7819 */ /* 0x000fca000001142c */
[----:B0-----:R-:W-:Y:S01]  /*b7a0*/  IMAD R3, R44, 0x20, R149 ;  /* 0x000000202c037824 */ /* 0x001fe200078e0295 */
[----:B------:R-:W-:-:S03]  /*b7b0*/  SHF.R.S32.HI R46, RZ, 0x1f, R47 ;  /* 0x0000001fff2e7819 */ /* 0x000fc6000001142f */
[----:B------:R-:W-:Y:S01]  /*b7c0*/  IMAD.WIDE R32, R3, 0x2, R32 ;  /* 0x0000000203207825 */ /* 0x000fe200078e0220 */
[----:B------:R-:W-:Y:S02]  /*b7d0*/  LEA.HI R46, R46, R47, RZ, 0x2 ;  /* 0x0000002f2e2e7211 */ /* 0x000fe400078f10ff */
[----:B------:R-:W-:Y:S02]  /*b7e0*/  IADD3 R3, P5, R32, 0x7800, RZ ;  /* 0x0000780020037810 */ /* 0x000fe40007fbe0ff */
[----:B------:R-:W-:Y:S02]  /*b7f0*/  LOP3.LUT R46, R46, 0xfffffffc, RZ, 0xc0, !PT ;  /* 0xfffffffc2e2e7812 */ /* 0x000fe400078ec0ff */
[----:B------:R-:W-:Y:S01]  /*b800*/  LOP3.LUT R0, R3, 0x180, RZ, 0xc0, !PT ;  /* 0x0000018003007812 */ /* 0x000fe200078ec0ff */
[----:B------:R-:W-:Y:S01]  /*b810*/  IMAD R41, R41, UR4, RZ ;  /* 0x0000000429297c24 */ /* 0x000fe2000f8e02ff */
[----:B------:R-:W-:Y:S01]  /*b820*/  IADD3 R13, P0, R32, 0x1800, RZ ;  /* 0x00001800200d7810 */ /* 0x000fe20007f1e0ff */
[----:B------:R-:W-:Y:S01]  /*b830*/  IMAD.IADD R46, R47, 0x1, -R46 ;  /* 0x000000012f2e7824 */ /* 0x000fe200078e0a2e */
[----:B------:R-:W-:Y:S01]  /*b840*/  SHF.R.U64 R0, R0, 0x3, RZ ;  /* 0x0000000300007819 */ /* 0x000fe200000012ff */
[----:B------:R-:W-:Y:S01]  /*b850*/  IMAD R41, R4, UR5, R41 ;  /* 0x0000000504297c24 */ /* 0x000fe2000f8e0229 */
[----:B------:R-:W-:Y:S01]  /*b860*/  IADD3 R25, P1, R32, 0x3000, RZ ;  /* 0x0000300020197810 */ /* 0x000fe20007f3e0ff */
[----:B------:R-:W-:Y:S01]  /*b870*/  IMAD.WIDE.U32 R20, R4, UR4, RZ ;  /* 0x0000000404147c25 */ /* 0x000fe2000f8e00ff */
[----:B------:R-:W-:Y:S01]  /*b880*/  LOP3.LUT R36, R0, R3, RZ, 0x3c, !PT ;  /* 0x0000000300247212 */ /* 0x000fe200078e3cff */
[----:B------:R-:W-:Y:S01]  /*b890*/  ULDC.64 UR4, c[0x0][0xae8] ;  /* 0x0002ba0000047ab9 */ /* 0x000fe20000000a00 */
[----:B------:R-:W-:Y:S01]  /*b8a0*/  IADD3 R29, P2, R32, 0x4800, RZ ;  /* 0x00004800201d7810 */ /* 0x000fe20007f5e0ff */
[----:B------:R-:W-:Y:S01]  /*b8b0*/  IMAD R3, R46, 0x60, R44 ;  /* 0x000000602e037824 */ /* 0x000fe200078e022c */
[----:B------:R-:W-:Y:S01]  /*b8c0*/  IADD3 R35, P3, R32, 0x6000, RZ ;  /* 0x0000600020237810 */ /* 0x000fe20007f7e0ff */
[----:B------:R-:W-:Y:S01]  /*b8d0*/  IMAD.IADD R21, R21, 0x1, R41 ;  /* 0x0000000115157824 */ /* 0x000fe200078e0229 */
[----:B------:R-:W-:Y:S01]  /*b8e0*/  LOP3.LUT R12, R13, 0x180, RZ, 0xc0, !PT ;  /* 0x000001800d0c7812 */ /* 0x000fe200078ec0ff */
[----:B------:R-:W-:Y:S01]  /*b8f0*/  IMAD.IADD R4, R136, 0x1, R3 ;  /* 0x0000000188047824 */ /* 0x000fe200078e0203 */
[----:B------:R-:W-:Y:S01]  /*b900*/  LOP3.LUT R24, R25, 0x180, RZ, 0xc0, !PT ;  /* 0x0000018019187812 */ /* 0x000fe200078ec0ff */
[----:B------:R-:W-:Y:S01]  /*b910*/  IMAD.WIDE.U32 R20, R150, UR4, R20 ;  /* 0x0000000496147c25 */ /* 0x000fe2000f8e0014 */
[----:B------:R-:W-:-:S02]  /*b920*/  SHF.R.S32.HI R41, RZ, 0x1f, R148 ;  /* 0x0000001fff297819 */ /* 0x000fc40000011494 */
[----:B------:R-:W-:Y:S01]  /*b930*/  LOP3.LUT R28, R29, 0x180, RZ, 0xc0, !PT ;  /* 0x000001801d1c7812 */ /* 0x000fe200078ec0ff */
[----:B--2---:R-:W-:Y:S01]  /*b940*/  @P4 IMAD.HI.U32 R0, R4, R43, RZ ;  /* 0x0000002b04004227 */ /* 0x004fe200078e00ff */
[----:B------:R-:W-:Y:S02]  /*b950*/  LOP3.LUT R34, R35, 0x180, RZ, 0xc0, !PT ;  /* 0x0000018023227812 */ /* 0x000fe400078ec0ff */
[----:B------:R-:W-:Y:S01]  /*b960*/  LOP3.LUT R9, R32, 0x180, RZ, 0xc0, !PT ;  /* 0x0000018020097812 */ /* 0x000fe200078ec0ff */
[----:B------:R-:W-:Y:S01]  /*b970*/  IMAD R21, R150, UR5, R21 ;  /* 0x0000000596157c24 */ /* 0x000fe2000f8e0215 */
[----:B------:R-:W-:Y:S01]  /*b980*/  ULDC.64 UR4, c[0x0][0xaf0] ;  /* 0x0002bc0000047ab9 */ /* 0x000fe20000000a00 */
[----:B------:R-:W-:Y:S01]  /*b990*/  IMAD.MOV.U32 R3, RZ, RZ, R4 ;  /* 0x000000ffff037224 */ /* 0x000fe200078e0004 */
[----:B---3--:R-:W-:Y:S01]  /*b9a0*/  @P4 SHF.R.U32.HI R3, RZ, R45, R0 ;  /* 0x0000002dff034219 */ /* 0x008fe20000011600 */
[----:B------:R-:W-:Y:S01]  /*b9b0*/  IMAD R41, R41, UR4, RZ ;  /* 0x0000000429297c24 */ /* 0x000fe2000f8e02ff */
[----:B------:R-:W-:Y:S01]  /*b9c0*/  SHF.R.U64 R12, R12, 0x3, RZ ;  /* 0x000000030c0c7819 */ /* 0x000fe200000012ff */
[----:B------:R-:W-:Y:S01]  /*b9d0*/  IMAD.X R37, RZ, RZ, R33, P5 ;  /* 0x000000ffff257224 */ /* 0x000fe200028e0621 */
[----:B------:R-:W-:-:S02]  /*b9e0*/  SHF.R.U64 R24, R24, 0x3, RZ ;  /* 0x0000000318187819 */ /* 0x000fc400000012ff */
[----:B------:R-:W-:Y:S02]  /*b9f0*/  SHF.R.U64 R28, R28, 0x3, RZ ;  /* 0x000000031c1c7819 */ /* 0x000fe400000012ff */
[----:B------:R-:W-:Y:S02]  /*ba00*/  SHF.R.U64 R34, R34, 0x3, RZ ;  /* 0x0000000322227819 */ /* 0x000fe400000012ff */
[----:B------:R-:W-:Y:S01]  /*ba10*/  SHF.R.U64 R9, R9, 0x3, RZ ;  /* 0x0000000309097819 */ /* 0x000fe200000012ff */
[C---:B------:R-:W-:Y:S01]  /*ba20*/  IMAD R41, R148.reuse, UR5, R41 ;  /* 0x0000000594297c24 */ /* 0x040fe2000f8e0229 */
[----:B------:R-:W-:Y:S01]  /*ba30*/  SHF.R.S32.HI R0, RZ, 0x1f, R3 ;  /* 0x0000001fff007819 */ /* 0x000fe20000011403 */
[----:B------:R-:W-:Y:S01]  /*ba40*/  IMAD.WIDE.U32 R20, R148, UR4, R20 ;  /* 0x0000000494147c25 */ /* 0x000fe2000f8e0014 */
[----:B------:R-:W-:Y:S01]  /*ba50*/  LOP3.LUT R12, R12, R13, RZ, 0x3c, !PT ;  /* 0x0000000d0c0c7212 */ /* 0x000fe200078e3cff */
[----:B------:R-:W-:Y:S01]  /*ba60*/  ULDC.64 UR4, c[0x0][0xae0] ;  /* 0x0002b80000047ab9 */ /* 0x000fe20000000a00 */
[----:B------:R-:W-:Y:S01]  /*ba70*/  LOP3.LUT R24, R24, R25, RZ, 0x3c, !PT ;  /* 0x0000001918187212 */ /* 0x000fe200078e3cff */
[----:B------:R-:W-:Y:S01]  /*ba80*/  IMAD.MOV R43, RZ, RZ, -R3 ;  /* 0x000000ffff2b7224 */ /* 0x000fe200078e0a03 */
[----:B------:R-:W-:Y:S01]  /*ba90*/  LOP3.LUT R28, R28, R29, RZ, 0x3c, !PT ;  /* 0x0000001d1c1c7212 */ /* 0x000fe200078e3cff */
[--C-:B------:R-:W-:Y:S01]  /*baa0*/  IMAD.X R13, RZ, RZ, R33.reuse, P0 ;  /* 0x000000ffff0d7224 */ /* 0x100fe200000e0621 */
[----:B------:R-:W-:Y:S01]  /*bab0*/  LOP3.LUT R34, R34, R35, RZ, 0x3c, !PT ;  /* 0x0000002322227212 */ /* 0x000fe200078e3cff */
[--C-:B------:R-:W-:Y:S01]  /*bac0*/  IMAD.X R25, RZ, RZ, R33.reuse, P1 ;  /* 0x000000ffff197224 */ /* 0x100fe200008e0621 */
[----:B------:R-:W-:Y:S01]  /*bad0*/  LOP3.LUT R8, R9, R32, RZ, 0x3c, !PT ;  /* 0x0000002009087212 */ /* 0x000fe200078e3cff */
[--C-:B------:R-:W-:Y:S01]  /*bae0*/  IMAD.X R29, RZ, RZ, R33.reuse, P2 ;  /* 0x000000ffff1d7224 */ /* 0x100fe200010e0621 */
[----:B------:R-:W-:Y:S01]  /*baf0*/  MOV R9, R33 ;  /* 0x0000002100097202 */ /* 0x000fe20000000f00 */
[----:B------:R-:W-:Y:S01]  /*bb00*/  IMAD.X R35, RZ, RZ, R33, P3 ;  /* 0x000000ffff237224 */ /* 0x000fe200018e0621 */
[----:B------:R-:W5:Y:S01]  /*bb10*/  LD.E.128 R12, desc[UR36][R12.64] ;  /* 0x000000240c0c7980 */ /* 0x000f62000c101d00 */
[----:B------:R-:W-:-:S02]  /*bb20*/  IMAD.IADD R21, R21, 0x1, R41 ;  /* 0x0000000115157824 */ /* 0x000fc400078e0229 */
[----:B------:R-:W-:Y:S01]  /*bb30*/  IMAD R0, R0, UR4, RZ ;  /* 0x0000000400007c24 */ /* 0x000fe2000f8e02ff */
[----:B------:R-:W5:Y:S01]  /*bb40*/  LD.E.128 R8, desc[UR36][R8.64] ;  /* 0x0000002408087980 */ /* 0x000f62000c101d00 */
[----:B------:R-:W-:Y:S02]  /*bb50*/  IMAD R41, R40, R43, R4 ;  /* 0x0000002b28297224 */ /* 0x000fe400078e0204 */
[C---:B------:R-:W-:Y:S01]  /*bb60*/  IMAD R43, R3.reuse, UR5, R0 ;  /* 0x00000005032b7c24 */ /* 0x040fe2000f8e0200 */
[----:B------:R-:W5:Y:S01]  /*bb70*/  LD.E.128 R24, desc[UR36][R24.64] ;  /* 0x0000002418187980 */ /* 0x000f62000c101d00 */
[----:B------:R-:W-:Y:S01]  /*bb80*/  IMAD.WIDE.U32 R20, R3, UR4, R20 ;  /* 0x0000000403147c25 */ /* 0x000fe2000f8e0014 */
[----:B------:R-:W-:Y:S01]  /*bb90*/  SHF.R.S32.HI R0, RZ, 0x1f, R41 ;  /* 0x0000001fff007819 */ /* 0x000fe20000011429 */
[----:B------:R-:W-:Y:S01]  /*bba0*/  ULDC.64 UR4, c[0x0][0xad8] ;  /* 0x0002b60000047ab9 */ /* 0x000fe20000000a00 */
        /* <DEDUP_REMOVED lines=8> */
[----:B0-----:R-:W0:Y:S01]  /*bc30*/  FENCE.VIEW.ASYNC.S ;  /* 0x00000000000073c6 */ /* 0x001e220000000000 */
[----:B------:R-:W-:-:S02]  /*bc40*/  IMAD.IADD R21, R21, 0x1, R43 ;  /* 0x0000000115157824 */ /* 0x000fc400078e022b */
[----:B------:R-:W-:Y:S02]  /*bc50*/  IMAD R0, R0, UR4, RZ ;  /* 0x0000000400007c24 */ /* 0x000fe4000f8e02ff */
[----:B------:R-:W-:Y:S02]  /*bc60*/  IMAD.IADD R43, R44, 0x1, R136 ;  /* 0x000000012c2b7824 */ /* 0x000fe400078e0288 */
[C---:B------:R-:W-:Y:S02]  /*bc70*/  IMAD R3, R41.reuse, UR5, R0 ;  /* 0x0000000529037c24 */ /* 0x040fe4000f8e0200 */
[----:B------:R-:W-:Y:S01]  /*bc80*/  IMAD.WIDE.U32 R20, R41, UR4, R20 ;  /* 0x0000000429147c25 */ /* 0x000fe2000f8e0014 */
[----:B------:R-:W-:Y:S01]  /*bc90*/  UIADD3 UR4, UR41, 0x2d820, URZ ;  /* 0x0002d82029047890 */ /* 0x000fe2000fffe03f */
[----:B------:R-:W-:Y:S02]  /*bca0*/  ISETP.GE.AND P0, PT, R43, R42, PT ;  /* 0x0000002a2b00720c */ /* 0x000fe40003f06270 */
[----:B------:R-:W-:Y:S01]  /*bcb0*/  IMAD.IADD R3, R21, 0x1, R3 ;  /* 0x0000000115037824 */ /* 0x000fe200078e0203 */
[----:B------:R-:W-:Y:S01]  /*bcc0*/  UPRMT UR4, URZ, 0x654, UR4 ;  /* 0x000006543f047896 */ /* 0x000fe20008000004 */
[----:B------:R-:W-:-:S04]  /*bcd0*/  LEA R0, P1, R20, UR6, 0x1 ;  /* 0x0000000614007c11 */ /* 0x000fc8000f8208ff */
[----:B------:R-:W-:Y:S01]  /*bce0*/  LEA.HI.X R4, R20, UR7, R3, 0x1, P1 ;  /* 0x0000000714047c11 */ /* 0x000fe200088f0c03 */
[----:B0-----:R0:W1:Y:S01]  /*bcf0*/  SHFL.IDX PT, R40, R0, RZ, 0x1c1f ;  /* 0x001c1fff00287589 */ /* 0x00106200000e0000 */
[----:B------:R-:W-:Y:S02]  /*bd00*/  BSSY B1, `(.L_x_2121) ;  /* 0x0000012000017945 */ /* 0x000fe40003800000 */
[----:B------:R-:W-:Y:S01]  /*bd10*/  SYNCS.ARRIVE.TRANS64.RED.A1T0 RZ, [UR4], RZ ;  /* 0x000000ffffff79a7 */ /* 0x000fe20008100404 */
        /* <DEDUP_REMOVED lines=16> */
.L_x_2122:
[----:B------:R-:W-:Y:S05]  /*be20*/  BSYNC B1 ;  /* 0x0000000000017941 */ /* 0x000fea0003800000 */
.L_x_2121:
        /* <DEDUP_REMOVED lines=19> */
.L_x_2120:
[----:B------:R-:W-:Y:S01]  /*bf60*/  ULDC.64 UR4, c[0x0][0xb08] ;  /* 0x0002c20000047ab9 */ /* 0x000fe20000000a00 */
[----:B0-----:R-:W0:Y:S01]  /*bf70*/  @P4 LDC R0, c[0x0][0xbec] ;  /* 0x0002fb00ff004b82 */ /* 0x001e220000000800 */
[----:B------:R-:W-:Y:S01]  /*bf80*/  IMAD R41, R41, UR4, RZ ;  /* 0x0000000429297c24 */ /* 0x000fe2000f8e02ff */
[----:B------:R-:W-:Y:S01]  /*bf90*/  SHF.R.S32.HI R3, RZ, 0x1f, R148 ;  /* 0x0000001fff037819 */ /* 0x000fe20000011494 */
[C---:B------:R-:W-:Y:S01]  /*bfa0*/  IMAD.WIDE.U32 R8, R4.reuse, UR4, RZ ;  /* 0x0000000404087c25 */ /* 0x040fe2000f8e00ff */
[----:B------:R-:W-:Y:S01]  /*bfb0*/  ULDC.64 UR6, c[0x0][0xb30] ;  /* 0x0002cc0000067ab9 */ /* 0x000fe20000000a00 */
[C---:B------:R-:W-:Y:S01]  /*bfc0*/  IADD3 R35, R145.reuse, 0x30, RZ ;  /* 0x0000003091237810 */ /* 0x040fe20007ffe0ff */
[----:B------:R-:W-:Y:S01]  /*bfd0*/  BSSY B1, `(.L_x_2124) ;  /* 0x0000072000017945 */ /* 0x000fe20003800000 */
[----:B------:R-:W-:Y:S01]  /*bfe0*/  IMAD R41, R4, UR5, R41 ;  /* 0x0000000504297c24 */ /* 0x000fe2000f8e0229 */
[----:B------:R-:W1:Y:S01]  /*bff0*/  @P4 LDC R13, c[0x0][0xbf0] ;  /* 0x0002fc00ff0d4b82 */ /* 0x000e620000000800 */
[----:B------:R-:W-:Y:S01]  /*c000*/  ULDC.64 UR4, c[0x0][0xb38] ;  /* 0x0002ce0000047ab9 */ /* 0x000fe20000000a00 */
[C---:B------:R-:W-:Y:S01]  /*c010*/  VIADD R31, R145.reuse, 0x40 ;  /* 0x00000040911f7836 */ /* 0x040fe20000000000 */
[----:B------:R-:W-:Y:S01]  /*c020*/  SHF.R.S32.HI R4, RZ, 0x1f, R155 ;  /* 0x0000001fff047819 */ /* 0x000fe2000001149b */
[----:B------:R-:W-:Y:S01]  /*c030*/  VIADD R33, R145, 0x38 ;  /* 0x0000003891217836 */ /* 0x000fe20000000000 */
[----:B------:R-:W-:Y:S01]  /*c040*/  IADD3 R9, R9, R41, RZ ;  /* 0x0000002909097210 */ /* 0x000fe20007ffe0ff */
[C---:B------:R-:W-:Y:S01]  /*c050*/  VIADD R37, R145.reuse, 0x28 ;  /* 0x0000002891257836 */ /* 0x040fe20000000000 */
[----:B------:R-:W-:Y:S01]  /*c060*/  SHF.R.S32.HI R28, RZ, 0x1f, R156 ;  /* 0x0000001fff1c7819 */ /* 0x000fe2000001149c */
[----:B------:R-:W-:Y:S01]  /*c070*/  VIADD R39, R145, 0x20 ;  /* 0x0000002091277836 */ /* 0x000fe20000000000 */
[----:B------:R-:W-:Y:S01]  /*c080*/  SHF.R.S32.HI R29, RZ, 0x1f, R157 ;  /* 0x0000001fff1d7819 */ /* 0x000fe2000001149d */
[----:B------:R-:W-:Y:S01]  /*c090*/  IMAD.WIDE.U32 R8, R150, UR4, R8 ;  /* 0x0000000496087c25 */ /* 0x000fe2000f8e0008 */
[----:B------:R-:W-:-:S02]  /*c0a0*/  SHF.R.S32.HI R31, RZ, 0x1f, R31 ;  /* 0x0000001fff1f7819 */ /* 0x000fc4000001141f */
[----:B------:R-:W-:Y:S01]  /*c0b0*/  SHF.R.S32.HI R33, RZ, 0x1f, R33 ;  /* 0x0000001fff217819 */ /* 0x000fe20000011421 */
[----:B------:R-:W-:Y:S01]  /*c0c0*/  IMAD R9, R150, UR5, R9 ;  /* 0x0000000596097c24 */ /* 0x000fe2000f8e0209 */
[----:B------:R-:W-:Y:S01]  /*c0d0*/  ULDC.64 UR4, c[0x0][0xb40] ;  /* 0x0002d00000047ab9 */ /* 0x000fe20000000a00 */
[----:B0-----:R-:W-:Y:S01]  /*c0e0*/  @P4 IMAD.HI.U32 R0, R27, R0, RZ ;  /* 0x000000001b004227 */ /* 0x001fe200078e00ff */
[----:B------:R-:W-:Y:S02]  /*c0f0*/  SHF.R.S32.HI R35, RZ, 0x1f, R35 ;  /* 0x0000001fff237819 */ /* 0x000fe40000011423 */
[----:B------:R-:W-:Y:S01]  /*c100*/  SHF.R.S32.HI R37, RZ, 0x1f, R37 ;  /* 0x0000001fff257819 */ /* 0x000fe20000011425 */
[----:B------:R-:W-:Y:S01]  /*c110*/  IMAD R3, R3, UR4, RZ ;  /* 0x0000000403037c24 */ /* 0x000fe2000f8e02ff */
[----:B------:R-:W-:Y:S01]  /*c120*/  SHF.R.S32.HI R39, RZ, 0x1f, R39 ;  /* 0x0000001fff277819 */ /* 0x000fe20000011427 */
[----:B------:R-:W-:-:S04]  /*c130*/  IMAD.WIDE.U32 R8, R148, UR4, R8 ;  /* 0x0000000494087c25 */ /* 0x000fc8000f8e0008 */
[----:B------:R-:W-:Y:S01]  /*c140*/  IMAD R11, R148, UR5, R3 ;  /* 0x00000005940b7c24 */ /* 0x000fe2000f8e0203 */
[----:B------:R-:W-:Y:S01]  /*c150*/  ULDC.64 UR4, c[0x0][0xb48] ;  /* 0x0002d20000047ab9 */ /* 0x000fe20000000a00 */
[----:B------:R-:W-:Y:S01]  /*c160*/  IMAD.MOV.U32 R3, RZ, RZ, R27 ;  /* 0x000000ffff037224 */ /* 0x000fe200078e001b */
[----:B-1----:R-:W-:Y:S01]  /*c170*/  @P4 SHF.R.U32.HI R3, RZ, R13, R0 ;  /* 0x0000000dff034219 */ /* 0x002fe20000011600 */
[----:B------:R-:W-:Y:S02]  /*c180*/  IMAD.IADD R9, R9, 0x1, R11 ;  /* 0x0000000109097824 */ /* 0x000fe400078e020b */
[----:B------:R-:W-:Y:S01]  /*c190*/  VIADD R41, R145, 0x18 ;  /* 0x0000001891297836 */ /* 0x000fe20000000000 */
[--C-:B------:R-:W-:Y:S01]  /*c1a0*/  SHF.R.S32.HI R0, RZ, 0x1f, R3.reuse ;  /* 0x0000001fff007819 */ /* 0x100fe20000011403 */
[----:B------:R-:W-:Y:S02]  /*c1b0*/  IMAD.MOV R11, RZ, RZ, -R3 ;  /* 0x000000ffff0b7224 */ /* 0x000fe400078e0a03 */
[----:B------:R-:W-:Y:S01]  /*c1c0*/  IMAD.WIDE.U32 R8, R48, UR4, R8 ;  /* 0x0000000430087c25 */ /* 0x000fe2000f8e0008 */
[----:B------:R-:W-:Y:S01]  /*c1d0*/  UIADD3 UR4, UR41, 0x2d820, URZ ;  /* 0x0002d82029047890 */ /* 0x000fe2000fffe03f */
[----:B------:R-:W-:-:S02]  /*c1e0*/  SHF.R.S32.HI R41, RZ, 0x1f, R41 ;  /* 0x0000001fff297819 */ /* 0x000fc40000011429 */
        /* <DEDUP_REMOVED lines=15> */
[C---:B------:R-:W-:Y:S01]  /*c2e0*/  LEA R0, P1, R8.reuse, UR6, 0x2 ;  /* 0x0000000608007c11 */ /* 0x040fe2000f8210ff */
[C---:B------:R-:W-:Y:S02]  /*c2f0*/  VIADD R43, R145.reuse, 0x10 ;  /* 0x00000010912b7836 */ /* 0x040fe40000000000 */
[C---:B------:R-:W-:Y:S01]  /*c300*/  VIADD R45, R145.reuse, 0x8 ;  /* 0x00000008912d7836 */ /* 0x040fe20000000000 */
[----:B------:R-:W-:Y:S01]  /*c310*/  LEA.HI.X R3, R8, UR7, R3, 0x2, P1 ;  /* 0x0000000708037c11 */ /* 0x000fe200088f1403 */
[C---:B------:R-:W-:Y:S01]  /*c320*/  VIADD R30, R145.reuse, 0x40 ;  /* 0x00000040911e7836 */ /* 0x040fe20000000000 */
[----:B------:R0:W1:Y:S01]  /*c330*/  SHFL.IDX PT, R8, R0, RZ, 0x1c1f ;  /* 0x001c1fff00087589 */ /* 0x00006200000e0000 */
[C---:B------:R-:W-:Y:S01]  /*c340*/  VIADD R32, R145.reuse, 0x38 ;  /* 0x0000003891207836 */ /* 0x040fe20000000000 */
[----:B------:R-:W-:Y:S01]  /*c350*/  SHF.R.S32.HI R43, RZ, 0x1f, R43 ;  /* 0x0000001fff2b7819 */ /* 0x000fe2000001142b */
[C---:B------:R-:W-:Y:S01]  /*c360*/  VIADD R34, R145.reuse, 0x30 ;  /* 0x0000003091227836 */ /* 0x040fe20000000000 */
[----:B------:R0:W2:Y:S01]  /*c370*/  SHFL.IDX PT, R9, R3, RZ, 0x1c1f ;  /* 0x001c1fff03097589 */ /* 0x0000a200000e0000 */
[C---:B------:R-:W-:Y:S01]  /*c380*/  VIADD R36, R145.reuse, 0x28 ;  /* 0x0000002891247836 */ /* 0x040fe20000000000 */
[----:B------:R-:W-:Y:S01]  /*c390*/  SHF.R.S32.HI R45, RZ, 0x1f, R45 ;  /* 0x0000001fff2d7819 */ /* 0x000fe2000001142d */
[----:B------:R-:W-:-:S02]  /*c3a0*/  VIADD R38, R145, 0x20 ;  /* 0x0000002091267836 */ /* 0x000fc40000000000 */
[C---:B------:R-:W-:Y:S02]  /*c3b0*/  VIADD R40, R145.reuse, 0x18 ;  /* 0x0000001891287836 */ /* 0x040fe40000000000 */
[C---:B------:R-:W-:Y:S02]  /*c3c0*/  VIADD R42, R145.reuse, 0x10 ;  /* 0x00000010912a7836 */ /* 0x040fe40000000000 */
[----:B------:R-:W-:Y:S01]  /*c3d0*/  VIADD R44, R145, 0x8 ;  /* 0x00000008912c7836 */ /* 0x000fe20000000000 */
[----:B0-----:R-:W-:Y:S06]  /*c3e0*/  @P2 BRA `(.L_x_2125) ;  /* 0x0000000000c02947 */ /* 0x001fec0003800000 */
        /* <DEDUP_REMOVED lines=22> */
[-C--:B0-----:R-:W-:Y:S02]  /*c550*/  @!P3 LEA R12, P6, R36, R8.reuse, 0x2 ;  /* 0x00000008240cb211 */ /* 0x081fe400078c10ff */
[----:B-1----:R-:W-:Y:S01]  /*c560*/  @!P1 LEA R10, P4, R34, R8, 0x2 ;  /* 0x00000008220a9211 */ /* 0x002fe200078810ff */
[----:B------:R-:W-:Y:S01]  /*c570*/  @!P5 ST.E.64 desc[UR36][R26.64], R104 ;  /* 0x000000681a00d985 */ /* 0x000fe2000c101b24 */
[----:B------:R-:W-:Y:S02]  /*c580*/  @!P3 LEA.HI.X R13, R36, R9, R37, 0x2, P6 ;  /* 0x00000009240db211 */ /* 0x000fe400030f1425 */
[----:B------:R-:W-:-:S02]  /*c590*/  ISETP.GE.AND P5, PT, R30, UR4, PT ;  /* 0x000000041e007c0c */ /* 0x000fc4000bfa6270 */
[-C--:B------:R-:W-:Y:S01]  /*c5a0*/  @!P1 LEA.HI.X R11, R34, R9.reuse, R35, 0x2, P4 ;  /* 0x00000009220b9211 */ /* 0x080fe200020f1423 */
[----:B------:R0:W-:Y:S01]  /*c5b0*/  @!P3 ST.E.64 desc[UR36][R12.64], R108 ;  /* 0x0000006c0c00b985 */ /* 0x0001e2000c101b24 */
[----:B------:R-:W-:Y:S02]  /*c5c0*/  ISETP.GE.AND P4, PT, R157, UR4, PT ;  /* 0x000000049d007c0c */ /* 0x000fe4000bf86270 */
[----:B--2---:R-:W-:Y:S01]  /*c5d0*/  @!P2 LEA R14, P6, R32, R8, 0x2 ;  /* 0x00000008200ea211 */ /* 0x004fe200078c10ff */
[----:B------:R4:W-:Y:S01]  /*c5e0*/  @!P1 ST.E.64 desc[UR36][R10.64], R112 ;  /* 0x000000700a009985 */ /* 0x0009e2000c101b24 */
[----:B------:R-:W-:Y:S02]  /*c5f0*/  ISETP.GE.AND P3, PT, R156, UR4, PT ;  /* 0x000000049c007c0c */ /* 0x000fe4000bf66270 */
[----:B------:R-:W-:Y:S02]  /*c600*/  ISETP.GE.AND P1, PT, R155, UR4, PT ;  /* 0x000000049b007c0c */ /* 0x000fe4000bf26270 */
[----:B------:R-:W-:-:S02]  /*c610*/  @!P2 LEA.HI.X R15, R32, R9, R33, 0x2, P6 ;  /* 0x00000009200fa211 */ /* 0x000fc400030f1421 */
[----:B------:R-:W-:-:S03]  /*c620*/  @!P5 LEA R20, P6, R30, R8, 0x2 ;  /* 0x000000081e14d211 */ /* 0x000fc600078c10ff */
[----:B------:R4:W-:Y:S01]  /*c630*/  @!P2 ST.E.64 desc[UR36][R14.64], R116 ;  /* 0x000000740e00a985 */ /* 0x0009e2000c101b24 */
[CC--:B---3--:R-:W-:Y:S02]  /*c640*/  @!P4 LEA R24, P2, R157.reuse, R8.reuse, 0x2 ;  /* 0x000000089d18c211 */ /* 0x0c8fe400078410ff */
[-C--:B------:R-:W-:Y:S02]  /*c650*/  @!P5 LEA.HI.X R21, R30, R9.reuse, R31, 0x2, P6 ;  /* 0x000000091e15d211 */ /* 0x080fe400030f141f */
[CC--:B0-----:R-:W-:Y:S02]  /*c660*/  @!P3 LEA R12, P6, R156.reuse, R8.reuse, 0x2 ;  /* 0x000000089c0cb211 */ /* 0x0c1fe400078c10ff */
        /* <DEDUP_REMOVED lines=8> */
.L_x_2125:
[----:B------:R-:W-:Y:S05]  /*c6f0*/  BSYNC B1 ;  /* 0x0000000000017941 */ /* 0x000fea0003800000 */
.L_x_2124:
[----:B----4-:R0:W3:Y:S04]  /*c700*/  SHFL.IDX PT, R11, R3, 0x1, 0x1c1f ;  /* 0x003c1f00030b7f89 */ /* 0x0100e800000e0000 */
[----:B------:R0:W4:Y:S01]  /*c710*/  SHFL.IDX PT, R10, R0, 0x1, 0x1c1f ;  /* 0x003c1f00000a7f89 */ /* 0x00012200000e0000 */
[----:B------:R-:W-:Y:S05]  /*c720*/  @P0 BRA `(.L_x_2123) ;  /* 0x0000000c00640947 */ /* 0x000fea0003800000 */
[----:B------:R-:W-:Y:S02]  /*c730*/  ULDC UR4, c[0x0][0xac8] ;  /* 0x0002b20000047ab9 */ /* 0x000fe40000000800 */
[----:B------:R-:W-:Y:S02]  /*c740*/  ISETP.GE.AND P5, PT, R44, UR4, PT ;  /* 0x000000042c007c0c */ /* 0x000fe4000bfa6270 */
[----:B------:R-:W-:Y:S02]  /*c750*/  ISETP.GE.AND P1, PT, R145, UR4, PT ;  /* 0x0000000491007c0c */ /* 0x000fe4000bf26270 */
[----:B------:R-:W-:Y:S02]  /*c760*/  ISETP.GE.AND P3, PT, R42, UR4, PT ;  /* 0x000000042a007c0c */ /* 0x000fe4000bf66270 */
[----:B------:R-:W-:Y:S02]  /*c770*/  ISETP.GE.AND P2, PT, R40, UR4, PT ;  /* 0x0000000428007c0c */ /* 0x000fe4000bf46270 */
[----:B------:R-:W-:-:S05]  /*c780*/  ISETP.GE.AND P4, PT, R38, UR4, PT ;  /* 0x0000000426007c0c */ /* 0x000fca000bf86270 */
[CC--:B----4-:R-:W-:Y:S02]  /*c790*/  @!P5 LEA R12, P0, R44.reuse, R10.reuse, 0x2 ;  /* 0x0000000a2c0cd211 */ /* 0x0d0fe400078010ff */
[----:B-123--:R-:W-:Y:S02]  /*c7a0*/  @!P1 IMAD.WIDE R8, R145, 0x4, R10 ;  /* 0x0000000491089825 */ /* 0x00efe400078e020a */
        /* <DEDUP_REMOVED lines=12> */
[----:B-1----:R-:W-:Y:S01]  /*c870*/  @!P1 LEA R8, P5, R36, R10, 0x2 ;  /* 0x0000000a24089211 */ /* 0x002fe200078a10ff */
[----:B------:R1:W-:Y:S01]  /*c880*/  @!P2 ST.E.64 desc[UR36][R20.64], R102 ;  /* 0x000000661400a985 */ /* 0x0003e2000c101b24 */
[----:B------:R-:W-:-:S02]  /*c890*/  ISETP.GE.AND P3, PT, R30, UR4, PT ;  /* 0x000000041e007c0c */ /* 0x000fc4000bf66270 */
[----:B------:R-:W-:Y:S01]  /*c8a0*/  ISETP.GE.AND P2, PT, R157, UR4, PT ;  /* 0x000000049d007c0c */ /* 0x000fe2000bf46270 */
[----:B------:R3:W-:Y:S01]  /*c8b0*/  @!P4 ST.E.64 desc[UR36][R24.64], R106 ;  /* 0x0000006a1800c985 */ /* 0x0007e2000c101b24 */
[----:B------:R-:W-:Y:S02]  /*c8c0*/  ISETP.GE.AND P4, PT, R32, UR4, PT ;  /* 0x0000000420007c0c */ /* 0x000fe4000bf86270 */
[-C--:B------:R-:W-:Y:S02]  /*c8d0*/  @!P1 LEA.HI.X R9, R36, R11.reuse, R37, 0x2, P5 ;  /* 0x0000000b24099211 */ /* 0x080fe400028f1425 */
[----:B------:R-:W-:Y:S02]  /*c8e0*/  ISETP.GE.AND P5, PT, R156, UR4, PT ;  /* 0x000000049c007c0c */ /* 0x000fe4000bfa6270 */
[C---:B--2---:R-:W-:Y:S01]  /*c8f0*/  @!P0 LEA R12, P6, R34.reuse, R10, 0x2 ;  /* 0x0000000a220c8211 */ /* 0x044fe200078c10ff */
[----:B------:R2:W-:Y:S03]  /*c900*/  @!P1 ST.E.64 desc[UR36][R8.64], R110 ;  /* 0x0000006e08009985 */ /* 0x0005e6000c101b24 */
[----:B------:R-:W-:-:S02]  /*c910*/  @!P0 LEA.HI.X R13, R34, R11, R35, 0x2, P6 ;  /* 0x0000000b220d8211 */ /* 0x000fc400030f1423 */
[-C--:B-1----:R-:W-:Y:S02]  /*c920*/  @!P3 LEA R20, P6, R30, R10.reuse, 0x2 ;  /* 0x0000000a1e14b211 */ /* 0x082fe400078c10ff */
[CC--:B------:R-:W-:Y:S01]  /*c930*/  @!P4 LEA R14, P1, R32.reuse, R10.reuse, 0x2 ;  /* 0x0000000a200ec211 */ /* 0x0c0fe200078210ff */
[----:B------:R2:W-:Y:S01]  /*c940*/  @!P0 ST.E.64 desc[UR36][R12.64], R114 ;  /* 0x000000720c008985 */ /* 0x0005e2000c101b24 */
[CC--:B---3--:R-:W-:Y:S02]  /*c950*/  @!P2 LEA R24, P0, R157.reuse, R10.reuse, 0x2 ;  /* 0x0000000a9d18a211 */ /* 0x0c8fe400078010ff */
        /* <DEDUP_REMOVED lines=11> */
[----:B--2---:R-:W-:-:S04]  /*ca10*/  LEA R8, P0, R155, R10, 0x2 ;  /* 0x0000000a9b087211 */ /* 0x004fc800078010ff */
[----:B------:R-:W-:-:S05]  /*ca20*/  LEA.HI.X R9, R155, R11, R4, 0x2, P0 ;  /* 0x0000000b9b097211 */ /* 0x000fca00000f1404 */
[----:B------:R1:W-:Y:S01]  /*ca30*/  ST.E.64 desc[UR36][R8.64], R134 ;  /* 0x0000008608007985 */ /* 0x0003e2000c101b24 */
[----:B------:R-:W-:Y:S05]  /*ca40*/  BRA `(.L_x_2123) ;  /* 0x00000008009c7947 */ /* 0x000fea0003800000 */
.L_x_2118:
[----:B0-----:R-:W0:Y:S01]  /*ca50*/  LDC.64 R10, c[0x0][0xc00] ;  /* 0x00030000ff0a7b82 */ /* 0x001e220000000a00 */
[----:B------:R-:W-:Y:S01]  /*ca60*/  ULDC.64 UR4, c[0x0][0xc08] ;  /* 0x0003020000047ab9 */ /* 0x000fe20000000a00 */
[----:B------:R-:W-:Y:S02]  /*ca70*/  MOV R3, RZ ;  /* 0x000000ff00037202 */ /* 0x000fe40000000f00 */
[----:B------:R-:W-:-:S04]  /*ca80*/  ISETP.NE.U32.AND P0, PT, RZ, UR4, PT ;  /* 0x00000004ff007c0c */ /* 0x000fc8000bf05070 */
[----:B------:R-:W-:Y:S01]  /*ca90*/  ISETP.NE.AND.EX P1, PT, RZ, UR5, PT, P0 ;  /* 0x00000005ff007c0c */ /* 0x000fe2000bf25300 */
[----:B-1----:R-:W1:Y:S01]  /*caa0*/  LDC.64 R8, c[0x0][0xc00] ;  /* 0x00030000ff087b82 */ /* 0x002e620000000a00 */
[----:B0-----:R-:W-:-:S04]  /*cab0*/  ISETP.NE.U32.AND P0, PT, R10, RZ, PT ;  /* 0x000000ff0a00720c */ /* 0x001fc80003f05070 */
[----:B------:R-:W-:-:S07]  /*cac0*/  ISETP.NE.AND.EX P0, PT, R11, RZ, PT, P0 ;  /* 0x000000ff0b00720c */ /* 0x000fce0003f05300 */
[----:B------:R-:W0:Y:S01]  /*cad0*/  @P1 LDC.64 R10, c[0x0][0xc08] ;  /* 0x00030200ff0a1b82 */ /* 0x000e220000000a00 */
[----:B------:R-:W-:Y:S01]  /*cae0*/  ULDC UR4, c[0x0][0xa88] ;  /* 0x0002a20000047ab9 */ /* 0x000fe20000000800 */
[----:B-1----:R-:W-:-:S04]  /*caf0*/  IMAD.WIDE R12, R148, 0x4, R8 ;  /* 0x00000004940c7825 */ /* 0x002fc800078e0208 */
[----:B------:R-:W-:Y:S01]  /*cb00*/  IMAD.U32 R0, RZ, RZ, UR4 ;  /* 0x00000004ff007e24 */ /* 0x000fe2000f8e00ff */
[----:B------:R1:W5:Y:S01]  /*cb10*/  @P0 LDG.E R3, desc[UR36][R12.64] ;  /* 0x000000240c030981 */ /* 0x000362000c1e1900 */
[----:B------:R-:W3:Y:S01]  /*cb20*/  S2R R14, SR_TID.X ;  /* 0x00000000000e7919 */ /* 0x000ee20000002100 */
[----:B0-----:R-:W-:-:S05]  /*cb30*/  @P1 IMAD.WIDE R8, R148, 0x4, R10 ;  /* 0x0000000494081825 */ /* 0x001fca00078e020a */
[----:B------:R1:W5:Y:S01]  /*cb40*/  @P1 LDG.E R0, desc[UR36][R8.64] ;  /* 0x0000002408001981 */ /* 0x000362000c1e1900 */
[----:B------:R-:W-:-:S13]  /*cb50*/  ISETP.NE.AND P2, PT, R151, RZ, PT ;  /* 0x000000ff9700720c */ /* 0x000fda0003f45270 */
[----:B------:R-:W0:Y:S01]  /*cb60*/  @!P2 LDC R151, c[0x0][0xad4] ;  /* 0x0002b500ff97ab82 */ /* 0x000e220000000800 */
[----:B---3--:R-:W-:-:S05]  /*cb70*/  VIADD R32, R14, 0xffffff80 ;  /* 0xffffff800e207836 */ /* 0x008fca0000000000 */
[----:B------:R-:W-:Y:S02]  /*cb80*/  ISETP.GT.AND P3, PT, R32, 0xbf, PT ;  /* 0x000000bf2000780c */ /* 0x000fe40003f64270 */
[----:B0-----:R-:W-:Y:S01]  /*cb90*/  ISETP.GT.AND P2, PT, R151, 0x1, PT ;  /* 0x000000019700780c */ /* 0x001fe20003f44270 */
[----:B-1----:R-:W-:-:S12]  /*cba0*/  @P1 BRA `(.L_x_2126) ;  /* 0x0000000000101947 */ /* 0x002fd80003800000 */
[----:B------:R-:W-:Y:S05]  /*cbb0*/  @!P0 BRA `(.L_x_2126) ;  /* 0x00000000000c8947 */ /* 0x000fea0003800000 */
[----:B------:R-:W3:Y:S04]  /*cbc0*/  LDG.E R9, desc[UR36][R12.64] ;  /* 0x000000240c097981 */ /* 0x000ee8000c1e1900 */
[----:B-----5:R-:W3:Y:S02]  /*cbd0*/  LDG.E R0, desc[UR36][R12.64+0x4] ;  /* 0x000004240c007981 */ /* 0x020ee4000c1e1900 */
[----:B---3--:R-:W-:-:S07]  /*cbe0*/  IMAD.IADD R0, R0, 0x1, -R9 ;  /* 0x0000000100007824 */ /* 0x008fce00078e0a09 */
.L_x_2126:
[----:B------:R-:W-:Y:S01]  /*cbf0*/  BSSY B1, `(.L_x_2127) ;  /* 0x0000036000017945 */ /* 0x000fe20003800000 */
[----:B------:R-:W-:Y:S02]  /*cc00*/  SEL R33, R148, RZ, !P0 ;  /* 0x000000ff94217207 */ /* 0x000fe40004000000 */
[----:B------:R-:W-:Y:S02]  /*cc10*/  SEL R153, R153, RZ, !P0 ;  /* 0x000000ff99997207 */ /* 0x000fe40004000000 */
[----:B-----5:R-:W-:Y:S01]  /*cc20*/  SHF.R.S32.HI R28, RZ, 0x1f, R3 ;  /* 0x0000001fff1c7819 */ /* 0x020fe20000011403 */
[----:B------:R-:W-:Y:S06]  /*cc30*/  @P3 BRA `(.L_x_2128) ;  /* 0x0000000000c43947 */ /* 0x000fec0003800000 */
[----:B------:R-:W2:Y:S01]  /*cc40*/  LDC R35, c[0x0][0xbe8] ;  /* 0x0002fa00ff237b82 */ /* 0x000ea20000000800 */
[----:B------:R-:W-:Y:S01]  /*cc50*/  IADD3 R30, R136, -0x80, R14 ;  /* 0xffffff80881e7810 */ /* 0x000fe20007ffe00e */
[----:B--2---:R-:W-:-:S05]  /*cc60*/  IMAD R4, R0, R35, RZ ;  /* 0x0000002300047224 */ /* 0x004fca00078e02ff */
[----:B------:R-:W-:-:S13]  /*cc70*/  ISETP.GE.AND P0, PT, R30, R4, PT ;  /* 0x000000041e00720c */ /* 0x000fda0003f06270 */
[----:B------:R-:W-:Y:S05]  /*cc80*/  @P0 BRA `(.L_x_2128) ;  /* 0x0000000000b00947 */ /* 0x000fea0003800000 */
[----:B------:R-:W2:Y:S01]  /*cc90*/  LDL.LU R34, [R1+0x14] ;  /* 0x0000140001227983 */ /* 0x000ea20000300800 */
[----:B------:R-:W-:Y:S01]  /*cca0*/  ISETP.NE.AND P1, PT, R35, 0x1, PT ;  /* 0x000000012300780c */ /* 0x000fe20003f25270 */
[----:B------:R-:W-:Y:S01]  /*ccb0*/  IMAD.MOV.U32 R26, RZ, RZ, 0x9b8 ;  /* 0x000009b8ff1a7424 */ /* 0x000fe200078e00ff */
[----:B------:R-:W-:Y:S01]  /*ccc0*/  ISETP.GT.AND P0, PT, R151, 0x1, PT ;  /* 0x000000019700780c */ /* 0x000fe20003f04270 */
[----:B------:R-:W0:Y:S01]  /*ccd0*/  LDC.64 R8, c[0x0][0xba8] ;  /* 0x0002ea00ff087b82 */ /* 0x000e220000000a00 */
[----:B------:R-:W-:Y:S02]  /*cce0*/  IMAD.MOV.U32 R27, RZ, RZ, R30 ;  /* 0x000000ffff1b7224 */ /* 0x000fe400078e001e */
[----:B------:R-:W-:-:S05]  /*ccf0*/  SEL R26, R26, 0x978, P0 ;  /* 0x000009781a1a7807 */ /* 0x000fca0000000000 */
[----:B------:R-:W1:Y:S08]  /*cd00*/  LDC.64 R20, c[0x0][R26+0x220] ;  /* 0x000088001a147b82 */ /* 0x000e700000000a00 */
[----:B------:R-:W3:Y:S08]  /*cd10*/  @P1 LDC R25, c[0x0][0xbec] ;  /* 0x0002fb00ff191b82 */ /* 0x000ef00000000800 */
[----:B------:R-:W4:Y:S08]  /*cd20*/  @P1 LDC R31, c[0x0][0xbf0] ;  /* 0x0002fc00ff1f1b82 */ /* 0x000f300000000800 */
[----:B------:R-:W5:Y:S01]  /*cd30*/  LDC.64 R14, c[0x0][R26+0x218] ;  /* 0x000086001a0e7b82 */ /* 0x000f620000000a00 */
[----:B-1----:R-:W-:-:S07]  /*cd40*/  IMAD R21, R21, R33, RZ ;  /* 0x0000002115157224 */ /* 0x002fce00078e02ff */
[----:B------:R-:W1:Y:S01]  /*cd50*/  LDC.64 R12, c[0x0][R26+0x228] ;  /* 0x00008a001a0c7b82 */ /* 0x000e620000000a00 */
[----:B---3--:R-:W-:-:S04]  /*cd60*/  @P1 IMAD.HI.U32 R4, R30, R25, RZ ;  /* 0x000000191e041227 */ /* 0x008fc800078e00ff */
[----:B------:R-:W-:-:S03]  /*cd70*/  IMAD.WIDE.U32 R24, R20, R33, RZ ;  /* 0x0000002114187225 */ /* 0x000fc600078e00ff */
[----:B------:R-:W3:Y:S01]  /*cd80*/  LDC.64 R10, c[0x0][R26+0x210] ;  /* 0x000084001a0a7b82 */ /* 0x000ee20000000a00 */
[----:B----4-:R-:W-:Y:S01]  /*cd90*/  @P1 SHF.R.U32.HI R27, RZ, R31, R4 ;  /* 0x0000001fff1b1219 */ /* 0x010fe20000011604 */
[----:B------:R-:W-:-:S04]  /*cda0*/  IMAD R31, R20, R153, R21 ;  /* 0x00000099141f7224 */ /* 0x000fc800078e0215 */
[----:B------:R-:W-:Y:S02]  /*cdb0*/  IMAD.IADD R4, R25, 0x1, R31 ;  /* 0x0000000119047824 */ /* 0x000fe400078e021f */
[-C--:B-----5:R-:W-:Y:S01]  /*cdc0*/  IMAD R29, R15, R150.reuse, RZ ;  /* 0x000000960f1d7224 */ /* 0x0a0fe200078e02ff */
[----:B0-----:R-:W0:Y:S01]  /*cdd0*/  @!P0 LDC R8, c[0x0][0xb50] ;  /* 0x0002d400ff088b82 */ /* 0x001e220000000800 */
[----:B------:R-:W-:-:S04]  /*cde0*/  IMAD.WIDE.U32 R14, R14, R150, RZ ;  /* 0x000000960e0e7225 */ /* 0x000fc800078e00ff */
[----:B------:R-:W-:Y:S01]  /*cdf0*/  IMAD.IADD R29, R15, 0x1, R29 ;  /* 0x000000010f1d7824 */ /* 0x000fe200078e021d */
[----:B------:R-:W-:Y:S01]  /*ce00*/  IADD3 R14, P1, P3, R24, R14, R3 ;  /* 0x0000000e180e7210 */ /* 0x000fe20007b3e003 */
[----:B------:R-:W-:Y:S01]  /*ce10*/  IMAD.MOV R15, RZ, RZ, -R27 ;  /* 0x000000ffff0f7224 */ /* 0x000fe200078e0a1b */
[----:B------:R-:W4:Y:S02]  /*ce20*/  @!P0 LDC R9, c[0x0][0xb54] ;  /* 0x0002d500ff098b82 */ /* 0x000f240000000800 */
[----:B------:R-:W-:Y:S01]  /*ce30*/  IADD3.X R4, R4, R29, R28, P1, P3 ;  /* 0x0000001d04047210 */ /* 0x000fe20000fe641c */
[----:B------:R-:W-:Y:S01]  /*ce40*/  IMAD R15, R35, R15, R30 ;  /* 0x0000000f230f7224 */ /* 0x000fe200078e021e */
[----:B--2---:R-:W-:-:S05]  /*ce50*/  SEL R21, R34, RZ, P0 ;  /* 0x000000ff22157207 */ /* 0x004fca0000000000 */
[-C--:B-1----:R-:W-:Y:S02]  /*ce60*/  IMAD R25, R13, R21.reuse, RZ ;  /* 0x000000150d197224 */ /* 0x082fe400078e02ff */
[----:B------:R-:W-:Y:S01]  /*ce70*/  IMAD.WIDE.U32 R12, R12, R21, RZ ;  /* 0x000000150c0c7225 */ /* 0x000fe200078e00ff */
[----:B------:R-:W-:-:S03]  /*ce80*/  SHF.R.S32.HI R21, RZ, 0x1f, R15 ;  /* 0x0000001fff157819 */ /* 0x000fc6000001140f */
[----:B------:R-:W-:Y:S01]  /*ce90*/  IMAD.IADD R25, R13, 0x1, R25 ;  /* 0x000000010d197824 */ /* 0x000fe200078e0219 */
[----:B------:R-:W-:Y:S02]  /*cea0*/  IADD3 R12, P0, P1, R27, R14, R12 ;  /* 0x0000000e1b0c7210 */ /* 0x000fe4000791e00c */
[----:B------:R-:W-:-:S04]  /*ceb0*/  SHF.R.S32.HI R27, RZ, 0x1f, R27 ;  /* 0x0000001fff1b7819 */ /* 0x000fc8000001141b */
[----:B------:R-:W-:Y:S01]  /*cec0*/  IADD3.X R13, R27, R4, R25, P0, P1 ;  /* 0x000000041b0d7210 */ /* 0x000fe200007e2419 */
[----:B---3--:R-:W-:-:S04]  /*ced0*/  IMAD R4, R11, R15, RZ ;  /* 0x0000000f0b047224 */ /* 0x008fc800078e02ff */
[C---:B------:R-:W-:Y:S02]  /*cee0*/  IMAD R21, R10.reuse, R21, R4 ;  /* 0x000000150a157224 */ /* 0x040fe400078e0204 */
[----:B------:R-:W-:-:S04]  /*cef0*/  IMAD.WIDE.U32 R10, R10, R15, R12 ;  /* 0x0000000f0a0a7225 */ /* 0x000fc800078e000c */
[----:B------:R-:W-:Y:S01]  /*cf00*/  IMAD.IADD R4, R11, 0x1, R21 ;  /* 0x000000010b047824 */ /* 0x000fe200078e0215 */
[C---:B0-----:R-:W-:Y:S02]  /*cf10*/  LEA R8, P0, R10.reuse, R8, 0x2 ;  /* 0x000000080a087211 */ /* 0x041fe400078010ff */
[----:B------:R-:W-:Y:S02]  /*cf20*/  MOV R11, 0xff800000 ;  /* 0xff800000000b7802 */ /* 0x000fe40000000f00 */
[----:B----4-:R-:W-:-:S05]  /*cf30*/  LEA.HI.X R9, R10, R9, R4, 0x2, P0 ;  /* 0x000000090a097211 */ /* 0x010fca00000f1404 */
[----:B------:R0:W-:Y:S04]  /*cf40*/  STG.E desc[UR36][R8.64], R11 ;  /* 0x0000000b08007986 */ /* 0x0001e8000c101924 */
.L_x_2128:
[----:B------:R-:W-:Y:S05]  /*cf50*/  BSYNC B1 ;  /* 0x0000000000017941 */ /* 0x000fea0003800000 */
.L_x_2127:
[----:B------:R-:W-:Y:S05]  /*cf60*/  @P2 BRA `(.L_x_2123) ;  /* 0x0000000400542947 */ /* 0x000fea0003800000 */
[----:B------:R-:W1:Y:S01]  /*cf70*/  LDC R15, c[0x0][0xbe8] ;  /* 0x0002fa00ff0f7b82 */ /* 0x000e620000000800 */
[--C-:B------:R-:W-:Y:S01]  /*cf80*/  SHF.R.S32.HI R10, RZ, 0x1f, R32.reuse ;  /* 0x0000001fff0a7819 */ /* 0x100fe20000011420 */
[----:B------:R-:W-:Y:S01]  /*cf90*/  ULDC.64 UR4, c[0x0][0xaa0] ;  /* 0x0002a80000047ab9 */ /* 0x000fe20000000a00 */
[----:B------:R-:W-:Y:S01]  /*cfa0*/  SHF.R.S32.HI R14, RZ, 0x1f, R32 ;  /* 0x0000001fff0e7819 */ /* 0x000fe20000011420 */
[----:B--2---:R-:W-:Y:S01]  /*cfb0*/  IMAD R4, R28, UR4, RZ ;  /* 0x000000041c047c24 */ /* 0x004fe2000f8e02ff */
        /* <DEDUP_REMOVED lines=16> */
[----:B------:R-:W-:Y:S02]  /*d0c0*/  IMAD.IADD R12, R136, 0x1, R3 ;  /* 0x00000001880c7824 */ /* 0x000fe400078e0203 */
        /* <DEDUP_REMOVED lines=11> */
[--C-:B------:R-:W-:Y:S01]  /*d180*/  SHF.R.S32.HI R4, RZ, 0x1f, R3.reuse ;  /* 0x0000001fff047819 */ /* 0x100fe20000011403 */
[----:B------:R-:W-:Y:S02]  /*d190*/  IMAD.MOV R11, RZ, RZ, -R3 ;  /* 0x000000ffff0b7224 */ /* 0x000fe400078e0a03 */
[----:B------:R-:W-:-:S04]  /*d1a0*/  IMAD.WIDE.U32 R8, R3, UR4, R8 ;  /* 0x0000000403087c25 */ /* 0x000fc8000f8e0008 */
[----:B------:R-:W-:Y:S02]  /*d1b0*/  IMAD R11, R15, R11, R12 ;  /* 0x0000000b0f0b7224 */ /* 0x000fe400078e020c */
[----:B------:R-:W-:Y:S02]  /*d1c0*/  IMAD R4, R4, UR4, RZ ;  /* 0x0000000404047c24 */ /* 0x000fe4000f8e02ff */
[----:B------:R-:W-:Y:S02]  /*d1d0*/  IMAD R15, R0, R15, RZ ;  /* 0x0000000f000f7224 */ /* 0x000fe400078e02ff */
[----:B------:R-:W-:Y:S01]  /*d1e0*/  IMAD R13, R3, UR5, R4 ;  /* 0x00000005030d7c24 */ /* 0x000fe2000f8e0204 */
[----:B------:R-:W-:Y:S01]  /*d1f0*/  SHF.R.S32.HI R4, RZ, 0x1f, R11 ;  /* 0x0000001fff047819 */ /* 0x000fe2000001140b */
[----:B------:R-:W-:Y:S01]  /*d200*/  ULDC.64 UR4, c[0x0][0xad8] ;  /* 0x0002b60000047ab9 */ /* 0x000fe20000000a00 */
[----:B------:R-:W-:Y:S02]  /*d210*/  IMAD.IADD R0, R14, 0x1, R136 ;  /* 0x000000010e007824 */ /* 0x000fe400078e0288 */
        /* <DEDUP_REMOVED lines=24> */
.L_x_2130:
[----:B------:R-:W-:Y:S05]  /*d3a0*/  BSYNC B1 ;  /* 0x0000000000017941 */ /* 0x000fea0003800000 */
.L_x_2129:
[----:B------:R-:W-:Y:S01]  /*d3b0*/  VIADD R0, R0, 0x60 ;  /* 0x0000006000007836 */ /* 0x000fe20000000000 */
[----:B--2---:R4:W2:Y:S04]  /*d3c0*/  SHFL.IDX PT, R9, R3, 0x1, 0x1c1f ;  /* 0x003c1f0003097f89 */ /* 0x0048a800000e0000 */
[----:B------:R-:W-:Y:S01]  /*d3d0*/  ISETP.GE.AND P0, PT, R0, R15, PT ;  /* 0x0000000f0000720c */ /* 0x000fe20003f06270 */
[----:B-1----:R4:W1:-:S12]  /*d3e0*/  SHFL.IDX PT, R8, R4, 0x1, 0x1c1f ;  /* 0x003c1f0004087f89 */ /* 0x00285800000e0000 */
[----:B----4-:R-:W-:Y:S05]  /*d3f0*/  @P0 BRA `(.L_x_2123) ;  /* 0x0000000000300947 */ /* 0x010fea0003800000 */
[----:B------:R-:W-:Y:S02]  /*d400*/  ULDC UR4, c[0x0][0xac8] ;  /* 0x0002b20000047ab9 */ /* 0x000fe40000000800 */
[----:B------:R-:W-:Y:S02]  /*d410*/  ISETP.GE.AND P3, PT, R152, UR4, PT ;  /* 0x0000000498007c0c */ /* 0x000fe4000bf66270 */
[----:B------:R-:W-:Y:S02]  /*d420*/  ISETP.GE.AND P4, PT, R154, UR4, PT ;  /* 0x000000049a007c0c */ /* 0x000fe4000bf86270 */
[----:B------:R-:W-:-:S09]  /*d430*/  ISETP.GE.AND P2, PT, R149, UR4, PT ;  /* 0x0000000495007c0c */ /* 0x000fd2000bf46270 */
[-C--:B-1-3--:R-:W-:Y:S02]  /*d440*/  @!P3 LEA R12, P0, R152, R8.reuse, 0x1 ;  /* 0x00000008980cb211 */ /* 0x08afe400078008ff */
[----:B------:R-:W-:Y:S02]  /*d450*/  @!P4 LEA R14, P1, R154, R8, 0x1 ;  /* 0x000000089a0ec211 */ /* 0x000fe400078208ff */
[----:B--2---:R-:W-:Y:S01]  /*d460*/  @!P2 IMAD.WIDE R10, R149, 0x2, R8 ;  /* 0x00000002950aa825 */ /* 0x004fe200078e0208 */
[-C--:B------:R-:W-:Y:S02]  /*d470*/  @!P3 LEA.HI.X R13, R152, R9.reuse, R25, 0x1, P0 ;  /* 0x00000009980db211 */ /* 0x080fe400000f0c19 */
[----:B------:R-:W-:Y:S02]  /*d480*/  @!P4 LEA.HI.X R15, R154, R9, R24, 0x1, P1 ;  /* 0x000000099a0fc211 */ /* 0x000fe400008f0c18 */
[----:B------:R4:W-:Y:S04]  /*d490*/  @!P2 ST.E.128 desc[UR36][R10.64], RZ ;  /* 0x000000ff0a00a985 */ /* 0x0009e8000c101d24 */
[----:B------:R4:W-:Y:S04]  /*d4a0*/  @!P3 ST.E.128 desc[UR36][R12.64], RZ ;  /* 0x000000ff0c00b985 */ /* 0x0009e8000c101d24 */
[----:B------:R4:W-:Y:S02]  /*d4b0*/  @!P4 ST.E.128 desc[UR36][R14.64], RZ ;  /* 0x000000ff0e00c985 */ /* 0x0009e4000c101d24 */
.L_x_2123:
[----:B------:R-:W-:Y:S05]  /*d4c0*/  BSYNC B0 ;  /* 0x0000000000007941 */ /* 0x000fea0003800000 */
.L_x_2117:
[----:B------:R-:W-:Y:S02]  /*d4d0*/  ULDC UR4, c[0x0][0xc3c] ;  /* 0x00030f0000047ab9 */ /* 0x000fe40000000800 */
[----:B--2---:R-:W-:-:S13]  /*d4e0*/  ISETP.GE.AND P0, PT, R7, UR4, PT ;  /* 0x0000000407007c0c */ /* 0x004fda000bf06270 */
[----:B------:R-:W-:Y:S05]  /*d4f0*/  @!P0 BRA `(.L_x_2131) ;  /* 0xffffff3800c88947 */ /* 0x000fea000383ffff */
[----:B------:R-:W-:Y:S05]  /*d500*/  EXIT ;  /* 0x000000000000794d */ /* 0x000fea0003800000 */
.L_x_2074:
[----:B------:R-:W-:-:S08]  /*d510*/  NOP ;  /* 0x0000000000007918 */ /* 0x000fd00000000000 */
[----:B------:R-:W0:-:S00]  /*d520*/  USETMAXREG.DEALLOC.CTAPOOL 0x20 ;  /* 0x00000020000079c8 */ /* 0x000e0000080e0500 */
[----:B0-----:R-:W2:Y:S01]  /*d530*/  LDL.LU R2, [R1] ;  /* 0x0000000001027983 */ /* 0x001ea20000300800 */
[----:B------:R-:W-:Y:S02]  /*d540*/  LOP3.LUT R0, R0, 0x3, RZ, 0xc0, !PT ;  /* 0x0000000300007812 */ /* 0x000fe400078ec0ff */
[----:B------:R-:W-:-:S04]  /*d550*/  MOV R17, RZ ;  /* 0x000000ff00117202 */ /* 0x000fc80000000f00 */
[----:B------:R-:W0:Y:S02]  /*d560*/  SHFL.IDX PT, R0, R0, RZ, 0x1f ;  /* 0x00001fff00007589 */ /* 0x000e2400000e0000 */
[----:B0-----:R-:W-:Y:S02]  /*d570*/  ISETP.NE.AND P0, PT, R0, RZ, PT ;  /* 0x000000ff0000720c */ /* 0x001fe40003f05270 */
[----:B--2---:R-:W-:-:S11]  /*d580*/  LOP3.LUT R2, R2, 0xffffff7f, RZ, 0xc0, !PT ;  /* 0xffffff7f02027812 */ /* 0x004fd600078ec0ff */
[----:B------:R-:W-:-:S05]  /*d590*/  @P0 LOP3.LUT R2, R2, 0x80, RZ, 0xfc, !PT ;  /* 0x0000008002020812 */ /* 0x000fca00078efcff */
[----:B------:R0:W-:Y:S01]  /*d5a0*/  STL [R1], R2 ;  /* 0x0000000201007387 */ /* 0x0001e20000100800 */
[----:B------:R-:W-:Y:S05]  /*d5b0*/  @!P0 BRA `(.L_x_2132) ;  /* 0x00000000001c8947 */ /* 0x000fea0003800000 */
[----:B------:R-:W1:Y:S08]  /*d5c0*/  S2UR UR5, SR_CgaCtaId ;  /* 0x00000000000579c3 */ /* 0x000e700000008800 */
[----:B------:R-:W-:Y:S06]  /*d5d0*/  BAR.SYNC.DEFER_BLOCKING 0x5, 0x200 ;  /* 0x0148000000007b1d */ /* 0x000fec0000010000 */
[----:B------:R-:W-:-:S02]  /*d5e0*/  UMOV UR4, 0x400 ;  /* 0x0000040000047882 */ /* 0x000fc40000000000 */
[----:B-1----:R-:W-:-:S09]  /*d5f0*/  ULEA UR4, UR5, UR4, 0x18 ;  /* 0x0000000405047291 */ /* 0x002fd2000f8ec03f */
[----:B------:R-:W1:Y:S01]  /*d600*/  LDS.128 R16, [UR4+0x2d8d0] ;  /* 0x02d8d004ff107984 */ /* 0x000e620008000c00 */
[----:B------:R-:W-:Y:S06]  /*d610*/  BAR.ARV 0x4, 0x200 ;  /* 0x0108000000007b1d */ /* 0x000fec0000002000 */
[----:B------:R-:W-:Y:S05]  /*d620*/  BRA `(.L_x_2133) ;  /* 0x0000000c00987947 */ /* 0x000fea0003800000 */
.L_x_2132:
[----:B------:R-:W1:Y:S01]  /*d630*/  S2R R0, SR_TID.X ;  /* 0x0000000000007919 */ /* 0x000e620000002100 */
[----:B------:R-:W-:Y:S01]  /*d640*/  ULDC UR4, c[0x0][0xc3c] ;  /* 0x00030f0000047ab9 */ /* 0x000fe20000000800 */
[----:B------:R-:W-:Y:S01]  /*d650*/  IMAD.MOV.U32 R6, RZ, RZ, RZ ;  /* 0x000000ffff067224 */ /* 0x000fe200078e00ff */
[----:B------:R-:W2:Y:S01]  /*d660*/  S2UR UR6, SR_CTAID.X ;  /* 0x00000000000679c3 */ /* 0x000ea20000002500 */
[----:B------:R-:W-:Y:S01]  /*d670*/  ULDC UR5, c[0x0][0xc38] ;  /* 0x00030e0000057ab9 */ /* 0x000fe20000000800 */
[----:B-1----:R-:W-:-:S04]  /*d680*/  LOP3.LUT R0, R0, 0x1f, RZ, 0xc0, !PT ;  /* 0x0000001f00007812 */ /* 0x002fc800078ec0ff */
[----:B------:R-:W-:-:S04]  /*d690*/  ISETP.NE.AND P0, PT, R0, 0x1f, PT ;  /* 0x0000001f0000780c */ /* 0x000fc80003f05270 */
[----:B------:R-:W-:-:S13]  /*d6a0*/  ISETP.GE.OR P1, PT, R0, UR4, !P0 ;  /* 0x0000000400007c0c */ /* 0x000fda000c726670 */
[----:B------:R-:W1:Y:S08]  /*d6b0*/  @!P1 LDC.64 R4, c[0x0][0xc80] ;  /* 0x00032000ff049b82 */ /* 0x000e700000000a00 */
[----:B0-----:R-:W0:Y:S01]  /*d6c0*/  @!P1 LDC.64 R2, c[0x0][0xc78] ;  /* 0x00031e00ff029b82 */ /* 0x001e220000000a00 */
[----:B-1----:R-:W-:-:S05]  /*d6d0*/  @!P1 IMAD.WIDE.U32 R4, R0, 0x4, R4 ;  /* 0x0000000400049825 */ /* 0x002fca00078e0004 */
[----:B------:R-:W3:Y:S01]  /*d6e0*/  @!P1 LDG.E R17, desc[UR36][R4.64] ;  /* 0x0000002404119981 */ /* 0x000ee2000c1e1900 */
[----:B0-----:R-:W-:-:S05]  /*d6f0*/  @!P1 IMAD.WIDE.U32 R2, R0, 0x4, R2 ;  /* 0x0000000400029825 */ /* 0x001fca00078e0002 */
        /* <DEDUP_REMOVED lines=25> */
[----:B--2---:R-:W-:Y:S01]  /*d890*/  ISETP.GT.AND P6, PT, R7, UR6, PT ;  /* 0x0000000607007c0c */ /* 0x004fe2000bfc4270 */
[----:B------:R-:W-:-:S12]  /*d8a0*/  IMAD.MOV.U32 R4, RZ, RZ, R7 ;  /* 0x000000ffff047224 */ /* 0x000fd800078e0007 */
[----:B------:R-:W-:Y:S05]  /*d8b0*/  @P6 BRA `(.L_x_2134) ;  /* 0x0000000000986947 */ /* 0x000fea0003800000 */
[----:B------:R-:W-:Y:S01]  /*d8c0*/  IMAD.MOV.U32 R7, RZ, RZ, R4 ;  /* 0x000000ffff077224 */ /* 0x000fe200078e0004 */
[----:B------:R-:W-:Y:S01]  /*d8d0*/  UMOV UR4, URZ ;  /* 0x0000003f00047c82 */ /* 0x000fe20008000000 */
[----:B------:R-:W-:-:S05]  /*d8e0*/  ULDC UR5, c[0x0][0xc38] ;  /* 0x00030e0000057ab9 */ /* 0x000fca0000000800 */
.L_x_2136:
[----:B------:R-:W0:Y:S01]  /*d8f0*/  LDC R2, c[0x0][0xc3c] ;  /* 0x00030f00ff027b82 */ /* 0x000e220000000800 */
[----:B------:R-:W-:-:S06]  /*d900*/  UIADD3 UR4, UR4, 0x1f, URZ ;  /* 0x0000001f04047890 */ /* 0x000fcc000fffe03f */
[----:B0-----:R-:W-:-:S13]  /*d910*/  ISETP.LE.AND P6, PT, R2, UR4, PT ;  /* 0x0000000402007c0c */ /* 0x001fda000bfc3270 */
[----:B------:R-:W-:Y:S05]  /*d920*/  @P6 BRA `(.L_x_2135) ;  /* 0x0000000800ac6947 */ /* 0x000fea0003800000 */
[----:B------:R-:W-:Y:S01]  /*d930*/  VIADD R9, R0, UR4 ;  /* 0x0000000400097c36 */ /* 0x000fe20008000000 */
[----:B------:R-:W-:Y:S01]  /*d940*/  MOV R6, RZ ;  /* 0x000000ff00067202 */ /* 0x000fe20000000f00 */
[----:B------:R-:W-:-:S03]  /*d950*/  IMAD.MOV.U32 R17, RZ, RZ, RZ ;  /* 0x000000ffff117224 */ /* 0x000fc600078e00ff */
        /* <DEDUP_REMOVED lines=28> */
.L_x_2134:
        /* <DEDUP_REMOVED lines=13> */
.L_x_2137:
        /* <DEDUP_REMOVED lines=8> */
[----:B0-----:R-:W-:-:S02]  /*dc70*/  IADD3 R2, R8, 0xffffffe, RZ ;  /* 0x0ffffffe08027810 */ /* 0x001fc40007ffe0ff */
[----:B------:R-:W-:-:S04]  /*dc80*/  IABS R8, R4 ;  /* 0x0000000400087213 */ /* 0x000fc80000000000 */
        /* <DEDUP_REMOVED lines=28> */
[----:B------:R-:W-:Y:S01]  /*de50*/  IMAD R7, R2, R5, RZ ;  /* 0x0000000502077224 */ /* 0x000fe200078e02ff */
[----:B------:R-:W-:-:S05]  /*de60*/  MOV R2, RZ ;  /* 0x000000ff00027202 */ /* 0x000fca0000000f00 */
        /* <DEDUP_REMOVED lines=19> */
[----:B------:R-:W-:-:S03]  /*dfa0*/  IMAD R2, R17, R5, R4 ;  /* 0x0000000511027224 */ /* 0x000fc600078e0204 */
[----:B------:R-:W-:Y:S01]  /*dfb0*/  LEA R18, R18, R3, 0x10 ;  /* 0x0000000312127211 */ /* 0x000fe200078e80ff */
[----:B------:R-:W-:Y:S06]  /*dfc0*/  BRA `(.L_x_2139) ;  /* 0x0000000000f87947 */ /* 0x000fec0003800000 */
.L_x_2138:
        /* <DEDUP_REMOVED lines=41> */
[----:B0-----:R-:W-:-:S06]  /*e260*/  IADD3 R3, R9, 0xffffffe, RZ ;  /* 0x0ffffffe09037810 */ /* 0x001fcc0007ffe0ff */
        /* <DEDUP_REMOVED lines=20> */
.L_x_2139:
[----:B------:R-:W-:-:S04]  /*e3b0*/  LOP3.LUT R2, RZ, R2, RZ, 0x33, !PT ;  /* 0x00000002ff027212 */ /* 0x000fc800078e33ff */
[----:B------:R-:W-:Y:S01]  /*e3c0*/  IADD3 R17, R17, R2, RZ ;  /* 0x0000000211117210 */ /* 0x000fe20007ffe0ff */
[----:B------:R-:W-:Y:S06]  /*e3d0*/  BRA `(.L_x_2140) ;  /* 0x0000000000147947 */ /* 0x000fec0003800000 */
.L_x_2135:
[----:B------:R-:W-:Y:S01]  /*e3e0*/  ULDC UR4, c[0x0][0xc3c] ;  /* 0x00030f0000047ab9 */ /* 0x000fe20000000800 */
[----:B------:R-:W-:Y:S02]  /*e3f0*/  IMAD.MOV.U32 R17, RZ, RZ, RZ ;  /* 0x000000ffff117224 */ /* 0x000fe400078e00ff */
[----:B------:R-:W-:Y:S02]  /*e400*/  IMAD.U32 R16, RZ, RZ, UR6 ;  /* 0x00000006ff107e24 */ /* 0x000fe4000f8e00ff */
[----:B------:R-:W-:Y:S02]  /*e410*/  IMAD.MOV.U32 R18, RZ, RZ, RZ ;  /* 0x000000ffff127224 */ /* 0x000fe400078e00ff */
[----:B------:R-:W-:-:S07]  /*e420*/  IMAD.U32 R19, RZ, RZ, UR4 ;  /* 0x00000004ff137e24 */ /* 0x000fce000f8e00ff */
.L_x_2140:
[----:B------:R-:W-:-:S13]  /*e430*/  ISETP.NE.AND P0, PT, R0, RZ, PT ;  /* 0x000000ff0000720c */ /* 0x000fda0003f05270 */
[----:B------:R-:W0:Y:S01]  /*e440*/  @!P0 S2R R3, SR_CgaCtaId ;  /* 0x0000000000038919 */ /* 0x000e220000008800 */
[----:B------:R-:W-:-:S04]  /*e450*/  @!P0 MOV R0, 0x400 ;  /* 0x0000040000008802 */ /* 0x000fc80000000f00 */
[----:B0-----:R-:W-:-:S05]  /*e460*/  @!P0 LEA R0, R3, R0, 0x18 ;  /* 0x0000000003008211 */ /* 0x001fca00078ec0ff */
[----:B------:R2:W-:Y:S01]  /*e470*/  @!P0 STS.128 [R0+0x2d8d0], R16 ;  /* 0x02d8d01000008388 */ /* 0x0005e20000000c00 */
[----:B------:R-:W-:Y:S06]  /*e480*/  BAR.ARV 0x5, 0x200 ;  /* 0x0148000000007b1d */ /* 0x000fec0000002000 */
.L_x_2133:
[----:B------:R3:W-:Y:S01]  /*e490*/  STL [R1+0x34], RZ ;  /* 0x000034ff01007387 */ /* 0x0007e20000100800 */
[----:B------:R-:W-:Y:S01]  /*e4a0*/  ULDC UR4, c[0x0][0xc3c] ;  /* 0x00030f0000047ab9 */ /* 0x000fe20000000800 */
[----:B------:R-:W-:Y:S01]  /*e4b0*/  IMAD.MOV.U32 R28, RZ, RZ, 0x1 ;  /* 0x00000001ff1c7424 */ /* 0x000fe200078e00ff */
[----:B-1----:R-:W-:Y:S01]  /*e4c0*/  ISETP.GE.AND P0, PT, R19, UR4, PT ;  /* 0x0000000413007c0c */ /* 0x002fe2000bf06270 */
[----:B------:R-:W-:-:S12]  /*e4d0*/  IMAD.MOV.U32 R24, RZ, RZ, RZ ;  /* 0x000000ffff187224 */ /* 0x000fd800078e00ff */
[----:B---3--:R-:W-:Y:S05]  /*e4e0*/  @P0 BRA `(.L_x_2141) ;  /* 0x0000004c00f40947 */ /* 0x008fea0003800000 */
[----:B------:R-:W3:Y:S01]  /*e4f0*/  LDL R6, [R1+0x1c] ;  /* 0x00001c0001067983 */ /* 0x000ee20000100800 */
[----:B------:R-:W2:Y:S01]  /*e500*/  S2R R3, SR_TID.X ;  /* 0x0000000000037919 */ /* 0x000ea20000002100 */
[----:B------:R-:W1:Y:S01]  /*e510*/  S2UR UR5, SR_CgaCtaId ;  /* 0x00000000000579c3 */ /* 0x000e620000008800 */
[----:B------:R-:W-:Y:S01]  /*e520*/  UMOV UR4, 0x400 ;  /* 0x0000040000047882 */ /* 0x000fe20000000000 */
[C---:B--2---:R-:W-:Y:S01]  /*e530*/  IMAD.SHL.U32 R0, R3.reuse, 0x8, RZ ;  /* 0x0000000803007824 */ /* 0x044fe200078e00ff */
[C---:B------:R-:W-:Y:S01]  /*e540*/  LOP3.LUT R5, R3.reuse, 0x7f, RZ, 0xc0, !PT ;  /* 0x0000007f03057812 */ /* 0x040fe200078ec0ff */
[----:B------:R-:W-:-:S03]  /*e550*/  IMAD.SHL.U32 R4, R3, 0x20, RZ ;  /* 0x0000002003047824 */ /* 0x000fc600078e00ff */
[----:B0-----:R-:W-:Y:S01]  /*e560*/  LOP3.LUT R2, R0, 0xd8, RZ, 0xc0, !PT ;  /* 0x000000d800027812 */ /* 0x001fe200078ec0ff */
[----:B-1----:R-:W-:-:S03]  /*e570*/  ULEA UR4, UR5, UR4, 0x18 ;  /* 0x0000000405047291 */ /* 0x002fc6000f8ec03f */
[----:B------:R-:W-:Y:S02]  /*e580*/  LOP3.LUT R3, R2, 0x18, R3, 0x78, !PT ;  /* 0x0000001802037812 */ /* 0x000fe400078e7803 */
[----:B------:R-:W-:Y:S02]  /*e590*/  SHF.R.U32.HI R5, RZ, 0x2, R5 ;  /* 0x00000002ff057819 */ /* 0x000fe40000011605 */
[----:B------:R-:W-:Y:S01]  /*e5a0*/  MOV R22, UR4 ;  /* 0x0000000400167c02 */ /* 0x000fe20008000f00 */
[----:B------:R-:W-:Y:S01]  /*e5b0*/  BSSY B8, `(.L_x_2141) ;  /* 0x00004f0000087945 */ /* 0x000fe20003800000 */
[----:B------:R-:W-:Y:S02]  /*e5c0*/  IMAD.MOV.U32 R28, RZ, RZ, 0x1 ;  /* 0x00000001ff1c7424 */ /* 0x000fe400078e00ff */
[----:B------:R-:W-:Y:S01]  /*e5d0*/  IMAD.MOV.U32 R24, RZ, RZ, RZ ;  /* 0x000000ffff187224 */ /* 0x000fe200078e00ff */
[----:B------:R-:W-:Y:S01]  /*e5e0*/  ULDC UR38, c[0x0][0xc] ;  /* 0x0000030000267ab9 */ /* 0x000fe20000000800 */
[----:B---3--:R-:W-:-:S02]  /*e5f0*/  LOP3.LUT R2, R6, 0x2, RZ, 0xfc, !PT ;  /* 0x0000000206027812 */ /* 0x008fc400078efcff */
        /* <DEDUP_REMOVED lines=10> */
.L_x_2204:
[----:B------:R-:W1:Y:S01]  /*e6a0*/  LDC.64 R2, c[0x0][0xc88] ;  /* 0x00032200ff027b82 */ /* 0x000e620000000a00 */
[----:B--2---:R-:W2:Y:S01]  /*e6b0*/  LDL.LU R6, [R1] ;  /* 0x0000000001067983 */ /* 0x004ea20000300800 */
[----:B-1----:R-:W-:-:S05]  /*e6c0*/  IMAD.WIDE R2, R19, 0x4, R2 ;  /* 0x0000000413027825 */ /* 0x002fca00078e0202 */
[----:B0-----:R-:W0:Y:S01]  /*e6d0*/  LDG.E R27, desc[UR36][R2.64] ;  /* 0x00000024021b7981 */ /* 0x001e22000c1e1900 */
[----:B------:R-:W-:Y:S05]  /*e6e0*/  YIELD ;  /* 0x0000000000007946 */ /* 0x000fea0003800000 */
[----:B------:R-:W-:Y:S01]  /*e6f0*/  ULDC.64 UR4, c[0x0][0xa28] ;  /* 0x00028a0000047ab9 */ /* 0x000fe20000000a00 */
[----:B------:R-:W-:Y:S01]  /*e700*/  IMAD.MOV.U32 R7, RZ, RZ, RZ ;  /* 0x000000ffff077224 */ /* 0x000fe200078e00ff */
[----:B------:R-:W-:Y:S01]  /*e710*/  ISETP.NE.U32.AND P0, PT, RZ, UR4, PT ;  /* 0x00000004ff007c0c */ /* 0x000fe2000bf05070 */
[----:B------:R-:W-:-:S03]  /*e720*/  ULDC.64 UR6, c[0x0][0xa18] ;  /* 0x0002860000067ab9 */ /* 0x000fc60000000a00 */
[----:B------:R-:W-:Y:S01]  /*e730*/  ISETP.NE.AND.EX P0, PT, RZ, UR5, PT, P0 ;  /* 0x00000005ff007c0c */ /* 0x000fe2000bf05300 */
[----:B------:R-:W-:Y:S01]  /*e740*/  IMAD.MOV.U32 R29, RZ, RZ, RZ ;  /* 0x000000ffff1d7224 */ /* 0x000fe200078e00ff */
[----:B0-----:R-:W-:-:S11]  /*e750*/  SHF.R.S32.HI R0, RZ, 0x1f, R27 ;  /* 0x0000001fff007819 */ /* 0x001fd6000001141b */
[C---:B------:R-:W-:Y:S01]  /*e760*/  @P0 LEA R2, P1, R27.reuse, UR4, 0x2 ;  /* 0x000000041b020c11 */ /* 0x040fe2000f8210ff */
[C---:B------:R-:W-:Y:S01]  /*e770*/  IMAD.SHL.U32 R23, R27.reuse, 0x4, RZ ;  /* 0x000000041b177824 */ /* 0x040fe200078e00ff */
[C-C-:B------:R-:W-:Y:S01]  /*e780*/  SHF.L.U64.HI R25, R27.reuse, 0x2, R0.reuse ;  /* 0x000000021b197819 */ /* 0x140fe20000010200 */
[----:B------:R0:W-:Y:S01]  /*e790*/  STL [R1+0x24], R0 ;  /* 0x0000240001007387 */ /* 0x0001e20000100800 */
[----:B------:R-:W-:Y:S01]  /*e7a0*/  @P0 LEA.HI.X R3, R27, UR5, R0, 0x2, P1 ;  /* 0x000000051b030c11 */ /* 0x000fe200088f1400 */
[----:B------:R-:W-:-:S04]  /*e7b0*/  ULDC.64 UR4, c[0x0][0xa00] ;  /* 0x0002800000047ab9 */ /* 0x000fc80000000a00 */
[----:B------:R1:W3:Y:S01]  /*e7c0*/  @P0 LDG.E R7, desc[UR36][R2.64] ;  /* 0x0000002402070981 */ /* 0x0002e2000c1e1900 */
[----:B------:R-:W-:Y:S02]  /*e7d0*/  ISETP.NE.U32.AND P0, PT, RZ, UR4, PT ;  /* 0x00000004ff007c0c */ /* 0x000fe4000bf05070 */
[----:B--2---:R-:W-:Y:S02]  /*e7e0*/  LOP3.LUT R6, R6, 0xffffffbf, RZ, 0xc0, !PT ;  /* 0xffffffbf06067812 */ /* 0x004fe400078ec0ff */
[----:B------:R-:W-:Y:S02]  /*e7f0*/  ISETP.NE.AND.EX P2, PT, RZ, UR5, PT, P0 ;  /* 0x00000005ff007c0c */ /* 0x000fe4000bf45300 */
[----:B------:R-:W-:Y:S02]  /*e800*/  ISETP.NE.U32.AND P0, PT, RZ, UR6, PT ;  /* 0x00000006ff007c0c */ /* 0x000fe4000bf05070 */
[----:B-1----:R-:W-:Y:S02]  /*e810*/  IADD3 R2, P1, R23, UR4, RZ ;  /* 0x0000000417027c10 */ /* 0x002fe4000ff3e0ff */
[----:B------:R-:W-:-:S02]  /*e820*/  ISETP.NE.AND.EX P0, PT, RZ, UR7, PT, P0 ;  /* 0x00000007ff007c0c */ /* 0x000fc4000bf05300 */
[----:B------:R-:W-:Y:S01]  /*e830*/  IADD3.X R3, R25, UR5, RZ, P1, !PT ;  /* 0x0000000519037c10 */ /* 0x000fe20008ffe4ff */
[----:B------:R-:W-:-:S04]  /*e840*/  ULDC.64 UR4, c[0x0][0x418] ;  /* 0x0001060000047ab9 */ /* 0x000fc80000000a00 */
[----:B------:R-:W-:Y:S01]  /*e850*/  @P2 LOP3.LUT R6, R6, 0x40, RZ, 0xfc, !PT ;  /* 0x0000004006062812 */ /* 0x000fe200078efcff */
[----:B------:R1:W5:Y:S05]  /*e860*/  @P2 LDG.E R29, desc[UR36][R2.64] ;  /* 0x00000024021d2981 */ /* 0x00036a000c1e1900 */
[----:B------:R-:W-:Y:S01]  /*e870*/  @P0 IADD3 R4, P1, R23, UR6, RZ ;  /* 0x0000000617040c10 */ /* 0x000fe2000ff3e0ff */
[----:B------:R1:W-:Y:S03]  /*e880*/  STL [R1], R6 ;  /* 0x0000000601007387 */ /* 0x0003e60000100800 */
[----:B------:R-:W-:-:S05]  /*e890*/  @P0 IADD3.X R5, R25, UR7, RZ, P1, !PT ;  /* 0x0000000719050c10 */ /* 0x000fca0008ffe4ff */
[----:B------:R-:W2:Y:S01]  /*e8a0*/  @P0 LDG.E R4, desc[UR36][R4.64] ;  /* 0x0000002404040981 */ /* 0x000ea2000c1e1900 */
[----:B------:R-:W-:-:S03]  /*e8b0*/  UISETP.NE.U32.AND UP0, UPT, UR4, URZ, UPT ;  /* 0x0000003f0400728c */ /* 0x000fc6000bf05070 */
[----:B------:R-:W-:Y:S01]  /*e8c0*/  ULDC UR4, c[0x0][0x424] ;  /* 0x0001090000047ab9 */ /* 0x000fe20000000800 */
[----:B------:R-:W-:-:S03]  /*e8d0*/  UISETP.NE.AND.EX UP0, UPT, UR5, URZ, UPT, UP0 ;  /* 0x0000003f0500728c */ /* 0x000fc6000bf05300 */
[----:B------:R-:W-:Y:S01]  /*e8e0*/  ULDC UR5, c[0x0][0x2f0] ;  /* 0x0000bc0000057ab9 */ /* 0x000fe20000000800 */
[----:B------:R-:W-:-:S04]  /*e8f0*/  USEL UR4, UR4, 0x1, UP0 ;  /* 0x0000000104047887 */ /* 0x000fc80008000000 */
[----:B------:R-:W-:-:S06]  /*e900*/  UIMAD UR4, UR4, UR5, URZ ;  /* 0x00000005040472a4 */ /* 0x000fcc000f8e023f */
[----:B0-----:R-:W-:Y:S01]  /*e910*/  IMAD.U32 R0, RZ, RZ, UR4 ;  /* 0x00000004ff007e24 */ /* 0x001fe2000f8e00ff */
[----:B---3--:R1:W-:Y:S04]  /*e920*/  STL [R1+0x10], R7 ;  /* 0x0000100701007387 */ /* 0x0083e80000100800 */
[----:B--2---:R1:W-:Y:S01]  /*e930*/  @P0 STL [R1+0x20], R4 ;  /* 0x0000200401000387 */ /* 0x0043e20000100800 */
        /* <DEDUP_REMOVED lines=9> */
.L_x_2142:
        /* <DEDUP_REMOVED lines=10> */
.L_x_2143:
        /* <DEDUP_REMOVED lines=9> */
.L_x_2144:
[----:B0-2---:R-:W-:Y:S01]  /*eb00*/  IMAD.MOV.U32 R2, RZ, RZ, R6 ;  /* 0x000000ffff027224 */ /* 0x005fe200078e0006 */
[----:B------:R-:W0:Y:S01]  /*eb10*/  LDC R3, c[0x0][0x448] ;  /* 0x00011200ff037b82 */ /* 0x000e220000000800 */
[----:B------:R-:W2:Y:S01]  /*eb20*/  LDL R6, [R1+0x20] ;  /* 0x0000200001067983 */ /* 0x000ea20000100800 */
[----:B-----5:R-:W-:Y:S01]  /*eb30*/  IMAD.IADD R5, R0, 0x1, -R7 ;  /* 0x0000000100057824 */ /* 0x020fe200078e0a07 */
[----:B------:R-:W-:Y:S01]  /*eb40*/  BSSY B0, `(.L_x_2145) ;  /* 0x0000039000007945 */ /* 0x000fe20003800000 */
[----:B------:R-:W-:Y:S02]  /*eb50*/  LOP3.LUT R2, R2, 0xffffffdf, RZ, 0xc0, !PT ;  /* 0xffffffdf02027812 */ /* 0x000fe400078ec0ff */
[----:B0-----:R-:W-:-:S13]  /*eb60*/  ISETP.NE.AND P0, PT, R3, 0x1, PT ;  /* 0x000000010300780c */ /* 0x001fda0003f05270 */
[----:B------:R-:W0:Y:S01]  /*eb70*/  @P0 LDC R4, c[0x0][0x44c] ;  /* 0x00011300ff040b82 */ /* 0x000e220000000800 */
[----:B------:R-:W-:-:S05]  /*eb80*/  @P0 LOP3.LUT R2, R2, 0x20, RZ, 0xfc, !PT ;  /* 0x0000002002020812 */ /* 0x000fca00078efcff */
[----:B------:R1:W-:Y:S02]  /*eb90*/  STL [R1], R2 ;  /* 0x0000000201007387 */ /* 0x0003e40000100800 */
[----:B------:R-:W3:Y:S02]  /*eba0*/  @P0 LDC R3, c[0x0][0x450] ;  /* 0x00011400ff030b82 */ /* 0x000ee40000000800 */
[----:B------:R4:W-:Y:S01]  /*ebb0*/  STL [R1+0x8], R5 ;  /* 0x0000080501007387 */ /* 0x0009e20000100800 */
[----:B-1----:R-:W-:-:S05]  /*ebc0*/  IMAD R2, R17, 0xc0, RZ ;  /* 0x000000c011027824 */ /* 0x002fca00078e02ff */
[----:B------:R-:W-:-:S05]  /*ebd0*/  IADD3 R2, R2, 0xbf, RZ ;  /* 0x000000bf02027810 */ /* 0x000fca0007ffe0ff */
[----:B0-----:R-:W-:-:S05]  /*ebe0*/  @P0 IMAD.HI.U32 R4, R2, R4, RZ ;  /* 0x0000000402040227 */ /* 0x001fca00078e00ff */
[----:B---3--:R-:W-:Y:S02]  /*ebf0*/  @P0 SHF.R.U32.HI R2, RZ, R3, R4 ;  /* 0x00000003ff020219 */ /* 0x008fe40000011604 */
[----:B------:R-:W-:-:S04]  /*ec00*/  LOP3.LUT R4, R18, 0xff000000, RZ, 0xc0, !PT ;  /* 0xff00000012047812 */ /* 0x000fc800078ec0ff */
[----:B------:R-:W-:Y:S02]  /*ec10*/  SHF.R.U32.HI R4, RZ, 0x8, R4 ;  /* 0x00000008ff047819 */ /* 0x000fe40000011604 */
[----:B--2---:R-:W-:-:S05]  /*ec20*/  IADD3 R0, R5, 0x80, -R6 ;  /* 0x0000008005007810 */ /* 0x004fca0007ffe806 */
[----:B------:R-:W-:-:S05]  /*ec30*/  IMAD.IADD R0, R0, 0x1, R2 ;  /* 0x0000000100007824 */ /* 0x000fca00078e0202 */
[----:B------:R-:W-:-:S04]  /*ec40*/  SHF.R.S32.HI R2, RZ, 0x1f, R0 ;  /* 0x0000001fff027819 */ /* 0x000fc80000011400 */
[----:B------:R-:W-:Y:S01]  /*ec50*/  LEA.HI R0, R2, R0, RZ, 0x7 ;  /* 0x0000000002007211 */ /* 0x000fe200078f38ff */
[----:B------:R-:W-:-:S03]  /*ec60*/  VIADD R2, R5, 0x7f ;  /* 0x0000007f05027836 */ /* 0x000fc60000000000 */
[----:B------:R-:W-:Y:S02]  /*ec70*/  SHF.R.S32.HI R0, RZ, 0x7, R0 ;  /* 0x00000007ff007819 */ /* 0x000fe40000011400 */
[----:B------:R-:W-:-:S04]  /*ec80*/  SHF.R.S32.HI R3, RZ, 0x1f, R2 ;  /* 0x0000001fff037819 */ /* 0x000fc80000011402 */
[----:B------:R-:W-:-:S04]  /*ec90*/  LEA.HI R2, R3, R2, RZ, 0x7 ;  /* 0x0000000203027211 */ /* 0x000fc800078f38ff */
[----:B------:R-:W-:-:S04]  /*eca0*/  SHF.R.S32.HI R2, RZ, 0x7, R2 ;  /* 0x00000007ff027819 */ /* 0x000fc80000011402 */
[----:B------:R-:W-:Y:S02]  /*ecb0*/  VIMNMX R0, R2, R0, PT ;  /* 0x0000000002007248 */ /* 0x000fe40003fe0100 */
[----:B------:R-:W-:Y:S02]  /*ecc0*/  LOP3.LUT R2, R18, 0xff0000, RZ, 0xc0, !PT ;  /* 0x00ff000012027812 */ /* 0x000fe400078ec0ff */
[----:B------:R-:W-:Y:S02]  /*ecd0*/  ISETP.GE.AND P0, PT, R0, 0x1, PT ;  /* 0x000000010000780c */ /* 0x000fe40003f06270 */
[----:B------:R-:W-:Y:S01]  /*ece0*/  LEA.HI R4, R2, R4, RZ, 0x10 ;  /* 0x0000000402047211 */ /* 0x000fe200078f80ff */
[----:B------:R-:W-:-:S10]  /*ecf0*/  IMAD.MOV.U32 R2, RZ, RZ, RZ ;  /* 0x000000ffff027224 */ /* 0x000fd400078e00ff */
[----:B----4-:R-:W-:Y:S05]  /*ed00*/  @!P0 BRA `(.L_x_2146) ;  /* 0x0000000000708947 */ /* 0x010fea0003800000 */
        /* <DEDUP_REMOVED lines=26> */
[----:B------:R-:W-:Y:S01]  /*eeb0*/  @!P2 IMAD.MOV R2, RZ, RZ, -R2 ;  /* 0x000000ffff02a224 */ /* 0x000fe200078e0a02 */
[----:B------:R-:W-:-:S07]  /*eec0*/  @!P1 LOP3.LUT R2, RZ, R5, RZ, 0x33, !PT ;  /* 0x00000005ff029212 */ /* 0x000fce00078e33ff */
.L_x_2146:
[----:B------:R-:W-:Y:S05]  /*eed0*/  BSYNC B0 ;  /* 0x0000000000007941 */ /* 0x000fea0003800000 */
.L_x_2145:
        /* <DEDUP_REMOVED lines=25> */
.L_x_2148:
        /* <DEDUP_REMOVED lines=9> */
[----:B------:R-:W-:Y:S01]  /*f100*/  MOV R13, RZ ;  /* 0x000000ff000d7202 */ /* 0x000fe20000000f00 */
[----:B------:R-:W0:Y:S01]  /*f110*/  LDC.64 R2, c[0x4][R2] ;  /* 0x0100000002027b82 */ /* 0x000e220000000a00 */
[----:B------:R-:W-:Y:S02]  /*f120*/  IMAD.U32 R5, RZ, RZ, UR7 ;  /* 0x00000007ff057e24 */ /* 0x000fe4000f8e00ff */
[----:B------:R-:W-:Y:S02]  /*f130*/  IMAD.U32 R6, RZ, RZ, UR8 ;  /* 0x00000008ff067e24 */ /* 0x000fe4000f8e00ff */
[----:B------:R-:W-:-:S02]  /*f140*/  IMAD.U32 R7, RZ, RZ, UR9 ;  /* 0x00000009ff077e24 */ /* 0x000fc4000f8e00ff */
[----:B------:R-:W-:Y:S02]  /*f150*/  IMAD.U32 R10, RZ, RZ, UR4 ;  /* 0x00000004ff0a7e24 */ /* 0x000fe4000f8e00ff */
[----:B------:R-:W-:Y:S02]  /*f160*/  IMAD.U32 R11, RZ, RZ, UR5 ;  /* 0x00000005ff0b7e24 */ /* 0x000fe4000f8e00ff */
[----:B------:R-:W-:Y:S02]  /*f170*/  IMAD.MOV.U32 R8, RZ, RZ, 0x70 ;  /* 0x00000070ff087424 */ /* 0x000fe400078e00ff */
[----:B------:R-:W-:-:S07]  /*f180*/  IMAD.MOV.U32 R12, RZ, RZ, 0x1 ;  /* 0x00000001ff0c7424 */ /* 0x000fce00078e00ff */
[----:B------:R-:W-:-:S07]  /*f190*/  LEPC R20, `(.L_x_2151) ;  /* 0x000000001014794e */ /* 0x000fce0000000000 */
[----:B0-----:R-:W-:Y:S05]  /*f1a0*/  CALL.ABS.NOINC R2 ;  /* 0x0000000002007343 */ /* 0x001fea0003c00000 */
.L_x_2151:
[----:B------:R-:W-:Y:S05]  /*f1b0*/  BSYNC B6 ;  /* 0x0000000000067941 */ /* 0x000fea0003800000 */
.L_x_2150:
        /* <DEDUP_REMOVED lines=20> */
.L_x_2154:
[----:B------:R0:W1:Y:S01]  /*f300*/  LDC.64 R2, c[0x4][R26] ;  /* 0x010000001a027b82 */ /* 0x0000620000000a00 */
[----:B------:R-:W-:Y:S01]  /*f310*/  ULDC.64 UR6, c[0x4][0x88] ;  /* 0x0100220000067ab9 */ /* 0x000fe20000000a00 */
[----:B------:R-:W-:Y:S01]  /*f320*/  ULDC.64 UR8, c[0x4][0x90] ;  /* 0x0100240000087ab9 */ /* 0x000fe20000000a00 */
[----:B------:R-:W-:Y:S01]  /*f330*/  ULDC.64 UR4, c[0x4][0x18] ;  /* 0x0100060000047ab9 */ /* 0x000fe20000000a00 */
[----:B------:R-:W-:Y:S01]  /*f340*/  MOV R4, UR6 ;  /* 0x0000000600047c02 */ /* 0x000fe20008000f00 */
[----:B------:R-:W-:Y:S02]  /*f350*/  IMAD.U32 R5, RZ, RZ, UR7 ;  /* 0x00000007ff057e24 */ /* 0x000fe4000f8e00ff */
        /* <DEDUP_REMOVED lines=9> */
.L_x_2153:
[----:B------:R-:W-:Y:S05]  /*f3f0*/  BSYNC B6 ;  /* 0x0000000000067941 */ /* 0x000fea0003800000 */
.L_x_2152:
[----:B------:R-:W2:Y:S01]  /*f400*/  LDL.LU R2, [R1] ;  /* 0x0000000001027983 */ /* 0x000ea20000300800 */
[----:B------:R-:W-:Y:S01]  /*f410*/  ULDC.64 UR4, c[0x0][0x9f8] ;  /* 0x00027e0000047ab9 */ /* 0x000fe20000000a00 */
[----:B------:R-:W0:Y:S02]  /*f420*/  LDC R5, c[0x0][0x430] ;  /* 0x00010c00ff057b82 */ /* 0x000e240000000800 */
[----:B------:R-:W3:Y:S01]  /*f430*/  LDL R21, [R1+0x4] ;  /* 0x0000040001157983 */ /* 0x000ee20000100800 */
[----:B------:R-:W-:-:S03]  /*f440*/  ISETP.NE.U32.AND P0, PT, RZ, UR4, PT ;  /* 0x00000004ff007c0c */ /* 0x000fc6000bf05070 */
[----:B------:R-:W4:Y:S01]  /*f450*/  LDL R26, [R1+0x30] ;  /* 0x00003000011a7983 */ /* 0x000f220000100800 */
[----:B------:R-:W-:-:S03]  /*f460*/  ISETP.NE.AND.EX P0, PT, RZ, UR5, PT, P0 ;  /* 0x00000005ff007c0c */ /* 0x000fc6000bf05300 */
[----:B------:R-:W4:Y:S04]  /*f470*/  LDL R6, [R1+0x8] ;  /* 0x0000080001067983 */ /* 0x000f280000100800 */
[----:B------:R-:W4:Y:S01]  /*f480*/  LDL R4, [R1+0x10] ;  /* 0x0000100001047983 */ /* 0x000f220000100800 */
[----:B------:R-:W1:Y:S01]  /*f490*/  S2R R7, SR_TID.X ;  /* 0x0000000000077919 */ /* 0x000e620000002100 */
[----:B------:R-:W4:Y:S01]  /*f4a0*/  S2R R0, SR_TID.X ;  /* 0x0000000000007919 */ /* 0x000f220000002100 */
[----:B--2---:R-:W-:-:S03]  /*f4b0*/  IMAD.MOV.U32 R20, RZ, RZ, R2 ;  /* 0x000000ffff147224 */ /* 0x004fc600078e0002 */
[----:B------:R-:W-:Y:S02]  /*f4c0*/  @P0 IADD3 R2, P1, R23, UR4, RZ ;  /* 0x0000000417020c10 */ /* 0x000fe4000ff3e0ff */
[----:B0-----:R-:W-:Y:S01]  /*f4d0*/  ISETP.NE.AND P2, PT, R5, 0x1, PT ;  /* 0x000000010500780c */ /* 0x001fe20003f45270 */
[----:B-1----:R-:W-:Y:S01]  /*f4e0*/  IMAD.SHL.U32 R7, R7, 0x20, RZ ;  /* 0x0000002007077824 */ /* 0x002fe200078e00ff */
[----:B------:R-:W-:Y:S01]  /*f4f0*/  @P0 IADD3.X R3, R25, UR5, RZ, P1, !PT ;  /* 0x0000000519030c10 */ /* 0x000fe20008ffe4ff */
[----:B------:R-:W-:-:S04]  /*f500*/  ULDC UR4, c[0x0][0x2f4] ;  /* 0x0000bd0000047ab9 */ /* 0x000fc80000000800 */
[----:B---3--:R0:W2:Y:S01]  /*f510*/  @P0 LDG.E R21, desc[UR36][R2.64] ;  /* 0x0000002402150981 */ /* 0x0080a2000c1e1900 */
[----:B----4-:R-:W-:Y:S02]  /*f520*/  IADD3 R26, R26, -0x1, RZ ;  /* 0xffffffff1a1a7810 */ /* 0x010fe40007ffe0ff */
[----:B------:R-:W-:-:S03]  /*f530*/  LOP3.LUT R0, R0, 0x7f, RZ, 0xc0, !PT ;  /* 0x0000007f00007812 */ /* 0x000fc600078ec0ff */
[----:B0-----:R-:W0:Y:S01]  /*f540*/  @P2 LDC R3, c[0x0][0x434] ;  /* 0x00010d00ff032b82 */ /* 0x001e220000000800 */
[----:B------:R-:W-:Y:S01]  /*f550*/  IMAD.SHL.U32 R8, R26, 0x80, RZ ;  /* 0x000000801a087824 */ /* 0x000fe200078e00ff */
[----:B------:R-:W-:Y:S02]  /*f560*/  SHF.R.U32.HI R0, RZ, 0x2, R0 ;  /* 0x00000002ff007819 */ /* 0x000fe40000011600 */
[----:B------:R-:W-:-:S04]  /*f570*/  LOP3.LUT R7, R7, 0x60, RZ, 0xc0, !PT ;  /* 0x0000006007077812 */ /* 0x000fc800078ec0ff */
[----:B------:R-:W1:Y:S01]  /*f580*/  @P2 LDC R2, c[0x0][0x438] ;  /* 0x00010e00ff022b82 */ /* 0x000e620000000800 */
[----:B------:R-:W-:Y:S02]  /*f590*/  LOP3.LUT R0, R8, R0, R7, 0xfe, !PT ;  /* 0x0000000008007212 */ /* 0x000fe400078efe07 */
[----:B------:R-:W-:-:S04]  /*f5a0*/  LOP3.LUT R20, R20, 0xffffffef, RZ, 0xc0, !PT ;  /* 0xffffffef14147812 */ /* 0x000fc800078ec0ff */
[----:B------:R-:W-:-:S04]  /*f5b0*/  @P2 LOP3.LUT R20, R20, 0x10, RZ, 0xfc, !PT ;  /* 0x0000001014142812 */ /* 0x000fc800078efcff */
[----:B------:R-:W-:Y:S01]  /*f5c0*/  LOP3.LUT R20, R20, 0xfffffffb, RZ, 0xc0, !PT ;  /* 0xfffffffb14147812 */ /* 0x000fe200078ec0ff */
[----:B------:R-:W-:Y:S01]  /*f5d0*/  UMOV UR5, 0xffffffff ;  /* 0xffffffff00057882 */ /* 0x000fe20000000000 */
[----:B------:R-:W-:Y:S01]  /*f5e0*/  LOP3.LUT R25, R18, 0xffff, RZ, 0xc0, !PT ;  /* 0x0000ffff12197812 */ /* 0x000fe200078ec0ff */
[----:B--2---:R-:W-:Y:S01]  /*f5f0*/  @P0 STL [R1+0x4], R21 ;  /* 0x0000041501000387 */ /* 0x004fe20000100800 */
[C---:B------:R-:W-:Y:S01]  /*f600*/  ISETP.GE.AND P0, PT, R0.reuse, R6, PT ;  /* 0x000000060000720c */ /* 0x040fe20003f06270 */
[----:B------:R-:W-:-:S04]  /*f610*/  IMAD.IADD R0, R0, 0x1, R4 ;  /* 0x0000000100007824 */ /* 0x000fc800078e0204 */
[----:B0-----:R-:W-:-:S04]  /*f620*/  @P2 IMAD.HI.U32 R3, R0, R3, RZ ;  /* 0x0000000300032227 */ /* 0x001fc800078e00ff */
[----:B------:R-:W-:Y:S01]  /*f630*/  IMAD.MOV.U32 R6, RZ, RZ, R0 ;  /* 0x000000ffff067224 */ /* 0x000fe200078e0000 */
[----:B-1----:R-:W-:-:S03]  /*f640*/  @P2 SHF.R.U32.HI R6, RZ, R2, R3 ;  /* 0x00000002ff062219 */ /* 0x002fc60000011603 */
[----:B------:R-:W0:Y:S02]  /*f650*/  @!P0 LDC.64 R2, c[0x0][0x428] ;  /* 0x00010a00ff028b82 */ /* 0x000e240000000a00 */
[--C-:B------:R-:W-:Y:S01]  /*f660*/  IMAD.MOV R4, RZ, RZ, -R6.reuse ;  /* 0x000000ffff047224 */ /* 0x100fe200078e0a06 */
[----:B------:R-:W-:-:S03]  /*f670*/  @!P0 SHF.R.S32.HI R7, RZ, 0x1f, R6 ;  /* 0x0000001fff078819 */ /* 0x000fc60000011406 */
[----:B------:R-:W-:Y:S01]  /*f680*/  IMAD R4, R5, R4, R0 ;  /* 0x0000000405047224 */ /* 0x000fe200078e0200 */
[----:B------:R-:W-:-:S05]  /*f690*/  SHF.R.S32.HI R5, RZ, 0x1f, R21 ;  /* 0x0000001fff057819 */ /* 0x000fca0000011415 */
[----:B------:R1:W-:Y:S01]  /*f6a0*/  STL [R1+0x14], R5 ;  /* 0x0000140501007387 */ /* 0x0003e20000100800 */
[----:B0-----:R-:W-:-:S04]  /*f6b0*/  @!P0 IMAD.WIDE.U32 R6, R21, R2, R6 ;  /* 0x0000000215068225 */ /* 0x001fc800078e0006 */
[----:B------:R-:W-:Y:S02]  /*f6c0*/  @!P0 IMAD R2, R5, R2, RZ ;  /* 0x0000000205028224 */ /* 0x000fe400078e02ff */
[----:B-1----:R-:W0:Y:S02]  /*f6d0*/  S2R R5, SR_TID.X ;  /* 0x0000000000057919 */ /* 0x002e240000002100 */
[----:B------:R-:W-:Y:S02]  /*f6e0*/  @!P0 IMAD R0, R21, R3, R2 ;  /* 0x0000000315008224 */ /* 0x000fe400078e0202 */
[----:B------:R-:W1:Y:S02]  /*f6f0*/  @!P0 LDC.64 R2, c[0x0][0x418] ;  /* 0x00010600ff028b82 */ /* 0x000e640000000a00 */
[----:B------:R-:W-:Y:S02]  /*f700*/  @!P0 IMAD.IADD R0, R7, 0x1, R0 ;  /* 0x0000000107008824 */ /* 0x000fe400078e0200 */
[----:B0-----:R-:W-:-:S05]  /*f710*/  IMAD.SHL.U32 R21, R5, 0x8, RZ ;  /* 0x0000000805157824 */ /* 0x001fca00078e00ff */
[----:B------:R-:W-:-:S04]  /*f720*/  LOP3.LUT R21, R21, 0x18, RZ, 0xc0, !PT ;  /* 0x0000001815157812 */ /* 0x000fc800078ec0ff */
[C---:B------:R-:W-:Y:S02]  /*f730*/  ISETP.GE.AND P2, PT, R21.reuse, UR4, PT ;  /* 0x0000000415007c0c */ /* 0x040fe4000bf46270 */
[C---:B-1----:R-:W-:Y:S02]  /*f740*/  @!P0 LEA R2, P1, R6.reuse, R2, 0x2 ;  /* 0x0000000206028211 */ /* 0x042fe400078210ff */
[C---:B------:R-:W-:Y:S02]  /*f750*/  LOP3.LUT R9, R21.reuse, 0x20, RZ, 0xfc, !PT ;  /* 0x0000002015097812 */ /* 0x040fe400078efcff */
[----:B------:R-:W-:Y:S01]  /*f760*/  @!P0 LEA.HI.X R3, R6, R3, R0, 0x2, P1 ;  /* 0x0000000306038211 */ /* 0x000fe200008f1400 */
[----:B------:R-:W-:Y:S01]  /*f770*/  IMAD.MOV.U32 R0, RZ, RZ, RZ ;  /* 0x000000ffff007224 */ /* 0x000fe200078e00ff */
[----:B------:R-:W-:Y:S02]  /*f780*/  LOP3.LUT R5, R21, 0x40, RZ, 0xfc, !PT ;  /* 0x0000004015057812 */ /* 0x000fe400078efcff */
[----:B------:R-:W-:-:S03]  /*f790*/  ISETP.GE.AND P1, PT, R9, UR4, PT ;  /* 0x0000000409007c0c */ /* 0x000fc6000bf26270 */
[----:B------:R-:W-:Y:S01]  /*f7a0*/  @P2 LOP3.LUT R20, R20, 0x4, RZ, 0xfc, !PT ;  /* 0x0000000414142812 */ /* 0x000fe200078efcff */
[----:B------:R0:W5:Y:S01]  /*f7b0*/  @!P0 LDG.E R0, desc[UR36][R2.64] ;  /* 0x0000002402008981 */ /* 0x000162000c1e1900 */
[----:B------:R-:W-:Y:S02]  /*f7c0*/  ISETP.GE.AND P0, PT, R5, UR4, PT ;  /* 0x0000000405007c0c */ /* 0x000fe4000bf06270 */
[----:B------:R-:W-:-:S04]  /*f7d0*/  LOP3.LUT R20, R20, 0xfffffffe, RZ, 0xc0, !PT ;  /* 0xfffffffe14147812 */ /* 0x000fc800078ec0ff */
[----:B------:R-:W-:-:S04]  /*f7e0*/  LOP3.LUT R20, R20, 0xfffffffd, RZ, 0xc0, !PT ;  /* 0xfffffffd14147812 */ /* 0x000fc800078ec0ff */
[----:B------:R-:W-:-:S04]  /*f7f0*/  @P1 LOP3.LUT R20, R20, 0x2, RZ, 0xfc, !PT ;  /* 0x0000000214141812 */ /* 0x000fc800078efcff */
[----:B------:R-:W-:-:S05]  /*f800*/  @P0 LOP3.LUT R20, R20, 0x1, RZ, 0xfc, !PT ;  /* 0x0000000114140812 */ /* 0x000fca00078efcff */
[----:B------:R0:W-:Y:S01]  /*f810*/  STL [R1], R20 ;  /* 0x0000001401007387 */ /* 0x0001e20000100800 */
[----:B------:R-:W-:Y:S05]  /*f820*/  BRA.DIV UR5, `(.L_x_2155) ;  /* 0x0000004205b07947 */ /* 0x000fea000b800000 */
.L_x_2221:
[----:B0-----:R-:W2:Y:S01]  /*f830*/  LDL R3, [R1+0x38] ;  /* 0x0000380001037983 */ /* 0x001ea20000100800 */
[----:B------:R-:W-:-:S05]  /*f840*/  IMAD.MOV.U32 R2, RZ, RZ, R20 ;  /* 0x000000ffff027224 */ /* 0x000fca00078e0014 */
[----:B------:R-:W-:Y:S02]  /*f850*/  LOP3.LUT R2, R2, 0xfffffff7, RZ, 0xc0, !PT ;  /* 0xfffffff702027812 */ /* 0x000fe400078ec0ff */
[----:B--2---:R-:W-:-:S13]  /*f860*/  ISETP.NE.AND P0, PT, R3, 0x3, PT ;  /* 0x000000030300780c */ /* 0x004fda0003f05270 */
[----:B------:R-:W-:-:S05]  /*f870*/  @P0 LOP3.LUT R2, R2, 0x8, RZ, 0xfc, !PT ;  /* 0x0000000802020812 */ /* 0x000fca00078efcff */
[----:B------:R0:W-:Y:S01]  /*f880*/  STL [R1], R2 ;  /* 0x0000000201007387 */ /* 0x0001e20000100800 */
[----:B------:R-:W-:Y:S05]  /*f890*/  @!P0 BRA `(.L_x_2156) ;  /* 0x0000000000048947 */ /* 0x000fea0003800000 */
[----:B------:R-:W-:Y:S01]  /*f8a0*/  BPT.TRAP 0x1 ;  /* 0x000000040000795c */ /* 0x000fe20000300000 */
.L_x_2156:
[----:B------:R-:W-:Y:S01]  /*f8b0*/  SHF.R.S32.HI R5, RZ, 0x1f, R4 ;  /* 0x0000001fff057819 */ /* 0x000fe20000011404 */
[----:B------:R-:W-:Y:S01]  /*f8c0*/  ULDC.64 UR4, c[0x0][0x328] ;  /* 0x0000ca0000047ab9 */ /* 0x000fe20000000a00 */
[----:B------:R-:W-:Y:S01]  /*f8d0*/  ULDC.64 UR6, c[0x0][0x318] ;  /* 0x0000c60000067ab9 */ /* 0x000fe20000000a00 */
[----:B0-----:R-:W-:Y:S01]  /*f8e0*/  IMAD.WIDE.U32 R2, R4, UR4, RZ ;  /* 0x0000000404027c25 */ /* 0x001fe2000f8e00ff */
        /* <DEDUP_REMOVED lines=13> */
[----:B------:R-:W-:Y:S02]  /*f9c0*/  LEA R18, P0, R2, UR6, 0x1 ;  /* 0x0000000602127c11 */ /* 0x000fe4000f8008ff */
[----:B------:R-:W-:Y:S02]  /*f9d0*/  SHF.L.U32 R3, R28, 0x1f, RZ ;  /* 0x0000001f1c037819 */ /* 0x000fe400000006ff */
[----:B------:R-:W-:Y:S02]  /*f9e0*/  LEA.HI.X R23, R2, UR7, R23, 0x1, P0 ;  /* 0x0000000702177c11 */ /* 0x000fe400080f0c17 */
[----:B------:R-:W-:-:S06]  /*f9f0*/  LEA R2, R24, R22, 0x3 ;  /* 0x0000001618027211 */ /* 0x000fcc00078e18ff */
[----:B------:R-:W0:Y:S02]  /*fa00*/  SYNCS.PHASECHK.TRANS64.TRYWAIT P0, [R2+URZ+0x2d840], R3 ;  /* 0x02d84003020075a7 */ /* 0x000e24000800017f */
[----:B0-----:R-:W-:Y:S05]  /*fa10*/  @!P0 BRA `(.L_x_2158) ;  /* 0x0000004000688947 */ /* 0x001fea0003800000 */
.L_x_2222:
[----:B------:R-:W-:Y:S05]  /*fa20*/  BSYNC B0 ;  /* 0x0000000000007941 */ /* 0x000fea0003800000 */
.L_x_2157:
[----:B------:R-:W2:Y:S01]  /*fa30*/  LDL R7, [R1] ;  /* 0x0000000001077983 */ /* 0x000ea20000100800 */
[----:B------:R-:W-:Y:S01]  /*fa40*/  ULDC.64 UR4, c[0x0][0x300] ;  /* 0x0000c00000047ab9 */ /* 0x000fe20000000a00 */
[----:B------:R-:W-:Y:S02]  /*fa50*/  ULDC.64 UR6, c[0x0][0x2e8] ;  /* 0x0000ba0000067ab9 */ /* 0x000fe40000000a00 */
[----:B------:R-:W3:Y:S01]  /*fa60*/  LDL R12, [R1+0x8] ;  /* 0x00000800010c7983 */ /* 0x000ee20000100800 */
[----:B------:R-:W-:Y:S01]  /*fa70*/  IMAD R5, R5, UR4, RZ ;  /* 0x0000000405057c24 */ /* 0x000fe2000f8e02ff */
[----:B------:R-:W1:Y:S03]  /*fa80*/  S2R R9, SR_TID.X ;  /* 0x0000000000097919 */ /* 0x000e660000002100 */
[C---:B0-----:R-:W-:Y:S02]  /*fa90*/  IMAD R3, R4.reuse, UR5, R5 ;  /* 0x0000000504037c24 */ /* 0x041fe4000f8e0205 */
[----:B------:R-:W-:Y:S01]  /*faa0*/  IMAD.WIDE.U32 R4, R4, UR4, RZ ;  /* 0x0000000404047c25 */ /* 0x000fe2000f8e00ff */
        /* <DEDUP_REMOVED lines=10> */
[----:B------:R-:W-:Y:S01]  /*fb50*/  LEA R0, P0, R4, UR6, 0x1 ;  /* 0x0000000604007c11 */ /* 0x000fe2000f8008ff */
[----:B-1----:R-:W-:-:S03]  /*fb60*/  IMAD.SHL.U32 R10, R9, 0x8, RZ ;  /* 0x00000008090a7824 */ /* 0x002fc600078e00ff */
[----:B------:R-:W-:Y:S02]  /*fb70*/  LEA.HI.X R6, R4, UR7, R6, 0x1, P0 ;  /* 0x0000000704067c11 */ /* 0x000fe400080f0c06 */
[C---:B--2---:R-:W-:Y:S02]  /*fb80*/  LOP3.LUT P4, RZ, R7.reuse, 0x4, RZ, 0xc0, !PT ;  /* 0x0000000407ff7812 */ /* 0x044fe4000788c0ff */
[C---:B------:R-:W-:Y:S02]  /*fb90*/  LOP3.LUT P3, RZ, R7.reuse, 0x2, RZ, 0xc0, !PT ;  /* 0x0000000207ff7812 */ /* 0x040fe4000786c0ff */
[----:B------:R-:W-:Y:S02]  /*fba0*/  LOP3.LUT P2, RZ, R7, 0x1, RZ, 0xc0, !PT ;  /* 0x0000000107ff7812 */ /* 0x000fe4000784c0ff */
[----:B------:R-:W0:Y:S02]  /*fbb0*/  S2R R7, SR_TID.X ;  /* 0x0000000000077919 */ /* 0x000e240000002100 */
[----:B0-----:R-:W-:Y:S01]  /*fbc0*/  LOP3.LUT R11, R7, 0x7f, RZ, 0xc0, !PT ;  /* 0x0000007f070b7812 */ /* 0x001fe200078ec0ff */
[----:B------:R-:W-:-:S03]  /*fbd0*/  IMAD.SHL.U32 R7, R9, 0x8, RZ ;  /* 0x0000000809077824 */ /* 0x000fc600078e00ff */
[----:B------:R-:W-:Y:S02]  /*fbe0*/  SHF.R.U32.HI R11, RZ, 0x2, R11 ;  /* 0x00000002ff0b7819 */ /* 0x000fe4000001160b */
[----:B------:R-:W-:Y:S02]  /*fbf0*/  LOP3.LUT R7, R7, 0xd8, RZ, 0xc0, !PT ;  /* 0x000000d807077812 */ /* 0x000fe400078ec0ff */
[----:B---3--:R-:W-:Y:S02]  /*fc00*/  IADD3 R3, -R11, R12, -R8 ;  /* 0x0000000c0b037210 */ /* 0x008fe40007ffe908 */
[----:B------:R-:W-:Y:S01]  /*fc10*/  LOP3.LUT R7, R7, 0x18, R9, 0x78, !PT ;  /* 0x0000001807077812 */ /* 0x000fe200078e7809 */
[----:B------:R-:W-:Y:S01]  /*fc20*/  IMAD.SHL.U32 R9, R9, 0x8, RZ ;  /* 0x0000000809097824 */ /* 0x000fe200078e00ff */
[----:B------:R-:W-:Y:S02]  /*fc30*/  ISETP.GE.AND P0, PT, R3, 0x1, PT ;  /* 0x000000010300780c */ /* 0x000fe40003f06270 */
[----:B------:R-:W-:-:S02]  /*fc40*/  LOP3.LUT R7, R7, 0x320, R10, 0xf8, !PT ;  /* 0x0000032007077812 */ /* 0x000fc400078ef80a */
[----:B------:R-:W-:-:S03]  /*fc50*/  LOP3.LUT R9, R9, 0x18, RZ, 0xc0, !PT ;  /* 0x0000001809097812 */ /* 0x000fc600078ec0ff */
[----:B------:R-:W-:Y:S01]  /*fc60*/  IMAD R7, R24, 0x3000, R7 ;  /* 0x0000300018077824 */ /* 0x000fe200078e0207 */
[----:B------:R-:W-:Y:S06]  /*fc70*/  BRA.DIV UR4, `(.L_x_2159) ;  /* 0x0000003e04e47947 */ /* 0x000fec000b800000 */
        /* <DEDUP_REMOVED lines=26> */
[----:B------:R-:W-:Y:S01]  /*fe20*/  @P1 LEA R8, R7, R22, 0x1 ;  /* 0x0000001607081211 */ /* 0x000fe200078e08ff */
        /* <DEDUP_REMOVED lines=11> */
.L_x_2232:
        /* <DEDUP_REMOVED lines=12> */
.L_x_2160:
        /* <DEDUP_REMOVED lines=11> */
.L_x_2161:
[----:B------:R1:W5:Y:S01]  /*10050*/  LDL R3, [R1] ;  /* 0x0000000001037983 */ /* 0x0003620000100800 */
[----:B------:R1:W-:Y:S03]  /*10060*/  SYNCS.ARRIVE.TRANS64.A1T0 RZ, [R2+URZ+0x2d830], RZ ;  /* 0x02d830ff02ff79a7 */ /* 0x0003e6000810003f */
[----:B------:R1:W5:Y:S02]  /*10070*/  LDL.LU R0, [R1+0x24] ;  /* 0x0000240001007983 */ /* 0x0003640000300800 */
[----:B------:R-:W-:Y:S05]  /*10080*/  WARPSYNC.ALL ;  /* 0x0000000000007948 */ /* 0x000fea0003800000 */
[----:B------:R-:W-:Y:S01]  /*10090*/  ULDC.64 UR4, c[0x0][0x298] ;  /* 0x0000a60000047ab9 */ /* 0x000fe20000000a00 */
[----:B-1----:R-:W-:Y:S01]  /*100a0*/  VIADD R2, R22, 0xc400 ;  /* 0x0000c40016027836 */ /* 0x002fe20000000000 */
[----:B------:R-:W-:Y:S01]  /*100b0*/  BSSY B6, `(.L_x_2162) ;  /* 0x000001e000067945 */ /* 0x000fe20003800000 */
[----:B0-----:R-:W-:Y:S01]  /*100c0*/  IMAD.WIDE.U32 R4, R29, UR4, RZ ;  /* 0x000000041d047c25 */ /* 0x001fe2000f8e00ff */
[----:B------:R-:W-:Y:S01]  /*100d0*/  BAR.SYNC.DEFER_BLOCKING 0x8, 0x200 ;  /* 0x0208000000007b1d */ /* 0x000fe20000010000 */
[----:B-----5:R-:W-:-:S04]  /*100e0*/  LOP3.LUT P0, RZ, R3, 0x40, RZ, 0xc0, !PT ;  /* 0x0000004003ff7812 */ /* 0x020fc8000780c0ff */
[----:B------:R-:W-:Y:S02]  /*100f0*/  SEL R0, R0, RZ, !P0 ;  /* 0x000000ff00007207 */ /* 0x000fe40004000000 */
[----:B------:R-:W-:Y:S02]  /*10100*/  SEL R27, R27, RZ, !P0 ;  /* 0x000000ff1b1b7207 */ /* 0x000fe40004000000 */
[----:B------:R-:W-:Y:S01]  /*10110*/  LOP3.LUT P0, RZ, R2, 0x1bf, RZ, 0xc0, !PT ;  /* 0x000001bf02ff7812 */ /* 0x000fe2000780c0ff */
[----:B------:R0:W-:Y:S04]  /*10120*/  STL [R1+0x24], R0 ;  /* 0x0000240001007387 */ /* 0x0001e80000100800 */
[----:B------:R1:W-:Y:S01]  /*10130*/  STL.64 [R1+0x28], R4 ;  /* 0x0000280401007387 */ /* 0x0003e20000100a00 */
[----:B0-----:R-:W-:-:S05]  /*10140*/  SHF.R.S32.HI R0, RZ, 0x1f, R29 ;  /* 0x0000001fff007819 */ /* 0x001fca000001141d */
[----:B------:R-:W-:-:S04]  /*10150*/  IMAD R0, R0, UR4, RZ ;  /* 0x0000000400007c24 */ /* 0x000fc8000f8e02ff */
[----:B------:R-:W-:-:S04]  /*10160*/  IMAD R0, R29, UR5, R0 ;  /* 0x000000051d007c24 */ /* 0x000fc8000f8e0200 */
[----:B------:R-:W-:Y:S01]  /*10170*/  IMAD.IADD R29, R5, 0x1, R0 ;  /* 0x00000001051d7824 */ /* 0x000fe200078e0200 */
[----:B-1----:R-:W-:Y:S06]  /*10180*/  @!P0 BRA `(.L_x_2163) ;  /* 0x0000000000408947 */ /* 0x002fec0003800000 */
[----:B------:R-:W-:Y:S01]  /*10190*/  MOV R2, 0x0 ;  /* 0x0000000000027802 */ /* 0x000fe20000000f00 */
[----:B------:R-:W-:Y:S01]  /*101a0*/  ULDC.64 UR6, c[0x4][0x88] ;  /* 0x0100220000067ab9 */ /* 0x000fe20000000a00 */
[----:B------:R-:W-:Y:S01]  /*101b0*/  ULDC.64 UR8, c[0x4][0x90] ;  /* 0x0100240000087ab9 */ /* 0x000fe20000000a00 */
[----:B------:R-:W-:Y:S01]  /*101c0*/  ULDC.64 UR4, c[0x4][0x20] ;  /* 0x0100080000047ab9 */ /* 0x000fe20000000a00 */
[----:B------:R-:W-:Y:S01]  /*101d0*/  IMAD.U32 R4, RZ, RZ, UR6 ;  /* 0x00000006ff047e24 */ /* 0x000fe2000f8e00ff */
[----:B------:R-:W-:Y:S01]  /*101e0*/  MOV R8, 0x70 ;  /* 0x0000007000087802 */ /* 0x000fe20000000f00 */
[----:B------:R-:W0:Y:S01]  /*101f0*/  LDC.64 R2, c[0x4][R2] ;  /* 0x0100000002027b82 */ /* 0x000e220000000a00 */
[----:B------:R-:W-:Y:S02]  /*10200*/  IMAD.U32 R5, RZ, RZ, UR7 ;  /* 0x00000007ff057e24 */ /* 0x000fe4000f8e00ff */
[----:B------:R-:W-:Y:S02]  /*10210*/  IMAD.U32 R6, RZ, RZ, UR8 ;  /* 0x00000008ff067e24 */ /* 0x000fe4000f8e00ff */
[----:B------:R-:W-:-:S02]  /*10220*/  IMAD.U32 R7, RZ, RZ, UR9 ;  /* 0x00000009ff077e24 */ /* 0x000fc4000f8e00ff */
[----:B------:R-:W-:Y:S02]  /*10230*/  IMAD.U32 R10, RZ, RZ, UR4 ;  /* 0x00000004ff0a7e24 */ /* 0x000fe4000f8e00ff */
[----:B------:R-:W-:Y:S02]  /*10240*/  IMAD.U32 R11, RZ, RZ, UR5 ;  /* 0x00000005ff0b7e24 */ /* 0x000fe4000f8e00ff */
[----:B------:R-:W-:Y:S02]  /*10250*/  IMAD.MOV.U32 R12, RZ, RZ, 0x1 ;  /* 0x00000001ff0c7424 */ /* 0x000fe400078e00ff */
[----:B------:R-:W-:-:S07]  /*10260*/  IMAD.MOV.U32 R13, RZ, RZ, RZ ;  /* 0x000000ffff0d7224 */ /* 0x000fce00078e00ff */
[----:B------:R-:W-:-:S07]  /*10270*/  LEPC R20, `(.L_x_2163) ;  /* 0x000000001014794e */ /* 0x000fce0000000000 */
[----:B0-----:R-:W-:Y:S05]  /*10280*/  CALL.ABS.NOINC R2 ;  /* 0x0000000002007343 */ /* 0x001fea0003c00000 */
.L_x_2163:
[----:B------:R-:W-:Y:S05]  /*10290*/  BSYNC B6 ;  /* 0x0000000000067941 */ /* 0x000fea0003800000 */
.L_x_2162:
[----:B------:R-:W2:Y:S01]  /*102a0*/  LDL.LU R20, [R1+0x24] ;  /* 0x0000240001147983 */ /* 0x000ea20000300800 */
[----:B------:R-:W-:Y:S01]  /*102b0*/  ULDC.64 UR4, c[0x0][0x2d8] ;  /* 0x0000b60000047ab9 */ /* 0x000fe20000000a00 */
[----:B------:R-:W-:Y:S01]  /*102c0*/  ULDC.64 UR6, c[0x0][0x2e0] ;  /* 0x0000b80000067ab9 */ /* 0x000fe20000000a00 */
[----:B------:R-:W0:Y:S01]  /*102d0*/  LDC R0, c[0x0][0x448] ;  /* 0x00011200ff007b82 */ /* 0x000e220000000800 */
[----:B------:R-:W3:Y:S01]  /*102e0*/  LDL.LU.64 R2, [R1+0x28] ;  /* 0x0000280001027983 */ /* 0x000ee20000300a00 */
[----:B------:R-:W-:-:S06]  /*102f0*/  ULDC.64 UR8, c[0x0][0x280] ;  /* 0x0000a00000087ab9 */ /* 0x000fcc0000000a00 */
[----:B------:R-:W1:Y:S01]  /*10300*/  LDC R10, c[0x0][0x448] ;  /* 0x00011200ff0a7b82 */ /* 0x000e620000000800 */
[----:B0-----:R-:W-:-:S13]  /*10310*/  ISETP.NE.AND P6, PT, R0, 0x1, PT ;  /* 0x000000010000780c */ /* 0x001fda0003fc5270 */
[----:B------:R-:W0:Y:S08]  /*10320*/  @P6 LDC R4, c[0x0][0x44c] ;  /* 0x00011300ff046b82 */ /* 0x000e300000000800 */
[----:B------:R-:W4:Y:S01]  /*10330*/  @P6 LDC R0, c[0x0][0x450] ;  /* 0x00011400ff006b82 */ /* 0x000f220000000800 */
[----:B--2---:R-:W-:Y:S02]  /*10340*/  IMAD.MOV.U32 R21, RZ, RZ, R20 ;  /* 0x000000ffff157224 */ /* 0x004fe400078e0014 */
[----:B------:R-:W2:Y:S01]  /*10350*/  S2R R20, SR_TID.X ;  /* 0x0000000000147919 */ /* 0x000ea20000002100 */
[----:B---3--:R-:W-:-:S02]  /*10360*/  IMAD.MOV.U32 R3, RZ, RZ, R29 ;  /* 0x000000ffff037224 */ /* 0x008fc400078e001d */
[----:B------:R-:W-:Y:S02]  /*10370*/  IMAD R5, R21, UR6, RZ ;  /* 0x0000000615057c24 */ /* 0x000fe4000f8e02ff */
[C---:B------:R-:W-:Y:S01]  /*10380*/  IMAD.WIDE.U32 R2, R25.reuse, UR4, R2 ;  /* 0x0000000419027c25 */ /* 0x040fe2000f8e0002 */
[----:B------:R-:W3:Y:S03]  /*10390*/  S2R R21, SR_TID.X ;  /* 0x0000000000157919 */ /* 0x000ee60000002100 */
[----:B------:R-:W-:Y:S01]  /*103a0*/  IMAD R3, R25, UR5, R3 ;  /* 0x0000000519037c24 */ /* 0x000fe2000f8e0203 */
[----:B------:R-:W-:Y:S01]  /*103b0*/  ULDC.64 UR4, c[0x0][0x2d0] ;  /* 0x0000b40000047ab9 */ /* 0x000fe20000000a00 */
[C---:B------:R-:W-:Y:S02]  /*103c0*/  IMAD R5, R27.reuse, UR7, R5 ;  /* 0x000000071b057c24 */ /* 0x040fe4000f8e0205 */
[----:B------:R-:W-:Y:S01]  /*103d0*/  IMAD.WIDE.U32 R2, R27, UR6, R2 ;  /* 0x000000061b027c25 */ /* 0x000fe2000f8e0002 */
[----:B------:R-:W-:Y:S01]  /*103e0*/  ULDC.64 UR6, c[0x0][0x2c8] ;  /* 0x0000b20000067ab9 */ /* 0x000fe20000000a00 */
[----:B------:R0:W5:Y:S02]  /*103f0*/  LDL R27, [R1+0x20] ;  /* 0x00002000011b7983 */ /* 0x0001640000100800 */
[----:B------:R-:W-:Y:S01]  /*10400*/  IMAD.IADD R3, R3, 0x1, R5 ;  /* 0x0000000103037824 */ /* 0x000fe200078e0205 */
[----:B--2---:R-:W-:-:S04]  /*10410*/  LOP3.LUT R20, R20, 0x7f, RZ, 0xc0, !PT ;  /* 0x0000007f14147812 */ /* 0x004fc800078ec0ff */
[----:B------:R-:W-:Y:S01]  /*10420*/  SHF.R.U32.HI R20, RZ, 0x2, R20 ;  /* 0x00000002ff147819 */ /* 0x000fe20000011614 */
[----:B---3--:R-:W-:-:S05]  /*10430*/  IMAD.SHL.U32 R21, R21, 0x20, RZ ;  /* 0x0000002015157824 */ /* 0x008fca00078e00ff */
[----:B------:R-:W-:-:S04]  /*10440*/  LOP3.LUT R21, R21, 0x60, RZ, 0xc0, !PT ;  /* 0x0000006015157812 */ /* 0x000fc800078ec0ff */
[----:B------:R-:W-:-:S05]  /*10450*/  LOP3.LUT R20, R20, R21, RZ, 0xfc, !PT ;  /* 0x0000001514147212 */ /* 0x000fca00078efcff */
[----:B------:R-:W-:-:S04]  /*10460*/  IMAD R6, R17, 0xc0, R20 ;  /* 0x000000c011067824 */ /* 0x000fc800078e0214 */
[----:B0-----:R-:W-:-:S04]  /*10470*/  @P6 IMAD.HI.U32 R5, R6, R4, RZ ;  /* 0x0000000406056227 */ /* 0x001fc800078e00ff */
[----:B------:R-:W-:Y:S01]  /*10480*/  IMAD.MOV.U32 R4, RZ, RZ, R6 ;  /* 0x000000ffff047224 */ /* 0x000fe200078e0006 */
[----:B----4-:R-:W-:-:S04]  /*10490*/  @P6 SHF.R.U32.HI R4, RZ, R0, R5 ;  /* 0x00000000ff046219 */ /* 0x010fc80000011605 */
[--C-:B------:R-:W-:Y:S01]  /*104a0*/  SHF.R.S32.HI R0, RZ, 0x1f, R4.reuse ;  /* 0x0000001fff007819 */ /* 0x100fe20000011404 */
[----:B------:R-:W-:-:S04]  /*104b0*/  IMAD.MOV R7, RZ, RZ, -R4 ;  /* 0x000000ffff077224 */ /* 0x000fc800078e0a04 */
[----:B------:R-:W-:-:S04]  /*104c0*/  IMAD R0, R0, UR4, RZ ;  /* 0x0000000400007c24 */ /* 0x000fc8000f8e02ff */
[C---:B------:R-:W-:Y:S02]  /*104d0*/  IMAD R0, R4.reuse, UR5, R0 ;  /* 0x0000000504007c24 */ /* 0x040fe4000f8e0200 */
[----:B------:R-:W-:-:S04]  /*104e0*/  IMAD.WIDE.U32 R4, R4, UR4, R2 ;  /* 0x0000000404047c25 */ /* 0x000fc8000f8e0002 */
[----:B------:R-:W-:Y:S02]  /*104f0*/  IMAD.IADD R5, R5, 0x1, R0 ;  /* 0x0000000105057824 */ /* 0x000fe400078e0200 */
[----:B-1----:R-:W-:-:S05]  /*10500*/  IMAD R0, R10, R7, R6 ;  /* 0x000000070a007224 */ /* 0x002fca00078e0206 */
[----:B------:R-:W-:Y:S01]  /*10510*/  SHF.R.S32.HI R7, RZ, 0x1f, R0 ;  /* 0x0000001fff077819 */ /* 0x000fe20000011400 */
[----:B------:R-:W-:-:S04]  /*10520*/  IMAD.WIDE.U32 R8, R0, UR6, R4 ;  /* 0x0000000600087c25 */ /* 0x000fc8000f8e0004 */
[----:B------:R-:W-:-:S04]  /*10530*/  IMAD R7, R7, UR6, RZ ;  /* 0x0000000607077c24 */ /* 0x000fc8000f8e02ff */
[----:B------:R-:W-:Y:S01]  /*10540*/  IMAD R0, R0, UR7, R7 ;  /* 0x0000000700007c24 */ /* 0x000fe2000f8e0207 */
[----:B------:R-:W-:Y:S01]  /*10550*/  LEA R4, P0, R8, UR8, 0x1 ;  /* 0x0000000808047c11 */ /* 0x000fe2000f8008ff */
[----:B------:R-:W0:Y:S02]  /*10560*/  @P6 LDC R7, c[0x0][0x44c] ;  /* 0x00011300ff076b82 */ /* 0x000e240000000800 */
[----:B------:R-:W-:-:S05]  /*10570*/  IMAD.IADD R0, R9, 0x1, R0 ;  /* 0x0000000109007824 */ /* 0x000fca00078e0200 */
[----:B------:R-:W-:Y:S02]  /*10580*/  LEA.HI.X R0, R8, UR9, R0, 0x1, P0 ;  /* 0x0000000908007c11 */ /* 0x000fe400080f0c00 */
[----:B------:R-:W1:Y:S01]  /*10590*/  @P6 LDC R8, c[0x0][0x450] ;  /* 0x00011400ff086b82 */ /* 0x000e620000000800 */
[----:B------:R-:W-:Y:S01]  /*105a0*/  IADD3 R5, R6, 0x80, RZ ;  /* 0x0000008006057810 */ /* 0x000fe20007ffe0ff */
[----:B------:R-:W2:Y:S04]  /*105b0*/  S2R R13, SR_TID.X ;  /* 0x00000000000d7919 */ /* 0x000ea80000002100 */
[----:B------:R-:W-:Y:S02]  /*105c0*/  IMAD.MOV.U32 R6, RZ, RZ, R5 ;  /* 0x000000ffff067224 */ /* 0x000fe400078e0005 */
[----:B0-----:R-:W-:-:S05]  /*105d0*/  @P6 IMAD.HI.U32 R7, R5, R7, RZ ;  /* 0x0000000705076227 */ /* 0x001fca00078e00ff */
[----:B-1----:R-:W-:-:S05]  /*105e0*/  @P6 SHF.R.U32.HI R6, RZ, R8, R7 ;  /* 0x00000008ff066219 */ /* 0x002fca0000011607 */
[----:B------:R-:W-:-:S04]  /*105f0*/  IMAD.MOV R7, RZ, RZ, -R6 ;  /* 0x000000ffff077224 */ /* 0x000fc800078e0a06 */
[----:B------:R-:W-:Y:S01]  /*10600*/  IMAD R5, R10, R7, R5 ;  /* 0x000000070a057224 */ /* 0x000fe200078e0205 */
[----:B------:R-:W-:Y:S01]  /*10610*/  SHF.R.S32.HI R7, RZ, 0x1f, R6 ;  /* 0x0000001fff077819 */ /* 0x000fe20000011406 */
[----:B------:R-:W-:-:S04]  /*10620*/  IMAD.WIDE.U32 R2, R6, UR4, R2 ;  /* 0x0000000406027c25 */ /* 0x000fc8000f8e0002 */
[----:B------:R-:W-:Y:S01]  /*10630*/  IMAD R7, R7, UR4, RZ ;  /* 0x0000000407077c24 */ /* 0x000fe2000f8e02ff */
[----:B------:R-:W-:-:S03]  /*10640*/  ULDC UR4, c[0x0][0x2b8] ;  /* 0x0000ae0000047ab9 */ /* 0x000fc60000000800 */
[----:B------:R-:W-:Y:S01]  /*10650*/  IMAD R7, R6, UR5, R7 ;  /* 0x0000000506077c24 */ /* 0x000fe2000f8e0207 */
[----:B------:R-:W-:Y:S01]  /*10660*/  SHF.R.S32.HI R6, RZ, 0x1f, R5 ;  /* 0x0000001fff067819 */ /* 0x000fe20000011405 */
[----:B--2---:R-:W-:Y:S02]  /*10670*/  IMAD.SHL.U32 R11, R13, 0x8, RZ ;  /* 0x000000080d0b7824 */ /* 0x004fe400078e00ff */
[----:B------:R-:W-:Y:S02]  /*10680*/  IMAD.IADD R3, R3, 0x1, R7 ;  /* 0x0000000103037824 */ /* 0x000fe400078e0207 */
[----:B------:R-:W-:Y:S01]  /*10690*/  IMAD R6, R6, UR6, RZ ;  /* 0x0000000606067c24 */ /* 0x000fe2000f8e02ff */
[----:B------:R-:W-:Y:S01]  /*106a0*/  LOP3.LUT R11, R11, 0x18, RZ, 0xc0, !PT ;  /* 0x000000180b0b7812 */ /* 0x000fe200078ec0ff */
[----:B------:R-:W-:-:S04]  /*106b0*/  IMAD.WIDE.U32 R2, R5, UR6, R2 ;  /* 0x0000000605027c25 */ /* 0x000fc8000f8e0002 */
[----:B------:R-:W-:Y:S02]  /*106c0*/  IMAD R6, R5, UR7, R6 ;  /* 0x0000000705067c24 */ /* 0x000fe4000f8e0206 */
[----:B------:R-:W-:Y:S01]  /*106d0*/  IMAD.SHL.U32 R20, R13, 0x8, RZ ;  /* 0x000000080d147824 */ /* 0x000fe200078e00ff */
[----:B------:R-:W-:Y:S01]  /*106e0*/  LEA R8, P0, R2, UR8, 0x1 ;  /* 0x0000000802087c11 */ /* 0x000fe2000f8008ff */
[----:B------:R-:W-:Y:S01]  /*106f0*/  IMAD.IADD R3, R3, 0x1, R6 ;  /* 0x0000000103037824 */ /* 0x000fe200078e0206 */
        /* <DEDUP_REMOVED lines=10> */
[----:B------:R-:W-:Y:S10]  /*107a0*/  BRA.DIV UR5, `(.L_x_2164) ;  /* 0x0000003a05807947 */ /* 0x000ff4000b800000 */
[----:B------:R-:W2:Y:S01]  /*107b0*/  LDL R9, [R1+0x18] ;  /* 0x0000180001097983 */ /* 0x000ea20000100800 */
[----:B-----5:R-:W-:Y:S02]  /*107c0*/  IMAD R2, R27, R10, RZ ;  /* 0x0000000a1b027224 */ /* 0x020fe400078e02ff */
[----:B------:R-:W-:Y:S01]  /*107d0*/  IMAD R17, R17, 0xc0, R21 ;  /* 0x000000c011117824 */ /* 0x000fe200078e0215 */
        /* <DEDUP_REMOVED lines=14> */
[----:B0-----:R-:W-:-:S04]  /*108c0*/  @!P2 LEA R5, P4, R20, R5, 0x1 ;  /* 0x000000051405a211 */ /* 0x001fc800078808ff */
[----:B-1----:R-:W-:Y:S01]  /*108d0*/  @!P2 IADD3.X R7, RZ, R7, RZ, P4, !PT ;  /* 0x00000007ff07a210 */ /* 0x002fe200027fe4ff */
        /* <DEDUP_REMOVED lines=36> */
.L_x_2245:
[----:B------:R-:W2:Y:S01]  /*10b20*/  LDL R0, [R1+0x18] ;  /* 0x0000180001007983 */ /* 0x000ea20000100800 */
[----:B------:R-:W-:-:S04]  /*10b30*/  IADD3 R17, R17, 0xa0, RZ ;  /* 0x000000a011117810 */ /* 0x000fc80007ffe0ff */
        /* <DEDUP_REMOVED lines=11> */
.L_x_2165:
        /* <DEDUP_REMOVED lines=18> */
.L_x_2246:
[----:B------:R-:W-:Y:S05]  /*10d10*/  BSYNC B0 ;  /* 0x0000000000007941 */ /* 0x000fea0003800000 */
.L_x_2166:
        /* <DEDUP_REMOVED lines=8> */
[----:B------:R-:W-:Y:S02]  /*10da0*/  IMAD.MOV.U32 R17, RZ, RZ, R28 ;  /* 0x000000ffff117224 */ /* 0x000fe400078e001c */
[----:B------:R-:W-:Y:S02]  /*10db0*/  IMAD.MOV.U32 R10, RZ, RZ, R24 ;  /* 0x000000ffff0a7224 */ /* 0x000fe400078e0018 */
[----:B------:R-:W-:Y:S02]  /*10dc0*/  IMAD.MOV.U32 R29, RZ, RZ, R26 ;  /* 0x000000ffff1d7224 */ /* 0x000fe400078e001a */
[----:B0-----:R-:W-:-:S05]  /*10dd0*/  IMAD.SHL.U32 R4, R2, 0x8, RZ ;  /* 0x0000000802047824 */ /* 0x001fca00078e00ff */
[----:B------:R-:W-:-:S04]  /*10de0*/  LOP3.LUT R4, R4, 0x18, RZ, 0xc0, !PT ;  /* 0x0000001804047812 */ /* 0x000fc800078ec0ff */
[C---:B------:R-:W-:Y:S02]  /*10df0*/  LOP3.LUT R3, R4.reuse, 0x20, RZ, 0xfc, !PT ;  /* 0x0000002004037812 */ /* 0x040fe400078efcff */
[C---:B------:R-:W-:Y:S02]  /*10e00*/  LOP3.LUT R2, R4.reuse, 0x40, RZ, 0xfc, !PT ;  /* 0x0000004004027812 */ /* 0x040fe400078efcff */
[----:B------:R-:W-:Y:S02]  /*10e10*/  ISETP.GE.AND P3, PT, R4, UR4, PT ;  /* 0x0000000404007c0c */ /* 0x000fe4000bf66270 */
[----:B------:R-:W-:Y:S02]  /*10e20*/  ISETP.GE.AND P2, PT, R3, UR4, PT ;  /* 0x0000000403007c0c */ /* 0x000fe4000bf46270 */
[----:B------:R-:W-:-:S13]  /*10e30*/  ISETP.GE.AND P1, PT, R2, UR4, PT ;  /* 0x0000000402007c0c */ /* 0x000fda000bf26270 */
.L_x_2182:
        /* <DEDUP_REMOVED lines=17> */
[----:B0-----:R-:W-:Y:S01]  /*10f50*/  @P0 IMAD.HI.U32 R5, R4, R5, RZ ;  /* 0x0000000504050227 */ /* 0x001fe200078e00ff */
[----:B------:R-:W-:-:S04]  /*10f60*/  MOV R2, R4 ;  /* 0x0000000400027202 */ /* 0x000fc80000000f00 */
        /* <DEDUP_REMOVED lines=23> */
.L_x_2170:
[----:B------:R-:W-:Y:S01]  /*110e0*/  IMAD R5, R24, 0x8, R22 ;  /* 0x0000000818057824 */ /* 0x000fe200078e0216 */
[----:B------:R-:W-:Y:S01]  /*110f0*/  SHF.L.U32 R0, R28, 0x1f, RZ ;  /* 0x0000001f1c007819 */ /* 0x000fe200000006ff */
[----:B------:R-:W-:Y:S03]  /*11100*/  BSSY B1, `(.L_x_2171) ;  /* 0x0000003000017945 */ /* 0x000fe60003800000 */
[----:B------:R-:W0:Y:S02]  /*11110*/  SYNCS.PHASECHK.TRANS64.TRYWAIT P0, [R5+URZ+0x2d840], R0 ;  /* 0x02d84000050075a7 */ /* 0x000e24000800017f */
[----:B0-----:R-:W-:Y:S05]  /*11120*/  @!P0 BRA `(.L_x_2172) ;  /* 0x0000003800308947 */ /* 0x001fea0003800000 */
.L_x_2247:
[----:B------:R-:W-:Y:S05]  /*11130*/  BSYNC B1 ;  /* 0x0000000000017941 */ /* 0x000fea0003800000 */
.L_x_2171:
[----:B------:R-:W2:Y:S01]  /*11140*/  LDL R2, [R1] ;  /* 0x0000000001027983 */ /* 0x000ea20000100800 */
[----:B------:R-:W-:Y:S01]  /*11150*/  SHF.R.S32.HI R20, RZ, 0x1f, R8 ;  /* 0x0000001fff147819 */ /* 0x000fe20000011408 */
[----:B------:R-:W-:Y:S01]  /*11160*/  ULDC.64 UR4, c[0x0][0x300] ;  /* 0x0000c00000047ab9 */ /* 0x000fe20000000a00 */
[----:B------:R-:W-:Y:S01]  /*11170*/  ULDC.64 UR6, c[0x0][0x2e8] ;  /* 0x0000ba0000067ab9 */ /* 0x000fe20000000a00 */
[----:B------:R-:W1:Y:S02]  /*11180*/  S2R R7, SR_TID.X ;  /* 0x0000000000077919 */ /* 0x000e640000002100 */
[----:B0-----:R-:W-:-:S04]  /*11190*/  IMAD R0, R20, UR4, RZ ;  /* 0x0000000414007c24 */ /* 0x001fc8000f8e02ff */
[----:B------:R-:W-:Y:S02]  /*111a0*/  IMAD R0, R8, UR5, R0 ;  /* 0x0000000508007c24 */ /* 0x000fe4000f8e0200 */
[C---:B-1----:R-:W-:Y:S02]  /*111b0*/  IMAD.SHL.U32 R6, R7.reuse, 0x8, RZ ;  /* 0x0000000807067824 */ /* 0x042fe400078e00ff */
[----:B------:R-:W-:-:S03]  /*111c0*/  IMAD.SHL.U32 R11, R7, 0x8, RZ ;  /* 0x00000008070b7824 */ /* 0x000fc600078e00ff */
[----:B------:R-:W-:-:S04]  /*111d0*/  LOP3.LUT R6, R6, 0xd8, RZ, 0xc0, !PT ;  /* 0x000000d806067812 */ /* 0x000fc800078ec0ff */
[----:B------:R-:W-:-:S04]  /*111e0*/  LOP3.LUT R6, R6, 0x18, R7, 0x78, !PT ;  /* 0x0000001806067812 */ /* 0x000fc800078e7807 */
[----:B------:R-:W-:-:S05]  /*111f0*/  LOP3.LUT R6, R6, 0x320, R11, 0xf8, !PT ;  /* 0x0000032006067812 */ /* 0x000fca00078ef80b */
[----:B------:R-:W-:Y:S01]  /*11200*/  IMAD R6, R24, 0x3000, R6 ;  /* 0x0000300018067824 */ /* 0x000fe200078e0206 */
[C---:B--2---:R-:W-:Y:S02]  /*11210*/  LOP3.LUT P5, RZ, R2.reuse, 0x2, RZ, 0xc0, !PT ;  /* 0x0000000202ff7812 */ /* 0x044fe400078ac0ff */
[----:B------:R-:W-:Y:S01]  /*11220*/  LOP3.LUT P4, RZ, R2, 0x1, RZ, 0xc0, !PT ;  /* 0x0000000102ff7812 */ /* 0x000fe2000788c0ff */
        /* <DEDUP_REMOVED lines=13> */
[----:B------:R-:W-:Y:S08]  /*11300*/  BRA.DIV UR4, `(.L_x_2173) ;  /* 0x0000003604cc7947 */ /* 0x000ff0000b800000 */
[----:B------:R-:W2:Y:S01]  /*11310*/  LDL R3, [R1] ;  /* 0x0000000001037983 */ /* 0x000ea20000100800 */
[----:B------:R-:W-:Y:S01]  /*11320*/  IMAD R6, R6, 0x2, R22 ;  /* 0x0000000206067824 */ /* 0x000fe200078e0216 */
[----:B------:R-:W0:Y:S02]  /*11330*/  S2R R11, SR_TID.X ;  /* 0x00000000000b7919 */ /* 0x000e240000002100 */
[----:B------:R-:W1:Y:S04]  /*11340*/  SHFL.IDX PT, R2, R7, RZ, 0x1c1f ;  /* 0x001c1fff07027589 */ /* 0x000e6800000e0000 */
[----:B------:R-:W-:Y:S01]  /*11350*/  SHFL.IDX PT, R21, R9, 0x2, 0x1c1f ;  /* 0x005c1f0009157f89 */ /* 0x000fe200000e0000 */
[----:B0-----:R-:W-:-:S04]  /*11360*/  SHF.L.U32 R11, R11, 0x3, RZ ;  /* 0x000000030b0b7819 */ /* 0x001fc800000006ff */
[----:B------:R-:W-:-:S05]  /*11370*/  LOP3.LUT R11, R11, 0x18, RZ, 0xc0, !PT ;  /* 0x000000180b0b7812 */ /* 0x000fca00078ec0ff */
[----:B------:R-:W-:-:S05]  /*11380*/  IMAD.SHL.U32 R0, R11, 0x2, RZ ;  /* 0x000000020b007824 */ /* 0x000fca00078e00ff */
[----:B-1----:R-:W-:Y:S02]  /*11390*/  IADD3 R2, P0, R2, R0, RZ ;  /* 0x0000000002027210 */ /* 0x002fe40007f1e0ff */
[----:B--2---:R-:W-:Y:S02]  /*113a0*/  LOP3.LUT P6, RZ, R3, 0x4, RZ, 0xc0, !PT ;  /* 0x0000000403ff7812 */ /* 0x004fe400078cc0ff */
[----:B------:R-:W0:Y:S02]  /*113b0*/  SHFL.IDX PT, R3, R9, RZ, 0x1c1f ;  /* 0x001c1fff09037589 */ /* 0x000e2400000e0000 */
[----:B0-----:R-:W-:-:S09]  /*113c0*/  IMAD.X R3, RZ, RZ, R3, P0 ;  /* 0x000000ffff037224 */ /* 0x001fd200000e0603 */
        /* <DEDUP_REMOVED lines=18> */
.L_x_2257:
[----:B------:R-:W3:Y:S01]  /*114f0*/  LDL R3, [R1] ;  /* 0x0000000001037983 */ /* 0x000ee20000100800 */
[----:B--2---:R-:W-:Y:S02]  /*11500*/  IADD3 R2, P0, R2, R0, RZ ;  /* 0x0000000002027210 */ /* 0x004fe40007f1e0ff */
[----:B---3--:R-:W-:-:S03]  /*11510*/  LOP3.LUT P6, RZ, R3, 0x4, RZ, 0xc0, !PT ;  /* 0x0000000403ff7812 */ /* 0x008fc600078cc0ff */
[----:B------:R-:W-:Y:S01]  /*11520*/  IMAD.X R3, RZ, RZ, R21, P0 ;  /* 0x000000ffff037224 */ /* 0x000fe200000e0615 */
[----:B------:R-:W-:-:S09]  /*11530*/  PLOP3.LUT P0, PT, PT, PT, PT, 0x80, 0x0 ;  /* 0x000000000000781c */ /* 0x000fd20003f0f070 */
[----:B------:R-:W-:Y:S01]  /*11540*/  @!PT LDS RZ, [RZ] ;  /* 0x00000000fffff984 */ /* 0x000fe20000000800 */
[----:B------:R-:W-:Y:S01]  /*11550*/  @!PT LDS RZ, [RZ] ;  /* 0x00000000fffff984 */ /* 0x000fe20000000800 */
[----:B------:R-:W-:Y:S01]  /*11560*/  @!PT LDS RZ, [RZ] ;  /* 0x00000000fffff984 */ /* 0x000fe20000000800 */
[----:B------:R1:W-:Y:S04]  /*11570*/  LDGSTS.E.BYPASS.LTC128B.128 [R6+0x16c00], desc[UR36][R2.64], !P6 ;  /* 0x16c0000002067fae */ /* 0x0003e8000f101d64 */
[----:B------:R1:W-:Y:S04]  /*11580*/  LDGSTS.E.BYPASS.LTC128B.128 [R6+0x18c00], desc[UR36][R2.64+0x40], !P5 ;  /* 0x18c0004002067fae */ /* 0x0003e8000e901d64 */
[----:B------:R1:W-:Y:S01]  /*11590*/  LDGSTS.E.BYPASS.LTC128B.128 [R6+0x1ac00], desc[UR36][R2.64+0x80], !P4 ;  /* 0x1ac0008002067fae */ /* 0x0003e2000e101d64 */
[----:B------:R-:W-:Y:S01]  /*115a0*/  NOP ;  /* 0x0000000000007918 */ /* 0x000fe20000000000 */
.L_x_2174:
        /* <DEDUP_REMOVED lines=11> */
.L_x_2175:
[----:B------:R1:W-:Y:S01]  /*11660*/  SYNCS.ARRIVE.TRANS64.A1T0 RZ, [R5+URZ+0x2d830], RZ ;  /* 0x02d830ff05ff79a7 */ /* 0x0003e2000810003f */
[----:B------:R-:W-:Y:S05]  /*11670*/  @!P5 BRA `(.L_x_2176) ;  /* 0x000000000004d947 */ /* 0x000fea0003800000 */
[----:B------:R-:W-:Y:S01]  /*11680*/  BPT.TRAP 0x1 ;  /* 0x000000040000795c */ /* 0x000fe20000300000 */
.L_x_2176:
[----:B------:R-:W-:Y:S01]  /*11690*/  SHF.L.U32 R2, R17, 0x1f, RZ ;  /* 0x0000001f11027819 */ /* 0x000fe200000006ff */
[----:B------:R-:W-:Y:S01]  /*116a0*/  IMAD R6, R10, 0x8, R22 ;  /* 0x000000080a067824 */ /* 0x000fe200078e0216 */
[----:B------:R-:W-:Y:S03]  /*116b0*/  BSSY B1, `(.L_x_2177) ;  /* 0x0000003000017945 */ /* 0x000fe60003800000 */
[----:B------:R-:W2:Y:S02]  /*116c0*/  SYNCS.PHASECHK.TRANS64.TRYWAIT P0, [R6+URZ+0x2d860], R2 ;  /* 0x02d86002060075a7 */ /* 0x000ea4000800017f */
[----:B--2---:R-:W-:Y:S05]  /*116d0*/  @!P0 BRA `(.L_x_2178) ;  /* 0x0000003800488947 */ /* 0x004fea0003800000 */
.L_x_2258:
[----:B------:R-:W-:Y:S05]  /*116e0*/  BSYNC B1 ;  /* 0x0000000000017941 */ /* 0x000fea0003800000 */
.L_x_2177:
[----:B0-----:R-:W3:Y:S01]  /*116f0*/  LDL R7, [R1+0x8] ;  /* 0x0000080001077983 */ /* 0x001ee20000100800 */
[----:B------:R-:W1:Y:S01]  /*11700*/  S2R R11, SR_TID.X ;  /* 0x00000000000b7919 */ /* 0x000e620000002100 */
[----:B------:R-:W-:Y:S01]  /*11710*/  UMOV UR4, 0xffffffff ;  /* 0xffffffff00047882 */ /* 0x000fe20000000000 */
[C---:B-1----:R-:W-:Y:S02]  /*11720*/  IMAD.SHL.U32 R5, R11.reuse, 0x8, RZ ;  /* 0x000000080b057824 */ /* 0x042fe400078e00ff */
[----:B------:R-:W-:-:S03]  /*11730*/  IMAD.SHL.U32 R9, R11, 0x8, RZ ;  /* 0x000000080b097824 */ /* 0x000fc600078e00ff */
[----:B------:R-:W-:Y:S02]  /*11740*/  LOP3.LUT R5, R5, 0xd8, RZ, 0xc0, !PT ;  /* 0x000000d805057812 */ /* 0x000fe400078ec0ff */
[----:B------:R-:W-:Y:S02]  /*11750*/  LOP3.LUT R3, R11, 0x7f, RZ, 0xc0, !PT ;  /* 0x0000007f0b037812 */ /* 0x000fe400078ec0ff */
[----:B------:R-:W-:Y:S02]  /*11760*/  LOP3.LUT R5, R5, 0x18, R11, 0x78, !PT ;  /* 0x0000001805057812 */ /* 0x000fe400078e780b */
[----:B------:R-:W-:Y:S02]  /*11770*/  SHF.R.U32.HI R3, RZ, 0x2, R3 ;  /* 0x00000002ff037819 */ /* 0x000fe40000011603 */
[----:B------:R-:W-:-:S05]  /*11780*/  LOP3.LUT R5, R5, 0x320, R9, 0xf8, !PT ;  /* 0x0000032005057812 */ /* 0x000fca00078ef809 */
[----:B------:R-:W-:Y:S02]  /*11790*/  IMAD R5, R10, 0x3000, R5 ;  /* 0x000030000a057824 */ /* 0x000fe400078e0205 */
[----:B---3--:R-:W-:-:S05]  /*117a0*/  IMAD R7, R29, -0x80, R7 ;  /* 0xffffff801d077824 */ /* 0x008fca00078e0207 */
[----:B------:R-:W-:Y:S01]  /*117b0*/  IADD3 R7, -R3, R7, RZ ;  /* 0x0000000703077210 */ /* 0x000fe20007ffe1ff */
[----:B------:R-:W-:Y:S06]  /*117c0*/  BRA.DIV UR4, `(.L_x_2179) ;  /* 0x0000003a04207947 */ /* 0x000fec000b800000 */
[----:B--2---:R-:W0:Y:S01]  /*117d0*/  SHFL.IDX PT, R2, R18, RZ, 0x1c1f ;  /* 0x001c1fff12027589 */ /* 0x004e2200000e0000 */
        /* <DEDUP_REMOVED lines=33> */
.L_x_2268:
        /* <DEDUP_REMOVED lines=29> */
.L_x_2180:
        /* <DEDUP_REMOVED lines=8> */
[----:B------:R-:W-:Y:S01]  /*11c40*/  IMAD.MOV.U32 R23, RZ, RZ, R0 ;  /* 0x000000ffff177224 */ /* 0x000fe200078e0000 */
[----:B--2---:R-:W-:-:S13]  /*11c50*/  ISETP.NE.AND P5, PT, R2, 0x3, PT ;  /* 0x000000030200780c */ /* 0x004fda0003fa5270 */
[----:B------:R-:W-:Y:S05]  /*11c60*/  @!P5 BRA `(.L_x_2181) ;  /* 0x000000000004d947 */ /* 0x000fea0003800000 */
[----:B------:R-:W-:Y:S01]  /*11c70*/  BPT.TRAP 0x1 ;  /* 0x000000040000795c */ /* 0x000fe20000300000 */
.L_x_2181:
[----:B------:R-:W2:Y:S01]  /*11c80*/  LDL R2, [R1+0xc] ;  /* 0x00000c0001027983 */ /* 0x000ea20000100800 */
[----:B------:R1:W-:Y:S01]  /*11c90*/  SYNCS.ARRIVE.TRANS64.A1T0 RZ, [R6+URZ+0x2d850], RZ ;  /* 0x02d850ff06ff79a7 */ /* 0x0003e2000810003f */
[C---:B------:R-:W-:Y:S01]  /*11ca0*/  VIADD R0, R26.reuse, 0xffffffff ;  /* 0xffffffff1a007836 */ /* 0x040fe20000000000 */
[----:B------:R-:W-:Y:S01]  /*11cb0*/  MOV R17, R28 ;  /* 0x0000001c00117202 */ /* 0x000fe20000000f00 */
[----:B------:R-:W-:Y:S02]  /*11cc0*/  IMAD.MOV.U32 R10, RZ, RZ, R24 ;  /* 0x000000ffff0a7224 */ /* 0x000fe400078e0018 */
[----:B------:R-:W-:Y:S01]  /*11cd0*/  IMAD.MOV.U32 R29, RZ, RZ, R26 ;  /* 0x000000ffff1d7224 */ /* 0x000fe200078e001a */
[----:B--2---:R-:W-:-:S13]  /*11ce0*/  ISETP.GT.AND P0, PT, R26, R2, PT ;  /* 0x000000021a00720c */ /* 0x004fda0003f04270 */
[----:B-1----:R-:W-:Y:S05]  /*11cf0*/  @P0 BRA `(.L_x_2182) ;  /* 0xfffffff000500947 */ /* 0x002fea000383ffff */
.L_x_2169:
[----:B------:R-:W-:Y:S05]  /*11d00*/  BSYNC B0 ;  /* 0x0000000000007941 */ /* 0x000fea0003800000 */
.L_x_2168:
        /* <DEDUP_REMOVED lines=17> */
.L_x_2184:
[----:B------:R-:W-:Y:S05]  /*11e20*/  BSYNC B0 ;  /* 0x0000000000007941 */ /* 0x000fea0003800000 */
.L_x_2183:
[----:B------:R-:W2:Y:S02]  /*11e30*/  LDL R0, [R1+0x38] ;  /* 0x0000380001007983 */ /* 0x000ea40000100800 */
[----:B--2---:R-:W-:-:S13]  /*11e40*/  ISETP.NE.AND P0, PT, R0, 0x3, PT ;  /* 0x000000030000780c */ /* 0x004fda0003f05270 */
[----:B------:R-:W-:Y:S05]  /*11e50*/  @!P0 BRA `(.L_x_2185) ;  /* 0x0000000000048947 */ /* 0x000fea0003800000 */
[----:B------:R-:W-:Y:S01]  /*11e60*/  BPT.TRAP 0x1 ;  /* 0x000000040000795c */ /* 0x000fe20000300000 */
.L_x_2185:
[----:B------:R-:W2:Y:S01]  /*11e70*/  LDL.LU R2, [R1+0x8] ;  /* 0x0000080001027983 */ /* 0x000ea20000300800 */
[----:B------:R-:W-:Y:S01]  /*11e80*/  IMAD R0, R24, 0x8, R22 ;  /* 0x0000000818007824 */ /* 0x000fe200078e0216 */
[----:B------:R-:W-:Y:S01]  /*11e90*/  SHF.L.U32 R3, R28, 0x1f, RZ ;  /* 0x0000001f1c037819 */ /* 0x000fe200000006ff */
[----:B------:R-:W-:Y:S03]  /*11ea0*/  BSSY B0, `(.L_x_2186) ;  /* 0x0000004000007945 */ /* 0x000fe60003800000 */
[----:B------:R-:W1:Y:S01]  /*11eb0*/  SYNCS.PHASECHK.TRANS64.TRYWAIT P0, [R0+URZ+0x2d860], R3 ;  /* 0x02d86003000075a7 */ /* 0x000e62000800017f */
[----:B--2---:R-:W-:Y:S01]  /*11ec0*/  IMAD R6, R26, -0x80, R2 ;  /* 0xffffff801a067824 */ /* 0x004fe200078e0202 */
[----:B-1----:R-:W-:Y:S06]  /*11ed0*/  @!P0 BRA `(.L_x_2187) ;  /* 0x0000003400c08947 */ /* 0x002fec0003800000 */
.L_x_2269:
[----:B------:R-:W-:Y:S05]  /*11ee0*/  BSYNC B0 ;  /* 0x0000000000007941 */ /* 0x000fea0003800000 */
.L_x_2186:
        /* <DEDUP_REMOVED lines=15> */
[----:B------:R-:W-:Y:S01]  /*11fe0*/  LEA R4, R4, R22, 0x1 ;  /* 0x0000001604047211 */ /* 0x000fe200078e08ff */
        /* <DEDUP_REMOVED lines=40> */
.L_x_2279:
        /* <DEDUP_REMOVED lines=13> */
.L_x_2189:
        /* <DEDUP_REMOVED lines=11> */
.L_x_2190:
[----:B------:R0:W-:Y:S01]  /*123f0*/  SYNCS.ARRIVE.TRANS64.A1T0 RZ, [R0+URZ+0x2d850], RZ ;  /* 0x02d850ff00ff79a7 */ /* 0x0001e2000810003f */
[----:B------:R-:W-:-:S05]  /*12400*/  VIADD R24, R24, 0x1 ;  /* 0x0000000118187836 */ /* 0x000fca0000000000 */
[----:B------:R-:W-:-:S04]  /*12410*/  ISETP.NE.AND P0, PT, R24, 0x2, PT ;  /* 0x000000021800780c */ /* 0x000fc80003f05270 */
[----:B------:R-:W-:Y:S02]  /*12420*/  SEL R3, RZ, 0x1, P0 ;  /* 0x00000001ff037807 */ /* 0x000fe40000000000 */
[----:B------:R-:W-:Y:S02]  /*12430*/  SEL R24, R24, RZ, P0 ;  /* 0x000000ff18187207 */ /* 0x000fe40000000000 */
[----:B0-----:R-:W-:-:S07]  /*12440*/  LOP3.LUT R28, R28, R3, RZ, 0x3c, !PT ;  /* 0x000000031c1c7212 */ /* 0x001fce00078e3cff */
.L_x_2149:
[----:B------:R-:W-:Y:S05]  /*12450*/  BSYNC B7 ;  /* 0x0000000000077941 */ /* 0x000fea0003800000 */
.L_x_2147:
[----:B------:R-:W2:Y:S02]  /*12460*/  LDL R0, [R1] ;  /* 0x0000000001007983 */ /* 0x000ea40000100800 */
[----:B--2---:R-:W-:-:S13]  /*12470*/  LOP3.LUT P0, RZ, R0, 0x80, RZ, 0xc0, !PT ;  /* 0x0000008000ff7812 */ /* 0x004fda000780c0ff */
        /* <DEDUP_REMOVED lines=10> */
.L_x_2191:
        /* <DEDUP_REMOVED lines=23> */
[----:B--2---:R-:W-:Y:S01]  /*12690*/  @!P1 IMAD.MOV.U32 R17, RZ, RZ, R7 ;  /* 0x000000ffff119224 */ /* 0x004fe200078e0007 */
[----:B---3--:R-:W-:Y:S02]  /*126a0*/  @!P1 MOV R5, R4 ;  /* 0x0000000400059202 */ /* 0x008fe40000000f00 */
        /* <DEDUP_REMOVED lines=18> */
.L_x_2289:
[----:B------:R-:W-:Y:S02]  /*127d0*/  ULDC UR4, c[0x0][0xc38] ;  /* 0x00030e0000047ab9 */ /* 0x000fe40000000800 */
[----:B------:R-:W-:-:S04]  /*127e0*/  IMAD.U32 R4, RZ, RZ, UR4 ;  /* 0x00000004ff047e24 */ /* 0x000fc8000f8e00ff */
[----:B-1----:R-:W-:-:S04]  /*127f0*/  IMAD R3, R14, R4, RZ ;  /* 0x000000040e037224 */ /* 0x002fc800078e02ff */
[----:B------:R-:W-:-:S05]  /*12800*/  IMAD.IADD R6, R6, 0x1, R3 ;  /* 0x0000000106067824 */ /* 0x000fca00078e0203 */
[----:B------:R-:W-:-:S13]  /*12810*/  ISETP.GT.AND P6, PT, R6, R0, PT ;  /* 0x000000000600720c */ /* 0x000fda0003fc4270 */
[----:B------:R-:W-:Y:S05]  /*12820*/  @P6 BRA `(.L_x_2194) ;  /* 0x0000000000a46947 */ /* 0x000fea0003800000 */
.L_x_2197:
[----:B0-----:R-:W0:Y:S01]  /*12830*/  LDC R2, c[0x0][0xc3c] ;  /* 0x00030f00ff027b82 */ /* 0x001e220000000800 */
[----:B------:R-:W-:-:S05]  /*12840*/  VIADD R19, R19, 0x1f ;  /* 0x0000001f13137836 */ /* 0x000fca0000000000 */
[----:B0-----:R-:W-:-:S13]  /*12850*/  ISETP.GE.AND P6, PT, R19, R2, PT ;  /* 0x000000021300720c */ /* 0x001fda0003fc6270 */
[----:B------:R-:W-:Y:S05]  /*12860*/  @P6 BRA `(.L_x_2195) ;  /* 0x0000000800c06947 */ /* 0x000fea0003800000 */
[----:B------:R-:W0:Y:S01]  /*12870*/  S2R R3, SR_TID.X ;  /* 0x0000000000037919 */ /* 0x000e220000002100 */
[----:B------:R-:W-:Y:S01]  /*12880*/  IMAD.MOV.U32 R17, RZ, RZ, RZ ;  /* 0x000000ffff117224 */ /* 0x000fe200078e00ff */
[----:B0-----:R-:W-:-:S04]  /*12890*/  LOP3.LUT R3, R3, 0x1f, RZ, 0xc0, !PT ;  /* 0x0000001f03037812 */ /* 0x001fc800078ec0ff */
[----:B------:R-:W-:-:S04]  /*128a0*/  IADD3 R4, R19, R3, RZ ;  /* 0x0000000313047210 */ /* 0x000fc80007ffe0ff */
        /* <DEDUP_REMOVED lines=27> */
.L_x_2297:
[----:B------:R-:W-:Y:S02]  /*12a60*/  ULDC UR4, c[0x0][0xc38] ;  /* 0x00030e0000047ab9 */ /* 0x000fe40000000800 */
[----:B------:R-:W-:-:S04]  /*12a70*/  IMAD.U32 R4, RZ, RZ, UR4 ;  /* 0x00000004ff047e24 */ /* 0x000fc8000f8e00ff */
[----:B-1----:R-:W-:-:S04]  /*12a80*/  IMAD R3, R14, R4, RZ ;  /* 0x000000040e037224 */ /* 0x002fc800078e02ff */
[----:B------:R-:W-:-:S05]  /*12a90*/  IMAD.IADD R6, R3, 0x1, R6 ;  /* 0x0000000103067824 */ /* 0x000fca00078e0206 */
[----:B------:R-:W-:-:S13]  /*12aa0*/  ISETP.GT.AND P6, PT, R6, R0, PT ;  /* 0x000000000600720c */ /* 0x000fda0003fc4270 */
[----:B------:R-:W-:Y:S05]  /*12ab0*/  @!P6 BRA `(.L_x_2197) ;  /* 0xfffffffc005ce947 */ /* 0x000fea000383ffff */
.L_x_2194:
[----:B------:R-:W-:Y:S01]  /*12ac0*/  IADD3 R6, -R3, R6, RZ ;  /* 0x0000000603067210 */ /* 0x000fe20007ffe1ff */
[----:B------:R-:W-:-:S04]  /*12ad0*/  UMOV UR4, 0xffffffff ;  /* 0xffffffff00047882 */ /* 0x000fc80000000000 */
        /* <DEDUP_REMOVED lines=8> */
.L_x_2302:
[----:B------:R-:W-:-:S13]  /*12b60*/  ISETP.NE.AND P0, PT, R3, RZ, PT ;  /* 0x000000ff0300720c */ /* 0x000fda0003f05270 */
[----:B------:R-:W-:Y:S05]  /*12b70*/  @!P0 BRA `(.L_x_2199) ;  /* 0x0000000000108947 */ /* 0x000fea0003800000 */
[----:B------:R-:W-:Y:S01]  /*12b80*/  UMOV UR4, 0xffffffff ;  /* 0xffffffff00047882 */ /* 0x000fe20000000000 */
[----:B------:R-:W-:Y:S02]  /*12b90*/  VIADD R12, R7, 0xffffffff ;  /* 0xffffffff070c7836 */ /* 0x000fe40000000000 */
[----:B------:R-:W-:Y:S05]  /*12ba0*/  BRA.DIV UR4, `(.L_x_2200) ;  /* 0x0000003a04607947 */ /* 0x000fea000b800000 */
[----:B------:R4:W0:Y:S02]  /*12bb0*/  SHFL.IDX PT, R16, R2, R12, 0x1f ;  /* 0x00001f0c02107589 */ /* 0x00082400000e0000 */
.L_x_2199:
[----:B---3--:R-:W-:Y:S01]  /*12bc0*/  ISETP.NE.AND P0, PT, R5, 0x1, PT ;  /* 0x000000010500780c */ /* 0x008fe20003f05270 */
[----:B0-----:R-:W-:-:S04]  /*12bd0*/  IMAD R16, R16, R4, R6 ;  /* 0x0000000410107224 */ /* 0x001fc800078e0206 */
[----:B------:R-:W-:-:S08]  /*12be0*/  IMAD.IADD R0, R0, 0x1, -R16 ;  /* 0x0000000100007824 */ /* 0x000fd000078e0a10 */
[----:B------:R-:W-:Y:S05]  /*12bf0*/  @!P0 BRA `(.L_x_2201) ;  /* 0x0000000000dc8947 */ /* 0x000fea0003800000 */
[-C--:B--2---:R-:W-:Y:S01]  /*12c00*/  IABS R6, R17.reuse ;  /* 0x0000001100067213 */ /* 0x084fe20000000000 */
[----:B----4-:R-:W-:Y:S01]  /*12c10*/  IMAD.MOV.U32 R2, RZ, RZ, RZ ;  /* 0x000000ffff027224 */ /* 0x010fe200078e00ff */
[----:B------:R-:W-:Y:S02]  /*12c20*/  IABS R8, R17 ;  /* 0x0000001100087213 */ /* 0x000fe40000000000 */
[----:B------:R-:W0:Y:S03]  /*12c30*/  I2F.RP R4, R6 ;  /* 0x0000000600047306 */ /* 0x000e260000209400 */
[----:B------:R-:W-:-:S05]  /*12c40*/  IMAD.MOV R8, RZ, RZ, -R8 ;  /* 0x000000ffff087224 */ /* 0x000fca00078e0a08 */
[----:B0-----:R-:W1:Y:S02]  /*12c50*/  MUFU.RCP R4, R4 ;  /* 0x0000000400047308 */ /* 0x001e640000001000 */
[----:B-1----:R-:W-:-:S06]  /*12c60*/  VIADD R7, R4, 0xffffffe ;  /* 0x0ffffffe04077836 */ /* 0x002fcc0000000000 */
        /* <DEDUP_REMOVED lines=20> */
[----:B------:R-:W-:Y:S01]  /*12db0*/  IMAD.MOV R7, RZ, RZ, -R7 ;  /* 0x000000ffff077224 */ /* 0x000fe200078e0a07 */
[----:B0-----:R-:W-:-:S05]  /*12dc0*/  IADD3 R9, RZ, -R3, RZ ;  /* 0x80000003ff097210 */ /* 0x001fca0007ffe0ff */
        /* <DEDUP_REMOVED lines=18> */
[----:B------:R-:W-:-:S04]  /*12ef0*/  @!P1 LOP3.LUT R2, RZ, R5, RZ, 0x33, !PT ;  /* 0x00000005ff029212 */ /* 0x000fc800078e33ff */
[----:B------:R-:W-:Y:S01]  /*12f00*/  IADD3 R3, -R2, RZ, RZ ;  /* 0x000000ff02037210 */ /* 0x000fe20007ffe1ff */
[C---:B------:R-:W-:Y:S02]  /*12f10*/  IMAD R18, R5.reuse, 0x1000000, R2 ;  /* 0x0100000005127824 */ /* 0x040fe400078e0202 */
[--C-:B------:R-:W-:Y:S02]  /*12f20*/  IMAD.MOV R2, RZ, RZ, -R4.reuse ;  /* 0x000000ffff027224 */ /* 0x100fe400078e0a04 */
[----:B------:R-:W-:Y:S02]  /*12f30*/  IMAD R5, R5, R3, R4 ;  /* 0x0000000305057224 */ /* 0x000fe400078e0204 */
[----:B------:R-:W-:Y:S02]  /*12f40*/  IMAD R2, R17, R2, R0 ;  /* 0x0000000211027224 */ /* 0x000fe400078e0200 */
[----:B------:R-:W-:Y:S01]  /*12f50*/  IMAD R18, R5, 0x10000, R18 ;  /* 0x0001000005127824 */ /* 0x000fe200078e0212 */
[----:B------:R-:W-:Y:S06]  /*12f60*/  BRA `(.L_x_2202) ;  /* 0x0000000000f47947 */ /* 0x000fec0003800000 */
.L_x_2201:
[----:B----4-:R-:W0:Y:S02]  /*12f70*/  LDC.64 R2, c[0x0][0xc90] ;  /* 0x00032400ff027b82 */ /* 0x010e240000000a00 */
[----:B0-----:R-:W-:-:S05]  /*12f80*/  IMAD.WIDE R2, R19, 0x4, R2 ;  /* 0x0000000413027825 */ /* 0x001fca00078e0202 */
[----:B------:R0:W2:Y:S02]  /*12f90*/  LDG.E R6, desc[UR36][R2.64] ;  /* 0x0000002402067981 */ /* 0x0000a4000c1e1900 */
[----:B0-----:R-:W-:Y:S02]  /*12fa0*/  IMAD.MOV.U32 R2, RZ, RZ, RZ ;  /* 0x000000ffff027224 */ /* 0x001fe400078e00ff */
[----:B--2---:R-:W-:-:S05]  /*12fb0*/  IMAD R5, R17, R6, RZ ;  /* 0x0000000611057224 */ /* 0x004fca00078e02ff */
[----:B-1----:R-:W-:-:S04]  /*12fc0*/  IABS R7, R5 ;  /* 0x0000000500077213 */ /* 0x002fc80000000000 */
        /* <DEDUP_REMOVED lines=20> */
[----:B------:R-:W-:-:S05]  /*13110*/  @P0 IADD3 R9, R9, 0x1, RZ ;  /* 0x0000000109090810 */ /* 0x000fca0007ffe0ff */
        /* <DEDUP_REMOVED lines=25> */
[----:B------:R-:W-:Y:S01]  /*132b0*/  @!P1 IMAD.IADD R3, R3, 0x1, -R6 ;  /* 0x0000000103039824 */ /* 0x000fe200078e0a06 */
[----:B------:R-:W-:Y:S02]  /*132c0*/  @!P1 IADD3 R2, R2, 0x1, RZ ;  /* 0x0000000102029810 */ /* 0x000fe40007ffe0ff */
[----:B------:R-:W-:Y:S02]  /*132d0*/  ISETP.NE.AND P1, PT, R4, RZ, PT ;  /* 0x000000ff0400720c */ /* 0x000fe40003f25270 */
[----:B------:R-:W-:-:S13]  /*132e0*/  ISETP.GE.U32.AND P0, PT, R3, R6, PT ;  /* 0x000000060300720c */ /* 0x000fda0003f06070 */
[----:B------:R-:W-:-:S04]  /*132f0*/  @P0 VIADD R2, R2, 0x1 ;  /* 0x0000000102020836 */ /* 0x000fc80000000000 */
[----:B------:R-:W-:Y:S01]  /*13300*/  @!P2 IMAD.MOV R2, RZ, RZ, -R2 ;  /* 0x000000ffff02a224 */ /* 0x000fe200078e0a02 */
[----:B------:R-:W-:Y:S01]  /*13310*/  @!P1 LOP3.LUT R2, RZ, R4, RZ, 0x33, !PT ;  /* 0x00000004ff029212 */ /* 0x000fe200078e33ff */
[----:B------:R-:W-:-:S04]  /*13320*/  IMAD.MOV R4, RZ, RZ, -R4 ;  /* 0x000000ffff047224 */ /* 0x000fc800078e0a04 */
[----:B------:R-:W-:-:S07]  /*13330*/  IMAD R18, R2, R4, R5 ;  /* 0x0000000402127224 */ /* 0x000fce00078e0205 */
.L_x_2202:
[----:B------:R-:W-:-:S05]  /*13340*/  LOP3.LUT R2, RZ, R2, RZ, 0x33, !PT ;  /* 0x00000002ff027212 */ /* 0x000fca00078e33ff */
[----:B------:R-:W-:Y:S01]  /*13350*/  IMAD.IADD R17, R17, 0x1, R2 ;  /* 0x0000000111117824 */ /* 0x000fe200078e0202 */
[----:B------:R-:W-:Y:S06]  /*13360*/  BRA `(.L_x_2203) ;  /* 0x00000000001c7947 */ /* 0x000fec0003800000 */
.L_x_2195:
[----:B------:R-:W-:Y:S01]  /*13370*/  UMOV UR4, URZ ;  /* 0x0000003f00047c82 */ /* 0x000fe20008000000 */
[----:B------:R-:W-:Y:S01]  /*13380*/  UMOV UR5, URZ ;  /* 0x0000003f00057c82 */ /* 0x000fe20008000000 */
[----:B------:R-:W-:Y:S01]  /*13390*/  ULDC UR6, c[0x0][0xc3c] ;  /* 0x00030f0000067ab9 */ /* 0x000fe20000000800 */
[----:B------:R-:W-:Y:S02]  /*133a0*/  IMAD.MOV.U32 R16, RZ, RZ, R0 ;  /* 0x000000ffff107224 */ /* 0x000fe400078e0000 */
[----:B------:R-:W-:Y:S02]  /*133b0*/  IMAD.U32 R17, RZ, RZ, UR4 ;  /* 0x00000004ff117e24 */ /* 0x000fe4000f8e00ff */
[----:B------:R-:W-:Y:S02]  /*133c0*/  IMAD.U32 R18, RZ, RZ, UR5 ;  /* 0x00000005ff127e24 */ /* 0x000fe4000f8e00ff */
[----:B------:R-:W-:-:S07]  /*133d0*/  IMAD.U32 R19, RZ, RZ, UR6 ;  /* 0x00000006ff137e24 */ /* 0x000fce000f8e00ff */
.L_x_2203:
        /* <DEDUP_REMOVED lines=10> */
.L_x_2192:
[----:B------:R-:W-:Y:S02]  /*13480*/  ULDC UR4, c[0x0][0xc3c] ;  /* 0x00030f0000047ab9 */ /* 0x000fe40000000800 */
[----:B-1----:R-:W-:-:S13]  /*13490*/  ISETP.GE.AND P0, PT, R19, UR4, PT ;  /* 0x0000000413007c0c */ /* 0x002fda000bf06270 */
[----:B------:R-:W-:Y:S05]  /*134a0*/  @!P0 BRA `(.L_x_2204) ;  /* 0xffffffb0007c8947 */ /* 0x000fea000383ffff */
[----:B------:R-:W-:Y:S05]  /*134b0*/  BSYNC B8 ;  /* 0x0000000000087941 */ /* 0x000fea0003800000 */
.L_x_2141:
[----:B--2---:R-:W2:Y:S01]  /*134c0*/  LDL.LU R0, [R1+0x34] ;  /* 0x0000340001007983 */ /* 0x004ea20000300800 */
[----:B------:R-:W-:Y:S01]  /*134d0*/  BSSY B0, `(.L_x_2205) ;  /* 0x000000b000007945 */ /* 0x000fe20003800000 */
[----:B------:R-:W1:Y:S01]  /*134e0*/  S2R R5, SR_CgaCtaId ;  /* 0x0000000000057919 */ /* 0x000e620000008800 */
[----:B--2---:R-:W-:-:S05]  /*134f0*/  VIADD R0, R0, 0x1 ;  /* 0x0000000100007836 */ /* 0x004fca0000000000 */
[----:B0-----:R-:W-:-:S04]  /*13500*/  LEA.HI R2, R0, R0, RZ, 0x1 ;  /* 0x0000000000027211 */ /* 0x001fc800078f08ff */
[----:B------:R-:W-:Y:S02]  /*13510*/  LOP3.LUT R3, R2, 0xfffffffe, RZ, 0xc0, !PT ;  /* 0xfffffffe02037812 */ /* 0x000fe400078ec0ff */
[----:B------:R-:W-:Y:S02]  /*13520*/  MOV R2, 0x400 ;  /* 0x0000040000027802 */ /* 0x000fe40000000f00 */
[----:B------:R-:W-:Y:S02]  /*13530*/  IADD3 R0, R0, -R3, RZ ;  /* 0x8000000300007210 */ /* 0x000fe40007ffe0ff */
[----:B-1----:R-:W-:Y:S02]  /*13540*/  LEA R7, R5, R2, 0x18 ;  /* 0x0000000205077211 */ /* 0x002fe400078ec0ff */
[----:B------:R-:W-:-:S04]  /*13550*/  SHF.L.U32 R0, R0, 0x1f, RZ ;  /* 0x0000001f00007819 */ /* 0x000fc800000006ff */
[----:B------:R-:W0:Y:S02]  /*13560*/  SYNCS.PHASECHK.TRANS64.TRYWAIT P0, [R7+URZ+0x2d820], R0 ;  /* 0x02d82000070075a7 */ /* 0x000e24000800017f */
[----:B0-----:R-:W-:Y:S05]  /*13570*/  @!P0 BRA `(.L_x_2206) ;  /* 0x0000003000148947 */ /* 0x001fea0003800000 */
.L_x_2305:
[----:B------:R-:W-:Y:S05]  /*13580*/  BSYNC B0 ;  /* 0x0000000000007941 */ /* 0x000fea0003800000 */
.L_x_2205:
[----:B------:R-:W-:-:S03]  /*13590*/  UMOV UR4, 0xffffffff ;  /* 0xffffffff00047882 */ /* 0x000fc60000000000 */
[----:B------:R-:W-:Y:S05]  /*135a0*/  BRA.DIV UR4, `(.L_x_2207) ;  /* 0x00000032041c7947 */ /* 0x000fea000b800000 */
[----:B0-----:R-:W0:Y:S02]  /*135b0*/  S2R R0, SR_TID.X ;  /* 0x0000000000007919 */ /* 0x001e240000002100 */
[----:B0-----:R-:W-:-:S04]  /*135c0*/  SHF.R.U32.HI R0, RZ, 0x5, R0 ;  /* 0x00000005ff007819 */ /* 0x001fc80000011600 */
[----:B------:R-:W-:-:S05]  /*135d0*/  LOP3.LUT R0, R0, 0x3, RZ, 0xc0, !PT ;  /* 0x0000000300007812 */ /* 0x000fca00078ec0ff */
[----:B------:R0:W1:Y:S02]  /*135e0*/  SHFL.IDX PT, R14, R0, RZ, 0x1f ;  /* 0x00001fff000e7589 */ /* 0x00006400000e0000 */
.L_x_2308:
[----:B-1----:R-:W-:Y:S01]  /*135f0*/  ISETP.NE.AND P0, PT, R14, RZ, PT ;  /* 0x000000ff0e00720c */ /* 0x002fe20003f05270 */
[----:B------:R-:W-:-:S12]  /*13600*/  BSSY B0, `(.L_x_2208) ;  /* 0x0000024000007945 */ /* 0x000fd80003800000 */
[----:B------:R-:W-:Y:S05]  /*13610*/  @P0 BRA `(.L_x_2209) ;  /* 0x0000000000880947 */ /* 0x000fea0003800000 */
[----:B------:R-:W-:-:S03]  /*13620*/  UMOV UR4, 0xffffffff ;  /* 0xffffffff00047882 */ /* 0x000fc60000000000 */
[----:B------:R-:W-:Y:S05]  /*13630*/  BRA.DIV UR4, `(.L_x_2210) ;  /* 0x00000032042c7947 */ /* 0x000fea000b800000 */
[----:B------:R-:W-:-:S13]  /*13640*/  ELECT P6, URZ, PT ;  /* 0x00000000003f782f */ /* 0x000fda00038c0000 */
.L_x_2311:
[----:B------:R-:W-:Y:S05]  /*13650*/  @!P6 BRA `(.L_x_2209) ;  /* 0x000000000078e947 */ /* 0x000fea0003800000 */
[----:B0-----:R-:W2:Y:S02]  /*13660*/  LDL.LU R0, [R1+0x1c] ;  /* 0x00001c0001007983 */ /* 0x001ea40000300800 */
[----:B--2---:R-:W-:-:S04]  /*13670*/  LOP3.LUT R0, R0, 0x2, RZ, 0xfc, !PT ;  /* 0x0000000200007812 */ /* 0x004fc800078efcff */
[----:B------:R-:W-:-:S13]  /*13680*/  ISETP.NE.AND P0, PT, R0, 0x3, PT ;  /* 0x000000030000780c */ /* 0x000fda0003f05270 */
[----:B------:R-:W-:Y:S05]  /*13690*/  @!P0 BRA `(.L_x_2211) ;  /* 0x0000000000048947 */ /* 0x000fea0003800000 */
[----:B------:R-:W-:Y:S01]  /*136a0*/  BPT.TRAP 0x1 ;  /* 0x000000040000795c */ /* 0x000fe20000300000 */
.L_x_2211:
[----:B------:R-:W-:Y:S01]  /*136b0*/  IMAD R5, R24, 0x8, R7 ;  /* 0x0000000818057824 */ /* 0x000fe200078e0207 */
[----:B------:R-:W-:Y:S01]  /*136c0*/  SHF.L.U32 R0, R28, 0x1f, RZ ;  /* 0x0000001f1c007819 */ /* 0x000fe200000006ff */
[----:B------:R-:W-:-:S03]  /*136d0*/  VIADD R24, R24, 0x1 ;  /* 0x0000000118187836 */ /* 0x000fc60000000000 */
[----:B------:R-:W0:Y:S02]  /*136e0*/  SYNCS.PHASECHK.TRANS64.TRYWAIT P1, [R5+URZ+0x2d840], R0 ;  /* 0x02d84000050075a7 */ /* 0x000e24000802017f */
[----:B------:R-:W-:-:S04]  /*136f0*/  ISETP.NE.AND P2, PT, R24, 0x2, PT ;  /* 0x000000021800780c */ /* 0x000fc80003f45270 */
[----:B------:R-:W-:Y:S01]  /*13700*/  SEL R3, RZ, 0x1, P2 ;  /* 0x00000001ff037807 */ /* 0x000fe20001000000 */
[----:B0-----:R-:W-:Y:S08]  /*13710*/  @!P1 BRA `(.L_x_2212) ;  /* 0x0000003000149947 */ /* 0x001ff00003800000 */
.L_x_2312:
[----:B------:R-:W-:Y:S02]  /*13720*/  SEL R24, R24, RZ, P2 ;  /* 0x000000ff18187207 */ /* 0x000fe40001000000 */
[----:B------:R-:W-:Y:S01]  /*13730*/  LOP3.LUT R2, R28, R3, RZ, 0x3c, !PT ;  /* 0x000000031c027212 */ /* 0x000fe200078e3cff */
[----:B------:R-:W-:Y:S06]  /*13740*/  @!P0 BRA `(.L_x_2213) ;  /* 0x0000000000048947 */ /* 0x000fec0003800000 */
[----:B------:R-:W-:Y:S01]  /*13750*/  BPT.TRAP 0x1 ;  /* 0x000000040000795c */ /* 0x000fe20000300000 */
.L_x_2213:
[----:B------:R-:W-:Y:S01]  /*13760*/  IMAD R3, R24, 0x8, R7 ;  /* 0x0000000818037824 */ /* 0x000fe200078e0207 */
[----:B------:R-:W-:-:S04]  /*13770*/  SHF.L.U32 R2, R2, 0x1f, RZ ;  /* 0x0000001f02027819 */ /* 0x000fc800000006ff */
[----:B------:R-:W1:Y:S02]  /*13780*/  SYNCS.PHASECHK.TRANS64.TRYWAIT P1, [R3+URZ+0x2d840], R2 ;  /* 0x02d84002030075a7 */ /* 0x000e64000802017f */
[----:B-1----:R-:W-:Y:S05]  /*13790*/  @!P1 BRA `(.L_x_2214) ;  /* 0x0000003000089947 */ /* 0x002fea0003800000 */
.L_x_2313:
[----:B------:R-:W-:Y:S05]  /*137a0*/  @!P0 BRA `(.L_x_2215) ;  /* 0x0000000000048947 */ /* 0x000fea0003800000 */
[----:B------:R-:W-:Y:S01]  /*137b0*/  BPT.TRAP 0x1 ;  /* 0x000000040000795c */ /* 0x000fe20000300000 */
.L_x_2215:
[----:B------:R-:W2:Y:S02]  /*137c0*/  SYNCS.PHASECHK.TRANS64.TRYWAIT P1, [R5+URZ+0x2d860], R0 ;  /* 0x02d86000050075a7 */ /* 0x000ea4000802017f */
[----:B--2---:R-:W-:Y:S05]  /*137d0*/  @!P1 BRA `(.L_x_2216) ;  /* 0x00000030000c9947 */ /* 0x004fea0003800000 */
.L_x_2314:
[----:B------:R-:W-:Y:S05]  /*137e0*/  @!P0 BRA `(.L_x_2217) ;  /* 0x0000000000048947 */ /* 0x000fea0003800000 */
[----:B------:R-:W-:Y:S01]  /*137f0*/  BPT.TRAP 0x1 ;  /* 0x000000040000795c */ /* 0x000fe20000300000 */
.L_x_2217:
[----:B---3--:R3:W4:Y:S02]  /*13800*/  SYNCS.PHASECHK.TRANS64.TRYWAIT P0, [R3+URZ+0x2d860], R2 ;  /* 0x02d86002030075a7 */ /* 0x008724000800017f */
[----:B----4-:R-:W-:Y:S05]  /*13810*/  @!P0 NANOSLEEP.SYNCS 0x989680 ;  /* 0x009896800000895d */ /* 0x010fea0003900000 */
[----:B------:R-:W4:Y:S02]  /*13820*/  @!P0 SYNCS.PHASECHK.TRANS64 P0, [R3+URZ+0x2d860], R2 ;  /* 0x02d86002030085a7 */ /* 0x000f24000800007f */
[----:B----4-:R-:W-:Y:S05]  /*13830*/  @!P0 BRA `(.L_x_2217) ;  /* 0xfffffffc00f08947 */ /* 0x010fea000383ffff */
.L_x_2209:
[----:B------:R-:W-:Y:S05]  /*13840*/  BSYNC B0 ;  /* 0x0000000000007941 */ /* 0x000fea0003800000 */
.L_x_2208:
[----:B------:R-:W-:Y:S05]  /*13850*/  EXIT ;  /* 0x000000000000794d */ /* 0x000fea0003800000 */
.L_x_2082:
[----:B--2---:R-:W-:-:S04]  /*13860*/  IMAD.U32 R3, RZ, RZ, UR41 ;  /* 0x00000029ff037e24 */ /* 0x004fc8000f8e00ff */
[----:B------:R2:W3:Y:S03]  /*13870*/  SYNCS.PHASECHK.TRANS64.TRYWAIT P1, [R3+URZ+0x2d800], R0 ;  /* 0x02d80000030075a7 */ /* 0x0004e6000802017f */
[----:B---3--:R-:W-:Y:S05]  /*13880*/  @!P1 NANOSLEEP.SYNCS 0x989680 ;  /* 0x009896800000995d */ /* 0x008fea0003900000 */
[----:B------:R-:W3:Y:S02]  /*13890*/  @!P1 SYNCS.PHASECHK.TRANS64 P1, [R3+URZ+0x2d800], R0 ;  /* 0x02d80000030095a7 */ /* 0x000ee4000802007f */
[----:B---3--:R-:W-:Y:S05]  /*138a0*/  @!P1 BRA `(.L_x_2082) ;  /* 0xfffffffc00ec9947 */ /* 0x008fea000383ffff */
[----:B------:R-:W-:Y:S05]  /*138b0*/  BRA `(.L_x_2218) ;  /* 0xfffffee000d07947 */ /* 0x000fea000383ffff */
.L_x_2086:
[----:B---3--:R3:W4:Y:S02]  /*138c0*/  SYNCS.PHASECHK.TRANS64.TRYWAIT P1, [R0+URZ+0x2d830], R3 ;  /* 0x02d83003000075a7 */ /* 0x008724000802017f */
[----:B----4-:R-:W-:Y:S05]  /*138d0*/  @!P1 NANOSLEEP.SYNCS 0x989680 ;  /* 0x009896800000995d */ /* 0x010fea0003900000 */
[----:B------:R-:W4:Y:S02]  /*138e0*/  @!P1 SYNCS.PHASECHK.TRANS64 P1, [R0+URZ+0x2d830], R3 ;  /* 0x02d83003000095a7 */ /* 0x000f24000802007f */
[----:B----4-:R-:W-:Y:S05]  /*138f0*/  @!P1 BRA `(.L_x_2086) ;  /* 0xfffffffc00f09947 */ /* 0x010fea000383ffff */
[----:B------:R-:W-:Y:S05]  /*13900*/  BRA `(.L_x_2085) ;  /* 0xfffffee000e87947 */ /* 0x000fea000383ffff */
.L_x_2092:
[----:B-1----:R-:W-:-:S04]  /*13910*/  IMAD.U32 R7, RZ, RZ, UR7 ;  /* 0x00000007ff077e24 */ /* 0x002fc8000f8e00ff */
[----:B------:R1:W2:Y:S03]  /*13920*/  SYNCS.PHASECHK.TRANS64.TRYWAIT P1, [R7+URZ+0x2d830], R6 ;  /* 0x02d83006070075a7 */ /* 0x0002a6000802017f */
[----:B--2---:R-:W-:Y:S05]  /*13930*/  @!P1 NANOSLEEP.SYNCS 0x989680 ;  /* 0x009896800000995d */ /* 0x004fea0003900000 */
[----:B------:R-:W2:Y:S02]  /*13940*/  @!P1 SYNCS.PHASECHK.TRANS64 P1, [R7+URZ+0x2d830], R6 ;  /* 0x02d83006070095a7 */ /* 0x000ea4000802007f */
[----:B--2---:R-:W-:Y:S05]  /*13950*/  @!P1 BRA `(.L_x_2092) ;  /* 0xfffffffc00ec9947 */ /* 0x004fea000383ffff */
[----:B------:R-:W-:Y:S05]  /*13960*/  BRA `(.L_x_2089) ;  /* 0xffffff0c00b87947 */ /* 0x000fea000383ffff */
.L_x_2096:
[----:B-1----:R-:W-:-:S04]  /*13970*/  IMAD.U32 R7, RZ, RZ, UR7 ;  /* 0x00000007ff077e24 */ /* 0x002fc8000f8e00ff */
[----:B------:R1:W2:Y:S03]  /*13980*/  SYNCS.PHASECHK.TRANS64.TRYWAIT P1, [R7+URZ+0x2d850], R6 ;  /* 0x02d85006070075a7 */ /* 0x0002a6000802017f */
[----:B--2---:R-:W-:Y:S05]  /*13990*/  @!P1 NANOSLEEP.SYNCS 0x989680 ;  /* 0x009896800000995d */ /* 0x004fea0003900000 */
[----:B------:R-:W2:Y:S02]  /*139a0*/  @!P1 SYNCS.PHASECHK.TRANS64 P1, [R7+URZ+0x2d850], R6 ;  /* 0x02d85006070095a7 */ /* 0x000ea4000802007f */
[----:B--2---:R-:W-:Y:S05]  /*139b0*/  @!P1 BRA `(.L_x_2096) ;  /* 0xfffffffc00ec9947 */ /* 0x004fea000383ffff */
[----:B------:R-:W-:Y:S05]  /*139c0*/  BRA `(.L_x_2093) ;  /* 0xffffff1000607947 */ /* 0x000fea000383ffff */
.L_x_2104:
[----:B-1----:R-:W-:-:S04]  /*139d0*/  IMAD.U32 R7, RZ, RZ, UR7 ;  /* 0x00000007ff077e24 */ /* 0x002fc8000f8e00ff */
[----:B------:R1:W2:Y:S03]  /*139e0*/  SYNCS.PHASECHK.TRANS64.TRYWAIT P1, [R7+URZ+0x2d830], R6 ;  /* 0x02d83006070075a7 */ /* 0x0002a6000802017f */
[----:B--2---:R-:W-:Y:S05]  /*139f0*/  @!P1 NANOSLEEP.SYNCS 0x989680 ;  /* 0x009896800000995d */ /* 0x004fea0003900000 */
[----:B------:R-:W2:Y:S02]  /*13a00*/  @!P1 SYNCS.PHASECHK.TRANS64 P1, [R7+URZ+0x2d830], R6 ;  /* 0x02d83006070095a7 */ /* 0x000ea4000802007f */
[----:B--2---:R-:W-:Y:S05]  /*13a10*/  @!P1 BRA `(.L_x_2104) ;  /* 0xfffffffc00ec9947 */ /* 0x004fea000383ffff */
[----:B------:R-:W-:Y:S05]  /*13a20*/  BRA `(.L_x_2101) ;  /* 0xffffff40001c7947 */ /* 0x000fea000383ffff */
.L_x_2108:
[----:B-1----:R-:W-:-:S04]  /*13a30*/  IMAD.U32 R7, RZ, RZ, UR7 ;  /* 0x00000007ff077e24 */ /* 0x002fc8000f8e00ff */
[----:B------:R1:W2:Y:S03]  /*13a40*/  SYNCS.PHASECHK.TRANS64.TRYWAIT P1, [R7+URZ+0x2d850], R6 ;  /* 0x02d85006070075a7 */ /* 0x0002a6000802017f */
[----:B--2---:R-:W-:Y:S05]  /*13a50*/  @!P1 NANOSLEEP.SYNCS 0x989680 ;  /* 0x009896800000995d */ /* 0x004fea0003900000 */
[----:B------:R-:W2:Y:S02]  /*13a60*/  @!P1 SYNCS.PHASECHK.TRANS64 P1, [R7+URZ+0x2d850], R6 ;  /* 0x02d85006070095a7 */ /* 0x000ea4000802007f */
[----:B--2---:R-:W-:Y:S05]  /*13a70*/  @!P1 BRA `(.L_x_2108) ;  /* 0xfffffffc00ec9947 */ /* 0x004fea000383ffff */
[----:B------:R-:W-:Y:S05]  /*13a80*/  BRA `(.L_x_2105) ;  /* 0xffffff4000c47947 */ /* 0x000fea000383ffff */
.L_x_2115:
[----:B-1----:R-:W-:-:S04]  /*13a90*/  IMAD.U32 R5, RZ, RZ, UR4 ;  /* 0x00000004ff057e24 */ /* 0x002fc8000f8e00ff */
[----:B------:R1:W2:Y:S03]  /*13aa0*/  SYNCS.PHASECHK.TRANS64.TRYWAIT P1, [R5+URZ+0x2d850], R4 ;  /* 0x02d85004050075a7 */ /* 0x0002a6000802017f */
[----:B--2---:R-:W-:Y:S05]  /*13ab0*/  @!P1 NANOSLEEP.SYNCS 0x989680 ;  /* 0x009896800000995d */ /* 0x004fea0003900000 */
[----:B------:R-:W2:Y:S02]  /*13ac0*/  @!P1 SYNCS.PHASECHK.TRANS64 P1, [R5+URZ+0x2d850], R4 ;  /* 0x02d85004050095a7 */ /* 0x000ea4000802007f */
[----:B--2---:R-:W-:Y:S05]  /*13ad0*/  @!P1 BRA `(.L_x_2115) ;  /* 0xfffffffc00ec9947 */ /* 0x004fea000383ffff */
[----:B------:R-:W-:Y:S05]  /*13ae0*/  BRA `(.L_x_2114) ;  /* 0xffffff6400f47947 */ /* 0x000fea000383ffff */
.L_x_2155:
[----:B------:R-:W1:Y:S01]  /*13af0*/  S2R R21, SR_TID.X ;  /* 0x0000000000157919 */ /* 0x000e620000002100 */
[----:B------:R-:W-:Y:S01]  /*13b00*/  BSSY B0, `(.L_x_2219) ;  /* 0x000000a000007945 */ /* 0x000fe20003800000 */
[----:B------:R-:W-:Y:S02]  /*13b10*/  IMAD.MOV.U32 R12, RZ, RZ, RZ ;  /* 0x000000ffff0c7224 */ /* 0x000fe400078e00ff */
[----:B------:R-:W-:Y:S02]  /*13b20*/  IMAD.MOV.U32 R11, RZ, RZ, 0x1f ;  /* 0x0000001fff0b7424 */ /* 0x000fe400078e00ff */
[----:B------:R-:W-:Y:S01]  /*13b30*/  IMAD.MOV.U32 R15, RZ, RZ, -0x1 ;  /* 0xffffffffff0f7424 */ /* 0x000fe200078e00ff */
[----:B-1----:R-:W-:-:S04]  /*13b40*/  SHF.R.U32.HI R5, RZ, 0x5, R21 ;  /* 0x00000005ff057819 */ /* 0x002fc80000011615 */
[----:B------:R-:W-:-:S04]  /*13b50*/  LOP3.LUT R5, R5, 0x3, RZ, 0xc0, !PT ;  /* 0x0000000305057812 */ /* 0x000fc800078ec0ff */
[----:B------:R-:W-:-:S07]  /*13b60*/  MOV R13, R5 ;  /* 0x00000005000d7202 */ /* 0x000fce0000000f00 */
[----:B0----5:R-:W-:Y:S05]  /*13b70*/  WARPSYNC.COLLECTIVE R15, `(.L_x_2220) ;  /* 0x000000000f087348 */ /* 0x021fea0003c00000 */
[----:B------:R1:W2:Y:S02]  /*13b80*/  SHFL.IDX P6, R14, R13, R12, R11 ;  /* 0x0000000c0d0e7389 */ /* 0x0002a400000c000b */
[----:B012--5:R-:W-:Y:S01]  /*13b90*/  ENDCOLLECTIVE ;  /* 0x000000000000791b */ /* 0x027fe20003800000 */
.L_x_2220:
[----:B------:R-:W-:Y:S05]  /*13ba0*/  BSYNC B0 ;  /* 0x0000000000007941 */ /* 0x000fea0003800000 */
.L_x_2219:
[----:B------:R-:W-:Y:S05]  /*13bb0*/  BRA `(.L_x_2221) ;  /* 0xffffffbc001c7947 */ /* 0x000fea000383ffff */
.L_x_2158:
[----:B0-----:R0:W1:Y:S02]  /*13bc0*/  SYNCS.PHASECHK.TRANS64.TRYWAIT P0, [R2+URZ+0x2d840], R3 ;  /* 0x02d84003020075a7 */ /* 0x001064000800017f */
[----:B-1----:R-:W-:Y:S05]  /*13bd0*/  @!P0 NANOSLEEP.SYNCS 0x989680 ;  /* 0x009896800000895d */ /* 0x002fea0003900000 */
[----:B------:R-:W1:Y:S02]  /*13be0*/  @!P0 SYNCS.PHASECHK.TRANS64 P0, [R2+URZ+0x2d840], R3 ;  /* 0x02d84003020085a7 */ /* 0x000e64000800007f */
[----:B-1----:R-:W-:Y:S05]  /*13bf0*/  @!P0 BRA `(.L_x_2158) ;  /* 0xfffffffc00f08947 */ /* 0x002fea000383ffff */
[----:B------:R-:W-:Y:S05]  /*13c00*/  BRA `(.L_x_2222) ;  /* 0xffffffbc00847947 */ /* 0x000fea000383ffff */
.L_x_2159:
        /* <DEDUP_REMOVED lines=8> */
.L_x_2224:
[----:B------:R-:W-:Y:S05]  /*13c90*/  BSYNC B0 ;  /* 0x0000000000007941 */ /* 0x000fea0003800000 */
.L_x_2223:
        /* <DEDUP_REMOVED lines=9> */
.L_x_2225:
[----:B------:R-:W-:Y:S02]  /*13d30*/  IMAD.MOV.U32 R13, RZ, RZ, R6 ;  /* 0x000000ffff0d7224 */ /* 0x000fe400078e0006 */
[----:B------:R-:W-:Y:S02]  /*13d40*/  IMAD.MOV.U32 R12, RZ, RZ, 0x1 ;  /* 0x00000001ff0c7424 */ /* 0x000fe400078e00ff */
[----:B------:R-:W-:-:S07]  /*13d50*/  IMAD.MOV.U32 R5, RZ, RZ, R14 ;  /* 0x000000ffff057224 */ /* 0x000fce00078e000e */
[----:B------:R-:W-:Y:S05]  /*13d60*/  WARPSYNC.COLLECTIVE R15, `(.L_x_2226) ;  /* 0x000000000f087348 */ /* 0x000fea0003c00000 */
[----:B------:R0:W1:Y:S02]  /*13d70*/  SHFL.IDX P6, R14, R13, R12, R11 ;  /* 0x0000000c0d0e7389 */ /* 0x00006400000c000b */
[----:B01----:R-:W-:Y:S01]  /*13d80*/  ENDCOLLECTIVE ;  /* 0x000000000000791b */ /* 0x003fe20003800000 */
.L_x_2226:
        /* <DEDUP_REMOVED lines=17> */
.L_x_2227:
[----:B------:R-:W-:Y:S02]  /*13ea0*/  @P1 IMAD R8, R7, 0x2, R22 ;  /* 0x0000000207081824 */ /* 0x000fe400078e0216 */
[----:B------:R-:W-:Y:S02]  /*13eb0*/  IMAD.MOV.U32 R13, RZ, RZ, R6 ;  /* 0x000000ffff0d7224 */ /* 0x000fe400078e0006 */
[----:B------:R-:W-:Y:S01]  /*13ec0*/  IMAD.MOV.U32 R12, RZ, RZ, 0x2 ;  /* 0x00000002ff0c7424 */ /* 0x000fe200078e00ff */
[----:B------:R-:W-:-:S07]  /*13ed0*/  MOV R5, R14 ;  /* 0x0000000e00057202 */ /* 0x000fce0000000f00 */
[----:B------:R-:W-:Y:S05]  /*13ee0*/  WARPSYNC.COLLECTIVE R15, `(.L_x_2228) ;  /* 0x000000000f087348 */ /* 0x000fea0003c00000 */
[----:B------:R0:W1:Y:S02]  /*13ef0*/  SHFL.IDX P6, R14, R13, R12, R11 ;  /* 0x0000000c0d0e7389 */ /* 0x00006400000c000b */
[----:B01----:R-:W-:Y:S01]  /*13f00*/  ENDCOLLECTIVE ;  /* 0x000000000000791b */ /* 0x003fe20003800000 */
.L_x_2228:
        /* <DEDUP_REMOVED lines=17> */
.L_x_2229:
[----:B------:R-:W-:Y:S01]  /*14020*/  @P1 IMAD R8, R7, 0x2, R22 ;  /* 0x0000000207081824 */ /* 0x000fe200078e0216 */
[----:B------:R-:W-:Y:S01]  /*14030*/  MOV R13, R6 ;  /* 0x00000006000d7202 */ /* 0x000fe20000000f00 */
[----:B------:R-:W-:Y:S02]  /*14040*/  IMAD.MOV.U32 R12, RZ, RZ, 0x3 ;  /* 0x00000003ff0c7424 */ /* 0x000fe400078e00ff */
[----:B------:R-:W-:-:S07]  /*14050*/  IMAD.MOV.U32 R5, RZ, RZ, R14 ;  /* 0x000000ffff057224 */ /* 0x000fce00078e000e */
[----:B------:R-:W-:Y:S05]  /*14060*/  WARPSYNC.COLLECTIVE R15, `(.L_x_2230) ;  /* 0x000000000f087348 */ /* 0x000fea0003c00000 */
[----:B------:R0:W1:Y:S02]  /*14070*/  SHFL.IDX P6, R14, R13, R12, R11 ;  /* 0x0000000c0d0e7389 */ /* 0x00006400000c000b */
[----:B01----:R-:W-:Y:S01]  /*14080*/  ENDCOLLECTIVE ;  /* 0x000000000000791b */ /* 0x003fe20003800000 */
.L_x_2230:
        /* <DEDUP_REMOVED lines=10> */
.L_x_2231:
        /* <DEDUP_REMOVED lines=8> */
.L_x_2164:
[----:B------:R0:W5:Y:S01]  /*141b0*/  LDL R9, [R1+0x18] ;  /* 0x0000180001097983 */ /* 0x0001620000100800 */
[----:B------:R-:W-:Y:S02]  /*141c0*/  IMAD.MOV.U32 R13, RZ, RZ, R0 ;  /* 0x000000ffff0d7224 */ /* 0x000fe400078e0000 */
[----:B------:R-:W-:Y:S02]  /*141d0*/  IMAD.MOV.U32 R12, RZ, RZ, RZ ;  /* 0x000000ffff0c7224 */ /* 0x000fe400078e00ff */
[----:B------:R-:W-:Y:S02]  /*141e0*/  IMAD.MOV.U32 R11, RZ, RZ, 0x1c1f ;  /* 0x00001c1fff0b7424 */ /* 0x000fe400078e00ff */
[----:B------:R-:W-:Y:S02]  /*141f0*/  IMAD.MOV.U32 R15, RZ, RZ, -0x1 ;  /* 0xffffffffff0f7424 */ /* 0x000fe400078e00ff */
[----:B-----5:R-:W-:Y:S02]  /*14200*/  IMAD R2, R27, R10, RZ ;  /* 0x0000000a1b027224 */ /* 0x020fe400078e02ff */
[----:B0-----:R-:W-:-:S07]  /*14210*/  IMAD R17, R17, 0xc0, R21 ;  /* 0x000000c011117824 */ /* 0x001fce00078e0215 */
[----:B------:R-:W-:Y:S05]  /*14220*/  WARPSYNC.COLLECTIVE R15, `(.L_x_2233) ;  /* 0x000000000f087348 */ /* 0x000fea0003c00000 */
[----:B------:R0:W1:Y:S02]  /*14230*/  SHFL.IDX P6, R14, R13, R12, R11 ;  /* 0x0000000c0d0e7389 */ /* 0x00006400000c000b */
[----:B01----:R-:W-:Y:S01]  /*14240*/  ENDCOLLECTIVE ;  /* 0x000000000000791b */ /* 0x003fe20003800000 */
.L_x_2233:
[----:B------:R-:W-:Y:S02]  /*14250*/  ISETP.GE.AND P2, PT, R17, R2, PT ;  /* 0x000000021100720c */ /* 0x000fe40003f46270 */
[----:B------:R-:W-:Y:S01]  /*14260*/  MOV R13, R4 ;  /* 0x00000004000d7202 */ /* 0x000fe20000000f00 */
[----:B------:R-:W-:-:S10]  /*14270*/  IMAD.MOV.U32 R6, RZ, RZ, R14 ;  /* 0x000000ffff067224 */ /* 0x000fd400078e000e */
[----:B------:R-:W-:Y:S05]  /*14280*/  WARPSYNC.COLLECTIVE R15, `(.L_x_2234) ;  /* 0x000000000f087348 */ /* 0x000fea0003c00000 */
[----:B------:R0:W1:Y:S02]  /*14290*/  SHFL.IDX P6, R14, R13, R12, R11 ;  /* 0x0000000c0d0e7389 */ /* 0x00006400000c000b */
[----:B01----:R-:W-:Y:S01]  /*142a0*/  ENDCOLLECTIVE ;  /* 0x000000000000791b */ /* 0x003fe20003800000 */
.L_x_2234:
[----:B------:R-:W-:Y:S02]  /*142b0*/  IMAD.MOV.U32 R13, RZ, RZ, R0 ;  /* 0x000000ffff0d7224 */ /* 0x000fe400078e0000 */
[----:B------:R-:W-:Y:S02]  /*142c0*/  IMAD.MOV.U32 R12, RZ, RZ, 0x1 ;  /* 0x00000001ff0c7424 */ /* 0x000fe400078e00ff */
[----:B------:R-:W-:-:S07]  /*142d0*/  IMAD.MOV.U32 R5, RZ, RZ, R14 ;  /* 0x000000ffff057224 */ /* 0x000fce00078e000e */
[----:B------:R-:W-:Y:S05]  /*142e0*/  WARPSYNC.COLLECTIVE R15, `(.L_x_2235) ;  /* 0x000000000f087348 */ /* 0x000fea0003c00000 */
[----:B------:R0:W1:Y:S02]  /*142f0*/  SHFL.IDX P6, R14, R13, R12, R11 ;  /* 0x0000000c0d0e7389 */ /* 0x00006400000c000b */
[----:B01----:R-:W-:Y:S01]  /*14300*/  ENDCOLLECTIVE ;  /* 0x000000000000791b */ /* 0x003fe20003800000 */
.L_x_2235:
        /* <DEDUP_REMOVED lines=17> */
.L_x_2236:
[----:B------:R-:W-:Y:S02]  /*14420*/  IMAD.MOV.U32 R13, RZ, RZ, R0 ;  /* 0x000000ffff0d7224 */ /* 0x000fe400078e0000 */
[----:B------:R-:W-:Y:S01]  /*14430*/  IMAD.MOV.U32 R12, RZ, RZ, 0x2 ;  /* 0x00000002ff0c7424 */ /* 0x000fe200078e00ff */
[----:B------:R-:W-:-:S07]  /*14440*/  MOV R5, R14 ;  /* 0x0000000e00057202 */ /* 0x000fce0000000f00 */
[----:B------:R-:W-:Y:S05]  /*14450*/  WARPSYNC.COLLECTIVE R15, `(.L_x_2237) ;  /* 0x000000000f087348 */ /* 0x000fea0003c00000 */
[----:B------:R0:W1:Y:S02]  /*14460*/  SHFL.IDX P6, R14, R13, R12, R11 ;  /* 0x0000000c0d0e7389 */ /* 0x00006400000c000b */
[----:B01----:R-:W-:Y:S01]  /*14470*/  ENDCOLLECTIVE ;  /* 0x000000000000791b */ /* 0x003fe20003800000 */
.L_x_2237:
        /* <DEDUP_REMOVED lines=16> */
.L_x_2238:
[----:B------:R-:W-:Y:S02]  /*14580*/  IMAD.MOV.U32 R13, RZ, RZ, R0 ;  /* 0x000000ffff0d7224 */ /* 0x000fe400078e0000 */
[----:B------:R-:W-:Y:S02]  /*14590*/  IMAD.MOV.U32 R12, RZ, RZ, 0x3 ;  /* 0x00000003ff0c7424 */ /* 0x000fe400078e00ff */
[----:B------:R-:W-:-:S07]  /*145a0*/  IMAD.MOV.U32 R5, RZ, RZ, R14 ;  /* 0x000000ffff057224 */ /* 0x000fce00078e000e */
[----:B------:R-:W-:Y:S05]  /*145b0*/  WARPSYNC.COLLECTIVE R15, `(.L_x_2239) ;  /* 0x000000000f087348 */ /* 0x000fea0003c00000 */
[----:B------:R0:W1:Y:S02]  /*145c0*/  SHFL.IDX P6, R14, R13, R12, R11 ;  /* 0x0000000c0d0e7389 */ /* 0x00006400000c000b */
[----:B01----:R-:W-:Y:S01]  /*145d0*/  ENDCOLLECTIVE ;  /* 0x000000000000791b */ /* 0x003fe20003800000 */
.L_x_2239:
[----:B------:R-:W-:-:S04]  /*145e0*/  @!P2 LEA R5, P4, R20, R5, 0x1 ;  /* 0x000000051405a211 */ /* 0x000fc800078808ff */
[----:B------:R-:W-:Y:S01]  /*145f0*/  @!P2 MOV R6, R5 ;  /* 0x000000050006a202 */ /* 0x000fe20000000f00 */
[----:B------:R-:W-:Y:S02]  /*14600*/  @!P2 IMAD.X R7, RZ, RZ, R7, P4 ;  /* 0x000000ffff07a224 */ /* 0x000fe400020e0607 */
[----:B------:R-:W-:-:S03]  /*14610*/  VIADD R5, R17, 0x60 ;  /* 0x0000006011057836 */ /* 0x000fc60000000000 */
[----:B------:R-:W-:Y:S01]  /*14620*/  @!PT LDS RZ, [RZ] ;  /* 0x00000000fffff984 */ /* 0x000fe20000000800 */
[----:B------:R-:W-:Y:S01]  /*14630*/  @!PT LDS RZ, [RZ] ;  /* 0x00000000fffff984 */ /* 0x000fe20000000800 */
[----:B------:R-:W-:Y:S01]  /*14640*/  @!PT LDS RZ, [RZ] ;  /* 0x00000000fffff984 */ /* 0x000fe20000000800 */
[----:B------:R0:W-:Y:S01]  /*14650*/  @!P2 LDGSTS.E.BYPASS.LTC128B.128 [R9+0xd400], desc[UR36][R6.64], !P3 ;  /* 0x0d4000000609afae */ /* 0x0001e2000d901d64 */
[----:B------:R-:W-:-:S03]  /*14660*/  IMAD.MOV.U32 R13, RZ, RZ, R4 ;  /* 0x000000ffff0d7224 */ /* 0x000fc600078e0004 */
[----:B------:R0:W-:Y:S04]  /*14670*/  @!P2 LDGSTS.E.BYPASS.LTC128B.128 [R9+0x10400], desc[UR36][R6.64+0x40], !P0 ;  /* 0x104000400609afae */ /* 0x0001e8000c101d64 */
[----:B------:R0:W-:Y:S01]  /*14680*/  @!P2 LDGSTS.E.BYPASS.LTC128B.128 [R9+0x13400], desc[UR36][R6.64+0x80], !P1 ;  /* 0x134000800609afae */ /* 0x0001e2000c901d64 */
[----:B------:R-:W-:Y:S01]  /*14690*/  ISETP.GE.AND P2, PT, R5, R2, PT ;  /* 0x000000020500720c */ /* 0x000fe20003f46270 */
[----:B------:R-:W-:-:S12]  /*146a0*/  IMAD.MOV.U32 R0, RZ, RZ, R14 ;  /* 0x000000ffff007224 */ /* 0x000fd800078e000e */
[----:B0-----:R-:W-:Y:S05]  /*146b0*/  WARPSYNC.COLLECTIVE R15, `(.L_x_2240) ;  /* 0x000000000f087348 */ /* 0x001fea0003c00000 */
[----:B------:R1:W2:Y:S02]  /*146c0*/  SHFL.IDX P6, R14, R13, R12, R11 ;  /* 0x0000000c0d0e7389 */ /* 0x0002a400000c000b */
[----:B012---:R-:W-:Y:S01]  /*146d0*/  ENDCOLLECTIVE ;  /* 0x000000000000791b */ /* 0x007fe20003800000 */
.L_x_2240:
[----:B------:R-:W-:Y:S01]  /*146e0*/  MOV R13, R3 ;  /* 0x00000003000d7202 */ /* 0x000fe20000000f00 */
[----:B------:R-:W-:Y:S02]  /*146f0*/  IMAD.MOV.U32 R12, RZ, RZ, RZ ;  /* 0x000000ffff0c7224 */ /* 0x000fe400078e00ff */
[----:B------:R-:W-:-:S07]  /*14700*/  IMAD.MOV.U32 R4, RZ, RZ, R14 ;  /* 0x000000ffff047224 */ /* 0x000fce00078e000e */
[----:B------:R-:W-:Y:S05]  /*14710*/  WARPSYNC.COLLECTIVE R15, `(.L_x_2241) ;  /* 0x000000000f087348 */ /* 0x000fea0003c00000 */
[----:B------:R0:W1:Y:S02]  /*14720*/  SHFL.IDX P6, R14, R13, R12, R11 ;  /* 0x0000000c0d0e7389 */ /* 0x00006400000c000b */
[----:B01----:R-:W-:Y:S01]  /*14730*/  ENDCOLLECTIVE ;  /* 0x000000000000791b */ /* 0x003fe20003800000 */
.L_x_2241:
[----:B------:R-:W-:-:S05]  /*14740*/  @!P2 LEA R4, P4, R20, R4, 0x1 ;  /* 0x000000041404a211 */ /* 0x000fca00078808ff */
[----:B------:R-:W-:-:S04]  /*14750*/  @!P2 IMAD.X R0, RZ, RZ, R0, P4 ;  /* 0x000000ffff00a224 */ /* 0x000fc800020e0600 */
        /* <DEDUP_REMOVED lines=14> */
.L_x_2242:
[----:B------:R-:W-:Y:S02]  /*14840*/  IMAD.MOV.U32 R13, RZ, RZ, R3 ;  /* 0x000000ffff0d7224 */ /* 0x000fe400078e0003 */
[----:B------:R-:W-:Y:S02]  /*14850*/  IMAD.MOV.U32 R12, RZ, RZ, 0x1 ;  /* 0x00000001ff0c7424 */ /* 0x000fe400078e00ff */
[----:B------:R-:W-:-:S07]  /*14860*/  IMAD.MOV.U32 R4, RZ, RZ, R14 ;  /* 0x000000ffff047224 */ /* 0x000fce00078e000e */
[----:B------:R-:W-:Y:S05]  /*14870*/  WARPSYNC.COLLECTIVE R15, `(.L_x_2243) ;  /* 0x000000000f087348 */ /* 0x000fea0003c00000 */
[----:B------:R0:W1:Y:S02]  /*14880*/  SHFL.IDX P6, R14, R13, R12, R11 ;  /* 0x0000000c0d0e7389 */ /* 0x00006400000c000b */
[----:B01----:R-:W-:Y:S01]  /*14890*/  ENDCOLLECTIVE ;  /* 0x000000000000791b */ /* 0x003fe20003800000 */
.L_x_2243:
        /* <DEDUP_REMOVED lines=14> */
.L_x_2244:
[----:B------:R-:W-:Y:S01]  /*14980*/  IMAD.MOV.U32 R8, RZ, RZ, R14 ;  /* 0x000000ffff087224 */ /* 0x000fe200078e000e */
[----:B------:R-:W-:Y:S06]  /*14990*/  BRA `(.L_x_2245) ;  /* 0xffffffc000607947 */ /* 0x000fec000383ffff */
.L_x_2167:
[----:B-1----:R1:W2:Y:S02]  /*149a0*/  SYNCS.PHASECHK.TRANS64.TRYWAIT P0, [R22+URZ+0x2d820], R0 ;  /* 0x02d82000160075a7 */ /* 0x0022a4000800017f */
[----:B--2---:R-:W-:Y:S05]  /*149b0*/  @!P0 NANOSLEEP.SYNCS 0x989680 ;  /* 0x009896800000895d */ /* 0x004fea0003900000 */
[----:B------:R-:W2:Y:S02]  /*149c0*/  @!P0 SYNCS.PHASECHK.TRANS64 P0, [R22+URZ+0x2d820], R0 ;  /* 0x02d82000160085a7 */ /* 0x000ea4000800007f */
[----:B--2---:R-:W-:Y:S05]  /*149d0*/  @!P0 BRA `(.L_x_2167) ;  /* 0xfffffffc00f08947 */ /* 0x004fea000383ffff */
[----:B------:R-:W-:Y:S05]  /*149e0*/  BRA `(.L_x_2246) ;  /* 0xffffffc000c87947 */ /* 0x000fea000383ffff */
.L_x_2172:
[----:B0-----:R0:W1:Y:S02]  /*149f0*/  SYNCS.PHASECHK.TRANS64.TRYWAIT P0, [R5+URZ+0x2d840], R0 ;  /* 0x02d84000050075a7 */ /* 0x001064000800017f */
[----:B-1----:R-:W-:Y:S05]  /*14a00*/  @!P0 NANOSLEEP.SYNCS 0x989680 ;  /* 0x009896800000895d */ /* 0x002fea0003900000 */
[----:B------:R-:W1:Y:S02]  /*14a10*/  @!P0 SYNCS.PHASECHK.TRANS64 P0, [R5+URZ+0x2d840], R0 ;  /* 0x02d84000050085a7 */ /* 0x000e64000800007f */
[----:B-1----:R-:W-:Y:S05]  /*14a20*/  @!P0 BRA `(.L_x_2172) ;  /* 0xfffffffc00f08947 */ /* 0x002fea000383ffff */
[----:B------:R-:W-:Y:S05]  /*14a30*/  BRA `(.L_x_2247) ;  /* 0xffffffc400bc7947 */ /* 0x000fea000383ffff */
.L_x_2173:
        /* <DEDUP_REMOVED lines=8> */
.L_x_2249:
[----:B------:R-:W-:Y:S05]  /*14ac0*/  BSYNC B1 ;  /* 0x0000000000017941 */ /* 0x000fea0003800000 */
.L_x_2248:
[----:B------:R0:W-:Y:S04]  /*14ad0*/  STL [R1+0x44], R4 ;  /* 0x0000440401007387 */ /* 0x0001e80000100800 */
[----:B0-----:R0:W5:Y:S01]  /*14ae0*/  LDL.LU R4, [R1] ;  /* 0x0000000001047983 */ /* 0x0011620000300800 */
[----:B------:R-:W-:Y:S02]  /*14af0*/  IMAD.MOV.U32 R13, RZ, RZ, R7 ;  /* 0x000000ffff0d7224 */ /* 0x000fe400078e0007 */
[----:B------:R-:W-:Y:S01]  /*14b00*/  IMAD.MOV.U32 R12, RZ, RZ, RZ ;  /* 0x000000ffff0c7224 */ /* 0x000fe200078e00ff */
[----:B------:R-:W1:Y:S01]  /*14b10*/  S2R R21, SR_TID.X ;  /* 0x0000000000157919 */ /* 0x000e620000002100 */
[----:B------:R-:W-:Y:S02]  /*14b20*/  IMAD.MOV.U32 R11, RZ, RZ, 0x1c1f ;  /* 0x00001c1fff0b7424 */ /* 0x000fe400078e00ff */
[----:B------:R-:W-:-:S02]  /*14b30*/  IMAD.MOV.U32 R15, RZ, RZ, -0x1 ;  /* 0xffffffffff0f7424 */ /* 0x000fc400078e00ff */
[----:B------:R-:W-:Y:S02]  /*14b40*/  IMAD.MOV.U32 R3, RZ, RZ, R14 ;  /* 0x000000ffff037224 */ /* 0x000fe400078e000e */
[----:B0-----:R-:W-:-:S07]  /*14b50*/  IMAD R6, R6, 0x2, R22 ;  /* 0x0000000206067824 */ /* 0x001fce00078e0216 */
[----:B-1---5:R-:W-:Y:S05]  /*14b60*/  WARPSYNC.COLLECTIVE R15, `(.L_x_2250) ;  /* 0x000000000f087348 */ /* 0x022fea0003c00000 */
[----:B------:R0:W2:Y:S02]  /*14b70*/  SHFL.IDX P6, R14, R13, R12, R11 ;  /* 0x0000000c0d0e7389 */ /* 0x0000a400000c000b */
[----:B012--5:R-:W-:Y:S01]  /*14b80*/  ENDCOLLECTIVE ;  /* 0x000000000000791b */ /* 0x027fe20003800000 */
.L_x_2250:
[----:B------:R-:W-:Y:S02]  /*14b90*/  IMAD.MOV.U32 R13, RZ, RZ, R9 ;  /* 0x000000ffff0d7224 */ /* 0x000fe400078e0009 */
[----:B------:R-:W-:Y:S01]  /*14ba0*/  IMAD.MOV.U32 R12, RZ, RZ, 0x1 ;  /* 0x00000001ff0c7424 */ /* 0x000fe200078e00ff */
[----:B------:R-:W-:Y:S01]  /*14bb0*/  SHF.L.U32 R21, R21, 0x3, RZ ;  /* 0x0000000315157819 */ /* 0x000fe200000006ff */
[----:B------:R-:W-:-:S07]  /*14bc0*/  IMAD.MOV.U32 R2, RZ, RZ, R14 ;  /* 0x000000ffff027224 */ /* 0x000fce00078e000e */
[----:B------:R-:W-:Y:S05]  /*14bd0*/  WARPSYNC.COLLECTIVE R15, `(.L_x_2251) ;  /* 0x000000000f087348 */ /* 0x000fea0003c00000 */
[----:B------:R0:W1:Y:S02]  /*14be0*/  SHFL.IDX P6, R14, R13, R12, R11 ;  /* 0x0000000c0d0e7389 */ /* 0x00006400000c000b */
[----:B01----:R-:W-:Y:S01]  /*14bf0*/  ENDCOLLECTIVE ;  /* 0x000000000000791b */ /* 0x003fe20003800000 */
.L_x_2251:
[----:B------:R-:W-:-:S05]  /*14c00*/  LOP3.LUT R21, R21, 0x18, RZ, 0xc0, !PT ;  /* 0x0000001815157812 */ /* 0x000fca00078ec0ff */
[----:B------:R-:W-:-:S05]  /*14c10*/  IMAD.SHL.U32 R0, R21, 0x2, RZ ;  /* 0x0000000215007824 */ /* 0x000fca00078e00ff */
[----:B------:R-:W-:Y:S01]  /*14c20*/  IADD3 R2, P0, R2, R0, RZ ;  /* 0x0000000002027210 */ /* 0x000fe20007f1e0ff */
[----:B------:R-:W-:-:S04]  /*14c30*/  IMAD.MOV.U32 R13, RZ, RZ, R7 ;  /* 0x000000ffff0d7224 */ /* 0x000fc800078e0007 */
[----:B------:R-:W-:Y:S01]  /*14c40*/  IMAD.X R3, RZ, RZ, R3, P0 ;  /* 0x000000ffff037224 */ /* 0x000fe200000e0603 */
[----:B------:R-:W-:-:S04]  /*14c50*/  LOP3.LUT R4, R4, 0xfffffeff, RZ, 0xc0, !PT ;  /* 0xfffffeff04047812 */ /* 0x000fc800078ec0ff */
[----:B------:R-:W-:-:S04]  /*14c60*/  @P1 LOP3.LUT R4, R4, 0x100, RZ, 0xfc, !PT ;  /* 0x0000010004041812 */ /* 0x000fc800078efcff */
[----:B------:R-:W-:Y:S01]  /*14c70*/  LOP3.LUT P1, RZ, R4, 0x4, RZ, 0xc0, !PT ;  /* 0x0000000404ff7812 */ /* 0x000fe2000782c0ff */
[----:B------:R0:W-:-:S12]  /*14c80*/  STL [R1], R4 ;  /* 0x0000000401007387 */ /* 0x0001d80000100800 */
[----:B------:R-:W-:Y:S01]  /*14c90*/  @!PT LDS RZ, [RZ] ;  /* 0x00000000fffff984 */ /* 0x000fe20000000800 */
[----:B------:R-:W-:Y:S01]  /*14ca0*/  @!PT LDS RZ, [RZ] ;  /* 0x00000000fffff984 */ /* 0x000fe20000000800 */
[----:B------:R-:W-:Y:S01]  /*14cb0*/  @!PT LDS RZ, [RZ] ;  /* 0x00000000fffff984 */ /* 0x000fe20000000800 */
[----:B------:R-:W-:Y:S04]  /*14cc0*/  LDGSTS.E.BYPASS.LTC128B.128 [R6+0x15400], desc[UR36][R2.64], !P1 ;  /* 0x1540000002067fae */ /* 0x000fe8000c901d64 */
[----:B------:R-:W-:Y:S04]  /*14cd0*/  LDGSTS.E.BYPASS.LTC128B.128 [R6+0x17400], desc[UR36][R2.64+0x40], !P5 ;  /* 0x1740004002067fae */ /* 0x000fe8000e901d64 */
[----:B------:R1:W-:Y:S02]  /*14ce0*/  LDGSTS.E.BYPASS.LTC128B.128 [R6+0x19400], desc[UR36][R2.64+0x80], !P4 ;  /* 0x1940008002067fae */ /* 0x0003e4000e101d64 */
[----:B01----:R-:W-:-:S07]  /*14cf0*/  IMAD.MOV.U32 R3, RZ, RZ, R14 ;  /* 0x000000ffff037224 */ /* 0x003fce00078e000e */
[----:B------:R-:W-:Y:S05]  /*14d00*/  WARPSYNC.COLLECTIVE R15, `(.L_x_2252) ;  /* 0x000000000f087348 */ /* 0x000fea0003c00000 */
[----:B------:R0:W1:Y:S02]  /*14d10*/  SHFL.IDX P6, R14, R13, R12, R11 ;  /* 0x0000000c0d0e7389 */ /* 0x00006400000c000b */
[----:B01----:R-:W-:Y:S01]  /*14d20*/  ENDCOLLECTIVE ;  /* 0x000000000000791b */ /* 0x003fe20003800000 */
.L_x_2252:
[----:B------:R-:W-:Y:S02]  /*14d30*/  IMAD.MOV.U32 R13, RZ, RZ, R9 ;  /* 0x000000ffff0d7224 */ /* 0x000fe400078e0009 */
[----:B------:R-:W-:Y:S01]  /*14d40*/  IMAD.MOV.U32 R12, RZ, RZ, 0x2 ;  /* 0x00000002ff0c7424 */ /* 0x000fe200078e00ff */
[----:B------:R-:W-:-:S07]  /*14d50*/  MOV R2, R14 ;  /* 0x0000000e00027202 */ /* 0x000fce0000000f00 */
[----:B------:R-:W-:Y:S05]  /*14d60*/  WARPSYNC.COLLECTIVE R15, `(.L_x_2253) ;  /* 0x000000000f087348 */ /* 0x000fea0003c00000 */
[----:B------:R0:W1:Y:S02]  /*14d70*/  SHFL.IDX P6, R14, R13, R12, R11 ;  /* 0x0000000c0d0e7389 */ /* 0x00006400000c000b */
[----:B01----:R-:W-:Y:S01]  /*14d80*/  ENDCOLLECTIVE ;  /* 0x000000000000791b */ /* 0x003fe20003800000 */
.L_x_2253:
        /* <DEDUP_REMOVED lines=13> */
.L_x_2254:
[----:B------:R-:W-:-:S05]  /*14e60*/  IMAD.MOV.U32 R2, RZ, RZ, R14 ;  /* 0x000000ffff027224 */ /* 0x000fca00078e000e */
[----:B------:R-:W-:-:S05]  /*14e70*/  IADD3 R2, P0, R2, R0, RZ ;  /* 0x0000000002027210 */ /* 0x000fca0007f1e0ff */
[----:B------:R-:W-:-:S05]  /*14e80*/  IMAD.X R3, RZ, RZ, R21, P0 ;  /* 0x000000ffff037224 */ /* 0x000fca00000e0615 */
[----:B------:R-:W-:Y:S01]  /*14e90*/  @!PT LDS RZ, [RZ] ;  /* 0x00000000fffff984 */ /* 0x000fe20000000800 */
[----:B------:R-:W-:Y:S01]  /*14ea0*/  @!PT LDS RZ, [RZ] ;  /* 0x00000000fffff984 */ /* 0x000fe20000000800 */
[----:B------:R-:W-:Y:S01]  /*14eb0*/  @!PT LDS RZ, [RZ] ;  /* 0x00000000fffff984 */ /* 0x000fe20000000800 */
[----:B------:R0:W-:Y:S01]  /*14ec0*/  LDGSTS.E.BYPASS.LTC128B.128 [R6+0x16400], desc[UR36][R2.64], !P1 ;  /* 0x1640000002067fae */ /* 0x0001e2000c901d64 */
[----:B------:R-:W-:-:S03]  /*14ed0*/  LOP3.LUT P1, RZ, R4, 0x100, RZ, 0xc0, !PT ;  /* 0x0000010004ff7812 */ /* 0x000fc6000782c0ff */
[----:B------:R0:W5:Y:S01]  /*14ee0*/  LDL.LU R4, [R1+0x44] ;  /* 0x0000440001047983 */ /* 0x0001620000300800 */
[----:B------:R-:W-:Y:S02]  /*14ef0*/  IMAD.MOV.U32 R13, RZ, RZ, R9 ;  /* 0x000000ffff0d7224 */ /* 0x000fe400078e0009 */
[----:B------:R-:W-:Y:S01]  /*14f00*/  IMAD.MOV.U32 R12, RZ, RZ, 0x3 ;  /* 0x00000003ff0c7424 */ /* 0x000fe200078e00ff */
[----:B------:R0:W-:Y:S06]  /*14f10*/  LDGSTS.E.BYPASS.LTC128B.128 [R6+0x18400], desc[UR36][R2.64+0x40], !P5 ;  /* 0x1840004002067fae */ /* 0x0001ec000e901d64 */
[----:B0----5:R-:W-:Y:S05]  /*14f20*/  WARPSYNC.COLLECTIVE R15, `(.L_x_2255) ;  /* 0x000000000f087348 */ /* 0x021fea0003c00000 */
[----:B------:R1:W2:Y:S02]  /*14f30*/  SHFL.IDX P6, R14, R13, R12, R11 ;  /* 0x0000000c0d0e7389 */ /* 0x0002a400000c000b */
[----:B012--5:R-:W-:Y:S01]  /*14f40*/  ENDCOLLECTIVE ;  /* 0x000000000000791b */ /* 0x027fe20003800000 */
.L_x_2255:
[----:B------:R-:W-:Y:S01]  /*14f50*/  @!PT LDS RZ, [RZ] ;  /* 0x00000000fffff984 */ /* 0x000fe20000000800 */
[----:B------:R-:W-:Y:S01]  /*14f60*/  @!PT LDS RZ, [RZ] ;  /* 0x00000000fffff984 */ /* 0x000fe20000000800 */
[----:B------:R-:W-:Y:S01]  /*14f70*/  @!PT LDS RZ, [RZ] ;  /* 0x00000000fffff984 */ /* 0x000fe20000000800 */
[----:B------:R0:W-:Y:S01]  /*14f80*/  LDGSTS.E.BYPASS.LTC128B.128 [R6+0x1a400], desc[UR36][R2.64+0x80], !P4 ;  /* 0x1a40008002067fae */ /* 0x0001e2000e101d64 */
[----:B------:R-:W-:Y:S01]  /*14f90*/  IMAD.MOV.U32 R13, RZ, RZ, R7 ;  /* 0x000000ffff0d7224 */ /* 0x000fe200078e0007 */
[----:B------:R-:W-:-:S07]  /*14fa0*/  MOV R21, R14 ;  /* 0x0000000e00157202 */ /* 0x000fce0000000f00 */
[----:B0-----:R-:W-:Y:S05]  /*14fb0*/  WARPSYNC.COLLECTIVE R15, `(.L_x_2256) ;  /* 0x000000000f087348 */ /* 0x001fea0003c00000 */
[----:B------:R1:W2:Y:S02]  /*14fc0*/  SHFL.IDX P6, R14, R13, R12, R11 ;  /* 0x0000000c0d0e7389 */ /* 0x0002a400000c000b */
[----:B012---:R-:W-:Y:S01]  /*14fd0*/  ENDCOLLECTIVE ;  /* 0x000000000000791b */ /* 0x007fe20003800000 */
.L_x_2256:
[----:B------:R-:W-:Y:S01]  /*14fe0*/  IMAD.MOV.U32 R2, RZ, RZ, R14 ;  /* 0x000000ffff027224 */ /* 0x000fe200078e000e */
[----:B------:R-:W-:Y:S06]  /*14ff0*/  BRA `(.L_x_2257) ;  /* 0xffffffc4003c7947 */ /* 0x000fec000383ffff */
.L_x_2178:
[----:B--2---:R2:W3:Y:S02]  /*15000*/  SYNCS.PHASECHK.TRANS64.TRYWAIT P0, [R6+URZ+0x2d860], R2 ;  /* 0x02d86002060075a7 */ /* 0x0044e4000800017f */
[----:B---3--:R-:W-:Y:S05]  /*15010*/  @!P0 NANOSLEEP.SYNCS 0x989680 ;  /* 0x009896800000895d */ /* 0x008fea0003900000 */
[----:B------:R-:W3:Y:S02]  /*15020*/  @!P0 SYNCS.PHASECHK.TRANS64 P0, [R6+URZ+0x2d860], R2 ;  /* 0x02d86002060085a7 */ /* 0x000ee4000800007f */
[----:B---3--:R-:W-:Y:S05]  /*15030*/  @!P0 BRA `(.L_x_2178) ;  /* 0xfffffffc00f08947 */ /* 0x008fea000383ffff */
[----:B------:R-:W-:Y:S05]  /*15040*/  BRA `(.L_x_2258) ;  /* 0xffffffc400a47947 */ /* 0x000fea000383ffff */
.L_x_2179:
[----:B------:R-:W-:Y:S01]  /*15050*/  BSSY B1, `(.L_x_2259) ;  /* 0x0000008000017945 */ /* 0x000fe20003800000 */
[----:B------:R-:W-:Y:S02]  /*15060*/  IMAD.MOV.U32 R13, RZ, RZ, R23 ;  /* 0x000000ffff0d7224 */ /* 0x000fe400078e0017 */
[----:B------:R-:W-:Y:S02]  /*15070*/  IMAD.MOV.U32 R12, RZ, RZ, RZ ;  /* 0x000000ffff0c7224 */ /* 0x000fe400078e00ff */
[----:B------:R-:W-:Y:S02]  /*15080*/  IMAD.MOV.U32 R11, RZ, RZ, 0x1c1f ;  /* 0x00001c1fff0b7424 */ /* 0x000fe400078e00ff */
[----:B------:R-:W-:-:S07]  /*15090*/  IMAD.MOV.U32 R15, RZ, RZ, -0x1 ;  /* 0xffffffffff0f7424 */ /* 0x000fce00078e00ff */
[----:B--2---:R-:W-:Y:S05]  /*150a0*/  WARPSYNC.COLLECTIVE R15, `(.L_x_2260) ;  /* 0x000000000f087348 */ /* 0x004fea0003c00000 */
[----:B------:R0:W1:Y:S02]  /*150b0*/  SHFL.IDX P6, R14, R13, R12, R11 ;  /* 0x0000000c0d0e7389 */ /* 0x00006400000c000b */
[----:B012---:R-:W-:Y:S01]  /*150c0*/  ENDCOLLECTIVE ;  /* 0x000000000000791b */ /* 0x007fe20003800000 */
.L_x_2260:
[----:B------:R-:W-:Y:S05]  /*150d0*/  BSYNC B1 ;  /* 0x0000000000017941 */ /* 0x000fea0003800000 */
.L_x_2259:
[----:B------:R-:W-:Y:S01]  /*150e0*/  IMAD.MOV.U32 R13, RZ, RZ, R18 ;  /* 0x000000ffff0d7224 */ /* 0x000fe200078e0012 */
[----:B------:R-:W-:Y:S01]  /*150f0*/  MOV R11, 0x1c1f ;  /* 0x00001c1f000b7802 */ /* 0x000fe20000000f00 */
[----:B------:R-:W-:Y:S02]  /*15100*/  IMAD.MOV.U32 R12, RZ, RZ, RZ ;  /* 0x000000ffff0c7224 */ /* 0x000fe400078e00ff */
[----:B------:R-:W-:Y:S02]  /*15110*/  IMAD.MOV.U32 R15, RZ, RZ, -0x1 ;  /* 0xffffffffff0f7424 */ /* 0x000fe400078e00ff */
[----:B------:R-:W-:Y:S02]  /*15120*/  IMAD.MOV.U32 R3, RZ, RZ, R14 ;  /* 0x000000ffff037224 */ /* 0x000fe400078e000e */
[----:B------:R-:W-:-:S07]  /*15130*/  IMAD R5, R5, 0x2, R22 ;  /* 0x0000000205057824 */ /* 0x000fce00078e0216 */
[----:B------:R-:W-:Y:S05]  /*15140*/  WARPSYNC.COLLECTIVE R15, `(.L_x_2261) ;  /* 0x000000000f087348 */ /* 0x000fea0003c00000 */
[----:B------:R0:W1:Y:S02]  /*15150*/  SHFL.IDX P6, R14, R13, R12, R11 ;  /* 0x0000000c0d0e7389 */ /* 0x00006400000c000b */
[----:B01----:R-:W-:Y:S01]  /*15160*/  ENDCOLLECTIVE ;  /* 0x000000000000791b */ /* 0x003fe20003800000 */
.L_x_2261:
[----:B------:R-:W-:Y:S02]  /*15170*/  IMAD.MOV.U32 R13, RZ, RZ, R23 ;  /* 0x000000ffff0d7224 */ /* 0x000fe400078e0017 */
[----:B------:R-:W-:Y:S02]  /*15180*/  IMAD.MOV.U32 R12, RZ, RZ, 0x1 ;  /* 0x00000001ff0c7424 */ /* 0x000fe400078e00ff */
[----:B------:R-:W-:-:S07]  /*15190*/  IMAD.MOV.U32 R2, RZ, RZ, R14 ;  /* 0x000000ffff027224 */ /* 0x000fce00078e000e */
[----:B------:R-:W-:Y:S05]  /*151a0*/  WARPSYNC.COLLECTIVE R15, `(.L_x_2262) ;  /* 0x000000000f087348 */ /* 0x000fea0003c00000 */
[----:B------:R0:W1:Y:S02]  /*151b0*/  SHFL.IDX P6, R14, R13, R12, R11 ;  /* 0x0000000c0d0e7389 */ /* 0x00006400000c000b */
[----:B01----:R-:W-:Y:S01]  /*151c0*/  ENDCOLLECTIVE ;  /* 0x000000000000791b */ /* 0x003fe20003800000 */
.L_x_2262:
        /* <DEDUP_REMOVED lines=16> */
.L_x_2263:
[----:B------:R-:W-:Y:S02]  /*152d0*/  IMAD.MOV.U32 R13, RZ, RZ, R23 ;  /* 0x000000ffff0d7224 */ /* 0x000fe400078e0017 */
[----:B------:R-:W-:Y:S02]  /*152e0*/  IMAD.MOV.U32 R12, RZ, RZ, 0x2 ;  /* 0x00000002ff0c7424 */ /* 0x000fe400078e00ff */
[----:B------:R-:W-:-:S07]  /*152f0*/  IMAD.MOV.U32 R2, RZ, RZ, R14 ;  /* 0x000000ffff027224 */ /* 0x000fce00078e000e */
[----:B------:R-:W-:Y:S05]  /*15300*/  WARPSYNC.COLLECTIVE R15, `(.L_x_2264) ;  /* 0x000000000f087348 */ /* 0x000fea0003c00000 */
[----:B------:R0:W1:Y:S02]  /*15310*/  SHFL.IDX P6, R14, R13, R12, R11 ;  /* 0x0000000c0d0e7389 */ /* 0x00006400000c000b */
[----:B01----:R-:W-:Y:S01]  /*15320*/  ENDCOLLECTIVE ;  /* 0x000000000000791b */ /* 0x003fe20003800000 */
.L_x_2264:
[----:B------:R-:W-:-:S04]  /*15330*/  IADD3 R2, P0, R2, R0, RZ ;  /* 0x0000000002027210 */ /* 0x000fc80007f1e0ff */
        /* <DEDUP_REMOVED lines=15> */
.L_x_2265:
[----:B------:R-:W-:Y:S02]  /*15430*/  IMAD.MOV.U32 R13, RZ, RZ, R23 ;  /* 0x000000ffff0d7224 */ /* 0x000fe400078e0017 */
[----:B------:R-:W-:Y:S02]  /*15440*/  IMAD.MOV.U32 R12, RZ, RZ, 0x3 ;  /* 0x00000003ff0c7424 */ /* 0x000fe400078e00ff */
[----:B------:R-:W-:-:S07]  /*15450*/  IMAD.MOV.U32 R2, RZ, RZ, R14 ;  /* 0x000000ffff027224 */ /* 0x000fce00078e000e */
[----:B------:R-:W-:Y:S05]  /*15460*/  WARPSYNC.COLLECTIVE R15, `(.L_x_2266) ;  /* 0x000000000f087348 */ /* 0x000fea0003c00000 */
[----:B------:R0:W1:Y:S02]  /*15470*/  SHFL.IDX P6, R14, R13, R12, R11 ;  /* 0x0000000c0d0e7389 */ /* 0x00006400000c000b */
[----:B01----:R-:W-:Y:S01]  /*15480*/  ENDCOLLECTIVE ;  /* 0x000000000000791b */ /* 0x003fe20003800000 */
.L_x_2266:
[----:B------:R-:W-:-:S05]  /*15490*/  IADD3 R2, P0, R2, R0, RZ ;  /* 0x0000000002027210 */ /* 0x000fca0007f1e0ff */
        /* <DEDUP_REMOVED lines=12> */
.L_x_2267:
        /* <DEDUP_REMOVED lines=8> */
.L_x_2187:
[----:B-1----:R1:W2:Y:S02]  /*155e0*/  SYNCS.PHASECHK.TRANS64.TRYWAIT P0, [R0+URZ+0x2d860], R3 ;  /* 0x02d86003000075a7 */ /* 0x0022a4000800017f */
[----:B--2---:R-:W-:Y:S05]  /*155f0*/  @!P0 NANOSLEEP.SYNCS 0x989680 ;  /* 0x009896800000895d */ /* 0x004fea0003900000 */
[----:B------:R-:W2:Y:S02]  /*15600*/  @!P0 SYNCS.PHASECHK.TRANS64 P0, [R0+URZ+0x2d860], R3 ;  /* 0x02d86003000085a7 */ /* 0x000ea4000800007f */
[----:B--2---:R-:W-:Y:S05]  /*15610*/  @!P0 BRA `(.L_x_2187) ;  /* 0xfffffffc00f08947 */ /* 0x004fea000383ffff */
[----:B------:R-:W-:Y:S05]  /*15620*/  BRA `(.L_x_2269) ;  /* 0xffffffc8002c7947 */ /* 0x000fea000383ffff */
.L_x_2188:
        /* <DEDUP_REMOVED lines=8> */
.L_x_2271:
[----:B------:R-:W-:Y:S05]  /*156b0*/  BSYNC B0 ;  /* 0x0000000000007941 */ /* 0x000fea0003800000 */
.L_x_2270:
        /* <DEDUP_REMOVED lines=10> */
.L_x_2272:
        /* <DEDUP_REMOVED lines=17> */
.L_x_2273:
        /* <DEDUP_REMOVED lines=14> */
.L_x_2274:
[----:B------:R-:W-:Y:S01]  /*15950*/  MOV R13, R23 ;  /* 0x00000017000d7202 */ /* 0x000fe20000000f00 */
[----:B------:R-:W-:Y:S01]  /*15960*/  IMAD.MOV.U32 R12, RZ, RZ, 0x2 ;  /* 0x00000002ff0c7424 */ /* 0x000fe200078e00ff */
[----:B------:R-:W-:-:S13]  /*15970*/  IADD3 R2, P4, R14, R5, RZ ;  /* 0x000000050e027210 */ /* 0x000fda0007f9e0ff */
[----:B------:R-:W-:Y:S05]  /*15980*/  WARPSYNC.COLLECTIVE R15, `(.L_x_2275) ;  /* 0x000000000f087348 */ /* 0x000fea0003c00000 */
[----:B------:R0:W1:Y:S02]  /*15990*/  SHFL.IDX P6, R14, R13, R12, R11 ;  /* 0x0000000c0d0e7389 */ /* 0x00006400000c000b */
[----:B01----:R-:W-:Y:S01]  /*159a0*/  ENDCOLLECTIVE ;  /* 0x000000000000791b */ /* 0x003fe20003800000 */
.L_x_2275:
        /* <DEDUP_REMOVED lines=15> */
.L_x_2276:
[----:B------:R-:W-:Y:S02]  /*15aa0*/  IMAD.MOV.U32 R13, RZ, RZ, R23 ;  /* 0x000000ffff0d7224 */ /* 0x000fe400078e0017 */
[----:B------:R-:W-:Y:S01]  /*15ab0*/  IMAD.MOV.U32 R12, RZ, RZ, 0x3 ;  /* 0x00000003ff0c7424 */ /* 0x000fe200078e00ff */
[----:B------:R-:W-:-:S13]  /*15ac0*/  IADD3 R2, P4, R14, R5, RZ ;  /* 0x000000050e027210 */ /* 0x000fda0007f9e0ff */
[----:B------:R-:W-:Y:S05]  /*15ad0*/  WARPSYNC.COLLECTIVE R15, `(.L_x_2277) ;  /* 0x000000000f087348 */ /* 0x000fea0003c00000 */
[----:B------:R0:W1:Y:S02]  /*15ae0*/  SHFL.IDX P6, R14, R13, R12, R11 ;  /* 0x0000000c0d0e7389 */ /* 0x00006400000c000b */
[----:B01----:R-:W-:Y:S01]  /*15af0*/  ENDCOLLECTIVE ;  /* 0x000000000000791b */ /* 0x003fe20003800000 */
.L_x_2277:
        /* <DEDUP_REMOVED lines=14> */
.L_x_2278:
[----:B------:R-:W-:Y:S05]  /*15be0*/  BRA `(.L_x_2279) ;  /* 0xffffffc400a07947 */ /* 0x000fea000383ffff */
.L_x_2193:
        /* <DEDUP_REMOVED lines=8> */
.L_x_2281:
[----:B------:R-:W-:Y:S05]  /*15c70*/  BSYNC B0 ;  /* 0x0000000000007941 */ /* 0x000fea0003800000 */
.L_x_2280:
        /* <DEDUP_REMOVED lines=9> */
.L_x_2282:
        /* <DEDUP_REMOVED lines=15> */
[C---:B------:R-:W-:Y:S02]  /*15e00*/  ISETP.GE.U32.AND P5, PT, R8.reuse, 0x10, PT ;  /* 0x000000100800780c */ /* 0x040fe40003fa6070 */
[----:B--2---:R-:W-:Y:S01]  /*15e10*/  @!P1 MOV R17, R7 ;  /* 0x0000000700119202 */ /* 0x004fe20000000f00 */
[----:B---3--:R-:W-:Y:S01]  /*15e20*/  @!P1 IMAD.MOV.U32 R5, RZ, RZ, R4 ;  /* 0x000000ffff059224 */ /* 0x008fe200078e0004 */
[----:B------:R-:W-:-:S03]  /*15e30*/  ISETP.NE.AND P1, PT, R8, RZ, PT ;  /* 0x000000ff0800720c */ /* 0x000fc60003f25270 */
[----:B------:R-:W-:-:S10]  /*15e40*/  IMAD R13, R5, R17, RZ ;  /* 0x00000011050d7224 */ /* 0x000fd400078e02ff */
[----:B------:R-:W-:Y:S05]  /*15e50*/  WARPSYNC.COLLECTIVE R15, `(.L_x_2283) ;  /* 0x000000000f087348 */ /* 0x000fea0003c00000 */
[----:B------:R0:W1:Y:S02]  /*15e60*/  SHFL.UP P6, R14, R13, R12, R11 ;  /* 0x0400000c0d0e7389 */ /* 0x00006400000c000b */
[----:B01----:R-:W-:Y:S01]  /*15e70*/  ENDCOLLECTIVE ;  /* 0x000000000000791b */ /* 0x003fe20003800000 */
.L_x_2283:
[----:B------:R-:W-:Y:S01]  /*15e80*/  IMAD.MOV.U32 R12, RZ, RZ, 0x2 ;  /* 0x00000002ff0c7424 */ /* 0x000fe200078e00ff */
[----:B------:R-:W-:-:S05]  /*15e90*/  SEL R4, R14, RZ, P1 ;  /* 0x000000ff0e047207 */ /* 0x000fca0000800000 */
[----:B------:R-:W-:-:S04]  /*15ea0*/  IMAD.IADD R4, R13, 0x1, R4 ;  /* 0x000000010d047824 */ /* 0x000fc800078e0204 */
[----:B------:R-:W-:-:S07]  /*15eb0*/  IMAD.MOV.U32 R13, RZ, RZ, R4 ;  /* 0x000000ffff0d7224 */ /* 0x000fce00078e0004 */
[----:B------:R-:W-:Y:S05]  /*15ec0*/  WARPSYNC.COLLECTIVE R15, `(.L_x_2284) ;  /* 0x000000000f087348 */ /* 0x000fea0003c00000 */
[----:B------:R0:W1:Y:S02]  /*15ed0*/  SHFL.UP P6, R14, R13, R12, R11 ;  /* 0x0400000c0d0e7389 */ /* 0x00006400000c000b */
[----:B01----:R-:W-:Y:S01]  /*15ee0*/  ENDCOLLECTIVE ;  /* 0x000000000000791b */ /* 0x003fe20003800000 */
.L_x_2284:
[----:B------:R-:W-:Y:S01]  /*15ef0*/  IMAD.MOV.U32 R12, RZ, RZ, 0x4 ;  /* 0x00000004ff0c7424 */ /* 0x000fe200078e00ff */
[----:B------:R-:W-:-:S05]  /*15f00*/  SEL R3, R14, RZ, P2 ;  /* 0x000000ff0e037207 */ /* 0x000fca0001000000 */
[----:B------:R-:W-:-:S04]  /*15f10*/  IMAD.IADD R2, R4, 0x1, R3 ;  /* 0x0000000104027824 */ /* 0x000fc800078e0203 */
[----:B------:R-:W-:-:S07]  /*15f20*/  IMAD.MOV.U32 R13, RZ, RZ, R2 ;  /* 0x000000ffff0d7224 */ /* 0x000fce00078e0002 */
[----:B------:R-:W-:Y:S05]  /*15f30*/  WARPSYNC.COLLECTIVE R15, `(.L_x_2285) ;  /* 0x000000000f087348 */ /* 0x000fea0003c00000 */
[----:B------:R0:W1:Y:S02]  /*15f40*/  SHFL.UP P6, R14, R13, R12, R11 ;  /* 0x0400000c0d0e7389 */ /* 0x00006400000c000b */
[----:B01----:R-:W-:Y:S01]  /*15f50*/  ENDCOLLECTIVE ;  /* 0x000000000000791b */ /* 0x003fe20003800000 */
.L_x_2285:
[----:B------:R-:W-:Y:S01]  /*15f60*/  IMAD.MOV.U32 R12, RZ, RZ, 0x8 ;  /* 0x00000008ff0c7424 */ /* 0x000fe200078e00ff */
[----:B------:R-:W-:-:S04]  /*15f70*/  SEL R3, R14, RZ, P3 ;  /* 0x000000ff0e037207 */ /* 0x000fc80001800000 */
[----:B------:R-:W-:-:S05]  /*15f80*/  IADD3 R3, R2, R3, RZ ;  /* 0x0000000302037210 */ /* 0x000fca0007ffe0ff */
[----:B------:R-:W-:-:S07]  /*15f90*/  IMAD.MOV.U32 R13, RZ, RZ, R3 ;  /* 0x000000ffff0d7224 */ /* 0x000fce00078e0003 */
[----:B------:R-:W-:Y:S05]  /*15fa0*/  WARPSYNC.COLLECTIVE R15, `(.L_x_2286) ;  /* 0x000000000f087348 */ /* 0x000fea0003c00000 */
[----:B------:R0:W1:Y:S02]  /*15fb0*/  SHFL.UP P6, R14, R13, R12, R11 ;  /* 0x0400000c0d0e7389 */ /* 0x00006400000c000b */
[----:B01----:R-:W-:Y:S01]  /*15fc0*/  ENDCOLLECTIVE ;  /* 0x000000000000791b */ /* 0x003fe20003800000 */
.L_x_2286:
[----:B------:R-:W-:Y:S01]  /*15fd0*/  IMAD.MOV.U32 R12, RZ, RZ, 0x10 ;  /* 0x00000010ff0c7424 */ /* 0x000fe200078e00ff */
[----:B------:R-:W-:-:S05]  /*15fe0*/  SEL R4, R14, RZ, P4 ;  /* 0x000000ff0e047207 */ /* 0x000fca0002000000 */
[----:B------:R-:W-:-:S04]  /*15ff0*/  IMAD.IADD R4, R3, 0x1, R4 ;  /* 0x0000000103047824 */ /* 0x000fc800078e0204 */
[----:B------:R-:W-:-:S07]  /*16000*/  IMAD.MOV.U32 R13, RZ, RZ, R4 ;  /* 0x000000ffff0d7224 */ /* 0x000fce00078e0004 */
[----:B------:R-:W-:Y:S05]  /*16010*/  WARPSYNC.COLLECTIVE R15, `(.L_x_2287) ;  /* 0x000000000f087348 */ /* 0x000fea0003c00000 */
[----:B------:R0:W1:Y:S02]  /*16020*/  SHFL.UP P6, R14, R13, R12, R11 ;  /* 0x0400000c0d0e7389 */ /* 0x00006400000c000b */
[----:B01----:R-:W-:Y:S01]  /*16030*/  ENDCOLLECTIVE ;  /* 0x000000000000791b */ /* 0x003fe20003800000 */
.L_x_2287:
        /* <DEDUP_REMOVED lines=8> */
.L_x_2288:
[----:B------:R-:W-:Y:S05]  /*160c0*/  BRA `(.L_x_2289) ;  /* 0xffffffc400c07947 */ /* 0x000fea000383ffff */
.L_x_2196:
[----:B------:R-:W-:Y:S01]  /*160d0*/  BSSY B0, `(.L_x_2290) ;  /* 0x0000007000007945 */ /* 0x000fe20003800000 */
[----:B------:R-:W-:Y:S01]  /*160e0*/  MOV R12, 0x1 ;  /* 0x00000001000c7802 */ /* 0x000fe20000000f00 */
[----:B------:R-:W-:Y:S02]  /*160f0*/  IMAD.MOV.U32 R11, RZ, RZ, RZ ;  /* 0x000000ffff0b7224 */ /* 0x000fe400078e00ff */
[----:B------:R-:W-:-:S07]  /*16100*/  IMAD.MOV.U32 R15, RZ, RZ, -0x1 ;  /* 0xffffffffff0f7424 */ /* 0x000fce00078e00ff */
[----:B------:R-:W-:Y:S05]  /*16110*/  WARPSYNC.COLLECTIVE R15, `(.L_x_2291) ;  /* 0x000000000f087348 */ /* 0x000fea0003c00000 */
[----:B------:R0:W1:Y:S02]  /*16120*/  SHFL.UP P6, R14, R13, R12, R11 ;  /* 0x0400000c0d0e7389 */ /* 0x00006400000c000b */
[----:B01----:R-:W-:Y:S01]  /*16130*/  ENDCOLLECTIVE ;  /* 0x000000000000791b */ /* 0x003fe20003800000 */
.L_x_2291:
[----:B------:R-:W-:Y:S05]  /*16140*/  BSYNC B0 ;  /* 0x0000000000007941 */ /* 0x000fea0003800000 */
.L_x_2290:
        /* <DEDUP_REMOVED lines=8> */
.L_x_2292:
[----:B------:R-:W-:Y:S01]  /*161d0*/  IMAD.MOV.U32 R12, RZ, RZ, 0x4 ;  /* 0x00000004ff0c7424 */ /* 0x000fe200078e00ff */
[----:B------:R-:W-:-:S05]  /*161e0*/  SEL R14, R14, RZ, P2 ;  /* 0x000000ff0e0e7207 */ /* 0x000fca0001000000 */
[----:B------:R-:W-:-:S04]  /*161f0*/  IMAD.IADD R3, R13, 0x1, R14 ;  /* 0x000000010d037824 */ /* 0x000fc800078e020e */
[----:B------:R-:W-:-:S07]  /*16200*/  IMAD.MOV.U32 R13, RZ, RZ, R3 ;  /* 0x000000ffff0d7224 */ /* 0x000fce00078e0003 */
[----:B------:R-:W-:Y:S05]  /*16210*/  WARPSYNC.COLLECTIVE R15, `(.L_x_2293) ;  /* 0x000000000f087348 */ /* 0x000fea0003c00000 */
[----:B------:R0:W1:Y:S02]  /*16220*/  SHFL.UP P6, R14, R13, R12, R11 ;  /* 0x0400000c0d0e7389 */ /* 0x00006400000c000b */
[----:B01----:R-:W-:Y:S01]  /*16230*/  ENDCOLLECTIVE ;  /* 0x000000000000791b */ /* 0x003fe20003800000 */
.L_x_2293:
[----:B------:R-:W-:Y:S01]  /*16240*/  IMAD.MOV.U32 R12, RZ, RZ, 0x8 ;  /* 0x00000008ff0c7424 */ /* 0x000fe200078e00ff */
[----:B------:R-:W-:-:S04]  /*16250*/  SEL R4, R14, RZ, P3 ;  /* 0x000000ff0e047207 */ /* 0x000fc80001800000 */
[----:B------:R-:W-:-:S05]  /*16260*/  IADD3 R4, R3, R4, RZ ;  /* 0x0000000403047210 */ /* 0x000fca0007ffe0ff */
[----:B------:R-:W-:-:S07]  /*16270*/  IMAD.MOV.U32 R13, RZ, RZ, R4 ;  /* 0x000000ffff0d7224 */ /* 0x000fce00078e0004 */
[----:B------:R-:W-:Y:S05]  /*16280*/  WARPSYNC.COLLECTIVE R15, `(.L_x_2294) ;  /* 0x000000000f087348 */ /* 0x000fea0003c00000 */
[----:B------:R0:W1:Y:S02]  /*16290*/  SHFL.UP P6, R14, R13, R12, R11 ;  /* 0x0400000c0d0e7389 */ /* 0x00006400000c000b */
[----:B01----:R-:W-:Y:S01]  /*162a0*/  ENDCOLLECTIVE ;  /* 0x000000000000791b */ /* 0x003fe20003800000 */
.L_x_2294:
[----:B------:R-:W-:Y:S01]  /*162b0*/  IMAD.MOV.U32 R12, RZ, RZ, 0x10 ;  /* 0x00000010ff0c7424 */ /* 0x000fe200078e00ff */
[----:B------:R-:W-:-:S05]  /*162c0*/  SEL R7, R14, RZ, P4 ;  /* 0x000000ff0e077207 */ /* 0x000fca0002000000 */
[----:B------:R-:W-:-:S04]  /*162d0*/  IMAD.IADD R7, R4, 0x1, R7 ;  /* 0x0000000104077824 */ /* 0x000fc800078e0207 */
[----:B------:R-:W-:-:S07]  /*162e0*/  IMAD.MOV.U32 R13, RZ, RZ, R7 ;  /* 0x000000ffff0d7224 */ /* 0x000fce00078e0007 */
[----:B------:R-:W-:Y:S05]  /*162f0*/  WARPSYNC.COLLECTIVE R15, `(.L_x_2295) ;  /* 0x000000000f087348 */ /* 0x000fea0003c00000 */
[----:B------:R0:W1:Y:S02]  /*16300*/  SHFL.UP P6, R14, R13, R12, R11 ;  /* 0x0400000c0d0e7389 */ /* 0x00006400000c000b */
[----:B01----:R-:W-:Y:S01]  /*16310*/  ENDCOLLECTIVE ;  /* 0x000000000000791b */ /* 0x003fe20003800000 */
.L_x_2295:
        /* <DEDUP_REMOVED lines=8> */
.L_x_2296:
[----:B------:R-:W-:Y:S05]  /*163a0*/  BRA `(.L_x_2297) ;  /* 0xffffffc400ac7947 */ /* 0x000fea000383ffff */
.L_x_2198:
[----:B------:R-:W-:Y:S01]  /*163b0*/  BSSY B0, `(.L_x_2298) ;  /* 0x0000006000007945 */ /* 0x000fe20003800000 */
[----:B------:R-:W-:Y:S02]  /*163c0*/  PLOP3.LUT P6, PT, P6, PT, PT, 0x8, 0x0 ;  /* 0x000000000000781c */ /* 0x000fe400037ce170 */
[----:B------:R-:W-:-:S11]  /*163d0*/  MOV R15, 0xffffffff ;  /* 0xffffffff000f7802 */ /* 0x000fd60000000f00 */
[----:B0-----:R-:W-:Y:S05]  /*163e0*/  WARPSYNC.COLLECTIVE R15, `(.L_x_2299) ;  /* 0x000000000f087348 */ /* 0x001fea0003c00000 */
[----:B------:R-:W-:Y:S01]  /*163f0*/  VOTE.ANY R14, PT, P6 ;  /* 0x00000000000e7806 */ /* 0x000fe200030e0100 */
[----:B0-----:R-:W-:Y:S06]  /*16400*/  ENDCOLLECTIVE ;  /* 0x000000000000791b */ /* 0x001fec0003800000 */
.L_x_2299:
[----:B------:R-:W-:Y:S05]  /*16410*/  BSYNC B0 ;  /* 0x0000000000007941 */ /* 0x000fea0003800000 */
.L_x_2298:
        /* <DEDUP_REMOVED lines=10> */
.L_x_2300:
[----:B------:R-:W-:Y:S02]  /*164c0*/  IMAD.MOV.U32 R13, RZ, RZ, R5 ;  /* 0x000000ffff0d7224 */ /* 0x000fe400078e0005 */
[----:B------:R-:W-:-:S07]  /*164d0*/  IMAD.MOV.U32 R17, RZ, RZ, R14 ;  /* 0x000000ffff117224 */ /* 0x000fce00078e000e */
[----:B------:R-:W-:Y:S05]  /*164e0*/  WARPSYNC.COLLECTIVE R15, `(.L_x_2301) ;  /* 0x000000000f087348 */ /* 0x000fea0003c00000 */
[----:B------:R0:W1:Y:S02]  /*164f0*/  SHFL.IDX P6, R14, R13, R12, R11 ;  /* 0x0000000c0d0e7389 */ /* 0x00006400000c000b */
[----:B01----:R-:W-:Y:S01]  /*16500*/  ENDCOLLECTIVE ;  /* 0x000000000000791b */ /* 0x003fe20003800000 */
.L_x_2301:
[----:B------:R-:W-:Y:S01]  /*16510*/  IMAD.MOV.U32 R5, RZ, RZ, R14 ;  /* 0x000000ffff057224 */ /* 0x000fe200078e000e */
[----:B------:R-:W-:Y:S06]  /*16520*/  BRA `(.L_x_2302) ;  /* 0xffffffc4008c7947 */ /* 0x000fec000383ffff */
.L_x_2200:
[----:B------:R-:W-:Y:S01]  /*16530*/  BSSY B0, `(.L_x_2303) ;  /* 0x0000007000007945 */ /* 0x000fe20003800000 */
[----:B------:R-:W-:Y:S01]  /*16540*/  MOV R13, R2 ;  /* 0x00000002000d7202 */ /* 0x000fe20000000f00 */
[----:B------:R-:W-:Y:S02]  /*16550*/  IMAD.MOV.U32 R11, RZ, RZ, 0x1f ;  /* 0x0000001fff0b7424 */ /* 0x000fe400078e00ff */
[----:B------:R-:W-:-:S07]  /*16560*/  IMAD.MOV.U32 R15, RZ, RZ, -0x1 ;  /* 0xffffffffff0f7424 */ /* 0x000fce00078e00ff */
[----:B0123--:R-:W-:Y:S05]  /*16570*/  WARPSYNC.COLLECTIVE R15, `(.L_x_2304) ;  /* 0x000000000f087348 */ /* 0x00ffea0003c00000 */
[----:B------:R4:W0:Y:S02]  /*16580*/  SHFL.IDX P6, R14, R13, R12, R11 ;  /* 0x0000000c0d0e7389 */ /* 0x00082400000c000b */
[----:B01234-:R-:W-:Y:S01]  /*16590*/  ENDCOLLECTIVE ;  /* 0x000000000000791b */ /* 0x01ffe20003800000 */
.L_x_2304:
[----:B------:R-:W-:Y:S05]  /*165a0*/  BSYNC B0 ;  /* 0x0000000000007941 */ /* 0x000fea0003800000 */
.L_x_2303:
[----:B------:R-:W-:Y:S01]  /*165b0*/  IMAD.MOV.U32 R16, RZ, RZ, R14 ;  /* 0x000000ffff107224 */ /* 0x000fe200078e000e */
[----:B------:R-:W-:Y:S06]  /*165c0*/  BRA `(.L_x_2199) ;  /* 0xffffffc4007c7947 */ /* 0x000fec000383ffff */
.L_x_2206:
[----:B0-----:R0:W1:Y:S02]  /*165d0*/  SYNCS.PHASECHK.TRANS64.TRYWAIT P0, [R7+URZ+0x2d820], R0 ;  /* 0x02d82000070075a7 */ /* 0x001064000800017f */
[----:B-1----:R-:W-:Y:S05]  /*165e0*/  @!P0 NANOSLEEP.SYNCS 0x989680 ;  /* 0x009896800000895d */ /* 0x002fea0003900000 */
[----:B------:R-:W1:Y:S02]  /*165f0*/  @!P0 SYNCS.PHASECHK.TRANS64 P0, [R7+URZ+0x2d820], R0 ;  /* 0x02d82000070085a7 */ /* 0x000e64000800007f */
[----:B-1----:R-:W-:Y:S05]  /*16600*/  @!P0 BRA `(.L_x_2206) ;  /* 0xfffffffc00f08947 */ /* 0x002fea000383ffff */
[----:B------:R-:W-:Y:S05]  /*16610*/  BRA `(.L_x_2305) ;  /* 0xffffffcc00d87947 */ /* 0x000fea000383ffff */
.L_x_2207:
        /* <DEDUP_REMOVED lines=8> */
[----:B0-----:R-:W-:Y:S05]  /*166a0*/  WARPSYNC.COLLECTIVE R15, `(.L_x_2307) ;  /* 0x000000000f087348 */ /* 0x001fea0003c00000 */
[----:B------:R1:W2:Y:S02]  /*166b0*/  SHFL.IDX P6, R14, R13, R12, R11 ;  /* 0x0000000c0d0e7389 */ /* 0x0002a400000c000b */
[----:B012---:R-:W-:Y:S01]  /*166c0*/  ENDCOLLECTIVE ;  /* 0x000000000000791b */ /* 0x007fe20003800000 */
.L_x_2307:
[----:B------:R-:W-:Y:S05]  /*166d0*/  BSYNC B0 ;  /* 0x0000000000007941 */ /* 0x000fea0003800000 */
.L_x_2306:
[----:B------:R-:W-:Y:S05]  /*166e0*/  BRA `(.L_x_2308) ;  /* 0xffffffcc00c07947 */ /* 0x000fea000383ffff */
.L_x_2210:
[----:B------:R-:W-:Y:S01]  /*166f0*/  BSSY B1, `(.L_x_2309) ;  /* 0x0000006000017945 */ /* 0x000fe20003800000 */
[----:B------:R-:W-:-:S07]  /*16700*/  IMAD.MOV.U32 R15, RZ, RZ, -0x1 ;  /* 0xffffffffff0f7424 */ /* 0x000fce00078e00ff */
[----:B0-----:R-:W-:Y:S05]  /*16710*/  WARPSYNC.COLLECTIVE R15, `(.L_x_2310) ;  /* 0x000000000f0c7348 */ /* 0x001fea0003c00000 */
[----:B------:R-:W-:Y:S02]  /*16720*/  ELECT P6, UR62, PT ;  /* 0x00000000003e782f */ /* 0x000fe400038c0000 */
[----:B------:R-:W-:Y:S01]  /*16730*/  MOV R14, UR62 ;  /* 0x0000003e000e7c02 */ /* 0x000fe20008000f00 */
[----:B0-----:R-:W-:Y:S10]  /*16740*/  ENDCOLLECTIVE ;  /* 0x000000000000791b */ /* 0x001ff40003800000 */
.L_x_2310:
[----:B------:R-:W-:Y:S05]  /*16750*/  BSYNC B1 ;  /* 0x0000000000017941 */ /* 0x000fea0003800000 */
.L_x_2309:
[----:B------:R-:W-:Y:S05]  /*16760*/  BRA `(.L_x_2311) ;  /* 0xffffffcc00b87947 */ /* 0x000fea000383ffff */
.L_x_2212:
[----:B0-----:R0:W1:Y:S02]  /*16770*/  SYNCS.PHASECHK.TRANS64.TRYWAIT P1, [R5+URZ+0x2d840], R0 ;  /* 0x02d84000050075a7 */ /* 0x001064000802017f */
[----:B-1----:R-:W-:Y:S05]  /*16780*/  @!P1 NANOSLEEP.SYNCS 0x989680 ;  /* 0x009896800000995d */ /* 0x002fea0003900000 */
[----:B------:R-:W1:Y:S02]  /*16790*/  @!P1 SYNCS.PHASECHK.TRANS64 P1, [R5+URZ+0x2d840], R0 ;  /* 0x02d84000050095a7 */ /* 0x000e64000802007f */
[----:B-1----:R-:W-:Y:S05]  /*167a0*/  @!P1 BRA `(.L_x_2212) ;  /* 0xfffffffc00f09947 */ /* 0x002fea000383ffff */
[----:B------:R-:W-:Y:S05]  /*167b0*/  BRA `(.L_x_2312) ;  /* 0xffffffcc00d87947 */ /* 0x000fea000383ffff */
.L_x_2214:
[----:B-1----:R1:W2:Y:S02]  /*167c0*/  SYNCS.PHASECHK.TRANS64.TRYWAIT P1, [R3+URZ+0x2d840], R2 ;  /* 0x02d84002030075a7 */ /* 0x0022a4000802017f */
[----:B--2---:R-:W-:Y:S05]  /*167d0*/  @!P1 NANOSLEEP.SYNCS 0x989680 ;  /* 0x009896800000995d */ /* 0x004fea0003900000 */
[----:B------:R-:W2:Y:S02]  /*167e0*/  @!P1 SYNCS.PHASECHK.TRANS64 P1, [R3+URZ+0x2d840], R2 ;  /* 0x02d84002030095a7 */ /* 0x000ea4000802007f */
[----:B--2---:R-:W-:Y:S05]  /*167f0*/  @!P1 BRA `(.L_x_2214) ;  /* 0xfffffffc00f09947 */ /* 0x004fea000383ffff */
[----:B------:R-:W-:Y:S05]  /*16800*/  BRA `(.L_x_2313) ;  /* 0xffffffcc00e47947 */ /* 0x000fea000383ffff */
.L_x_2216:
[----:B--2---:R2:W3:Y:S02]  /*16810*/  SYNCS.PHASECHK.TRANS64.TRYWAIT P1, [R5+URZ+0x2d860], R0 ;  /* 0x02d86000050075a7 */ /* 0x0044e4000802017f */
[----:B---3--:R-:W-:Y:S05]  /*16820*/  @!P1 NANOSLEEP.SYNCS 0x989680 ;  /* 0x009896800000995d */ /* 0x008fea0003900000 */
[----:B------:R-:W3:Y:S02]  /*16830*/  @!P1 SYNCS.PHASECHK.TRANS64 P1, [R5+URZ+0x2d860], R0 ;  /* 0x02d86000050095a7 */ /* 0x000ee4000802007f */
[----:B---3--:R-:W-:Y:S05]  /*16840*/  @!P1 BRA `(.L_x_2216) ;  /* 0xfffffffc00f09947 */ /* 0x008fea000383ffff */
[----:B------:R-:W-:Y:S05]  /*16850*/  BRA `(.L_x_2314) ;  /* 0xffffffcc00e07947 */ /* 0x000fea000383ffff */
.L_x_2315:
        /* <DEDUP_REMOVED lines=10> */
.L_x_2787:


//--------------------- .text._ZN7cutlass13device_kernelIN5flash11enable_sm90INS1_16FlashAttnFwdSm90INS1_25CollectiveMainloopFwdSm90ILi2EN4cute5tupleIJNS5_1CILi1EEES8_S8_EEENS6_IJNS7_ILi192EEENS7_ILi128EEENS7_ILi96EEEEEELi96ENS_10bfloat16_tEfNS_4arch4Sm90ELb1ELb0ELb1ELb1ELb1ELb1ELb0ELb0ELb1ELb1ELb1ELb0EEENS1_21CollectiveEpilogueFwdINS6_IJSA_SC_SB_EEES9_SE_SG_Li384ELb1ELb1ELb1ELb0EEENS1_36VarlenDynamicPersistentTileSchedulerILi192ELi128ELi384ELi128ELb1ELb1ELb1ELb1ELb1ELb1EEEEEEEEEvNT_6ParamsE --------------------------
	.section	.text._ZN7cutlass13device_kernelIN5flash11enable_sm90INS1_16FlashAttnFwdSm90INS1_25CollectiveMainloopFwdSm90ILi2EN4cute5tupleIJNS5_1CILi1EEES8_S8_EEENS6_IJNS7_ILi192EEENS7_ILi128EEENS7_ILi96EEEEEELi96ENS_10bfloat16_tEfNS_4arch4Sm90ELb1ELb0ELb1ELb1ELb1ELb1ELb0ELb0ELb1ELb1ELb1ELb0EEENS1_21CollectiveEpilogueFwdINS6_IJSA_SC_SB_EEES9_SE_SG_Li384ELb1ELb1ELb1ELb0EEENS1_36VarlenDynamicPersistentTileSchedulerILi192ELi128ELi384ELi128ELb1ELb1ELb1ELb1ELb1ELb1EEEEEEEEEvNT_6ParamsE,"ax",@progbits
	.align	128
.text._ZN7cutlass13device_kernelIN5flash11enable_sm90INS1_16FlashAttnFwdSm90INS1_25CollectiveMainloopFwdSm90ILi2EN4cute5tupleIJNS5_1CILi1EEES8_S8_EEENS6_IJNS7_ILi192EEENS7_ILi128EEENS7_ILi96EEEEEELi96ENS_10bfloat16_tEfNS_4arch4Sm90ELb1ELb0ELb1ELb1ELb1ELb1ELb0ELb0ELb1ELb1ELb1ELb0EEENS1_21CollectiveEpilogueFwdINS6_IJSA_SC_SB_EEES9_SE_SG_Li384ELb1ELb1ELb1ELb0EEENS1_36VarlenDynamicPersistentTileSchedulerILi192ELi128ELi384ELi128ELb1ELb1ELb1ELb1ELb1ELb1EEEEEEEEEvNT_6ParamsE:
        .type           _ZN7cutlass13device_kernelIN5flash11enable_sm90INS1_16FlashAttnFwdSm90INS1_25CollectiveMainloopFwdSm90ILi2EN4cute5tupleIJNS5_1CILi1EEES8_S8_EEENS6_IJNS7_ILi192EEENS7_ILi128EEENS7_ILi96EEEEEELi96ENS_10bfloat16_tEfNS_4arch4Sm90ELb1ELb0ELb1ELb1ELb1ELb1ELb0ELb0ELb1ELb1ELb1ELb0EEENS1_21CollectiveEpilogueFwdINS6_IJSA_SC_SB_EEES9_SE_SG_Li384ELb1ELb1ELb1ELb0EEENS1_36VarlenDynamicPersistentTileSchedulerILi192ELi128ELi384ELi128ELb1ELb1ELb1ELb1ELb1ELb1EEEEEEEEEvNT_6ParamsE,@function
        .size           _ZN7cutlass13device_kernelIN5flash11enable_sm90INS1_16FlashAttnFwdSm90INS1_25CollectiveMainloopFwdSm90ILi2EN4cute5tupleIJNS5_1CILi1EEES8_S8_EEENS6_IJNS7_ILi192EEENS7_ILi128EEENS7_ILi96EEEEEELi96ENS_10bfloat16_tEfNS_4arch4Sm90ELb1ELb0ELb1ELb1ELb1ELb1ELb0ELb0ELb1ELb1ELb1ELb0EEENS1_21CollectiveEpilogueFwdINS6_IJSA_SC_SB_EEES9_SE_SG_Li384ELb1ELb1ELb1ELb0EEENS1_36VarlenDynamicPersistentTileSchedulerILi192ELi128ELi384ELi128ELb1ELb1ELb1ELb1ELb1ELb1EEEEEEEEEvNT_6ParamsE,(.L_x_2788 - _ZN7cutlass13device_kernelIN5flash11enable_sm90INS1_16FlashAttnFwdSm90INS1_25CollectiveMainloopFwdSm90ILi2EN4cute5tupleIJNS5_1CILi1EEES8_S8_EEENS6_IJNS7_ILi192EEENS7_ILi128EEENS7_ILi96EEEEEELi96ENS_10bfloat16_tEfNS_4arch4Sm90ELb1ELb0ELb1ELb1ELb1ELb1ELb0ELb0ELb1ELb1ELb1ELb0EEENS1_21CollectiveEpilogueFwdINS6_IJSA_SC_SB_EEES9_SE_SG_Li384ELb1ELb1ELb1ELb0EEENS1_36VarlenDynamicPersistentTileSchedulerILi192ELi128ELi384ELi128ELb1ELb1ELb1ELb1ELb1ELb1EEEEEEEEEvNT_6ParamsE)
        .other          _ZN7cutlass13device_kernelIN5flash11enable_sm90INS1_16FlashAttnFwdSm90INS1_25CollectiveMainloopFwdSm90ILi2EN4cute5tupleIJNS5_1CILi1EEES8_S8_EEENS6_IJNS7_ILi192EEENS7_ILi128EEENS7_ILi96EEEEEELi96ENS_10bfloat16_tEfNS_4arch4Sm90ELb1ELb0ELb1ELb1ELb1ELb1ELb0ELb0ELb1ELb1ELb1ELb0EEENS1_21CollectiveEpilogueFwdINS6_IJSA_SC_SB_EEES9_SE_SG_Li384ELb1ELb1ELb1ELb0EEENS1_36VarlenDynamicPersistentTileSchedulerILi192ELi128ELi384ELi128ELb1ELb1ELb1ELb1ELb1ELb1EEEEEEEEEvNT_6ParamsE,@"STO_CUDA_ENTRY STV_DEFAULT"
_ZN7cutlass13device_kernelIN5flash11enable_sm90INS1_16FlashAttnFwdSm90INS1_25CollectiveMainloopFwdSm90ILi2EN4cute5tupleIJNS5_1CILi1EEES8_S8_EEENS6_IJNS7_ILi192EEENS7_ILi128EEENS7_ILi96EEEEEELi96ENS_10bfloat16_tEfNS_4arch4Sm90ELb1ELb0ELb1ELb1ELb1ELb1ELb0ELb0ELb1ELb1ELb1ELb0EEENS1_21CollectiveEpilogueFwdINS6_IJSA_SC_SB_EEES9_SE_SG_Li384ELb1ELb1ELb1ELb0EEENS1_36VarlenDynamicPersistentTileSchedulerILi192ELi128ELi384ELi128ELb1ELb1ELb1ELb1ELb1ELb1EEEEEEEEEvNT_6ParamsE:
        /* <DEDUP_REMOVED lines=18> */
.L_x_2317:
[----:B------:R-:W-:Y:S05]  /*0120*/  BSYNC B0 ;  /* 0x0000000000007941 */ /* 0x000fea0003800000 */
.L_x_2316:
        /* <DEDUP_REMOVED lines=41> */
.L_x_2318:
        /* <DEDUP_REMOVED lines=22> */
.L_x_2319:
        /* <DEDUP_REMOVED lines=18> */
.L_x_2320:
        /* <DEDUP_REMOVED lines=22> */
.L_x_2321:
        /* <DEDUP_REMOVED lines=22> */
.L_x_2322:
        /* <DEDUP_REMOVED lines=8> */
.L_x_2325:
        /* <DEDUP_REMOVED lines=35> */
[--C-:B------:R-:W-:Y:S02]  /*0bb0*/  SHF.R.S32.HI R8, RZ, 0x2, R4.reuse ;  /* 0x00000002ff087819 */ /* 0x100fe40000011404 */
[----:B------:R-:W-:Y:S02]  /*0bc0*/  SHF.R.S32.HI R13, RZ, 0x1f, R4 ;  /* 0x0000001fff0d7819 */ /* 0x000fe40000011404 */
[----:B------:R-:W-:Y:S02]  /*0bd0*/  LOP3.LUT R15, R4, 0xfffffffc, RZ, 0xc0, !PT ;  /* 0xfffffffc040f7812 */ /* 0x000fe400078ec0ff */
[----:B------:R-:W-:Y:S02]  /*0be0*/  SHF.R.S32.HI R4, RZ, 0x7, R3 ;  /* 0x00000007ff047819 */ /* 0x000fe40000011403 */
[----:B------:R-:W-:Y:S01]  /*0bf0*/  LOP3.LUT R11, R9, 0xfffffffe, RZ, 0xc0, !PT ;  /* 0xfffffffe090b7812 */ /* 0x000fe200078ec0ff */
[----:B------:R-:W-:Y:S01]  /*0c00*/  IMAD.IADD R15, R0, 0x1, -R15 ;  /* 0x00000001000f7824 */ /* 0x000fe200078e0a0f */
[----:B------:R-:W-:Y:S01]  /*0c10*/  SHF.R.S32.HI R156, RZ, 0x1, R9 ;  /* 0x00000001ff9c7819 */ /* 0x000fe20000011409 */
[----:B------:R-:W-:Y:S01]  /*0c20*/  IMAD.HI R10, R4, 0x55555556, RZ ;  /* 0x55555556040a7827 */ /* 0x000fe200078e02ff */
[----:B------:R-:W-:-:S02]  /*0c30*/  LOP3.LUT R17, R3, 0xffffff80, RZ, 0xc0, !PT ;  /* 0xffffff8003117812 */ /* 0x000fc400078ec0ff */
[----:B------:R-:W-:Y:S01]  /*0c40*/  LEA.HI R13, R13, R8, RZ, 0x2 ;  /* 0x000000080d0d7211 */ /* 0x000fe200078f10ff */
[C---:B------:R-:W-:Y:S01]  /*0c50*/  IMAD.IADD R16, R0.reuse, 0x1, -R11 ;  /* 0x0000000100107824 */ /* 0x040fe200078e0a0b */
[----:B------:R-:W-:Y:S01]  /*0c60*/  LOP3.LUT R3, R5, 0xfffffff0, RZ, 0xc0, !PT ;  /* 0xfffffff005037812 */ /* 0x000fe200078ec0ff */
[----:B------:R-:W-:Y:S01]  /*0c70*/  IMAD.IADD R21, R0, 0x1, -R17 ;  /* 0x0000000100157824 */ /* 0x000fe200078e0a11 */
[----:B------:R-:W-:Y:S01]  /*0c80*/  LEA.HI R9, R9, R156, RZ, 0x1 ;  /* 0x0000009c09097211 */ /* 0x000fe200078f08ff */
[----:B------:R-:W-:Y:S01]  /*0c90*/  IMAD.SHL.U32 R24, R16, 0x4, RZ ;  /* 0x0000000410187824 */ /* 0x000fe200078e00ff */
[----:B------:R-:W-:Y:S01]  /*0ca0*/  SHF.R.S32.HI R6, RZ, 0x4, R5 ;  /* 0x00000004ff067819 */ /* 0x000fe20000011405 */
[----:B------:R-:W-:Y:S01]  /*0cb0*/  IMAD.IADD R3, R0, 0x1, -R3 ;  /* 0x0000000100037824 */ /* 0x000fe200078e0a03 */
[----:B------:R-:W-:Y:S01]  /*0cc0*/  LOP3.LUT R13, R13, 0xfffffffc, RZ, 0xc0, !PT ;  /* 0xfffffffc0d0d7812 */ /* 0x000fe200078ec0ff */
[----:B------:R-:W-:Y:S01]  /*0cd0*/  VIADD R12, R24, 0x10 ;  /* 0x00000010180c7836 */ /* 0x000fe20000000000 */
[----:B------:R-:W-:Y:S01]  /*0ce0*/  LEA.HI R11, R10, R10, RZ, 0x1 ;  /* 0x0000000a0a0b7211 */ /* 0x000fe200078f08ff */
[----:B------:R0:W-:Y:S01]  /*0cf0*/  STL [R1+0xdc], R16 ;  /* 0x0000dc1001007387 */ /* 0x0001e20000100800 */
[----:B------:R-:W-:Y:S01]  /*0d00*/  LEA.HI R5, R5, R6, RZ, 0x1 ;  /* 0x0000000605057211 */ /* 0x000fe200078f08ff */
[----:B------:R-:W-:Y:S01]  /*0d10*/  IMAD.IADD R13, R8, 0x1, -R13 ;  /* 0x00000001080d7824 */ /* 0x000fe200078e0a0d */
[----:B------:R-:W-:Y:S01]  /*0d20*/  LOP3.LUT R9, R9, 0x7fffffe, RZ, 0xc0, !PT ;  /* 0x07fffffe09097812 */ /* 0x000fe200078ec0ff */
[----:B------:R-:W-:Y:S01]  /*0d30*/  IMAD R11, R11, -0x3, R4 ;  /* 0xfffffffd0b0b7824 */ /* 0x000fe200078e0204 */
[----:B------:R-:W-:Y:S01]  /*0d40*/  SHF.R.S32.HI R8, RZ, 0x1f, R21 ;  /* 0x0000001fff087819 */ /* 0x000fe20000011415 */
[----:B------:R-:W-:Y:S01]  /*0d50*/  STL [R1+0xe0], R21 ;  /* 0x0000e01501007387 */ /* 0x000fe20000100800 */
[----:B------:R-:W-:Y:S01]  /*0d60*/  LEA.HI R4, R15, R15, RZ, 0x1 ;  /* 0x0000000f0f047211 */ /* 0x000fe200078f08ff */
[----:B------:R-:W-:Y:S01]  /*0d70*/  IMAD.IADD R9, R156, 0x1, -R9 ;  /* 0x000000019c097824 */ /* 0x000fe200078e0a09 */
[----:B------:R-:W-:Y:S01]  /*0d80*/  LOP3.LUT R5, R5, 0x1ffffffe, RZ, 0xc0, !PT ;  /* 0x1ffffffe05057812 */ /* 0x000fe200078ec0ff */
[----:B------:R-:W-:Y:S01]  /*0d90*/  STL [R1+0x38], R24 ;  /* 0x0000381801007387 */ /* 0x000fe20000100800 */
[----:B------:R-:W-:Y:S01]  /*0da0*/  SHF.R.S32.HI R0, RZ, 0x1f, R3 ;  /* 0x0000001fff007819 */ /* 0x000fe20000011403 */
[----:B------:R-:W-:Y:S01]  /*0db0*/  IMAD R20, R6, 0x8, R9 ;  /* 0x0000000806147824 */ /* 0x000fe200078e0209 */
[----:B------:R-:W-:Y:S01]  /*0dc0*/  LEA.HI R10, R8, R21, RZ, 0x2 ;  /* 0x00000015080a7211 */ /* 0x000fe200078f10ff */
[----:B------:R-:W-:Y:S01]  /*0dd0*/  IMAD.IADD R5, R6, 0x1, -R5 ;  /* 0x0000000106057824 */ /* 0x000fe200078e0a05 */
[----:B------:R-:W-:Y:S01]  /*0de0*/  LOP3.LUT R4, R4, 0x1ffffffe, RZ, 0xc0, !PT ;  /* 0x1ffffffe04047812 */ /* 0x000fe200078ec0ff */
[----:B------:R1:W-:Y:S01]  /*0df0*/  STL [R1+0x6c], R12 ;  /* 0x00006c0c01007387 */ /* 0x0003e20000100800 */
[----:B------:R-:W-:Y:S01]  /*0e00*/  LEA.HI R0, R0, R3, RZ, 0x3 ;  /* 0x0000000300007211 */ /* 0x000fe200078f18ff */
[----:B------:R-:W-:Y:S01]  /*0e10*/  VIADD R18, R24, 0x20 ;  /* 0x0000002018127836 */ /* 0x000fe20000000000 */
[----:B------:R-:W-:Y:S01]  /*0e20*/  SHF.R.S32.HI R6, RZ, 0x2, R10 ;  /* 0x00000002ff067819 */ /* 0x000fe2000001140a */
[----:B------:R-:W-:Y:S01]  /*0e30*/  IMAD.IADD R15, R15, 0x1, -R4 ;  /* 0x000000010f0f7824 */ /* 0x000fe200078e0a04 */
[----:B------:R-:W-:Y:S01]  /*0e40*/  SHF.R.S32.HI R9, RZ, 0x1f, R10 ;  /* 0x0000001fff097819 */ /* 0x000fe2000001140a */
[----:B0-----:R-:W-:Y:S01]  /*0e50*/  IMAD.SHL.U32 R16, R16, 0x8, RZ ;  /* 0x0000000810107824 */ /* 0x001fe200078e00ff */
[----:B------:R-:W-:Y:S01]  /*0e60*/  LOP3.LUT R4, R0, 0xfffffff8, RZ, 0xc0, !PT ;  /* 0xfffffff800047812 */ /* 0x000fe200078ec0ff */
[----:B------:R0:W-:Y:S01]  /*0e70*/  STL [R1+0x68], R18 ;  /* 0x0000681201007387 */ /* 0x0001e20000100800 */
[----:B------:R-:W-:Y:S01]  /*0e80*/  LEA.HI R9, R9, R6, RZ, 0x3 ;  /* 0x0000000609097211 */ /* 0x000fe200078f18ff */
[----:B-1----:R-:W-:Y:S01]  /*0e90*/  IMAD.IADD R12, R24, 0x1, R12 ;  /* 0x00000001180c7824 */ /* 0x002fe200078e020c */
[----:B------:R-:W-:Y:S01]  /*0ea0*/  SHF.R.S32.HI R7, RZ, 0x5, R7 ;  /* 0x00000005ff077819 */ /* 0x000fe20000011407 */
[----:B------:R-:W-:Y:S01]  /*0eb0*/  IMAD.IADD R4, R3, 0x1, -R4 ;  /* 0x0000000103047824 */ /* 0x000fe200078e0a04 */
[----:B------:R-:W-:Y:S01]  /*0ec0*/  LOP3.LUT R9, R9, 0xfffffff8, RZ, 0xc0, !PT ;  /* 0xfffffff809097812 */ /* 0x000fe200078ec0ff */
[C---:B------:R-:W-:Y:S01]  /*0ed0*/  VIADD R136, R16.reuse, 0x30 ;  /* 0x0000003010887836 */ /* 0x040fe20000000000 */
[----:B------:R-:W-:Y:S01]  /*0ee0*/  SHF.R.S32.HI R17, RZ, 0x1f, R12 ;  /* 0x0000001fff117819 */ /* 0x000fe2000001140c */
[----:B------:R-:W-:Y:S01]  /*0ef0*/  VIADD R23, R16, 0x40 ;  /* 0x0000004010177836 */ /* 0x000fe20000000000 */
[----:B------:R-:W-:Y:S01]  /*0f00*/  LEA.HI R8, R8, R21, RZ, 0x5 ;  /* 0x0000001508087211 */ /* 0x000fe200078f28ff */
[----:B------:R-:W-:Y:S01]  /*0f10*/  IMAD.IADD R9, R6, 0x1, -R9 ;  /* 0x0000000106097824 */ /* 0x000fe200078e0a09 */
[----:B------:R-:W-:Y:S01]  /*0f20*/  LEA.HI R14, R17, R12, RZ, 0x3 ;  /* 0x0000000c110e7211 */ /* 0x000fe200078f18ff */
[----:B------:R-:W-:Y:S01]  /*0f30*/  IMAD R17, R7, 0x10, R3 ;  /* 0x0000001007117824 */ /* 0x000fe200078e0203 */
[----:B------:R-:W-:Y:S01]  /*0f40*/  SHF.R.S32.HI R8, RZ, 0x5, R8 ;  /* 0x00000005ff087819 */ /* 0x000fe20000011408 */
[C---:B------:R-:W-:Y:S01]  /*0f50*/  IMAD.SHL.U32 R3, R4.reuse, 0x40, RZ ;  /* 0x0000004004037824 */ /* 0x040fe200078e00ff */
[----:B------:R-:W-:Y:S01]  /*0f60*/  R2P PR, R4, 0x6 ;  /* 0x0000000604007804 */ /* 0x000fe20000000000 */
[----:B------:R-:W-:Y:S01]  /*0f70*/  IMAD.SHL.U32 R6, R0, 0x40, RZ ;  /* 0x0000004000067824 */ /* 0x000fe200078e00ff */
[----:B------:R-:W-:Y:S01]  /*0f80*/  LOP3.LUT R10, R10, 0x7ffffffc, RZ, 0xc0, !PT ;  /* 0x7ffffffc0a0a7812 */ /* 0x000fe200078ec0ff */
[----:B------:R-:W-:Y:S01]  /*0f90*/  IMAD.SHL.U32 R0, R5, 0x8, RZ ;  /* 0x0000000805007824 */ /* 0x000fe200078e00ff */
[----:B------:R-:W-:Y:S01]  /*0fa0*/  LOP3.LUT R3, R3, 0x1c0, RZ, 0xc0, !PT ;  /* 0x000001c003037812 */ /* 0x000fe200078ec0ff */
[----:B------:R-:W-:Y:S01]  /*0fb0*/  IMAD.IADD R12, R24, 0x1, R18 ;  /* 0x00000001180c7824 */ /* 0x000fe200078e0212 */
[----:B------:R-:W-:Y:S01]  /*0fc0*/  LOP3.LUT R6, R6, 0x7ffffe00, RZ, 0xc0, !PT ;  /* 0x7ffffe0006067812 */ /* 0x000fe200078ec0ff */
[--C-:B0-----:R-:W-:Y:S01]  /*0fd0*/  IMAD.U32 R18, R17, 0x20, R0.reuse ;  /* 0x0000002011127824 */ /* 0x101fe200078e0000 */
[----:B------:R-:W-:Y:S01]  /*0fe0*/  LOP3.LUT R0, R3, 0x8, R0, 0xf8, !PT ;  /* 0x0000000803007812 */ /* 0x000fe200078ef800 */
[----:B------:R-:W-:Y:S01]  /*0ff0*/  IMAD R8, R8, 0x10, R9 ;  /* 0x0000001008087824 */ /* 0x000fe200078e0209 */
[----:B------:R-:W-:Y:S01]  /*1000*/  SHF.R.U32.HI R3, RZ, 0x3, R3 ;  /* 0x00000003ff037819 */ /* 0x000fe20000011603 */
[----:B------:R-:W-:Y:S01]  /*1010*/  IMAD R6, R7, 0x400, R6 ;  /* 0x0000040007067824 */ /* 0x000fe200078e0206 */
[----:B------:R0:W-:Y:S01]  /*1020*/  STL [R1+0x110], R18 ;  /* 0x0001101201007387 */ /* 0x0001e20000100800 */
[----:B------:R-:W-:Y:S01]  /*1030*/  IMAD R11, R11, 0x40, R8 ;  /* 0x000000400b0b7824 */ /* 0x000fe200078e0208 */
[----:B------:R-:W-:Y:S01]  /*1040*/  LOP3.LUT R3, R0, R3, RZ, 0x3c, !PT ;  /* 0x0000000300037212 */ /* 0x000fe200078e3cff */
[C---:B------:R-:W-:Y:S01]  /*1050*/  VIADD R7, R24.reuse, 0x8 ;  /* 0x0000000818077836 */ /* 0x040fe20000000000 */
[----:B------:R-:W-:Y:S01]  /*1060*/  SHF.R.S32.HI R5, RZ, 0x1f, R12 ;  /* 0x0000001fff057819 */ /* 0x000fe2000001140c */
[C---:B------:R-:W-:Y:S01]  /*1070*/  VIADD R4, R24.reuse, 0x18 ;  /* 0x0000001818047836 */ /* 0x040fe20000000000 */
[----:B------:R-:W-:Y:S01]  /*1080*/  STL [R1+0x10c], R11 ;  /* 0x00010c0b01007387 */ /* 0x000fe20000100800 */
[----:B------:R-:W-:Y:S01]  /*1090*/  VIADD R0, R24, 0x28 ;  /* 0x0000002818007836 */ /* 0x000fe20000000000 */
[----:B------:R-:W-:Y:S01]  /*10a0*/  SHF.R.S32.HI R8, RZ, 0x3, R14 ;  /* 0x00000003ff087819 */ /* 0x000fe2000001140e */
[----:B------:R-:W-:Y:S01]  /*10b0*/  VIADD R137, R16, 0x50 ;  /* 0x0000005010897836 */ /* 0x000fe20000000000 */
[----:B------:R-:W-:Y:S01]  /*10c0*/  STL [R1+0x78], R7 ;  /* 0x0000780701007387 */ /* 0x000fe20000100800 */
[----:B------:R-:W-:Y:S01]  /*10d0*/  IMAD.SHL.U32 R13, R13, 0x40, RZ ;  /* 0x000000400d0d7824 */ /* 0x000fe200078e00ff */
[----:B------:R-:W-:Y:S01]  /*10e0*/  LEA.HI R5, R5, R12, RZ, 0x3 ;  /* 0x0000000c05057211 */ /* 0x000fe200078f18ff */
[----:B------:R-:W-:Y:S01]  /*10f0*/  IMAD.IADD R10, R21, 0x1, -R10 ;  /* 0x00000001150a7824 */ /* 0x000fe200078e0a0a */
[----:B------:R1:W-:Y:S01]  /*1100*/  STL [R1+0x74], R4 ;  /* 0x0000740401007387 */ /* 0x0003e20000100800 */
[----:B------:R-:W-:Y:S01]  /*1110*/  IMAD.SHL.U32 R21, R20, 0x20, RZ ;  /* 0x0000002014157824 */ /* 0x000fe200078e00ff */
[----:B0-----:R-:W-:Y:S01]  /*1120*/  CS2R R18, SRZ ;  /* 0x0000000000127805 */ /* 0x001fe2000001ff00 */
[----:B------:R-:W-:Y:S01]  /*1130*/  IMAD.SHL.U32 R24, R10, 0x2, RZ ;  /* 0x000000020a187824 */ /* 0x000fe200078e00ff */
[----:B------:R0:W-:Y:S01]  /*1140*/  STL [R1+0x7c], R0 ;  /* 0x00007c0001007387 */ /* 0x0001e20000100800 */
[----:B------:R-:W-:Y:S01]  /*1150*/  IMAD.IADD R3, R6, 0x1, R3 ;  /* 0x0000000106037824 */ /* 0x000fe200078e0203 */
[----:B------:R-:W-:Y:S01]  /*1160*/  SHF.R.S32.HI R17, RZ, 0x1f, R16 ;  /* 0x0000001fff117819 */ /* 0x000fe20000011410 */
[----:B------:R-:W-:-:S02]  /*1170*/  IMAD.MOV.U32 R6, RZ, RZ, 0x40 ;  /* 0x00000040ff067424 */ /* 0x000fc400078e00ff */
[C---:B------:R-:W-:Y:S01]  /*1180*/  VIADD R20, R24.reuse, 0x8 ;  /* 0x0000000818147836 */ /* 0x040fe20000000000 */
[----:B-1----:R-:W-:Y:S01]  /*1190*/  SHF.R.S32.HI R4, RZ, 0x1f, R136 ;  /* 0x0000001fff047819 */ /* 0x002fe20000011488 */
[C---:B------:R-:W-:Y:S02]  /*11a0*/  VIADD R14, R24.reuse, 0x10 ;  /* 0x00000010180e7836 */ /* 0x040fe40000000000 */
[C---:B------:R-:W-:Y:S01]  /*11b0*/  VIADD R12, R24.reuse, 0x20 ;  /* 0x00000020180c7836 */ /* 0x040fe20000000000 */
[----:B0-----:R-:W-:Y:S01]  /*11c0*/  SHF.R.S32.HI R0, RZ, 0x1f, R23 ;  /* 0x0000001fff007819 */ /* 0x001fe20000011417 */
[----:B------:R0:W-:Y:S01]  /*11d0*/  STL [R1+0x5c], R4 ;  /* 0x00005c0401007387 */ /* 0x0001e20000100800 */
[C---:B------:R-:W-:Y:S02]  /*11e0*/  VIADD R10, R24.reuse, 0x28 ;  /* 0x00000028180a7836 */ /* 0x040fe40000000000 */
[----:B------:R-:W-:Y:S01]  /*11f0*/  VIADD R9, R24, 0x30 ;  /* 0x0000003018097836 */ /* 0x000fe20000000000 */
[----:B------:R1:W-:Y:S01]  /*1200*/  STL [R1+0x58], R0 ;  /* 0x0000580001007387 */ /* 0x0003e20000100800 */
[----:B------:R-:W-:Y:S01]  /*1210*/  IMAD R157, R3, 0x2, R2 ;  /* 0x00000002039d7824 */ /* 0x000fe200078e0202 */
[----:B------:R-:W-:-:S02]  /*1220*/  SHF.R.S32.HI R3, RZ, 0x1f, R10 ;  /* 0x0000001fff037819 */ /* 0x000fc4000001140a */
[----:B0-----:R-:W-:Y:S01]  /*1230*/  LOP3.LUT R4, R13, 0xc0, RZ, 0xc0, !PT ;  /* 0x000000c00d047812 */ /* 0x001fe200078ec0ff */
[----:B------:R-:W-:Y:S01]  /*1240*/  VIADD R13, R24, 0x18 ;  /* 0x00000018180d7836 */ /* 0x000fe20000000000 */
[----:B-1----:R-:W-:Y:S02]  /*1250*/  SHF.R.S32.HI R0, RZ, 0x1f, R137 ;  /* 0x0000001fff007819 */ /* 0x002fe40000011489 */
[----:B------:R-:W-:-:S03]  /*1260*/  SHF.R.U32.HI R7, RZ, 0x3, R4 ;  /* 0x00000003ff077819 */ /* 0x000fc60000011604 */
[----:B------:R0:W-:Y:S04]  /*1270*/  STL [R1+0x54], R0 ;  /* 0x0000540001007387 */ /* 0x0001e80000100800 */
[----:B------:R1:W-:Y:S04]  /*1280*/  STL [R1+0x40], R4 ;  /* 0x0000400401007387 */ /* 0x0003e80000100800 */
[----:B------:R-:W-:Y:S01]  /*1290*/  STL [R1+0x48], R21 ;  /* 0x0000481501007387 */ /* 0x000fe20000100800 */
[----:B0-----:R-:W-:-:S03]  /*12a0*/  LOP3.LUT R0, R4, 0x8, R16, 0xf8, !PT ;  /* 0x0000000804007812 */ /* 0x001fc600078ef810 */
[----:B------:R-:W-:Y:S01]  /*12b0*/  STL [R1+0x90], R24 ;  /* 0x0000901801007387 */ /* 0x000fe20000100800 */
[----:B-1----:R-:W-:-:S03]  /*12c0*/  LOP3.LUT R4, R4, 0x18, R16, 0xf8, !PT ;  /* 0x0000001804047812 */ /* 0x002fc600078ef810 */
[----:B------:R0:W-:Y:S01]  /*12d0*/  STL [R1+0x44], R7 ;  /* 0x0000440701007387 */ /* 0x0001e20000100800 */
[-C--:B------:R-:W-:Y:S02]  /*12e0*/  LOP3.LUT R0, R0, R7.reuse, RZ, 0x3c, !PT ;  /* 0x0000000700007212 */ /* 0x080fe400078e3cff */
[----:B------:R-:W-:Y:S01]  /*12f0*/  LOP3.LUT R4, R4, R7, RZ, 0x3c, !PT ;  /* 0x0000000704047212 */ /* 0x000fe200078e3cff */
[----:B------:R1:W-:Y:S02]  /*1300*/  STL [R1+0x4c], R8 ;  /* 0x00004c0801007387 */ /* 0x0003e40000100800 */
[C---:B------:R-:W-:Y:S02]  /*1310*/  IMAD.IADD R0, R21.reuse, 0x1, R0 ;  /* 0x0000000115007824 */ /* 0x040fe400078e0200 */
[----:B------:R-:W-:Y:S02]  /*1320*/  IMAD.IADD R4, R21, 0x1, R4 ;  /* 0x0000000115047824 */ /* 0x000fe400078e0204 */
[----:B0-----:R-:W-:Y:S01]  /*1330*/  VIADD R7, R24, 0x40 ;  /* 0x0000004018077836 */ /* 0x001fe20000000000 */
[----:B-1----:R-:W-:-:S02]  /*1340*/  SHF.R.S32.HI R8, RZ, 0x3, R5 ;  /* 0x00000003ff087819 */ /* 0x002fc40000011405 */
[----:B------:R-:W-:Y:S01]  /*1350*/  SEL R5, R6, 0xffffffc0, !P2 ;  /* 0xffffffc006057807 */ /* 0x000fe20005000000 */
[C---:B------:R-:W-:Y:S02]  /*1360*/  VIADD R6, R24.reuse, 0x48 ;  /* 0x0000004818067836 */ /* 0x040fe40000000000 */
[----:B------:R0:W-:Y:S04]  /*1370*/  STL [R1+0x50], R8 ;  /* 0x0000500801007387 */ /* 0x0001e80000100800 */
[----:B------:R1:W-:Y:S04]  /*1380*/  STL [R1+0xd4], R20 ;  /* 0x0000d41401007387 */ /* 0x0003e80000100800 */
[----:B------:R-:W-:Y:S01]  /*1390*/  STL [R1+0xd0], R14 ;  /* 0x0000d00e01007387 */ /* 0x000fe20000100800 */
[----:B0-----:R-:W-:-:S03]  /*13a0*/  VIADD R8, R24, 0x38 ;  /* 0x0000003818087836 */ /* 0x001fc60000000000 */
[----:B------:R0:W-:Y:S01]  /*13b0*/  STL [R1+0xcc], R13 ;  /* 0x0000cc0d01007387 */ /* 0x0001e20000100800 */
[----:B------:R-:W-:Y:S01]  /*13c0*/  VIADD R24, R24, 0x50 ;  /* 0x0000005018187836 */ /* 0x000fe20000000000 */
[----:B-1----:R-:W-:Y:S02]  /*13d0*/  SHF.R.S32.HI R20, RZ, 0x1f, R20 ;  /* 0x0000001fff147819 */ /* 0x002fe40000011414 */
[----:B------:R-:W-:Y:S04]  /*13e0*/  STL [R1+0xc8], R12 ;  /* 0x0000c80c01007387 */ /* 0x000fe80000100800 */
[----:B------:R-:W-:Y:S01]  /*13f0*/  STL [R1+0xc4], R10 ;  /* 0x0000c40a01007387 */ /* 0x000fe20000100800 */
[----:B0-----:R-:W-:-:S03]  /*1400*/  SHF.R.S32.HI R13, RZ, 0x1f, R13 ;  /* 0x0000001fff0d7819 */ /* 0x001fc6000001140d */
[----:B------:R0:W-:Y:S04]  /*1410*/  STL [R1+0xc0], R9 ;  /* 0x0000c00901007387 */ /* 0x0001e80000100800 */
[----:B------:R-:W-:Y:S04]  /*1420*/  STL [R1+0xbc], R8 ;  /* 0x0000bc0801007387 */ /* 0x000fe80000100800 */
[----:B------:R-:W-:Y:S01]  /*1430*/  STL [R1+0xac], R24 ;  /* 0x0000ac1801007387 */ /* 0x000fe20000100800 */
[----:B0-----:R-:W-:-:S03]  /*1440*/  SHF.R.S32.HI R9, RZ, 0x1f, R9 ;  /* 0x0000001fff097819 */ /* 0x001fc60000011409 */
[----:B------:R-:W-:Y:S04]  /*1450*/  STL [R1+0xb8], R7 ;  /* 0x0000b80701007387 */ /* 0x000fe80000100800 */
[----:B------:R0:W-:Y:S04]  /*1460*/  STL [R1+0x94], R0 ;  /* 0x0000940001007387 */ /* 0x0001e80000100800 */
[----:B------:R-:W-:Y:S04]  /*1470*/  STL [R1+0xb4], R6 ;  /* 0x0000b40601007387 */ /* 0x000fe80000100800 */
[----:B------:R-:W-:Y:S01]  /*1480*/  STL [R1+0x104], R20 ;  /* 0x0001041401007387 */ /* 0x000fe20000100800 */
[----:B0-----:R-:W-:-:S05]  /*1490*/  SHF.R.S32.HI R0, RZ, 0x1f, R14 ;  /* 0x0000001fff007819 */ /* 0x001fca000001140e */
[----:B------:R0:W-:Y:S04]  /*14a0*/  STL [R1+0x100], R0 ;  /* 0x0001000001007387 */ /* 0x0001e80000100800 */
[----:B------:R-:W-:Y:S01]  /*14b0*/  STL [R1+0xfc], R13 ;  /* 0x0000fc0d01007387 */ /* 0x000fe20000100800 */
[----:B0-----:R-:W-:-:S05]  /*14c0*/  SHF.R.S32.HI R0, RZ, 0x1f, R12 ;  /* 0x0000001fff007819 */ /* 0x001fca000001140c */
[----:B------:R0:W-:Y:S04]  /*14d0*/  STL [R1+0xf8], R0 ;  /* 0x0000f80001007387 */ /* 0x0001e80000100800 */
[----:B------:R1:W-:Y:S04]  /*14e0*/  STL [R1+0xf4], R3 ;  /* 0x0000f40301007387 */ /* 0x0003e80000100800 */
[----:B------:R2:W-:Y:S01]  /*14f0*/  STL [R1+0xf0], R9 ;  /* 0x0000f00901007387 */ /* 0x0005e20000100800 */
[C---:B0-----:R-:W-:Y:S02]  /*1500*/  VIADD R0, R157.reuse, 0x21800 ;  /* 0x000218009d007836 */ /* 0x041fe40000000000 */
[----:B-1----:R-:W-:-:S02]  /*1510*/  VIADD R3, R157, 0x21820 ;  /* 0x000218209d037836 */ /* 0x002fc40000000000 */
[C---:B------:R-:W-:Y:S01]  /*1520*/  @P1 VIADD R3, R0.reuse, 0xffffffe0 ;  /* 0xffffffe000031836 */ /* 0x040fe20000000000 */
[----:B--2---:R-:W-:Y:S01]  /*1530*/  SHF.R.S32.HI R9, RZ, 0x1f, R8 ;  /* 0x0000001fff097819 */ /* 0x004fe20000011408 */
[----:B------:R-:W-:Y:S01]  /*1540*/  IMAD.IADD R0, R0, 0x1, R5 ;  /* 0x0000000100007824 */ /* 0x000fe200078e0205 */
[----:B------:R-:W-:Y:S02]  /*1550*/  SHF.R.S32.HI R8, RZ, 0x1f, R7 ;  /* 0x0000001fff087819 */ /* 0x000fe40000011407 */
[----:B------:R-:W-:Y:S01]  /*1560*/  SHF.R.S32.HI R7, RZ, 0x1f, R6 ;  /* 0x0000001fff077819 */ /* 0x000fe20000011406 */
[----:B------:R-:W-:Y:S01]  /*1570*/  STL [R1+0xec], R9 ;  /* 0x0000ec0901007387 */ /* 0x000fe20000100800 */
[----:B------:R-:W-:Y:S01]  /*1580*/  LEA R6, R4, UR42, 0x1 ;  /* 0x0000002a04067c11 */ /* 0x000fe2000f8e08ff */
[----:B------:R-:W-:Y:S02]  /*1590*/  IMAD R4, R15, 0x8, R11 ;  /* 0x000000080f047824 */ /* 0x000fe400078e020b */
[----:B------:R-:W-:Y:S04]  /*15a0*/  STL [R1+0xe8], R8 ;  /* 0x0000e80801007387 */ /* 0x000fe80000100800 */
        /* <DEDUP_REMOVED lines=9> */
.L_x_2492:
[----:B0-2---:R-:W0:Y:S02]  /*1640*/  LDC.64 R4, c[0x0][0xc88] ;  /* 0x00032200ff047b82 */ /* 0x005e240000000a00 */
[----:B0-----:R-:W-:-:S05]  /*1650*/  IMAD.WIDE R4, R99, 0x4, R4 ;  /* 0x0000000463047825 */ /* 0x001fca00078e0204 */
[----:B------:R-:W2:Y:S01]  /*1660*/  LDG.E R30, desc[UR38][R4.64] ;  /* 0x00000026041e7981 */ /* 0x000ea2000c1e1900 */
        /* <DEDUP_REMOVED lines=10> */
[----:B--2---:R-:W-:Y:S01]  /*1710*/  SHF.R.S32.HI R0, RZ, 0x1f, R30 ;  /* 0x0000001fff007819 */ /* 0x004fe2000001141e */
[----:B----4-:R-:W-:-:S08]  /*1720*/  IMAD.SHL.U32 R27, R30, 0x4, RZ ;  /* 0x000000041e1b7824 */ /* 0x010fd000078e00ff */
[C---:B------:R-:W-:Y:S01]  /*1730*/  @P1 LEA R6, P2, R30.reuse, UR4, 0x2 ;  /* 0x000000041e061c11 */ /* 0x040fe2000f8410ff */
[----:B------:R0:W-:Y:S01]  /*1740*/  STL [R1+0xa0], R30 ;  /* 0x0000a01e01007387 */ /* 0x0001e20000100800 */
[C-C-:B------:R-:W-:Y:S02]  /*1750*/  SHF.L.U64.HI R31, R30.reuse, 0x2, R0.reuse ;  /* 0x000000021e1f7819 */ /* 0x140fe40000010200 */
[----:B------:R-:W-:Y:S01]  /*1760*/  @P1 LEA.HI.X R7, R30, UR5, R0, 0x2, P2 ;  /* 0x000000051e071c11 */ /* 0x000fe200090f1400 */
[----:B------:R-:W-:Y:S01]  /*1770*/  ULDC UR4, c[0x0][0x288] ;  /* 0x0000a20000047ab9 */ /* 0x000fe20000000800 */
[----:B------:R-:W-:Y:S01]  /*1780*/  ISETP.NE.U32.AND P2, PT, RZ, UR8, PT ;  /* 0x00000008ff007c0c */ /* 0x000fe2000bf45070 */
[----:B------:R0:W-:Y:S01]  /*1790*/  STL [R1+0xd8], R0 ;  /* 0x0000d80001007387 */ /* 0x0001e20000100800 */
[----:B------:R-:W-:Y:S02]  /*17a0*/  IADD3 R4, P3, R27, UR6, RZ ;  /* 0x000000061b047c10 */ /* 0x000fe4000ff7e0ff */
[----:B------:R-:W-:Y:S01]  /*17b0*/  ISETP.NE.AND.EX P2, PT, RZ, UR9, PT, P2 ;  /* 0x00000009ff007c0c */ /* 0x000fe2000bf45320 */
[----:B------:R0:W5:Y:S01]  /*17c0*/  @P1 LDG.E R11, desc[UR38][R6.64] ;  /* 0x00000026060b1981 */ /* 0x000162000c1e1900 */
[----:B------:R-:W-:Y:S01]  /*17d0*/  IMAD.U32 R147, RZ, RZ, UR4 ;  /* 0x00000004ff937e24 */ /* 0x000fe2000f8e00ff */
[----:B------:R-:W-:Y:S01]  /*17e0*/  IADD3.X R5, R31, UR7, RZ, P3, !PT ;  /* 0x000000071f057c10 */ /* 0x000fe20009ffe4ff */
[----:B------:R-:W-:Y:S01]  /*17f0*/  ULDC.64 UR4, c[0x0][0x418] ;  /* 0x0001060000047ab9 */ /* 0x000fe20000000a00 */
[----:B------:R0:W-:Y:S04]  /*1800*/  STL [R1+0xa4], R27 ;  /* 0x0000a41b01007387 */ /* 0x0001e80000100800 */
[----:B------:R0:W5:Y:S04]  /*1810*/  @P0 LDG.E R77, desc[UR38][R4.64] ;  /* 0x00000026044d0981 */ /* 0x000168000c1e1900 */
[----:B------:R-:W-:Y:S01]  /*1820*/  @P2 IADD3 R8, P1, R27, UR8, RZ ;  /* 0x000000081b082c10 */ /* 0x000fe2000ff3e0ff */
[----:B------:R-:W-:Y:S01]  /*1830*/  UISETP.NE.U32.AND UP0, UPT, UR4, URZ, UPT ;  /* 0x0000003f0400728c */ /* 0x000fe2000bf05070 */
[----:B------:R0:W-:Y:S02]  /*1840*/  STL [R1+0xa8], R31 ;  /* 0x0000a81f01007387 */ /* 0x0001e40000100800 */
[----:B------:R-:W-:Y:S01]  /*1850*/  @P2 IADD3.X R9, R31, UR9, RZ, P1, !PT ;  /* 0x000000091f092c10 */ /* 0x000fe20008ffe4ff */
[----:B------:R-:W-:-:S04]  /*1860*/  ULDC UR4, c[0x0][0x424] ;  /* 0x0001090000047ab9 */ /* 0x000fc80000000800 */
        /* <DEDUP_REMOVED lines=18> */
.L_x_2327:
[----:B------:R-:W-:Y:S01]  /*1990*/  ULDC.64 UR4, c[0x0][0xa20] ;  /* 0x0002880000047ab9 */ /* 0x000fe20000000a00 */
[C---:B------:R-:W-:Y:S02]  /*19a0*/  LOP3.LUT R3, R98.reuse, 0xff000000, RZ, 0xc0, !PT ;  /* 0xff00000062037812 */ /* 0x040fe400078ec0ff */
[----:B------:R-:W-:Y:S02]  /*19b0*/  ISETP.NE.U32.AND P1, PT, RZ, UR4, PT ;  /* 0x00000004ff007c0c */ /* 0x000fe4000bf25070 */
[C---:B------:R-:W-:Y:S02]  /*19c0*/  LOP3.LUT R0, R98.reuse, 0xff0000, RZ, 0xc0, !PT ;  /* 0x00ff000062007812 */ /* 0x040fe400078ec0ff */
[----:B------:R-:W-:Y:S02]  /*19d0*/  ISETP.NE.AND.EX P1, PT, RZ, UR5, PT, P1 ;  /* 0x00000005ff007c0c */ /* 0x000fe4000bf25310 */
[----:B------:R-:W-:Y:S02]  /*19e0*/  SHF.R.U32.HI R3, RZ, 0x8, R3 ;  /* 0x00000008ff037819 */ /* 0x000fe40000011603 */
[----:B------:R-:W-:-:S02]  /*19f0*/  LOP3.LUT R138, R98, 0xffff, RZ, 0xc0, !PT ;  /* 0x0000ffff628a7812 */ /* 0x000fc400078ec0ff */
[----:B------:R-:W-:-:S07]  /*1a00*/  LEA.HI R10, R0, R3, RZ, 0x10 ;  /* 0x00000003000a7211 */ /* 0x000fce00078f80ff */
[----:B------:R-:W-:Y:S05]  /*1a10*/  @!P1 BRA `(.L_x_2328) ;  /* 0x0000000000109947 */ /* 0x000fea0003800000 */
[----:B------:R-:W-:-:S04]  /*1a20*/  IADD3 R28, P0, R27, UR4, RZ ;  /* 0x000000041b1c7c10 */ /* 0x000fc8000ff1e0ff */
[----:B------:R-:W-:-:S05]  /*1a30*/  IADD3.X R29, R31, UR5, RZ, P0, !PT ;  /* 0x000000051f1d7c10 */ /* 0x000fca00087fe4ff */
[----:B------:R0:W5:Y:S01]  /*1a40*/  LDG.E R28, desc[UR38][R28.64] ;  /* 0x000000261c1c7981 */ /* 0x000162000c1e1900 */
[----:B------:R-:W-:Y:S05]  /*1a50*/  BRA `(.L_x_2329) ;  /* 0x0000000000107947 */ /* 0x000fea0003800000 */
.L_x_2328:
[----:B------:R-:W-:Y:S05]  /*1a60*/  @!P0 BRA `(.L_x_2329) ;  /* 0x00000000000c8947 */ /* 0x000fea0003800000 */
[----:B------:R-:W2:Y:S04]  /*1a70*/  LDG.E R3, desc[UR38][R4.64] ;  /* 0x0000002604037981 */ /* 0x000ea8000c1e1900 */
[----:B------:R-:W2:Y:S02]  /*1a80*/  LDG.E R28, desc[UR38][R4.64+0x4] ;  /* 0x00000426041c7981 */ /* 0x000ea4000c1e1900 */
[----:B--2---:R-:W-:-:S07]  /*1a90*/  IMAD.IADD R28, R28, 0x1, -R3 ;  /* 0x000000011c1c7824 */ /* 0x004fce00078e0a03 */
.L_x_2329:
[----:B------:R-:W-:Y:S01]  /*1aa0*/  ULDC.64 UR4, c[0x0][0xa10] ;  /* 0x0002840000047ab9 */ /* 0x000fe20000000a00 */
[----:B------:R-:W1:Y:S01]  /*1ab0*/  LDC R8, c[0x0][0x448] ;  /* 0x00011200ff087b82 */ /* 0x000e620000000800 */
[----:B------:R-:W-:-:S04]  /*1ac0*/  ISETP.NE.U32.AND P0, PT, RZ, UR4, PT ;  /* 0x00000004ff007c0c */ /* 0x000fc8000bf05070 */
[----:B------:R-:W-:Y:S01]  /*1ad0*/  ISETP.NE.AND.EX P0, PT, RZ, UR5, PT, P0 ;  /* 0x00000005ff007c0c */ /* 0x000fe2000bf05300 */
[----:B------:R-:W-:-:S12]  /*1ae0*/  ULDC.64 UR4, c[0x0][0xa30] ;  /* 0x00028c0000047ab9 */ /* 0x000fd80000000a00 */
[----:B------:R-:W2:Y:S02]  /*1af0*/  @P0 LDC.64 R4, c[0x0][0xa10] ;  /* 0x00028400ff040b82 */ /* 0x000ea40000000a00 */
[----:B--2---:R-:W-:-:S05]  /*1b00*/  @P0 IMAD.WIDE R4, R30, 0x4, R4 ;  /* 0x000000041e040825 */ /* 0x004fca00078e0204 */
[----:B------:R-:W2:Y:S04]  /*1b10*/  @P0 LDG.E R0, desc[UR38][R4.64] ;  /* 0x0000002604000981 */ /* 0x000ea8000c1e1900 */
[----:B------:R3:W2:Y:S01]  /*1b20*/  @P0 LDG.E R3, desc[UR38][R4.64+0x4] ;  /* 0x0000042604030981 */ /* 0x0006a2000c1e1900 */
[----:B------:R-:W-:Y:S01]  /*1b30*/  ISETP.NE.U32.AND P1, PT, RZ, UR4, PT ;  /* 0x00000004ff007c0c */ /* 0x000fe2000bf25070 */
[----:B-----5:R-:W-:-:S03]  /*1b40*/  IMAD.MOV.U32 R95, RZ, RZ, R28 ;  /* 0x000000ffff5f7224 */ /* 0x020fc600078e001c */
[----:B------:R-:W-:-:S13]  /*1b50*/  ISETP.NE.AND.EX P1, PT, RZ, UR5, PT, P1 ;  /* 0x00000005ff007c0c */ /* 0x000fda000bf25310 */
[----:B------:R-:W-:-:S04]  /*1b60*/  @P1 IADD3 R6, P2, R27, UR4, RZ ;  /* 0x000000041b061c10 */ /* 0x000fc8000ff5e0ff */
[----:B------:R-:W-:-:S05]  /*1b70*/  @P1 IADD3.X R7, R31, UR5, RZ, P2, !PT ;  /* 0x000000051f071c10 */ /* 0x000fca00097fe4ff */
[----:B------:R4:W5:Y:S01]  /*1b80*/  @P1 LDG.E R95, desc[UR38][R6.64] ;  /* 0x00000026065f1981 */ /* 0x000962000c1e1900 */
[----:B-1----:R-:W-:Y:S01]  /*1b90*/  ISETP.NE.AND P1, PT, R8, 0x1, PT ;  /* 0x000000010800780c */ /* 0x002fe20003f25270 */
[----:B------:R-:W-:Y:S01]  /*1ba0*/  IMAD R12, R97, 0xc0, RZ ;  /* 0x000000c0610c7824 */ /* 0x000fe200078e02ff */
[----:B------:R-:W-:Y:S01]  /*1bb0*/  LOP3.LUT R13, R10, 0xff, RZ, 0xc0, !PT ;  /* 0x000000ff0a0d7812 */ /* 0x000fe200078ec0ff */
[----:B------:R-:W-:Y:S01]  /*1bc0*/  IMAD.IADD R11, R28, 0x1, -R11 ;  /* 0x000000011c0b7824 */ /* 0x000fe200078e0a0b */
[----:B------:R-:W-:Y:S01]  /*1bd0*/  BSSY B0, `(.L_x_2330) ;  /* 0x0000036000007945 */ /* 0x000fe20003800000 */
[----:B---3--:R-:W-:Y:S01]  /*1be0*/  VIADD R4, R12, 0xbf ;  /* 0x000000bf0c047836 */ /* 0x008fe20000000000 */
[----:B------:R1:W-:Y:S01]  /*1bf0*/  STL [R1+0x88], R12 ;  /* 0x0000880c01007387 */ /* 0x0003e20000100800 */
[----:B----4-:R-:W-:-:S03]  /*1c00*/  SHF.R.U32.HI R6, RZ, 0x10, R10 ;  /* 0x00000010ff067819 */ /* 0x010fc6000001160a */
[----:B------:R1:W-:Y:S03]  /*1c10*/  STL [R1+0xb0], R13 ;  /* 0x0000b00d01007387 */ /* 0x0003e60000100800 */
[----:B------:R-:W3:Y:S01]  /*1c20*/  @P1 LDC R9, c[0x0][0x44c] ;  /* 0x00011300ff091b82 */ /* 0x000ee20000000800 */
[----:B------:R1:W-:Y:S07]  /*1c30*/  STL [R1+0x9c], R6 ;  /* 0x00009c0601007387 */ /* 0x0003ee0000100800 */
[----:B------:R-:W4:Y:S01]  /*1c40*/  @P1 LDC R5, c[0x0][0x450] ;  /* 0x00011400ff051b82 */ /* 0x000f220000000800 */
[----:B--2---:R-:W-:-:S02]  /*1c50*/  @P0 IMAD.IADD R24, R3, 0x1, -R0 ;  /* 0x0000000103180824 */ /* 0x004fc400078e0a00 */
[----:B---3--:R-:W-:-:S04]  /*1c60*/  @P1 IMAD.HI.U32 R0, R4, R9, RZ ;  /* 0x0000000904001227 */ /* 0x008fc800078e00ff */
[----:B------:R-:W-:Y:S01]  /*1c70*/  IMAD.IADD R148, R11, 0x1, R24 ;  /* 0x000000010b947824 */ /* 0x000fe200078e0218 */
[----:B----4-:R-:W-:-:S03]  /*1c80*/  @P1 SHF.R.U32.HI R4, RZ, R5, R0 ;  /* 0x00000005ff041219 */ /* 0x010fc60000011600 */
[C---:B------:R-:W-:Y:S01]  /*1c90*/  VIADD R0, R148.reuse, 0x7f ;  /* 0x0000007f94007836 */ /* 0x040fe20000000000 */
[----:B------:R-:W-:-:S04]  /*1ca0*/  IADD3 R100, R148, 0x80, -R147 ;  /* 0x0000008094647810 */ /* 0x000fc80007ffe893 */
[----:B------:R-:W-:Y:S01]  /*1cb0*/  SHF.R.S32.HI R3, RZ, 0x1f, R0 ;  /* 0x0000001fff037819 */ /* 0x000fe20000011400 */
[----:B------:R-:W-:-:S03]  /*1cc0*/  IMAD.IADD R4, R100, 0x1, R4 ;  /* 0x0000000164047824 */ /* 0x000fc600078e0204 */
[----:B------:R-:W-:Y:S02]  /*1cd0*/  LEA.HI R3, R3, R0, RZ, 0x7 ;  /* 0x0000000003037211 */ /* 0x000fe400078f38ff */
[----:B------:R-:W-:Y:S02]  /*1ce0*/  SHF.R.S32.HI R5, RZ, 0x1f, R4 ;  /* 0x0000001fff057819 */ /* 0x000fe40000011404 */
[----:B------:R-:W-:Y:S02]  /*1cf0*/  SHF.R.S32.HI R101, RZ, 0x7, R3 ;  /* 0x00000007ff657819 */ /* 0x000fe40000011403 */
[----:B------:R-:W-:-:S04]  /*1d00*/  LEA.HI R5, R5, R4, RZ, 0x7 ;  /* 0x0000000405057211 */ /* 0x000fc800078f38ff */
[----:B------:R-:W-:-:S04]  /*1d10*/  SHF.R.S32.HI R0, RZ, 0x7, R5 ;  /* 0x00000007ff007819 */ /* 0x000fc80000011405 */
[----:B------:R-:W-:Y:S01]  /*1d20*/  VIMNMX R9, R101, R0, PT ;  /* 0x0000000065097248 */ /* 0x000fe20003fe0100 */
[----:B------:R-:W-:-:S03]  /*1d30*/  IMAD.MOV.U32 R0, RZ, RZ, RZ ;  /* 0x000000ffff007224 */ /* 0x000fc600078e00ff */
[----:B------:R-:W-:-:S13]  /*1d40*/  ISETP.GE.AND P0, PT, R9, 0x1, PT ;  /* 0x000000010900780c */ /* 0x000fda0003f06270 */
[----:B-1----:R-:W-:Y:S05]  /*1d50*/  @!P0 BRA `(.L_x_2331) ;  /* 0x0000000000748947 */ /* 0x002fea0003800000 */
[----:B------:R-:W-:Y:S01]  /*1d60*/  ISETP.NE.AND P0, PT, R6, RZ, PT ;  /* 0x000000ff0600720c */ /* 0x000fe20003f05270 */
[----:B------:R-:W-:-:S03]  /*1d70*/  ULDC UR4, c[0x0][0x9f0] ;  /* 0x00027c0000047ab9 */ /* 0x000fc60000000800 */
[----:B------:R-:W-:-:S04]  /*1d80*/  SEL R10, R6, UR4, P0 ;  /* 0x00000004060a7c07 */ /* 0x000fc80008000000 */
[-C--:B------:R-:W-:Y:S02]  /*1d90*/  IABS R6, R10.reuse ;  /* 0x0000000a00067213 */ /* 0x080fe40000000000 */
[----:B------:R-:W-:Y:S02]  /*1da0*/  IADD3 R0, R10, -0x1, R9 ;  /* 0xffffffff0a007810 */ /* 0x000fe40007ffe009 */
[----:B------:R-:W1:Y:S01]  /*1db0*/  I2F.RP R3, R6 ;  /* 0x0000000600037306 */ /* 0x000e620000209400 */
[----:B------:R-:W-:Y:S02]  /*1dc0*/  IABS R12, R10 ;  /* 0x0000000a000c7213 */ /* 0x000fe40000000000 */
        /* <DEDUP_REMOVED lines=22> */
.L_x_2331:
[----:B------:R-:W-:Y:S05]  /*1f30*/  BSYNC B0 ;  /* 0x0000000000007941 */ /* 0x000fea0003800000 */
.L_x_2330:
        /* <DEDUP_REMOVED lines=36> */
.L_x_2334:
[----:B------:R-:W-:Y:S05]  /*2180*/  BSYNC B6 ;  /* 0x0000000000067941 */ /* 0x000fea0003800000 */
.L_x_2333:
        /* <DEDUP_REMOVED lines=20> */
.L_x_2336:
[----:B------:R-:W-:Y:S05]  /*22d0*/  BSYNC B6 ;  /* 0x0000000000067941 */ /* 0x000fea0003800000 */
.L_x_2335:
[----:B------:R-:W2:Y:S01]  /*22e0*/  LDL.64 R20, [R1+0x38] ;  /* 0x0000380001147983 */ /* 0x000ea20000100a00 */
[----:B------:R-:W-:Y:S01]  /*22f0*/  ULDC.64 UR4, c[0x0][0x9f8] ;  /* 0x00027e0000047ab9 */ /* 0x000fe20000000a00 */
[----:B------:R-:W1:Y:S02]  /*2300*/  LDC.64 R8, c[0x0][0x408] ;  /* 0x00010200ff087b82 */ /* 0x000e640000000a00 */
[----:B------:R-:W2:Y:S01]  /*2310*/  LDL.64 R32, [R1+0x38] ;  /* 0x0000380001207983 */ /* 0x000ea20000100a00 */
[----:B------:R-:W-:Y:S01]  /*2320*/  ISETP.NE.U32.AND P0, PT, RZ, UR4, PT ;  /* 0x00000004ff007c0c */ /* 0x000fe2000bf05070 */
[----:B------:R-:W-:-:S03]  /*2330*/  IMAD.MOV.U32 R0, RZ, RZ, R30 ;  /* 0x000000ffff007224 */ /* 0x000fc600078e001e */
[----:B------:R-:W-:Y:S01]  /*2340*/  ISETP.NE.AND.EX P0, PT, RZ, UR5, PT, P0 ;  /* 0x00000005ff007c0c */ /* 0x000fe2000bf05300 */
[----:B------:R-:W3:Y:S01]  /*2350*/  LDC.64 R10, c[0x0][0x3f8] ;  /* 0x0000fe00ff0a7b82 */ /* 0x000ee20000000a00 */
[----:B------:R-:W-:-:S07]  /*2360*/  SHF.R.S32.HI R15, RZ, 0x1f, R156 ;  /* 0x0000001fff0f7819 */ /* 0x000fce000001149c */
[----:B------:R-:W4:Y:S04]  /*2370*/  LDC R13, c[0x0][0x3f4] ;  /* 0x0000fd00ff0d7b82 */ /* 0x000f280000000800 */
[----:B------:R-:W-:Y:S02]  /*2380*/  @P0 IADD3 R4, P1, R27, UR4, RZ ;  /* 0x000000041b040c10 */ /* 0x000fe4000ff3e0ff */
[----:B------:R-:W0:Y:S02]  /*2390*/  S2R R27, SR_TID.X ;  /* 0x00000000001b7919 */ /* 0x000e240000002100 */
[----:B------:R-:W-:-:S05]  /*23a0*/  @P0 IADD3.X R5, R31, UR5, RZ, P1, !PT ;  /* 0x000000051f050c10 */ /* 0x000fca0008ffe4ff */
[----:B------:R4:W2:Y:S01]  /*23b0*/  @P0 LDG.E R0, desc[UR38][R4.64] ;  /* 0x0000002604000981 */ /* 0x0008a2000c1e1900 */
[----:B------:R-:W-:Y:S01]  /*23c0*/  LOP3.LUT R22, R22, 0xfffffffb, RZ, 0xc0, !PT ;  /* 0xfffffffb16167812 */ /* 0x000fe200078ec0ff */
[----:B-1----:R-:W-:-:S04]  /*23d0*/  IMAD.WIDE.U32 R64, R156, R8, R16 ;  /* 0x000000089c407225 */ /* 0x002fc800078e0010 */
[----:B---3--:R-:W-:-:S04]  /*23e0*/  IMAD.WIDE.U32 R68, R156, R10, R16 ;  /* 0x0000000a9c447225 */ /* 0x008fc800078e0010 */
[----:B------:R-:W-:Y:S02]  /*23f0*/  IMAD.IADD R77, R77, 0x1, R28 ;  /* 0x000000014d4d7824 */ /* 0x000fe400078e021c */
[----:B0-----:R-:W-:Y:S01]  /*2400*/  VIADD R3, R27, 0xffffff80 ;  /* 0xffffff801b037836 */ /* 0x001fe20000000000 */
[----:B------:R-:W-:-:S04]  /*2410*/  SHF.R.U32.HI R30, RZ, 0x7, R27 ;  /* 0x00000007ff1e7819 */ /* 0x000fc8000001161b */
[----:B------:R-:W-:Y:S02]  /*2420*/  ISETP.NE.AND P6, PT, R30, 0x1, PT ;  /* 0x000000011e00780c */ /* 0x000fe40003fc5270 */
[----:B------:R-:W-:-:S04]  /*2430*/  SHF.R.S32.HI R6, RZ, 0x1f, R3 ;  /* 0x0000001fff067819 */ /* 0x000fc80000011403 */
[----:B------:R-:W-:Y:S01]  /*2440*/  LEA.HI R6, R6, R3, RZ, 0x2 ;  /* 0x0000000306067211 */ /* 0x000fe200078f10ff */
[----:B------:R-:W-:-:S03]  /*2450*/  VIADD R3, R16, 0x10 ;  /* 0x0000001010037836 */ /* 0x000fc60000000000 */
[--C-:B------:R-:W-:Y:S02]  /*2460*/  SHF.R.S32.HI R56, RZ, 0x2, R6.reuse ;  /* 0x00000002ff387819 */ /* 0x100fe40000011406 */
[----:B------:R-:W-:Y:S01]  /*2470*/  SHF.R.S32.HI R7, RZ, 0x1f, R6 ;  /* 0x0000001fff077819 */ /* 0x000fe20000011406 */
[----:B------:R-:W-:Y:S05]  /*2480*/  @!P6 WARPSYNC.ALL ;  /* 0x000000000000e948 */ /* 0x000fea0003800000 */
[----:B------:R-:W-:Y:S01]  /*2490*/  ULDC UR4, c[0x0][0x2f4] ;  /* 0x0000bd0000047ab9 */ /* 0x000fe20000000800 */
[----:B------:R-:W-:Y:S01]  /*24a0*/  LEA.HI R7, R7, R56, RZ, 0x2 ;  /* 0x0000003807077211 */ /* 0x000fe200078f10ff */
[----:B------:R-:W-:Y:S01]  /*24b0*/  IMAD R6, R15, R8, RZ ;  /* 0x000000080f067224 */ /* 0x000fe200078e02ff */
[----:B------:R-:W-:Y:S01]  /*24c0*/  ISETP.GE.AND P1, PT, R3, UR4, PT ;  /* 0x0000000403007c0c */ /* 0x000fe2000bf26270 */
[----:B------:R-:W-:Y:S01]  /*24d0*/  IMAD R15, R15, R10, RZ ;  /* 0x0000000a0f0f7224 */ /* 0x000fe200078e02ff */
[----:B------:R-:W-:-:S02]  /*24e0*/  ISETP.GE.AND P0, PT, R16, UR4, PT ;  /* 0x0000000410007c0c */ /* 0x000fc4000bf06270 */
[----:B----4-:R-:W-:Y:S01]  /*24f0*/  SEL R5, RZ, 0xffffffff, P1 ;  /* 0xffffffffff057807 */ /* 0x010fe20000800000 */
[----:B------:R-:W-:Y:S01]  /*2500*/  IMAD R15, R156, R11, R15 ;  /* 0x0000000b9c0f7224 */ /* 0x000fe200078e020f */
[----:B------:R-:W-:Y:S02]  /*2510*/  SEL R4, RZ, 0x1, P0 ;  /* 0x00000001ff047807 */ /* 0x000fe40000000000 */
[----:B------:R-:W-:Y:S01]  /*2520*/  LOP3.LUT R7, R7, 0xfffffffc, RZ, 0xc0, !PT ;  /* 0xfffffffc07077812 */ /* 0x000fe200078ec0ff */
[----:B------:R-:W-:Y:S01]  /*2530*/  IMAD.SHL.U32 R5, R5, 0x2, RZ ;  /* 0x0000000205057824 */ /* 0x000fe200078e00ff */
[----:B------:R-:W-:Y:S02]  /*2540*/  ISETP.GE.AND P1, PT, R136, UR4, PT ;  /* 0x0000000488007c0c */ /* 0x000fe4000bf26270 */
[----:B------:R-:W-:Y:S01]  /*2550*/  ISETP.GE.AND P2, PT, R3, R13, PT ;  /* 0x0000000d0300720c */ /* 0x000fe20003f46270 */
[----:B------:R-:W-:Y:S01]  /*2560*/  IMAD.IADD R56, R56, 0x1, -R7 ;  /* 0x0000000138387824 */ /* 0x000fe200078e0a07 */
[----:B------:R-:W-:Y:S01]  /*2570*/  LOP3.LUT R5, R5, 0x2, R4, 0xe2, !PT ;  /* 0x0000000205057812 */ /* 0x000fe200078ee204 */
[----:B------:R-:W-:Y:S01]  /*2580*/  VIADD R4, R16, 0x20 ;  /* 0x0000002010047836 */ /* 0x000fe20000000000 */
[----:B------:R-:W-:-:S04]  /*2590*/  SEL R7, RZ, 0x8, P1 ;  /* 0x00000008ff077807 */ /* 0x000fc80000800000 */
[C---:B------:R-:W-:Y:S02]  /*25a0*/  ISETP.GE.AND P0, PT, R4.reuse, UR4, PT ;  /* 0x0000000404007c0c */ /* 0x040fe4000bf06270 */
[----:B------:R-:W-:Y:S01]  /*25b0*/  ISETP.GE.AND P1, PT, R4, R13, PT ;  /* 0x0000000d0400720c */ /* 0x000fe20003f26270 */
[----:B--2---:R-:W-:Y:S02]  /*25c0*/  IMAD.MOV.U32 R32, RZ, RZ, R20 ;  /* 0x000000ffff207224 */ /* 0x004fe400078e0014 */
[----:B------:R-:W-:Y:S01]  /*25d0*/  IMAD R21, R156, R9, R6 ;  /* 0x000000099c157224 */ /* 0x000fe200078e0206 */
[----:B------:R-:W-:Y:S02]  /*25e0*/  SEL R6, RZ, 0x4, P0 ;  /* 0x00000004ff067807 */ /* 0x000fe40000000000 */
[----:B------:R-:W-:Y:S01]  /*25f0*/  SHF.R.S32.HI R33, RZ, 0x1f, R32 ;  /* 0x0000001fff217819 */ /* 0x000fe20000011420 */
[----:B------:R-:W-:Y:S01]  /*2600*/  IMAD.IADD R65, R65, 0x1, R21 ;  /* 0x0000000141417824 */ /* 0x000fe200078e0215 */
[----:B------:R-:W-:-:S02]  /*2610*/  ISETP.GE.AND P0, PT, R23, UR4, PT ;  /* 0x0000000417007c0c */ /* 0x000fc4000bf06270 */
[----:B------:R-:W-:Y:S01]  /*2620*/  LOP3.LUT R5, R7, R5, R6, 0xfe, !PT ;  /* 0x0000000507057212 */ /* 0x000fe200078efe06 */
[----:B------:R0:W-:Y:S01]  /*2630*/  STL [R1+0x3c], R33 ;  /* 0x00003c2101007387 */ /* 0x0001e20000100800 */
[C-C-:B------:R-:W-:Y:S01]  /*2640*/  IMAD.WIDE.U32 R66, R156.reuse, R8, R32.reuse ;  /* 0x000000089c427225 */ /* 0x140fe200078e0020 */
[----:B------:R-:W-:Y:S02]  /*2650*/  SEL R6, RZ, 0x10, P0 ;  /* 0x00000010ff067807 */ /* 0x000fe40000000000 */
[----:B------:R-:W2:Y:S01]  /*2660*/  LDL R27, [R1+0x40] ;  /* 0x00004000011b7983 */ /* 0x000ea20000100800 */
[----:B------:R-:W-:Y:S01]  /*2670*/  IMAD.WIDE.U32 R70, R156, R10, R32 ;  /* 0x0000000a9c467225 */ /* 0x000fe200078e0020 */
[----:B------:R-:W-:Y:S02]  /*2680*/  LOP3.LUT P0, RZ, R56, 0x2, RZ, 0xc0, !PT ;  /* 0x0000000238ff7812 */ /* 0x000fe4000780c0ff */
[----:B------:R-:W3:Y:S01]  /*2690*/  LDL R34, [R1+0x44] ;  /* 0x0000440001227983 */ /* 0x000ee20000100800 */
[----:B------:R-:W-:Y:S01]  /*26a0*/  LOP3.LUT R29, R5, R6, RZ, 0xfc, !PT ;  /* 0x00000006051d7212 */ /* 0x000fe200078efcff */
[----:B------:R-:W-:-:S02]  /*26b0*/  IMAD.IADD R67, R21, 0x1, R67 ;  /* 0x0000000115437824 */ /* 0x000fc400078e0243 */
[----:B0-----:R-:W4:Y:S04]  /*26c0*/  LDL R33, [R1+0x48] ;  /* 0x0000480001217983 */ /* 0x001f280000100800 */
[----:B------:R-:W4:Y:S03]  /*26d0*/  LDL R32, [R1+0xdc] ;  /* 0x0000dc0001207983 */ /* 0x000f260000100800 */
[----:B------:R-:W-:Y:S02]  /*26e0*/  @P0 LOP3.LUT R22, R22, 0x4, RZ, 0xfc, !PT ;  /* 0x0000000416160812 */ /* 0x000fe400078efcff */
[----:B------:R-:W-:Y:S02]  /*26f0*/  ISETP.GE.AND P0, PT, R16, R13, PT ;  /* 0x0000000d1000720c */ /* 0x000fe40003f06270 */
[----:B------:R-:W-:-:S02]  /*2700*/  SEL R7, R13, RZ, P1 ;  /* 0x000000ff0d077207 */ /* 0x000fc40000800000 */
[C---:B------:R-:W-:Y:S02]  /*2710*/  SEL R5, R13.reuse, RZ, P0 ;  /* 0x000000ff0d057207 */ /* 0x040fe40000000000 */
[----:B------:R-:W-:Y:S01]  /*2720*/  SEL R12, R13, RZ, P2 ;  /* 0x000000ff0d0c7207 */ /* 0x000fe20001000000 */
[----:B------:R-:W-:Y:S02]  /*2730*/  IMAD.IADD R20, R4, 0x1, R7 ;  /* 0x0000000104147824 */ /* 0x000fe400078e0207 */
[----:B------:R-:W-:Y:S02]  /*2740*/  IMAD.IADD R6, R16, 0x1, R5 ;  /* 0x0000000110067824 */ /* 0x000fe400078e0205 */
[----:B------:R-:W-:Y:S01]  /*2750*/  IMAD.IADD R14, R3, 0x1, R12 ;  /* 0x00000001030e7824 */ /* 0x000fe200078e020c */
[----:B------:R-:W-:Y:S02]  /*2760*/  SHF.R.S32.HI R21, RZ, 0x1f, R20 ;  /* 0x0000001fff157819 */ /* 0x000fe40000011414 */
[----:B------:R-:W-:Y:S01]  /*2770*/  SHF.R.S32.HI R7, RZ, 0x1f, R6 ;  /* 0x0000001fff077819 */ /* 0x000fe20000011406 */
[----:B------:R-:W-:-:S02]  /*2780*/  IMAD.IADD R69, R69, 0x1, R15 ;  /* 0x0000000145457824 */ /* 0x000fc400078e020f */
[----:B------:R-:W-:Y:S01]  /*2790*/  IMAD.IADD R71, R15, 0x1, R71 ;  /* 0x000000010f477824 */ /* 0x000fe200078e0247 */
[----:B------:R-:W-:Y:S02]  /*27a0*/  SHF.R.S32.HI R15, RZ, 0x1f, R14 ;  /* 0x0000001fff0f7819 */ /* 0x000fe4000001140e */
[CC--:B------:R-:W-:Y:S02]  /*27b0*/  LEA.HI R5, R7.reuse, R6.reuse, RZ, 0x3 ;  /* 0x0000000607057211 */ /* 0x0c0fe400078f18ff */
[----:B------:R-:W-:Y:S02]  /*27c0*/  LEA.HI R12, R7, R6, RZ, 0x5 ;  /* 0x00000006070c7211 */ /* 0x000fe400078f28ff */
[----:B------:R-:W-:Y:S02]  /*27d0*/  LOP3.LUT R22, R22, 0xfffffffe, RZ, 0xc0, !PT ;  /* 0xfffffffe16167812 */ /* 0x000fe400078ec0ff */
[CC--:B------:R-:W-:Y:S02]  /*27e0*/  LEA.HI R7, R21.reuse, R20.reuse, RZ, 0x3 ;  /* 0x0000001415077211 */ /* 0x0c0fe400078f18ff */
[----:B------:R-:W-:-:S02]  /*27f0*/  LEA.HI R20, R21, R20, RZ, 0x5 ;  /* 0x0000001415147211 */ /* 0x000fc400078f28ff */
[CC--:B------:R-:W-:Y:S02]  /*2800*/  LEA.HI R6, R15.reuse, R14.reuse, RZ, 0x3 ;  /* 0x0000000e0f067211 */ /* 0x0c0fe400078f18ff */
[----:B------:R-:W-:Y:S02]  /*2810*/  @P2 LOP3.LUT R22, R22, 0x1, RZ, 0xfc, !PT ;  /* 0x0000000116162812 */ /* 0x000fe400078efcff */
[----:B------:R-:W-:Y:S01]  /*2820*/  LEA.HI R15, R15, R14, RZ, 0x5 ;  /* 0x0000000e0f0f7211 */ /* 0x000fe200078f28ff */
[----:B------:R-:W-:Y:S01]  /*2830*/  IMAD.SHL.U32 R14, R12, 0x80, RZ ;  /* 0x000000800c0e7824 */ /* 0x000fe200078e00ff */
[----:B-----5:R-:W-:Y:S01]  /*2840*/  SHF.R.S32.HI R31, RZ, 0x1f, R95 ;  /* 0x0000001fff1f7819 */ /* 0x020fe2000001145f */
[----:B------:R-:W-:Y:S01]  /*2850*/  IMAD.SHL.U32 R28, R20, 0x80, RZ ;  /* 0x00000080141c7824 */ /* 0x000fe200078e00ff */
[----:B------:R-:W-:Y:S01]  /*2860*/  LOP3.LUT R22, R22, 0xfffffffd, RZ, 0xc0, !PT ;  /* 0xfffffffd16167812 */ /* 0x000fe200078ec0ff */
[----:B------:R-:W-:Y:S01]  /*2870*/  IMAD.SHL.U32 R21, R15, 0x80, RZ ;  /* 0x000000800f157824 */ /* 0x000fe200078e00ff */
[----:B------:R-:W-:-:S02]  /*2880*/  LOP3.LUT R14, R14, 0xfffff000, RZ, 0xc0, !PT ;  /* 0xfffff0000e0e7812 */ /* 0x000fc400078ec0ff */
[----:B------:R-:W-:Y:S02]  /*2890*/  @P1 LOP3.LUT R22, R22, 0x2, RZ, 0xfc, !PT ;  /* 0x0000000216161812 */ /* 0x000fe400078efcff */
[----:B------:R-:W-:Y:S02]  /*28a0*/  LOP3.LUT R28, R28, 0xfffff000, RZ, 0xc0, !PT ;  /* 0xfffff0001c1c7812 */ /* 0x000fe400078ec0ff */
[----:B------:R-:W-:Y:S02]  /*28b0*/  ISETP.GE.AND P1, PT, R137, UR4, PT ;  /* 0x0000000489007c0c */ /* 0x000fe4000bf26270 */
[----:B------:R-:W-:Y:S01]  /*28c0*/  LOP3.LUT R21, R21, 0xfffff000, RZ, 0xc0, !PT ;  /* 0xfffff00015157812 */ /* 0x000fe200078ec0ff */
[----:B------:R-:W-:Y:S01]  /*28d0*/  IMAD.WIDE.U32 R68, R95, R10, R68 ;  /* 0x0000000a5f447225 */ /* 0x000fe200078e0044 */
[----:B------:R-:W-:-:S03]  /*28e0*/  SHF.L.U64.HI R79, R8, 0x7, R9 ;  /* 0x00000007084f7819 */ /* 0x000fc60000010209 */
[----:B------:R-:W-:Y:S01]  /*28f0*/  IMAD.WIDE.U32 R64, R95, R8, R64 ;  /* 0x000000085f407225 */ /* 0x000fe200078e0040 */
[----:B------:R-:W-:-:S03]  /*2900*/  SHF.L.U64.HI R86, R10, 0x7, R11 ;  /* 0x000000070a567819 */ /* 0x000fc6000001020b */
[----:B------:R-:W-:-:S04]  /*2910*/  IMAD.WIDE.U32 R66, R95, R8, R66 ;  /* 0x000000085f427225 */ /* 0x000fc800078e0042 */
[----:B------:R-:W-:Y:S01]  /*2920*/  IMAD.WIDE.U32 R70, R95, R10, R70 ;  /* 0x0000000a5f467225 */ /* 0x000fe200078e0046 */
[----:B------:R-:W-:-:S03]  /*2930*/  SHF.R.S32.HI R78, RZ, 0x1f, R0 ;  /* 0x0000001fff4e7819 */ /* 0x000fc60000011400 */
[----:B------:R-:W-:Y:S02]  /*2940*/  VIADD R99, R30, 0x8 ;  /* 0x000000081e637836 */ /* 0x000fe40000000000 */
[----:B------:R-:W-:Y:S01]  /*2950*/  IMAD.SHL.U32 R98, R13, 0x2, RZ ;  /* 0x000000020d627824 */ /* 0x000fe200078e00ff */
[----:B------:R-:W-:Y:S01]  /*2960*/  @!P6 BAR.SYNC.DEFER_BLOCKING 0x9, 0x100 ;  /* 0x024400000000eb1d */ /* 0x000fe20000010000 */
[C---:B--2---:R-:W-:Y:S02]  /*2970*/  LOP3.LUT R12, R27.reuse, 0x18, R5, 0xf8, !PT ;  /* 0x000000181b0c7812 */ /* 0x044fe400078ef805 */
[C---:B------:R-:W-:Y:S02]  /*2980*/  LOP3.LUT R20, R27.reuse, 0x18, R6, 0xf8, !PT ;  /* 0x000000181b147812 */ /* 0x040fe400078ef806 */
[----:B------:R-:W-:Y:S02]  /*2990*/  LOP3.LUT R27, R27, 0x18, R7, 0xf8, !PT ;  /* 0x000000181b1b7812 */ /* 0x000fe400078ef807 */
[----:B---3--:R-:W-:Y:S01]  /*29a0*/  LOP3.LUT R15, R12, R34, RZ, 0x3c, !PT ;  /* 0x000000220c0f7212 */ /* 0x008fe200078e3cff */
[----:B------:R-:W-:Y:S01]  /*29b0*/  IMAD R12, R31, R8, RZ ;  /* 0x000000081f0c7224 */ /* 0x000fe200078e02ff */
[----:B------:R-:W-:-:S02]  /*29c0*/  LOP3.LUT R27, R27, R34, RZ, 0x3c, !PT ;  /* 0x000000221b1b7212 */ /* 0x000fc400078e3cff */
[--C-:B----4-:R-:W-:Y:S01]  /*29d0*/  IADD3 R94, R15, R14, R33.reuse ;  /* 0x0000000e0f5e7210 */ /* 0x110fe20007ffe021 */
[----:B------:R-:W-:Y:S01]  /*29e0*/  IMAD R15, R95, R9, R12 ;  /* 0x000000095f0f7224 */ /* 0x000fe200078e020c */
[----:B------:R-:W-:Y:S01]  /*29f0*/  LOP3.LUT R20, R20, R34, RZ, 0x3c, !PT ;  /* 0x0000002214147212 */ /* 0x000fe200078e3cff */
[----:B------:R-:W-:Y:S01]  /*2a00*/  IMAD R12, R31, R10, RZ ;  /* 0x0000000a1f0c7224 */ /* 0x000fe200078e02ff */
[--C-:B------:R-:W-:Y:S02]  /*2a10*/  IADD3 R92, R27, R28, R33.reuse ;  /* 0x0000001c1b5c7210 */ /* 0x100fe40007ffe021 */
[----:B------:R-:W-:Y:S01]  /*2a20*/  SEL R28, RZ, 0x20, P1 ;  /* 0x00000020ff1c7807 */ /* 0x000fe20000800000 */
[----:B------:R-:W-:Y:S01]  /*2a30*/  IMAD R73, R95, R11, R12 ;  /* 0x0000000b5f497224 */ /* 0x000fe200078e020c */
[----:B------:R-:W-:Y:S02]  /*2a40*/  IADD3 R93, R20, R21, R33 ;  /* 0x00000015145d7210 */ /* 0x000fe40007ffe021 */
[----:B------:R-:W-:-:S02]  /*2a50*/  LOP3.LUT R20, R5, 0xfffffff8, RZ, 0xc0, !PT ;  /* 0xfffffff805147812 */ /* 0x000fc400078ec0ff */
[----:B------:R-:W-:Y:S02]  /*2a60*/  LOP3.LUT R21, R6, 0xfffffff8, RZ, 0xc0, !PT ;  /* 0xfffffff806157812 */ /* 0x000fe400078ec0ff */
[----:B------:R-:W-:Y:S02]  /*2a70*/  LOP3.LUT R27, R7, 0xfffffff8, RZ, 0xc0, !PT ;  /* 0xfffffff8071b7812 */ /* 0x000fe400078ec0ff */
[----:B------:R-:W-:Y:S01]  /*2a80*/  LOP3.LUT R28, R29, R28, RZ, 0xfc, !PT ;  /* 0x0000001c1d1c7212 */ /* 0x000fe200078efcff */
[----:B------:R-:W-:Y:S01]  /*2a90*/  IMAD.SHL.U32 R9, R10, 0x80, RZ ;  /* 0x000000800a097824 */ /* 0x000fe200078e00ff */
[----:B------:R-:W-:Y:S01]  /*2aa0*/  SHF.R.S32.HI R91, RZ, 0x1f, R20 ;  /* 0x0000001fff5b7819 */ /* 0x000fe20000011414 */
[----:B------:R-:W-:Y:S01]  /*2ab0*/  IMAD.IADD R75, R69, 0x1, R73 ;  /* 0x00000001454b7824 */ /* 0x000fe200078e0249 */
[----:B------:R-:W-:Y:S01]  /*2ac0*/  SHF.R.S32.HI R90, RZ, 0x1f, R21 ;  /* 0x0000001fff5a7819 */ /* 0x000fe20000011415 */
[----:B------:R-:W-:Y:S01]  /*2ad0*/  IMAD.SHL.U32 R8, R8, 0x80, RZ ;  /* 0x0000008008087824 */ /* 0x000fe200078e00ff */
[----:B------:R-:W-:Y:S01]  /*2ae0*/  SHF.R.S32.HI R87, RZ, 0x1f, R27 ;  /* 0x0000001fff577819 */ /* 0x000fe2000001141b */
[----:B------:R-:W-:Y:S01]  /*2af0*/  IMAD R10, R32, 0xc0, R156 ;  /* 0x000000c0200a7824 */ /* 0x000fe200078e029c */
[----:B------:R-:W-:Y:S01]  /*2b00*/  LOP3.LUT R29, R29, 0x1, RZ, 0xc0, !PT ;  /* 0x000000011d1d7812 */ /* 0x000fe200078ec0ff */
[----:B------:R-:W-:Y:S01]  /*2b10*/  IMAD.IADD R76, R65, 0x1, R15 ;  /* 0x00000001414c7824 */ /* 0x000fe200078e020f */
[C---:B------:R-:W-:Y:S01]  /*2b20*/  LOP3.LUT R30, R28.reuse, 0x2, RZ, 0xc0, !PT ;  /* 0x000000021c1e7812 */ /* 0x040fe200078ec0ff */
[----:B------:R-:W-:Y:S01]  /*2b30*/  IMAD.IADD R74, R15, 0x1, R67 ;  /* 0x000000010f4a7824 */ /* 0x000fe200078e0243 */
[----:B------:R-:W-:Y:S01]  /*2b40*/  LOP3.LUT R31, R28, 0x4, RZ, 0xc0, !PT ;  /* 0x000000041c1f7812 */ /* 0x000fe200078ec0ff */
[----:B------:R-:W-:-:S07]  /*2b50*/  IMAD.IADD R73, R73, 0x1, R71 ;  /* 0x0000000149497824 */ /* 0x000fce00078e0247 */
.L_x_2395:
[----:B--2---:R-:W2:Y:S01]  /*2b60*/  LDL R35, [R1+0x94] ;  /* 0x0000940001237983 */ /* 0x004ea20000100800 */
[----:B------:R-:W0:Y:S01]  /*2b70*/  LDC R81, c[0x0][0x430] ;  /* 0x00010c00ff517b82 */ /* 0x000e220000000800 */
[----:B------:R-:W-:Y:S02]  /*2b80*/  VIADD R11, R25, 0xffffffff ;  /* 0xffffffff190b7836 */ /* 0x000fe40000000000 */
[----:B------:R-:W-:Y:S02]  /*2b90*/  IMAD.MOV.U32 R80, RZ, RZ, RZ ;  /* 0x000000ffff507224 */ /* 0x000fe400078e00ff */
[----:B------:R-:W-:-:S03]  /*2ba0*/  IMAD R12, R11, 0x80, R10 ;  /* 0x000000800b0c7824 */ /* 0x000fc600078e020a */
[----:B-1----:R-:W1:Y:S01]  /*2bb0*/  LDC R96, c[0x0][0x3f4] ;  /* 0x0000fd00ff607b82 */ /* 0x002e620000000800 */
[----:B------:R-:W-:Y:S01]  /*2bc0*/  IMAD.IADD R36, R77, 0x1, R12 ;  /* 0x000000014d247824 */ /* 0x000fe200078e020c */
[----:B------:R-:W-:-:S03]  /*2bd0*/  ISETP.GE.AND P1, PT, R12, R24, PT ;  /* 0x000000180c00720c */ /* 0x000fc60003f26270 */
[----:B------:R-:W-:Y:S01]  /*2be0*/  IMAD.MOV.U32 R32, RZ, RZ, R36 ;  /* 0x000000ffff207224 */ /* 0x000fe200078e0024 */
[----:B------:R-:W-:Y:S02]  /*2bf0*/  ISETP.GT.OR P1, PT, R10, 0x7f, P1 ;  /* 0x0000007f0a00780c */ /* 0x000fe40000f24670 */
[----:B0-----:R-:W-:-:S11]  /*2c00*/  ISETP.NE.AND P2, PT, R81, 0x1, PT ;  /* 0x000000015100780c */ /* 0x001fd60003f45270 */
[----:B------:R-:W0:Y:S08]  /*2c10*/  @!P1 LDC.64 R14, c[0x0][0x428] ;  /* 0x00010a00ff0e9b82 */ /* 0x000e300000000a00 */
[----:B---3--:R-:W3:Y:S08]  /*2c20*/  @!P1 LDC.64 R12, c[0x0][0x418] ;  /* 0x00010600ff0c9b82 */ /* 0x008ef00000000a00 */
        /* <DEDUP_REMOVED lines=33> */
[----:B------:R-:W-:Y:S01]  /*2e40*/  ULDC.64 UR4, c[0x0][0x310] ;  /* 0x0000c40000047ab9 */ /* 0x000fe20000000a00 */
[----:B------:R-:W-:Y:S01]  /*2e50*/  SHF.R.S32.HI R14, RZ, 0x1f, R25 ;  /* 0x0000001fff0e7819 */ /* 0x000fe20000011419 */
        /* <DEDUP_REMOVED lines=84> */
.L_x_2341:
[----:B------:R-:W-:Y:S05]  /*33a0*/  BSYNC B1 ;  /* 0x0000000000017941 */ /* 0x000fea0003800000 */
.L_x_2340:
        /* <DEDUP_REMOVED lines=38> */
[----:B------:R-:W-:Y:S02]  /*3610*/  PRMT R63, R63, 0x5410, R11 ;  /* 0x000054103f3f7816 */ /* 0x000fe4000000000b */
[----:B------:R-:W-:-:S04]  /*3620*/  MOV R11, R55 ;  /* 0x00000037000b7202 */ /* 0x000fc80000000f00 */
[----:B------:R-:W-:Y:S01]  /*3630*/  PRMT R63, R11, 0x7610, R63 ;  /* 0x000076100b3f7816 */ /* 0x000fe2000000003f */
[----:B------:R-:W-:Y:S06]  /*3640*/  @!P2 BRA `(.L_x_2342) ;  /* 0x000000000004a947 */ /* 0x000fec0003800000 */
[----:B------:R-:W-:Y:S01]  /*3650*/  BPT.TRAP 0x1 ;  /* 0x000000040000795c */ /* 0x000fe20000300000 */
.L_x_2342:
[----:B------:R-:W-:Y:S01]  /*3660*/  IMAD R57, R18, 0x8, R2 ;  /* 0x0000000812397824 */ /* 0x000fe200078e0202 */
[----:B------:R-:W-:Y:S01]  /*3670*/  SHF.L.U32 R85, R149, 0x1f, RZ ;  /* 0x0000001f95557819 */ /* 0x000fe200000006ff */
[----:B------:R-:W-:Y:S03]  /*3680*/  BSSY B1, `(.L_x_2343) ;  /* 0x0000003000017945 */ /* 0x000fe60003800000 */
[----:B------:R-:W0:Y:S02]  /*3690*/  SYNCS.PHASECHK.TRANS64.TRYWAIT P4, [R57+URZ+0x2d890], R85 ;  /* 0x02d89055390075a7 */ /* 0x000e24000808017f */
[----:B0-----:R-:W-:Y:S05]  /*36a0*/  @!P4 BRA `(.L_x_2344) ;  /* 0x000001d00048c947 */ /* 0x001fea0003800000 */
.L_x_2619:
[----:B------:R-:W-:Y:S05]  /*36b0*/  BSYNC B1 ;  /* 0x0000000000017941 */ /* 0x000fea0003800000 */
.L_x_2343:
[----:B------:R-:W-:-:S03]  /*36c0*/  UMOV UR4, 0xffffffff ;  /* 0xffffffff00047882 */ /* 0x000fc60000000000 */
[----:B------:R-:W-:Y:S05]  /*36d0*/  BRA.DIV UR4, `(.L_x_2345) ;  /* 0x000001d204507947 */ /* 0x000fea000b800000 */
[----:B------:R-:W1:Y:S04]  /*36e0*/  SHFL.IDX PT, R61, R61, RZ, 0x1e1f ;  /* 0x001e1fff3d3d7589 */ /* 0x000e6800000e0000 */
[----:B------:R-:W2:Y:S02]  /*36f0*/  SHFL.IDX PT, R60, R60, RZ, 0x1e1f ;  /* 0x001e1fff3c3c7589 */ /* 0x000ea400000e0000 */
.L_x_2623:
        /* <DEDUP_REMOVED lines=28> */
[----:B------:R-:W-:Y:S02]  /*38c0*/  IMAD.U32 R63, R52, 0x10000, RZ ;  /* 0x00010000343f7824 */ /* 0x000fe400078e00ff */
        /* <DEDUP_REMOVED lines=8> */
[----:B------:R-:W-:Y:S02]  /*3950*/  LOP3.LUT R62, R52, 0xffff0000, RZ, 0xc0, !PT ;  /* 0xffff0000343e7812 */ /* 0x000fe400078ec0ff */
[C---:B------:R-:W-:Y:S01]  /*3960*/  LOP3.LUT R52, R15.reuse, 0xffff0000, RZ, 0xc0, !PT ;  /* 0xffff00000f347812 */ /* 0x040fe200078ec0ff */
[----:B------:R-:W-:Y:S01]  /*3970*/  IMAD.U32 R15, R15, 0x10000, RZ ;  /* 0x000100000f0f7824 */ /* 0x000fe200078e00ff */
[----:B------:R-:W-:-:S03]  /*3980*/  F2FP.BF16.F32.PACK_AB R14, R14, R89 ;  /* 0x000000590e0e723e */ /* 0x000fc600000010ff */
        /* <DEDUP_REMOVED lines=12> */
[----:B------:R-:W-:-:S04]  /*3a50*/  IMAD.MOV.U32 R15, RZ, RZ, R52 ;  /* 0x000000ffff0f7224 */ /* 0x000fc800078e0034 */
[----:B------:R-:W-:-:S07]  /*3a60*/  IMAD.MOV.U32 R12, RZ, RZ, R55 ;  /* 0x000000ffff0c7224 */ /* 0x000fce00078e0037 */
.L_x_2350:
[----:B------:R-:W-:Y:S05]  /*3a70*/  BSYNC B2 ;  /* 0x0000000000027941 */ /* 0x000fea0003800000 */
.L_x_2349:
[----:B--2---:R-:W-:-:S04]  /*3a80*/  LEA R52, P3, R16, R60, 0x1 ;  /* 0x0000003c10347211 */ /* 0x004fc800078608ff */
[----:B-1----:R-:W-:-:S05]  /*3a90*/  LEA.HI.X R53, R16, R61, R17, 0x1, P3 ;  /* 0x0000003d10357211 */ /* 0x002fca00018f0c11 */
[----:B------:R3:W-:Y:S04]  /*3aa0*/  ST.E.128 desc[UR38][R52.64], R12 ;  /* 0x0000000c34007985 */ /* 0x0007e8000c101d26 */
.L_x_2348:
[----:B------:R-:W-:Y:S05]  /*3ab0*/  BSYNC B1 ;  /* 0x0000000000017941 */ /* 0x000fea0003800000 */
.L_x_2347:
        /* <DEDUP_REMOVED lines=55> */
.L_x_2354:
[----:B------:R-:W-:Y:S05]  /*3e30*/  BSYNC B2 ;  /* 0x0000000000027941 */ /* 0x000fea0003800000 */
.L_x_2353:
[----:B------:R-:W3:Y:S01]  /*3e40*/  LDL R11, [R1+0x4c] ;  /* 0x00004c00010b7983 */ /* 0x000ee20000100800 */
[----:B--2---:R-:W-:Y:S02]  /*3e50*/  IMAD.MOV.U32 R48, RZ, RZ, R60 ;  /* 0x000000ffff307224 */ /* 0x004fe400078e003c */
[----:B-1----:R-:W-:Y:S02]  /*3e60*/  IMAD.MOV.U32 R49, RZ, RZ, R61 ;  /* 0x000000ffff317224 */ /* 0x002fe400078e003d */
[----:B---3--:R-:W-:-:S04]  /*3e70*/  IMAD.SHL.U32 R11, R11, 0x8, RZ ;  /* 0x000000080b0b7824 */ /* 0x008fc800078e00ff */
[----:B------:R-:W-:-:S05]  /*3e80*/  IMAD.WIDE R48, R11, 0x2, R48 ;  /* 0x000000020b307825 */ /* 0x000fca00078e0230 */
[----:B------:R4:W-:Y:S02]  /*3e90*/  ST.E.128 desc[UR38][R48.64], R12 ;  /* 0x0000000c30007985 */ /* 0x0009e4000c101d26 */
.L_x_2352:
[----:B------:R-:W-:Y:S05]  /*3ea0*/  BSYNC B1 ;  /* 0x0000000000017941 */ /* 0x000fea0003800000 */
.L_x_2351:
        /* <DEDUP_REMOVED lines=55> */
.L_x_2358:
[----:B------:R-:W-:Y:S05]  /*4220*/  BSYNC B2 ;  /* 0x0000000000027941 */ /* 0x000fea0003800000 */
.L_x_2357:
[----:B------:R-:W3:Y:S01]  /*4230*/  LDL R11, [R1+0x50] ;  /* 0x00005000010b7983 */ /* 0x000ee20000100800 */
[----:B--2---:R-:W-:Y:S02]  /*4240*/  IMAD.MOV.U32 R44, RZ, RZ, R60 ;  /* 0x000000ffff2c7224 */ /* 0x004fe400078e003c */
[----:B-1----:R-:W-:Y:S02]  /*4250*/  IMAD.MOV.U32 R45, RZ, RZ, R61 ;  /* 0x000000ffff2d7224 */ /* 0x002fe400078e003d */
[----:B---3--:R-:W-:-:S04]  /*4260*/  IMAD.SHL.U32 R11, R11, 0x8, RZ ;  /* 0x000000080b0b7824 */ /* 0x008fc800078e00ff */
[----:B------:R-:W-:-:S05]  /*4270*/  IMAD.WIDE R44, R11, 0x2, R44 ;  /* 0x000000020b2c7825 */ /* 0x000fca00078e022c */
[----:B------:R1:W-:Y:S02]  /*4280*/  ST.E.128 desc[UR38][R44.64], R12 ;  /* 0x0000000c2c007985 */ /* 0x0003e4000c101d26 */
.L_x_2356:
[----:B------:R-:W-:Y:S05]  /*4290*/  BSYNC B1 ;  /* 0x0000000000017941 */ /* 0x000fea0003800000 */
.L_x_2355:
        /* <DEDUP_REMOVED lines=52> */
.L_x_2362:
[----:B------:R-:W-:Y:S05]  /*45e0*/  BSYNC B2 ;  /* 0x0000000000027941 */ /* 0x000fea0003800000 */
.L_x_2361:
[----:B------:R-:W3:Y:S01]  /*45f0*/  LDL R11, [R1+0x5c] ;  /* 0x00005c00010b7983 */ /* 0x000ee20000100800 */
[----:B--2---:R-:W-:-:S04]  /*4600*/  LEA R40, P3, R136, R60, 0x1 ;  /* 0x0000003c88287211 */ /* 0x004fc800078608ff */
[----:B---3--:R-:W-:-:S05]  /*4610*/  LEA.HI.X R41, R136, R61, R11, 0x1, P3 ;  /* 0x0000003d88297211 */ /* 0x008fca00018f0c0b */
[----:B------:R1:W-:Y:S04]  /*4620*/  ST.E.128 desc[UR38][R40.64], R12 ;  /* 0x0000000c28007985 */ /* 0x0003e8000c101d26 */
.L_x_2360:
[----:B------:R-:W-:Y:S05]  /*4630*/  BSYNC B1 ;  /* 0x0000000000017941 */ /* 0x000fea0003800000 */
.L_x_2359:
        /* <DEDUP_REMOVED lines=13> */
[----:B------:R-:W-:Y:S02]  /*4710*/  SHF.R.U64 R36, R38, 0x10, R39 ;  /* 0x0000001026247819 */ /* 0x000fe40000001227 */
[----:B------:R-:W-:Y:S02]  /*4720*/  PRMT R11, R104, 0x5410, R11 ;  /* 0x00005410680b7816 */ /* 0x000fe4000000000b */
[----:B------:R-:W-:Y:S02]  /*4730*/  PRMT R36, R105, 0x5410, R36 ;  /* 0x0000541069247816 */ /* 0x000fe40000000024 */
[----:B------:R-:W-:Y:S02]  /*4740*/  SHF.R.U32.HI R38, RZ, 0x10, R39 ;  /* 0x00000010ff267819 */ /* 0x000fe40000011627 */
        /* <DEDUP_REMOVED lines=38> */
.L_x_2366:
[----:B------:R-:W-:Y:S05]  /*49b0*/  BSYNC B2 ;  /* 0x0000000000027941 */ /* 0x000fea0003800000 */
.L_x_2365:
[----:B--2---:R1:W-:Y:S02]  /*49c0*/  ST.E.128 desc[UR38][R40.64], R12 ;  /* 0x0000000c28007985 */ /* 0x0043e4000c101d26 */
.L_x_2364:
[----:B------:R-:W-:Y:S05]  /*49d0*/  BSYNC B1 ;  /* 0x0000000000017941 */ /* 0x000fea0003800000 */
.L_x_2363:
        /* <DEDUP_REMOVED lines=11> */
[----:B------:R-:W-:Y:S01]  /*4a90*/  SHF.R.U64 R39, R32, 0x10, R33 ;  /* 0x0000001020277819 */ /* 0x000fe20000001221 */
[C---:B--2---:R-:W-:Y:S01]  /*4aa0*/  IMAD.U32 R32, R14.reuse, 0x10000, RZ ;  /* 0x000100000e207824 */ /* 0x044fe200078e00ff */
[----:B------:R-:W-:Y:S02]  /*4ab0*/  SHF.R.U32.HI R34, RZ, 0x10, R35 ;  /* 0x00000010ff227819 */ /* 0x000fe40000011623 */
[----:B------:R-:W-:Y:S02]  /*4ac0*/  SHF.R.U32.HI R41, RZ, 0x10, R33 ;  /* 0x00000010ff297819 */ /* 0x000fe40000011621 */
[----:B------:R-:W-:Y:S01]  /*4ad0*/  PRMT R35, R103, 0x5410, R38 ;  /* 0x0000541067237816 */ /* 0x000fe20000000026 */
[----:B------:R-:W-:Y:S01]  /*4ae0*/  IMAD.U32 R38, R13, 0x10000, RZ ;  /* 0x000100000d267824 */ /* 0x000fe200078e00ff */
[----:B------:R-:W-:Y:S01]  /*4af0*/  LOP3.LUT R33, R14, 0xffff0000, RZ, 0xc0, !PT ;  /* 0xffff00000e217812 */ /* 0x000fe200078ec0ff */
[C---:B------:R-:W-:Y:S01]  /*4b00*/  IMAD.U32 R14, R15.reuse, 0x10000, RZ ;  /* 0x000100000f0e7824 */ /* 0x040fe200078e00ff */
[----:B------:R-:W-:-:S02]  /*4b10*/  LOP3.LUT R11, R15, 0xffff0000, RZ, 0xc0, !PT ;  /* 0xffff00000f0b7812 */ /* 0x000fc400078ec0ff */
[C---:B------:R-:W-:Y:S02]  /*4b20*/  PRMT R15, R102.reuse, 0x5410, R39 ;  /* 0x00005410660f7816 */ /* 0x040fe40000000027 */
[----:B------:R-:W-:Y:S02]  /*4b30*/  LOP3.LUT R39, R13, 0xffff0000, RZ, 0xc0, !PT ;  /* 0xffff00000d277812 */ /* 0x000fe400078ec0ff */
[C---:B------:R-:W-:Y:S01]  /*4b40*/  LOP3.LUT R42, R35.reuse, 0xffff0000, RZ, 0xc0, !PT ;  /* 0xffff0000232a7812 */ /* 0x040fe200078ec0ff */
[----:B------:R-:W-:Y:S01]  /*4b50*/  IMAD.U32 R35, R35, 0x10000, RZ ;  /* 0x0001000023237824 */ /* 0x000fe200078e00ff */
[----:B------:R-:W-:Y:S02]  /*4b60*/  PRMT R103, R103, 0x5432, R34 ;  /* 0x0000543267677816 */ /* 0x000fe40000000022 */
[----:B------:R-:W-:Y:S01]  /*4b70*/  PRMT R102, R102, 0x5432, R41 ;  /* 0x0000543266667816 */ /* 0x000fe20000000029 */
[----:B------:R-:W-:Y:S01]  /*4b80*/  FMUL.FTZ R13, R39, R42 ;  /* 0x0000002a270d7220 */ /* 0x000fe20000410000 */
[----:B------:R-:W-:Y:S01]  /*4b90*/  LOP3.LUT R40, R15, 0xffff0000, RZ, 0xc0, !PT ;  /* 0xffff00000f287812 */ /* 0x000fe200078ec0ff */
[C---:B------:R-:W-:Y:S01]  /*4ba0*/  IMAD.U32 R34, R103.reuse, 0x10000, RZ ;  /* 0x0001000067227824 */ /* 0x040fe200078e00ff */
[----:B------:R-:W-:Y:S01]  /*4bb0*/  LOP3.LUT R103, R103, 0xffff0000, RZ, 0xc0, !PT ;  /* 0xffff000067677812 */ /* 0x000fe200078ec0ff */
[C---:B------:R-:W-:Y:S01]  /*4bc0*/  IMAD.U32 R41, R102.reuse, 0x10000, RZ ;  /* 0x0001000066297824 */ /* 0x040fe200078e00ff */
[----:B------:R-:W-:Y:S01]  /*4bd0*/  LOP3.LUT R102, R102, 0xffff0000, RZ, 0xc0, !PT ;  /* 0xffff000066667812 */ /* 0x000fe200078ec0ff */
[-C--:B------:R-:W-:Y:S01]  /*4be0*/  FMUL.FTZ R39, R39, R40.reuse ;  /* 0x0000002827277220 */ /* 0x080fe20000410000 */
[----:B------:R-:W-:Y:S01]  /*4bf0*/  FFMA.FTZ R13, R38, R40, -R13 ;  /* 0x00000028260d7223 */ /* 0x000fe2000001080d */
[C---:B------:R-:W-:Y:S01]  /*4c00*/  FMUL.FTZ R43, R33.reuse, R34 ;  /* 0x00000022212b7220 */ /* 0x040fe20000410000 */
[----:B------:R-:W-:Y:S01]  /*4c10*/  LOP3.LUT R40, R12, 0xffff0000, RZ, 0xc0, !PT ;  /* 0xffff00000c287812 */ /* 0x000fe200078ec0ff */
[----:B------:R-:W-:Y:S01]  /*4c20*/  FMUL.FTZ R33, R33, R41 ;  /* 0x0000002921217220 */ /* 0x000fe20000410000 */
[----:B------:R-:W-:Y:S01]  /*4c30*/  FFMA.FTZ R38, R38, R42, R39 ;  /* 0x0000002a26267223 */ /* 0x000fe20000010027 */
[----:B------:R-:W-:-:S02]  /*4c40*/  IMAD.U32 R15, R15, 0x10000, RZ ;  /* 0x000100000f0f7824 */ /* 0x000fc400078e00ff */
[----:B------:R-:W-:Y:S02]  /*4c50*/  IMAD.U32 R39, R12, 0x10000, RZ ;  /* 0x000100000c277824 */ /* 0x000fe400078e00ff */
[C---:B------:R-:W-:Y:S01]  /*4c60*/  FFMA.FTZ R12, R32.reuse, R41, -R43 ;  /* 0x00000029200c7223 */ /* 0x040fe2000001082b */
        /* <DEDUP_REMOVED lines=12> */
[----:B------:R-:W-:-:S07]  /*4d30*/  F2FP.BF16.F32.PACK_AB R12, R35, R32 ;  /* 0x00000020230c723e */ /* 0x000fce00000010ff */
.L_x_2368:
[----:B------:R-:W-:Y:S05]  /*4d40*/  BSYNC B1 ;  /* 0x0000000000017941 */ /* 0x000fea0003800000 */
.L_x_2367:
[----:B--2---:R1:W-:Y:S01]  /*4d50*/  ST.E.128 desc[UR38][R36.64], R12 ;  /* 0x0000000c24007985 */ /* 0x0043e2000c101d26 */
[----:B------:R-:W-:Y:S05]  /*4d60*/  BRA `(.L_x_2346) ;  /* 0x0000002000ec7947 */ /* 0x000fea0003800000 */
.L_x_2339:
        /* <DEDUP_REMOVED lines=46> */
.L_x_2370:
[----:B------:R-:W-:Y:S05]  /*5050*/  BSYNC B1 ;  /* 0x0000000000017941 */ /* 0x000fea0003800000 */
.L_x_2369:
        /* <DEDUP_REMOVED lines=18> */
[----:B------:R-:W-:-:S03]  /*5180*/  IMAD.MOV.U32 R12, RZ, RZ, R41 ;  /* 0x000000ffff0c7224 */ /* 0x000fc600078e0029 */
[----:B------:R-:W-:Y:S01]  /*5190*/  PRMT R105, R105, 0x5410, R11 ;  /* 0x0000541069697816 */ /* 0x000fe2000000000b */
[----:B------:R-:W-:Y:S01]  /*51a0*/  IMAD.MOV.U32 R11, RZ, RZ, R47 ;  /* 0x000000ffff0b7224 */ /* 0x000fe200078e002f */
[----:B------:R-:W-:Y:S01]  /*51b0*/  PRMT R107, R107, 0x5410, R12 ;  /* 0x000054106b6b7816 */ /* 0x000fe2000000000c */
        /* <DEDUP_REMOVED lines=22> */
.L_x_2371:
[----:B------:R-:W-:Y:S01]  /*5320*/  IMAD R57, R18, 0x8, R2 ;  /* 0x0000000812397824 */ /* 0x000fe200078e0202 */
[----:B------:R-:W-:Y:S01]  /*5330*/  SHF.L.U32 R85, R149, 0x1f, RZ ;  /* 0x0000001f95557819 */ /* 0x000fe200000006ff */
[----:B------:R-:W-:Y:S03]  /*5340*/  BSSY B1, `(.L_x_2372) ;  /* 0x0000003000017945 */ /* 0x000fe60003800000 */
[----:B------:R-:W0:Y:S02]  /*5350*/  SYNCS.PHASECHK.TRANS64.TRYWAIT P4, [R57+URZ+0x2d890], R85 ;  /* 0x02d89055390075a7 */ /* 0x000e24000808017f */
[----:B0-----:R-:W-:Y:S05]  /*5360*/  @!P4 BRA `(.L_x_2373) ;  /* 0x000001b40078c947 */ /* 0x001fea0003800000 */
.L_x_2624:
[----:B------:R-:W-:Y:S05]  /*5370*/  BSYNC B1 ;  /* 0x0000000000017941 */ /* 0x000fea0003800000 */
.L_x_2372:
[----:B------:R-:W-:-:S03]  /*5380*/  UMOV UR4, 0xffffffff ;  /* 0xffffffff00047882 */ /* 0x000fc60000000000 */
[----:B------:R-:W-:Y:S05]  /*5390*/  BRA.DIV UR4, `(.L_x_2374) ;  /* 0x000001b604807947 */ /* 0x000fea000b800000 */
[----:B------:R1:W2:Y:S04]  /*53a0*/  SHFL.IDX PT, R89, R61, RZ, 0x1e1f ;  /* 0x001e1fff3d597589 */ /* 0x0002a800000e0000 */
[----:B------:R1:W3:Y:S02]  /*53b0*/  SHFL.IDX PT, R88, R60, RZ, 0x1e1f ;  /* 0x001e1fff3c587589 */ /* 0x0002e400000e0000 */
.L_x_2628:
        /* <DEDUP_REMOVED lines=33> */
[----:B------:R-:W-:Y:S02]  /*55d0*/  PRMT R40, R105, 0x5432, R40 ;  /* 0x0000543269287816 */ /* 0x000fe40000000028 */
[----:B------:R-:W-:Y:S02]  /*55e0*/  SHF.R.U32.HI R105, RZ, 0x10, R53 ;  /* 0x00000010ff697819 */ /* 0x000fe40000011635 */
[--C-:B------:R-:W-:Y:S02]  /*55f0*/  SHF.R.U64 R41, R42, 0x10, R43.reuse ;  /* 0x000000102a297819 */ /* 0x100fe4000000122b */
[----:B------:R-:W-:-:S02]  /*5600*/  SHF.R.U32.HI R42, RZ, 0x10, R43 ;  /* 0x00000010ff2a7819 */ /* 0x000fc4000001162b */
[----:B------:R-:W-:Y:S02]  /*5610*/  SHF.R.U64 R43, R52, 0x10, R53 ;  /* 0x00000010342b7819 */ /* 0x000fe40000001235 */
[--C-:B------:R-:W-:Y:S02]  /*5620*/  SHF.R.U64 R52, R54, 0x10, R55.reuse ;  /* 0x0000001036347819 */ /* 0x100fe40000001237 */
[----:B------:R-:W-:Y:S02]  /*5630*/  SHF.R.U32.HI R53, RZ, 0x10, R55 ;  /* 0x00000010ff357819 */ /* 0x000fe40000011637 */
[----:B------:R-:W-:Y:S02]  /*5640*/  PRMT R105, R117, 0x5410, R105 ;  /* 0x0000541075697816 */ /* 0x000fe40000000069 */
[----:B------:R-:W-:Y:S02]  /*5650*/  PRMT R104, R107, 0x5432, R104 ;  /* 0x000054326b687816 */ /* 0x000fe40000000068 */
[----:B------:R-:W-:-:S02]  /*5660*/  PRMT R43, R108, 0x5410, R43 ;  /* 0x000054106c2b7816 */ /* 0x000fc4000000002b */
[----:B------:R-:W-:Y:S01]  /*5670*/  PRMT R52, R108, 0x5432, R52 ;  /* 0x000054326c347816 */ /* 0x000fe20000000034 */
[----:B-1----:R-:W-:Y:S01]  /*5680*/  IMAD.U32 R108, R61, 0x10000, RZ ;  /* 0x000100003d6c7824 */ /* 0x002fe200078e00ff */
[----:B------:R-:W-:Y:S01]  /*5690*/  PRMT R53, R107, 0x5410, R53 ;  /* 0x000054106b357816 */ /* 0x000fe20000000035 */
[----:B------:R-:W-:Y:S01]  /*56a0*/  IMAD.U32 R107, R105, 0x10000, RZ ;  /* 0x00010000696b7824 */ /* 0x000fe200078e00ff */
[----:B------:R-:W-:Y:S01]  /*56b0*/  PRMT R41, R106, 0x5410, R41 ;  /* 0x000054106a297816 */ /* 0x000fe20000000029 */
[----:B------:R-:W-:Y:S01]  /*56c0*/  IMAD.U32 R55, R104, 0x10000, RZ ;  /* 0x0001000068377824 */ /* 0x000fe200078e00ff */
[----:B------:R-:W-:Y:S01]  /*56d0*/  PRMT R42, R106, 0x5432, R42 ;  /* 0x000054326a2a7816 */ /* 0x000fe2000000002a */
[----:B--2---:R-:W-:Y:S02]  /*56e0*/  IMAD.U32 R106, R13, 0x10000, RZ ;  /* 0x000100000d6a7824 */ /* 0x004fe400078e00ff */
[----:B------:R-:W-:Y:S01]  /*56f0*/  FMUL.FTZ R54, R108, R107 ;  /* 0x0000006b6c367220 */ /* 0x000fe20000410000 */
[----:B------:R-:W-:-:S02]  /*5700*/  LOP3.LUT R105, R105, 0xffff0000, RZ, 0xc0, !PT ;  /* 0xffff000069697812 */ /* 0x000fc400078ec0ff */
        /* <DEDUP_REMOVED lines=36> */
[----:B------:R-:W-:Y:S01]  /*5950*/  FMUL.FTZ R54, R54, R55 ;  /* 0x0000003736367220 */ /* 0x000fe20000410000 */
        /* <DEDUP_REMOVED lines=34> */
.L_x_2378:
[----:B------:R-:W-:Y:S05]  /*5b80*/  BSYNC B2 ;  /* 0x0000000000027941 */ /* 0x000fea0003800000 */
.L_x_2377:
[----:B---3--:R-:W-:-:S04]  /*5b90*/  LEA R40, P3, R20, R88, 0x1 ;  /* 0x0000005814287211 */ /* 0x008fc800078608ff */
[----:B------:R-:W-:Y:S02]  /*5ba0*/  LEA.HI.X R41, R20, R89, R91, 0x1, P3 ;  /* 0x0000005914297211 */ /* 0x000fe400018f0c5b */
[----:B------:R-:W-:-:S03]  /*5bb0*/  ISETP.GE.AND P3, PT, R103, R11, PT ;  /* 0x0000000b6700720c */ /* 0x000fc60003f66270 */
[----:B--2---:R2:W-:Y:S10]  /*5bc0*/  ST.E.128 desc[UR38][R40.64], R12 ;  /* 0x0000000c28007985 */ /* 0x0045f4000c101d26 */
[----:B--2---:R-:W-:-:S05]  /*5bd0*/  @!P3 IMAD.WIDE R12, R103, 0x2, R88 ;  /* 0x00000002670cb825 */ /* 0x004fca00078e0258 */
[----:B-1----:R4:W-:Y:S02]  /*5be0*/  @!P3 ST.E.128 desc[UR38][R12.64], R60 ;  /* 0x0000003c0c00b985 */ /* 0x0029e4000c101d26 */
.L_x_2376:
[----:B------:R-:W-:Y:S05]  /*5bf0*/  BSYNC B1 ;  /* 0x0000000000017941 */ /* 0x000fea0003800000 */
.L_x_2375:
        /* <DEDUP_REMOVED lines=41> */
[----:B------:R-:W-:Y:S02]  /*5e90*/  PRMT R49, R115, 0x5432, R38 ;  /* 0x0000543273317816 */ /* 0x000fe40000000026 */
        /* <DEDUP_REMOVED lines=81> */
.L_x_2382:
[----:B------:R-:W-:Y:S05]  /*63b0*/  BSYNC B2 ;  /* 0x0000000000027941 */ /* 0x000fea0003800000 */
.L_x_2381:
[----:B------:R-:W-:-:S04]  /*63c0*/  LEA R36, P3, R21, R88, 0x1 ;  /* 0x0000005815247211 */ /* 0x000fc800078608ff */
[----:B------:R-:W-:Y:S02]  /*63d0*/  LEA.HI.X R37, R21, R89, R90, 0x1, P3 ;  /* 0x0000005915257211 */ /* 0x000fe400018f0c5a */
[----:B------:R-:W-:-:S03]  /*63e0*/  ISETP.GE.AND P3, PT, R52, R11, PT ;  /* 0x0000000b3400720c */ /* 0x000fc60003f66270 */
[----:B---3--:R3:W-:Y:S10]  /*63f0*/  ST.E.128 desc[UR38][R36.64], R12 ;  /* 0x0000000c24007985 */ /* 0x0087f4000c101d26 */
[----:B---3--:R-:W-:-:S05]  /*6400*/  @!P3 IMAD.WIDE R12, R52, 0x2, R88 ;  /* 0x00000002340cb825 */ /* 0x008fca00078e0258 */
[----:B--2---:R2:W-:Y:S02]  /*6410*/  @!P3 ST.E.128 desc[UR38][R12.64], R40 ;  /* 0x000000280c00b985 */ /* 0x0045e4000c101d26 */
.L_x_2380:
[----:B------:R-:W-:Y:S05]  /*6420*/  BSYNC B1 ;  /* 0x0000000000017941 */ /* 0x000fea0003800000 */
.L_x_2379:
        /* <DEDUP_REMOVED lines=50> */
[C---:B------:R-:W-:Y:S01]  /*6750*/  FFMA.FTZ R47, R44.reuse, R47, -R50 ;  /* 0x0000002f2c2f7223 */ /* 0x040fe20000010832 */
        /* <DEDUP_REMOVED lines=26> */
[C---:B------:R-:W-:Y:S01]  /*6900*/  FMUL.FTZ R39, R48.reuse, R111 ;  /* 0x0000006f30277220 */ /* 0x040fe20000410000 */
[----:B------:R-:W-:Y:S01]  /*6910*/  FMUL.FTZ R48, R48, R43 ;  /* 0x0000002b30307220 */ /* 0x000fe20000410000 */
[----:B------:R-:W-:-:S02]  /*6920*/  F2FP.BF16.F32.PACK_AB R33, R33, R47 ;  /* 0x0000002f2121723e */ /* 0x000fc400000010ff */
[C---:B------:R-:W-:Y:S01]  /*6930*/  FFMA.FTZ R39, R15.reuse, R43, -R39 ;  /* 0x0000002b0f277223 */ /* 0x040fe20000010827 */
[----:B------:R-:W-:Y:S01]  /*6940*/  FFMA.FTZ R15, R15, R111, R48 ;  /* 0x0000006f0f0f7223 */ /* 0x000fe20000010030 */
[C---:B------:R-:W-:Y:S01]  /*6950*/  IMAD.U32 R48, R35.reuse, 0x10000, RZ ;  /* 0x0001000023307824 */ /* 0x040fe200078e00ff */
[----:B------:R-:W-:Y:S01]  /*6960*/  LOP3.LUT R35, R35, 0xffff0000, RZ, 0xc0, !PT ;  /* 0xffff000023237812 */ /* 0x000fe200078ec0ff */
[----:B------:R-:W-:Y:S01]  /*6970*/  IMAD.U32 R43, R12, 0x10000, RZ ;  /* 0x000100000c2b7824 */ /* 0x000fe200078e00ff */
[----:B------:R-:W-:Y:S01]  /*6980*/  F2FP.BF16.F32.PACK_AB R39, R39, R46 ;  /* 0x0000002e2727723e */ /* 0x000fe200000010ff */
[C---:B------:R-:W-:Y:S01]  /*6990*/  FMUL.FTZ R51, R49.reuse, R48 ;  /* 0x0000003031337220 */ /* 0x040fe20000410000 */
[----:B------:R-:W-:Y:S01]  /*69a0*/  FMUL.FTZ R49, R49, R50 ;  /* 0x0000003231317220 */ /* 0x000fe20000410000 */
[----:B------:R-:W-:Y:S01]  /*69b0*/  FMUL.FTZ R53, R36, R35 ;  /* 0x0000002324357220 */ /* 0x000fe20000410000 */
[----:B------:R-:W-:Y:S01]  /*69c0*/  F2FP.BF16.F32.PACK_AB R44, R13, R44 ;  /* 0x0000002c0d2c723e */ /* 0x000fe200000010ff */
[C---:B------:R-:W-:Y:S01]  /*69d0*/  FFMA.FTZ R51, R43.reuse, R50, -R51 ;  /* 0x000000322b337223 */ /* 0x040fe20000010833 */
[----:B------:R-:W-:Y:S01]  /*69e0*/  FFMA.FTZ R49, R43, R48, R49 ;  /* 0x000000302b317223 */ /* 0x000fe20000010031 */
[----:B------:R-:W-:Y:S01]  /*69f0*/  LOP3.LUT R43, R32, 0xffff0000, RZ, 0xc0, !PT ;  /* 0xffff0000202b7812 */ /* 0x000fe200078ec0ff */
[----:B------:R-:W-:Y:S01]  /*6a00*/  IMAD.U32 R48, R34, 0x10000, RZ ;  /* 0x0001000022307824 */ /* 0x000fe200078e00ff */
[----:B------:R-:W-:Y:S01]  /*6a10*/  LOP3.LUT R32, R12, 0xffff0000, RZ, 0xc0, !PT ;  /* 0xffff00000c207812 */ /* 0x000fe200078ec0ff */
[----:B------:R-:W-:-:S02]  /*6a20*/  IMAD.MOV.U32 R13, RZ, RZ, R33 ;  /* 0x000000ffff0d7224 */ /* 0x000fc400078e0021 */
[-C--:B------:R-:W-:Y:S02]  /*6a30*/  FMUL.FTZ R36, R36, R43.reuse ;  /* 0x0000002b24247220 */ /* 0x080fe40000410000 */
[----:B------:R-:W-:Y:S01]  /*6a40*/  FFMA.FTZ R12, R32, R43, -R53 ;  /* 0x0000002b200c7223 */ /* 0x000fe20000010835 */
[----:B------:R-:W-:Y:S02]  /*6a50*/  IMAD.U32 R43, R38, 0x10000, RZ ;  /* 0x00010000262b7824 */ /* 0x000fe400078e00ff */
[----:B------:R-:W-:Y:S01]  /*6a60*/  FFMA.FTZ R32, R32, R35, R36 ;  /* 0x0000002320207223 */ /* 0x000fe20000010024 */
[C---:B------:R-:W-:Y:S01]  /*6a70*/  SHF.L.U32 R36, R45.reuse, 0x10, RZ ;  /* 0x000000102d247819 */ /* 0x040fe200000006ff */
[----:B------:R-:W-:Y:S01]  /*6a80*/  IMAD.U32 R35, R14, 0x10000, RZ ;  /* 0x000100000e237824 */ /* 0x000fe200078e00ff */
[----:B------:R-:W-:Y:S02]  /*6a90*/  LOP3.LUT R38, R38, 0xffff0000, RZ, 0xc0, !PT ;  /* 0xffff000026267812 */ /* 0x000fe400078ec0ff */
        /* <DEDUP_REMOVED lines=21> */
.L_x_2384:
[----:B------:R-:W-:Y:S05]  /*6bf0*/  BSYNC B1 ;  /* 0x0000000000017941 */ /* 0x000fea0003800000 */
.L_x_2383:
[----:B---3--:R3:W-:Y:S01]  /*6c00*/  ST.E.128 desc[UR38][R40.64], R12 ;  /* 0x0000000c28007985 */ /* 0x0087e2000c101d26 */
[----:B------:R-:W-:-:S13]  /*6c10*/  ISETP.GE.AND P3, PT, R42, R11, PT ;  /* 0x0000000b2a00720c */ /* 0x000fda0003f66270 */
[----:B------:R-:W-:Y:S05]  /*6c20*/  @P3 BRA `(.L_x_2346) ;  /* 0x00000004003c3947 */ /* 0x000fea0003800000 */
[----:B------:R-:W-:-:S05]  /*6c30*/  IMAD.WIDE R88, R42, 0x2, R88 ;  /* 0x000000022a587825 */ /* 0x000fca00078e0258 */
[----:B--2---:R2:W-:Y:S01]  /*6c40*/  ST.E.128 desc[UR38][R88.64], R36 ;  /* 0x0000002458007985 */ /* 0x0045e2000c101d26 */
[----:B------:R-:W-:Y:S05]  /*6c50*/  BRA `(.L_x_2346) ;  /* 0x0000000400307947 */ /* 0x000fea0003800000 */
.L_x_2338:
[----:B------:R-:W-:-:S06]  /*6c60*/  UISETP.NE.AND UP0, UPT, UR41, 0x3, UPT ;  /* 0x000000032900788c */ /* 0x000fcc000bf05270 */
[----:B------:R-:W-:-:S13]  /*6c70*/  PLOP3.LUT P2, PT, PT, PT, UP0, 0x80, 0x0 ;  /* 0x000000000000781c */ /* 0x000fda0003f4f008 */
[----:B------:R-:W-:Y:S05]  /*6c80*/  @!P2 BRA `(.L_x_2385) ;  /* 0x000000000004a947 */ /* 0x000fea0003800000 */
[----:B------:R-:W-:Y:S01]  /*6c90*/  BPT.TRAP 0x1 ;  /* 0x000000040000795c */ /* 0x000fe20000300000 */
.L_x_2385:
[----:B------:R-:W-:Y:S01]  /*6ca0*/  IMAD R57, R18, 0x8, R2 ;  /* 0x0000000812397824 */ /* 0x000fe200078e0202 */
[----:B------:R-:W-:Y:S01]  /*6cb0*/  SHF.L.U32 R85, R149, 0x1f, RZ ;  /* 0x0000001f95557819 */ /* 0x000fe200000006ff */
[----:B------:R-:W-:Y:S01]  /*6cc0*/  BSSY B1, `(.L_x_2386) ;  /* 0x0000004000017945 */ /* 0x000fe20003800000 */
[----:B------:R-:W-:Y:S02]  /*6cd0*/  SHF.R.S32.HI R82, RZ, 0x1f, R81 ;  /* 0x0000001fff527819 */ /* 0x000fe40000011451 */
[----:B------:R-:W0:Y:S02]  /*6ce0*/  SYNCS.PHASECHK.TRANS64.TRYWAIT P3, [R57+URZ+0x2d890], R85 ;  /* 0x02d89055390075a7 */ /* 0x000e24000806017f */
[----:B0-----:R-:W-:Y:S05]  /*6cf0*/  @!P3 BRA `(.L_x_2387) ;  /* 0x0000019c0074b947 */ /* 0x001fea0003800000 */
.L_x_2629:
[----:B------:R-:W-:Y:S05]  /*6d00*/  BSYNC B1 ;  /* 0x0000000000017941 */ /* 0x000fea0003800000 */
.L_x_2386:
        /* <DEDUP_REMOVED lines=24> */
.L_x_2633:
[----:B------:R-:W-:Y:S05]  /*6e90*/  @!P3 BRA `(.L_x_2346) ;  /* 0x0000000000a0b947 */ /* 0x000fea0003800000 */
[----:B-1----:R-:W4:Y:S01]  /*6ea0*/  LDL R13, [R1+0x5c] ;  /* 0x00005c00010d7983 */ /* 0x002f220000100800 */
[----:B------:R-:W-:-:S03]  /*6eb0*/  ULDC UR4, c[0x0][0x2f4] ;  /* 0x0000bd0000047ab9 */ /* 0x000fc60000000800 */
[----:B------:R-:W5:Y:S04]  /*6ec0*/  LDL R12, [R1+0x58] ;  /* 0x00005800010c7983 */ /* 0x000f680000100800 */
[----:B------:R-:W5:Y:S04]  /*6ed0*/  LDL R11, [R1+0x4c] ;  /* 0x00004c00010b7983 */ /* 0x000f680000100800 */
[----:B------:R-:W5:Y:S01]  /*6ee0*/  LDL R41, [R1+0x50] ;  /* 0x0000500001297983 */ /* 0x000f620000100800 */
[----:B------:R-:W-:Y:S02]  /*6ef0*/  ISETP.GE.AND P5, PT, R16, UR4, PT ;  /* 0x0000000410007c0c */ /* 0x000fe4000bfa6270 */
        /* <DEDUP_REMOVED lines=34> */
.L_x_2346:
[----:B------:R-:W-:Y:S05]  /*7120*/  BSYNC B0 ;  /* 0x0000000000007941 */ /* 0x000fea0003800000 */
.L_x_2337:
        /* <DEDUP_REMOVED lines=16> */
.L_x_2390:
[----:B------:R-:W-:Y:S05]  /*7230*/  BSYNC B0 ;  /* 0x0000000000007941 */ /* 0x000fea0003800000 */
.L_x_2389:
[----:B------:R-:W5:Y:S01]  /*7240*/  SYNCS.PHASECHK.TRANS64.TRYWAIT P2, [R57+URZ+0x2d8b0], R85 ;  /* 0x02d8b055390075a7 */ /* 0x000f62000804017f */
[----:B------:R-:W-:Y:S04]  /*7250*/  BSSY B0, `(.L_x_2391) ;  /* 0x0000002000007945 */ /* 0x000fe80003800000 */
[----:B-----5:R-:W-:Y:S05]  /*7260*/  @!P2 BRA `(.L_x_2392) ;  /* 0x000001980074a947 */ /* 0x020fea0003800000 */
.L_x_2634:
[----:B------:R-:W-:Y:S05]  /*7270*/  BSYNC B0 ;  /* 0x0000000000007941 */ /* 0x000fea0003800000 */
.L_x_2391:
        /* <DEDUP_REMOVED lines=9> */
[C---:B------:R-:W-:Y:S02]  /*7310*/  IMAD R83, R80.reuse, UR5, R83 ;  /* 0x0000000550537c24 */ /* 0x040fe4000f8e0253 */
[----:B------:R-:W-:Y:S01]  /*7320*/  IMAD.WIDE.U32 R12, R80, UR4, R12 ;  /* 0x00000004500c7c25 */ /* 0x000fe2000f8e000c */
[----:B------:R-:W-:-:S03]  /*7330*/  ULDC.64 UR4, c[0x0][0x330] ;  /* 0x0000cc0000047ab9 */ /* 0x000fc60000000a00 */
[----:B------:R-:W-:Y:S02]  /*7340*/  IMAD.IADD R13, R13, 0x1, R83 ;  /* 0x000000010d0d7824 */ /* 0x000fe400078e0253 */
[----:B------:R-:W-:-:S04]  /*7350*/  IMAD.WIDE.U32 R12, R138, UR4, R12 ;  /* 0x000000048a0c7c25 */ /* 0x000fc8000f8e000c */
[----:B------:R-:W-:Y:S01]  /*7360*/  IMAD R13, R138, UR5, R13 ;  /* 0x000000058a0d7c24 */ /* 0x000fe2000f8e020d */
[----:B0-----:R-:W-:-:S04]  /*7370*/  LEA R11, P2, R12, UR6, 0x1 ;  /* 0x000000060c0b7c11 */ /* 0x001fc8000f8408ff */
[----:B------:R-:W-:Y:S01]  /*7380*/  LEA.HI.X R12, R12, UR7, R13, 0x1, P2 ;  /* 0x000000070c0c7c11 */ /* 0x000fe200090f0c0d */
[----:B------:R0:W1:Y:S01]  /*7390*/  SHFL.IDX PT, R36, R11, RZ, 0x1e1f ;  /* 0x001e1fff0b247589 */ /* 0x00006200000e0000 */
[----:B------:R-:W-:-:S03]  /*73a0*/  ISETP.GT.AND P2, PT, R84, R156, PT ;  /* 0x0000009c5400720c */ /* 0x000fc60003f44270 */
[----:B------:R0:W2:Y:S10]  /*73b0*/  SHFL.IDX PT, R37, R12, RZ, 0x1e1f ;  /* 0x001e1fff0c257589 */ /* 0x0000b400000e0000 */
[----:B0-----:R-:W-:Y:S05]  /*73c0*/  @!P2 BRA `(.L_x_2394) ;  /* 0x000000000098a947 */ /* 0x001fea0003800000 */
[----:B------:R-:W3:Y:S01]  /*73d0*/  LDL R15, [R1+0x5c] ;  /* 0x00005c00010f7983 */ /* 0x000ee20000100800 */
[----:B------:R-:W-:-:S03]  /*73e0*/  ULDC UR4, c[0x0][0x2f4] ;  /* 0x0000bd0000047ab9 */ /* 0x000fc60000000800 */
[----:B------:R-:W4:Y:S04]  /*73f0*/  LDL R14, [R1+0x58] ;  /* 0x00005800010e7983 */ /* 0x000f280000100800 */
[----:B------:R-:W5:Y:S04]  /*7400*/  LDL R42, [R1+0x4c] ;  /* 0x00004c00012a7983 */ /* 0x000f680000100800 */
[----:B------:R-:W5:Y:S01]  /*7410*/  LDL R41, [R1+0x50] ;  /* 0x0000500001297983 */ /* 0x000f620000100800 */
[----:B------:R-:W-:Y:S02]  /*7420*/  ISETP.GE.AND P5, PT, R16, UR4, PT ;  /* 0x0000000410007c0c */ /* 0x000fe4000bfa6270 */
        /* <DEDUP_REMOVED lines=32> */
.L_x_2394:
[----:B------:R-:W-:Y:S05]  /*7630*/  BSYNC B0 ;  /* 0x0000000000007941 */ /* 0x000fea0003800000 */
.L_x_2393:
        /* <DEDUP_REMOVED lines=11> */
[----:B0-----:R-:W-:Y:S02]  /*76f0*/  SEL R12, RZ, 0x1, P2 ;  /* 0x00000001ff0c7807 */ /* 0x001fe40001000000 */
[----:B------:R-:W-:Y:S02]  /*7700*/  SEL R18, R18, RZ, P2 ;  /* 0x000000ff12127207 */ /* 0x000fe40001000000 */
[----:B------:R-:W-:Y:S01]  /*7710*/  LOP3.LUT R149, R149, R12, RZ, 0x3c, !PT ;  /* 0x0000000c95957212 */ /* 0x000fe200078e3cff */
[----:B------:R3:W-:Y:S01]  /*7720*/  @!P3 SYNCS.ARRIVE.TRANS64.RED.A1T0 RZ, [R57+URZ], RZ ;  /* 0x000000ff39ffb9a7 */ /* 0x0007e2000810043f */
[----:B------:R-:W-:Y:S05]  /*7730*/  @P1 BRA `(.L_x_2395) ;  /* 0xffffffb400081947 */ /* 0x000fea000383ffff */
[----:B------:R-:W0:Y:S01]  /*7740*/  S2R R11, SR_TID.X ;  /* 0x00000000000b7919 */ /* 0x000e220000002100 */
[----:B------:R-:W-:Y:S02]  /*7750*/  PLOP3.LUT P0, PT, PT, PT, PT, 0x8, 0x0 ;  /* 0x000000000000781c */ /* 0x000fe40003f0e170 */
[----:B0-----:R-:W-:-:S04]  /*7760*/  SHF.R.U32.HI R11, RZ, 0x7, R11 ;  /* 0x00000007ff0b7819 */ /* 0x001fc8000001160b */
[----:B------:R-:W-:-:S13]  /*7770*/  ISETP.NE.AND P4, PT, R11, 0x1, PT ;  /* 0x000000010b00780c */ /* 0x000fda0003f85270 */
[----:B------:R-:W-:Y:S06]  /*7780*/  @!P4 BAR.ARV 0x9, 0x100 ;  /* 0x024400000000cb1d */ /* 0x000fec0000002000 */
.L_x_2332:
[----:B------:R-:W4:Y:S01]  /*7790*/  LDL R3, [R1+0x88] ;  /* 0x0000880001037983 */ /* 0x000f220000100800 */
[----:B------:R-:W0:Y:S01]  /*77a0*/  LDC R0, c[0x0][0x448] ;  /* 0x00011200ff007b82 */ /* 0x000e220000000800 */
[----:B------:R-:W-:Y:S01]  /*77b0*/  IMAD.MOV.U32 R94, RZ, RZ, RZ ;  /* 0x000000ffff5e7224 */ /* 0x000fe200078e00ff */
[----:B0-----:R-:W-:-:S13]  /*77c0*/  ISETP.NE.AND P1, PT, R0, 0x1, PT ;  /* 0x000000010000780c */ /* 0x001fda0003f25270 */
[----:B------:R-:W0:Y:S08]  /*77d0*/  @P1 LDC R0, c[0x0][0x44c] ;  /* 0x00011300ff001b82 */ /* 0x000e300000000800 */
[----:B------:R-:W1:Y:S01]  /*77e0*/  @P1 LDC R5, c[0x0][0x450] ;  /* 0x00011400ff051b82 */ /* 0x000e620000000800 */
[----:B----4-:R-:W-:-:S04]  /*77f0*/  VIADD R3, R3, 0xbf ;  /* 0x000000bf03037836 */ /* 0x010fc80000000000 */
[----:B0-----:R-:W-:-:S05]  /*7800*/  @P1 IMAD.HI.U32 R0, R3, R0, RZ ;  /* 0x0000000003001227 */ /* 0x001fca00078e00ff */
[----:B-1----:R-:W-:-:S05]  /*7810*/  @P1 SHF.R.U32.HI R3, RZ, R5, R0 ;  /* 0x00000005ff031219 */ /* 0x002fca0000011600 */
[----:B------:R-:W-:-:S05]  /*7820*/  IMAD.IADD R3, R100, 0x1, R3 ;  /* 0x0000000164037824 */ /* 0x000fca00078e0203 */
[----:B------:R-:W-:-:S04]  /*7830*/  SHF.R.S32.HI R0, RZ, 0x1f, R3 ;  /* 0x0000001fff007819 */ /* 0x000fc80000011403 */
[----:B------:R-:W-:-:S04]  /*7840*/  LEA.HI R0, R0, R3, RZ, 0x7 ;  /* 0x0000000300007211 */ /* 0x000fc800078f38ff */
[----:B------:R-:W-:-:S04]  /*7850*/  SHF.R.S32.HI R0, RZ, 0x7, R0 ;  /* 0x00000007ff007819 */ /* 0x000fc80000011400 */
[----:B------:R-:W-:-:S04]  /*7860*/  VIMNMX R101, R101, R0, PT ;  /* 0x0000000065657248 */ /* 0x000fc80003fe0100 */
[----:B------:R-:W-:Y:S01]  /*7870*/  ISETP.GE.AND P1, PT, R101, 0x1, PT ;  /* 0x000000016500780c */ /* 0x000fe20003f26270 */
[----:B------:R-:W-:-:S12]  /*7880*/  @P0 BRA `(.L_x_2396) ;  /* 0x00000000000c0947 */ /* 0x000fd80003800000 */
[----:B------:R-:W0:Y:S01]  /*7890*/  FENCE.VIEW.ASYNC.G ;  /* 0x00000000000073c6 */ /* 0x000e220000000100 */
[----:B------:R-:W-:Y:S05]  /*78a0*/  WARPSYNC.ALL ;  /* 0x0000000000007948 */ /* 0x000fea0003800000 */
[----:B0-----:R-:W-:Y:S06]  /*78b0*/  BAR.ARV 0xc, 0x200 ;  /* 0x0308000000007b1d */ /* 0x001fec0000002000 */
.L_x_2396:
[----:B------:R-:W-:Y:S04]  /*78c0*/  BSSY B0, `(.L_x_2397) ;  /* 0x0000020000007945 */ /* 0x000fe80003800000 */
[----:B------:R-:W-:Y:S05]  /*78d0*/  @!P1 BRA `(.L_x_2398) ;  /* 0x0000000000789947 */ /* 0x000fea0003800000 */
[----:B------:R-:W4:Y:S01]  /*78e0*/  LDL R0, [R1+0x9c] ;  /* 0x00009c0001007983 */ /* 0x000f220000100800 */
[----:B------:R-:W-:Y:S01]  /*78f0*/  ULDC UR4, c[0x0][0x9f0] ;  /* 0x00027c0000047ab9 */ /* 0x000fe20000000800 */
[----:B----4-:R-:W-:-:S04]  /*7900*/  ISETP.NE.AND P0, PT, R0, RZ, PT ;  /* 0x000000ff0000720c */ /* 0x010fc80003f05270 */
[----:B------:R-:W-:-:S04]  /*7910*/  SEL R9, R0, UR4, P0 ;  /* 0x0000000400097c07 */ /* 0x000fc80008000000 */
[-C--:B------:R-:W-:Y:S02]  /*7920*/  IABS R6, R9.reuse ;  /* 0x0000000900067213 */ /* 0x080fe40000000000 */
[----:B------:R-:W-:Y:S02]  /*7930*/  IADD3 R0, R9, -0x1, R101 ;  /* 0xffffffff09007810 */ /* 0x000fe40007ffe065 */
[----:B------:R-:W0:Y:S01]  /*7940*/  I2F.RP R3, R6 ;  /* 0x0000000600037306 */ /* 0x000e220000209400 */
[-C--:B------:R-:W-:Y:S02]  /*7950*/  IABS R10, R9.reuse ;  /* 0x00000009000a7213 */ /* 0x080fe40000000000 */
        /* <DEDUP_REMOVED lines=22> */
.L_x_2398:
[----:B------:R-:W-:Y:S05]  /*7ac0*/  BSYNC B0 ;  /* 0x0000000000007941 */ /* 0x000fea0003800000 */
.L_x_2397:
        /* <DEDUP_REMOVED lines=26> */
[----:B----4-:R-:W-:-:S02]  /*7c70*/  IMAD R4, R0, R94, RZ ;  /* 0x0000005e00047224 */ /* 0x010fc400078e02ff */
        /* <DEDUP_REMOVED lines=15> */
.L_x_2637:
        /* <DEDUP_REMOVED lines=8> */
[----:B------:R-:W-:Y:S02]  /*7df0*/  IMAD R3, R3, 0x2000, R4 ;  /* 0x0000200003037824 */ /* 0x000fe400078e0204 */
[----:B------:R-:W-:-:S03]  /*7e00*/  VIADD R0, R0, 0xc400 ;  /* 0x0000c40000007836 */ /* 0x000fc60000000000 */
[----:B------:R-:W-:Y:S02]  /*7e10*/  SHF.R.U32.HI R3, RZ, 0x4, R3 ;  /* 0x00000004ff037819 */ /* 0x000fe40000011603 */
[----:B------:R-:W-:Y:S02]  /*7e20*/  SHF.R.U32.HI R0, RZ, 0x4, R0 ;  /* 0x00000004ff007819 */ /* 0x000fe40000011600 */
[----:B------:R-:W-:Y:S02]  /*7e30*/  LOP3.LUT R3, R3, 0x3fff, RZ, 0xc0, !PT ;  /* 0x00003fff03037812 */ /* 0x000fe400078ec0ff */
[----:B------:R-:W-:-:S03]  /*7e40*/  LOP3.LUT R44, R0, 0x3fff, RZ, 0xc0, !PT ;  /* 0x00003fff002c7812 */ /* 0x000fc600078ec0ff */
[----:B------:R1:W-:Y:S01]  /*7e50*/  STL [R1+0x70], R3 ;  /* 0x0000700301007387 */ /* 0x0003e20000100800 */
[----:B------:R-:W-:Y:S05]  /*7e60*/  @!P0 BRA `(.L_x_2402) ;  /* 0x0000000000408947 */ /* 0x000fea0003800000 */
        /* <DEDUP_REMOVED lines=15> */
[----:B0123-5:R-:W-:Y:S05]  /*7f60*/  CALL.ABS.NOINC R14 ;  /* 0x000000000e007343 */ /* 0x02ffea0003c00000 */
.L_x_2402:
[----:B------:R-:W-:Y:S05]  /*7f70*/  BSYNC B6 ;  /* 0x0000000000067941 */ /* 0x000fea0003800000 */
.L_x_2401:
        /* <DEDUP_REMOVED lines=8> */
[----:B------:R1:W4:Y:S03]  /*8000*/  SYNCS.PHASECHK.TRANS64.TRYWAIT P0, [R2+URZ+0x2d800], R3 ;  /* 0x02d80003020075a7 */ /* 0x000326000800017f */
[----:B----4-:R-:W-:Y:S05]  /*8010*/  @!P0 NANOSLEEP.SYNCS 0x989680 ;  /* 0x009896800000895d */ /* 0x010fea0003900000 */
[----:B------:R-:W4:Y:S01]  /*8020*/  @!P0 SYNCS.PHASECHK.TRANS64 P0, [R2+URZ+0x2d800], R3 ;  /* 0x02d80003020085a7 */ /* 0x000f22000800007f */
[----:B------:R-:W-:Y:S04]  /*8030*/  BSSY B0, `(.L_x_2404) ;  /* 0x0000006000007945 */ /* 0x000fe80003800000 */
[----:B----4-:R-:W-:Y:S05]  /*8040*/  @P0 BRA `(.L_x_2405) ;  /* 0x0000000000100947 */ /* 0x010fea0003800000 */
.L_x_2406:
[----:B----4-:R4:W0:Y:S02]  /*8050*/  SYNCS.PHASECHK.TRANS64.TRYWAIT P0, [R2+URZ+0x2d800], R3 ;  /* 0x02d80003020075a7 */ /* 0x010824000800017f */
[----:B0-----:R-:W-:Y:S05]  /*8060*/  @!P0 NANOSLEEP.SYNCS 0x989680 ;  /* 0x009896800000895d */ /* 0x001fea0003900000 */
[----:B------:R-:W0:Y:S02]  /*8070*/  @!P0 SYNCS.PHASECHK.TRANS64 P0, [R2+URZ+0x2d800], R3 ;  /* 0x02d80003020085a7 */ /* 0x000e24000800007f */
[----:B0-----:R-:W-:Y:S05]  /*8080*/  @!P0 BRA `(.L_x_2406) ;  /* 0xfffffffc00f08947 */ /* 0x001fea000383ffff */
.L_x_2405:
[----:B------:R-:W-:Y:S05]  /*8090*/  BSYNC B0 ;  /* 0x0000000000007941 */ /* 0x000fea0003800000 */
.L_x_2404:
[----:B------:R-:W-:Y:S05]  /*80a0*/  BRA `(.L_x_2407) ;  /* 0x0000004000787947 */ /* 0x000fea0003800000 */
.L_x_2403:
[----:B------:R-:W-:Y:S01]  /*80b0*/  ULOP3.LUT UP0, URZ, UR42, 0x1bf, URZ, 0xc0, !UPT ;  /* 0x000001bf2a3f7892 */ /* 0x000fe2000f80c03f */
[----:B-----5:R-:W-:Y:S01]  /*80c0*/  SHF.R.S32.HI R0, RZ, 0x1f, R95 ;  /* 0x0000001fff007819 */ /* 0x020fe2000001145f */
[----:B------:R-:W-:Y:S01]  /*80d0*/  ULDC.64 UR4, c[0x0][0x3f8] ;  /* 0x0000fe0000047ab9 */ /* 0x000fe20000000a00 */
[----:B------:R-:W-:Y:S01]  /*80e0*/  ULDC.64 UR6, c[0x0][0x408] ;  /* 0x0001020000067ab9 */ /* 0x000fe20000000a00 */
[----:B------:R-:W-:Y:S02]  /*80f0*/  IMAD.WIDE.U32 R24, R95, UR4, RZ ;  /* 0x000000045f187c25 */ /* 0x000fe4000f8e00ff */
[----:B------:R-:W-:Y:S02]  /*8100*/  PLOP3.LUT P0, PT, PT, PT, UP0, 0x80, 0x0 ;  /* 0x000000000000781c */ /* 0x000fe40003f0f008 */
[C---:B------:R-:W-:Y:S02]  /*8110*/  IMAD R4, R0.reuse, UR4, RZ ;  /* 0x0000000400047c24 */ /* 0x040fe4000f8e02ff */
        /* <DEDUP_REMOVED lines=22> */
[----:B0123--:R-:W-:Y:S05]  /*8280*/  CALL.ABS.NOINC R14 ;  /* 0x000000000e007343 */ /* 0x00ffea0003c00000 */
.L_x_2408:
[----:B------:R-:W4:Y:S01]  /*8290*/  LDL R20, [R1+0x88] ;  /* 0x0000880001147983 */ /* 0x000f220000100800 */
[----:B------:R-:W-:Y:S01]  /*82a0*/  ULDC.U8 UR4, c[0x0][0x410] ;  /* 0x0001040000047ab9 */ /* 0x000fe20000000000 */
[----:B------:R-:W-:Y:S01]  /*82b0*/  BSSY B0, `(.L_x_2409) ;  /* 0x00003f5000007945 */ /* 0x000fe20003800000 */
[----:B------:R-:W-:Y:S01]  /*82c0*/  ISETP.NE.AND P0, PT, RZ, UR4, PT ;  /* 0x00000004ff007c0c */ /* 0x000fe2000bf05270 */
[----:B----4-:R-:W-:-:S12]  /*82d0*/  IMAD.IADD R9, R156, 0x1, R20 ;  /* 0x000000019c097824 */ /* 0x010fd800078e0214 */
[----:B------:R-:W-:Y:S05]  /*82e0*/  @!P0 BRA `(.L_x_2410) ;  /* 0x0000001c00e08947 */ /* 0x000fea0003800000 */
[----:B------:R-:W4:Y:S01]  /*82f0*/  LDC R6, c[0x0][0x448] ;  /* 0x00011200ff067b82 */ /* 0x000f220000000800 */
[----:B-1----:R-:W-:Y:S01]  /*8300*/  IMAD.MOV.U32 R3, RZ, RZ, R9 ;  /* 0x000000ffff037224 */ /* 0x002fe200078e0009 */
[----:B------:R-:W-:Y:S01]  /*8310*/  ULDC.64 UR4, c[0x0][0x3f8] ;  /* 0x0000fe0000047ab9 */ /* 0x000fe20000000a00 */
[----:B------:R-:W-:Y:S01]  /*8320*/  ULDC.64 UR6, c[0x0][0x408] ;  /* 0x0001020000067ab9 */ /* 0x000fe20000000a00 */
[----:B------:R-:W-:Y:S02]  /*8330*/  IMAD.MOV.U32 R25, RZ, RZ, R29 ;  /* 0x000000ffff197224 */ /* 0x000fe400078e001d */
[----:B------:R-:W-:Y:S01]  /*8340*/  IMAD.MOV.U32 R27, RZ, RZ, R31 ;  /* 0x000000ffff1b7224 */ /* 0x000fe200078e001f */
[----:B----4-:R-:W-:-:S13]  /*8350*/  ISETP.NE.AND P0, PT, R6, 0x1, PT ;  /* 0x000000010600780c */ /* 0x010fda0003f05270 */
[----:B------:R-:W1:Y:S08]  /*8360*/  @P0 LDC R0, c[0x0][0x44c] ;  /* 0x00011300ff000b82 */ /* 0x000e700000000800 */
[----:B------:R-:W4:Y:S01]  /*8370*/  @P0 LDC R5, c[0x0][0x450] ;  /* 0x00011400ff050b82 */ /* 0x000f220000000800 */
[----:B-1----:R-:W-:-:S05]  /*8380*/  @P0 IMAD.HI.U32 R0, R9, R0, RZ ;  /* 0x0000000009000227 */ /* 0x002fca00078e00ff */
[----:B----4-:R-:W-:-:S04]  /*8390*/  @P0 SHF.R.U32.HI R3, RZ, R5, R0 ;  /* 0x00000005ff030219 */ /* 0x010fc80000011600 */
        /* <DEDUP_REMOVED lines=17> */
[----:B------:R1:W4:Y:S04]  /*84b0*/  SHFL.IDX PT, R3, R13, RZ, 0x1e1f ;  /* 0x001e1fff0d037589 */ /* 0x00032800000e0000 */
[----:B------:R-:W0:Y:S04]  /*84c0*/  SHFL.IDX PT, R38, R38, RZ, 0x1e1f ;  /* 0x001e1fff26267589 */ /* 0x000e2800000e0000 */
[----:B------:R-:W0:Y:S04]  /*84d0*/  SHFL.IDX PT, R0, R0, RZ, 0x1e1f ;  /* 0x001e1fff00007589 */ /* 0x000e2800000e0000 */
[----:B-1----:R-:W0:Y:S02]  /*84e0*/  SHFL.IDX PT, R39, R39, RZ, 0x1e1f ;  /* 0x001e1fff27277589 */ /* 0x002e2400000e0000 */
.L_x_2643:
        /* <DEDUP_REMOVED lines=8> */
[----:B------:R-:W-:Y:S02]  /*8570*/  CS2R R12, SRZ ;  /* 0x00000000000c7805 */ /* 0x000fe4000001ff00 */
[----:B------:R-:W-:Y:S02]  /*8580*/  CS2R R8, SRZ ;  /* 0x0000000000087805 */ /* 0x000fe4000001ff00 */
[----:B--2---:R-:W-:Y:S02]  /*8590*/  CS2R R36, SRZ ;  /* 0x0000000000247805 */ /* 0x004fe4000001ff00 */
        /* <DEDUP_REMOVED lines=27> */
[-C--:B------:R-:W-:Y:S02]  /*8750*/  @!P3 IADD3 R26, P4, R38, R24.reuse, RZ ;  /* 0x00000018261ab210 */ /* 0x080fe40007f9e0ff */
        /* <DEDUP_REMOVED lines=56> */
.L_x_2413:
[----:B------:R-:W-:Y:S05]  /*8ae0*/  BSYNC B1 ;  /* 0x0000000000017941 */ /* 0x000fea0003800000 */
.L_x_2412:
[----:B------:R-:W-:Y:S01]  /*8af0*/  ULEA.HI UR4, UR37, UR37, URZ, 0x1 ;  /* 0x0000002525047291 */ /* 0x000fe2000f8f083f */
[----:B----45:R-:W-:Y:S01]  /*8b00*/  IMAD.MOV.U32 R3, RZ, RZ, R35 ;  /* 0x000000ffff037224 */ /* 0x030fe200078e0023 */
[----:B------:R-:W-:Y:S01]  /*8b10*/  VIMNMX R97, R97, 0xc0, PT ;  /* 0x000000c061617848 */ /* 0x000fe20003fe0100 */
[----:B------:R-:W-:Y:S01]  /*8b20*/  IMAD.MOV.U32 R0, RZ, RZ, R34 ;  /* 0x000000ffff007224 */ /* 0x000fe200078e0022 */
[----:B------:R-:W-:Y:S01]  /*8b30*/  ULOP3.LUT UR4, UR4, 0xfffffffe, URZ, 0xc0, !UPT ;  /* 0xfffffffe04047892 */ /* 0x000fe2000f8ec03f */
[----:B0-----:R-:W-:Y:S01]  /*8b40*/  IMAD.MOV.U32 R4, RZ, RZ, R30 ;  /* 0x000000ffff047224 */ /* 0x001fe200078e001e */
[----:B------:R-:W-:Y:S01]  /*8b50*/  PRMT R59, R3, 0x7610, R59 ;  /* 0x00007610033b7816 */ /* 0x000fe2000000003b */
[----:B------:R-:W-:Y:S01]  /*8b60*/  IMAD.MOV.U32 R5, RZ, RZ, R27 ;  /* 0x000000ffff057224 */ /* 0x000fe200078e001b */
[----:B------:R-:W-:Y:S01]  /*8b70*/  UIADD3 UR4, UR37, -UR4, URZ ;  /* 0x8000000425047290 */ /* 0x000fe2000fffe03f */
[----:B------:R-:W-:Y:S01]  /*8b80*/  PRMT R38, R38, 0x5410, R0 ;  /* 0x0000541026267816 */ /* 0x000fe20000000000 */
[----:B------:R-:W-:Y:S01]  /*8b90*/  IMAD.MOV.U32 R0, RZ, RZ, R31 ;  /* 0x000000ffff007224 */ /* 0x000fe200078e001f */
[----:B---3--:R-:W-:Y:S01]  /*8ba0*/  PRMT R57, R4, 0x7610, R57 ;  /* 0x0000761004397816 */ /* 0x008fe20000000039 */
        /* <DEDUP_REMOVED lines=40> */
[----:B------:R-:W-:-:S02]  /*8e30*/  PRMT R47, R5, 0x7610, R47 ;  /* 0x00007610052f7816 */ /* 0x000fc4000000002f */
[----:B------:R-:W-:Y:S01]  /*8e40*/  PRMT R48, R6, 0x7610, R48 ;  /* 0x0000761006307816 */ /* 0x000fe20000000030 */
[----:B0-----:R-:W-:Y:S08]  /*8e50*/  @!P0 BRA `(.L_x_2415) ;  /* 0x0000018000248947 */ /* 0x001ff00003800000 */
.L_x_2644:
[----:B------:R-:W-:Y:S05]  /*8e60*/  BSYNC B1 ;  /* 0x0000000000017941 */ /* 0x000fea0003800000 */
.L_x_2414:
        /* <DEDUP_REMOVED lines=74> */
.L_x_2418:
[----:B------:R-:W-:Y:S05]  /*9310*/  BSYNC B1 ;  /* 0x0000000000017941 */ /* 0x000fea0003800000 */
.L_x_2417:
        /* <DEDUP_REMOVED lines=49> */
.L_x_2420:
[----:B------:R-:W-:Y:S05]  /*9630*/  BSYNC B1 ;  /* 0x0000000000017941 */ /* 0x000fea0003800000 */
.L_x_2419:
        /* <DEDUP_REMOVED lines=48> */
.L_x_2422:
[----:B------:R-:W-:Y:S05]  /*9940*/  BSYNC B1 ;  /* 0x0000000000017941 */ /* 0x000fea0003800000 */
.L_x_2421:
        /* <DEDUP_REMOVED lines=48> */
.L_x_2424:
[----:B------:R-:W-:Y:S05]  /*9c50*/  BSYNC B1 ;  /* 0x0000000000017941 */ /* 0x000fea0003800000 */
.L_x_2423:
        /* <DEDUP_REMOVED lines=21> */
[C---:B------:R-:W-:Y:S01]  /*9db0*/  FMUL.FTZ R13, R15.reuse, R46 ;  /* 0x0000002e0f0d7220 */ /* 0x040fe20000410000 */
[----:B------:R-:W-:Y:S02]  /*9dc0*/  IMAD.U32 R6, R4, 0x10000, RZ ;  /* 0x0001000004067824 */ /* 0x000fe400078e00ff */
[C---:B------:R-:W-:Y:S01]  /*9dd0*/  FFMA.FTZ R27, R12.reuse, R21, R24 ;  /* 0x000000150c1b7223 */ /* 0x040fe20000010018 */
[----:B------:R-:W-:Y:S01]  /*9de0*/  FMUL.FTZ R21, R15, R48 ;  /* 0x000000300f157220 */ /* 0x000fe20000410000 */
[----:B------:R-:W-:Y:S02]  /*9df0*/  IMAD.U32 R7, R5, 0x10000, RZ ;  /* 0x0001000005077824 */ /* 0x000fe400078e00ff */
[----:B------:R-:W-:Y:S01]  /*9e00*/  FFMA.FTZ R26, R12, R20, -R25 ;  /* 0x000000140c1a7223 */ /* 0x000fe20000010819 */
[----:B------:R-:W-:Y:S01]  /*9e10*/  FFMA.FTZ R48, R14, R48, -R13 ;  /* 0x000000300e307223 */ /* 0x000fe2000001080d */
[----:B------:R-:W-:Y:S01]  /*9e20*/  LOP3.LUT R4, R4, 0xffff0000, RZ, 0xc0, !PT ;  /* 0xffff000004047812 */ /* 0x000fe200078ec0ff */
[----:B------:R-:W-:Y:S01]  /*9e30*/  IMAD.U32 R15, R45, 0x10000, RZ ;  /* 0x000100002d0f7824 */ /* 0x000fe200078e00ff */
[----:B------:R-:W-:Y:S01]  /*9e40*/  LOP3.LUT R5, R5, 0xffff0000, RZ, 0xc0, !PT ;  /* 0xffff000005057812 */ /* 0x000fe200078ec0ff */
[----:B------:R-:W-:Y:S01]  /*9e50*/  FFMA.FTZ R29, R14, R46, R21 ;  /* 0x0000002e0e1d7223 */ /* 0x000fe20000010015 */
[----:B------:R-:W-:Y:S01]  /*9e60*/  SHF.L.U32 R13, R47, 0x10, RZ ;  /* 0x000000102f0d7819 */ /* 0x000fe200000006ff */
[----:B------:R-:W-:Y:S01]  /*9e70*/  FMUL.FTZ R21, R4, R15 ;  /* 0x0000000f04157220 */ /* 0x000fe20000410000 */
[----:B------:R-:W-:-:S02]  /*9e80*/  LOP3.LUT R20, R45, 0xffff0000, RZ, 0xc0, !PT ;  /* 0xffff00002d147812 */ /* 0x000fc400078ec0ff */
[----:B------:R-:W-:Y:S01]  /*9e90*/  LOP3.LUT R12, R47, 0xffff0000, RZ, 0xc0, !PT ;  /* 0xffff00002f0c7812 */ /* 0x000fe200078ec0ff */
[-C--:B------:R-:W-:Y:S01]  /*9ea0*/  FMUL.FTZ R14, R4, R13.reuse ;  /* 0x0000000d040e7220 */ /* 0x080fe20000410000 */
[C---:B------:R-:W-:Y:S01]  /*9eb0*/  FFMA.FTZ R4, R6.reuse, R13, -R21 ;  /* 0x0000000d06047223 */ /* 0x040fe20000010815 */
[C---:B------:R-:W-:Y:S02]  /*9ec0*/  FMUL.FTZ R24, R5.reuse, R20 ;  /* 0x0000001405187220 */ /* 0x040fe40000410000 */
[-C--:B------:R-:W-:Y:S01]  /*9ed0*/  FMUL.FTZ R25, R5, R12.reuse ;  /* 0x0000000c05197220 */ /* 0x080fe20000410000 */
[----:B------:R-:W-:Y:S01]  /*9ee0*/  FFMA.FTZ R15, R6, R15, R14 ;  /* 0x0000000f060f7223 */ /* 0x000fe2000001000e */
[----:B------:R-:W-:Y:S01]  /*9ef0*/  FFMA.FTZ R5, R7, R12, -R24 ;  /* 0x0000000c07057223 */ /* 0x000fe20000010818 */
[----:B------:R-:W-:Y:S01]  /*9f00*/  F2FP.BF16.F32.PACK_AB R6, R27, R26 ;  /* 0x0000001a1b06723e */ /* 0x000fe200000010ff */
[----:B------:R-:W-:Y:S01]  /*9f10*/  FFMA.FTZ R20, R7, R20, R25 ;  /* 0x0000001407147223 */ /* 0x000fe20000010019 */
[----:B------:R-:W-:-:S02]  /*9f20*/  F2FP.BF16.F32.PACK_AB R7, R29, R48 ;  /* 0x000000301d07723e */ /* 0x000fc400000010ff */
[----:B------:R-:W-:Y:S02]  /*9f30*/  F2FP.BF16.F32.PACK_AB R4, R15, R4 ;  /* 0x000000040f04723e */ /* 0x000fe400000010ff */
[----:B------:R-:W-:-:S05]  /*9f40*/  F2FP.BF16.F32.PACK_AB R5, R20, R5 ;  /* 0x000000051405723e */ /* 0x000fca00000010ff */
[----:B------:R4:W-:Y:S02]  /*9f50*/  STS.128 [R3+0x12400], R4 ;  /* 0x0124000403007388 */ /* 0x0009e40000000c00 */
.L_x_2426:
[----:B------:R-:W-:Y:S05]  /*9f60*/  BSYNC B1 ;  /* 0x0000000000017941 */ /* 0x000fea0003800000 */
.L_x_2425:
        /* <DEDUP_REMOVED lines=48> */
.L_x_2410:
[----:B------:R-:W4:Y:S01]  /*a270*/  LDC R10, c[0x0][0x448] ;  /* 0x00011200ff0a7b82 */ /* 0x000f220000000800 */
[----:B-1----:R-:W-:Y:S01]  /*a280*/  IMAD.MOV.U32 R3, RZ, RZ, R9 ;  /* 0x000000ffff037224 */ /* 0x002fe200078e0009 */
[----:B------:R-:W-:Y:S01]  /*a290*/  ULDC.64 UR4, c[0x0][0x3f8] ;  /* 0x0000fe0000047ab9 */ /* 0x000fe20000000a00 */
[----:B------:R-:W-:Y:S01]  /*a2a0*/  ULDC.64 UR6, c[0x0][0x408] ;  /* 0x0001020000067ab9 */ /* 0x000fe20000000a00 */
[----:B------:R-:W-:Y:S02]  /*a2b0*/  IMAD.MOV.U32 R4, RZ, RZ, R24 ;  /* 0x000000ffff047224 */ /* 0x000fe400078e0018 */
[----:B------:R-:W-:Y:S02]  /*a2c0*/  IMAD.MOV.U32 R6, RZ, RZ, R26 ;  /* 0x000000ffff067224 */ /* 0x000fe400078e001a */
[----:B------:R-:W-:Y:S01]  /*a2d0*/  IMAD.MOV.U32 R7, RZ, RZ, R31 ;  /* 0x000000ffff077224 */ /* 0x000fe200078e001f */
[----:B----4-:R-:W-:-:S13]  /*a2e0*/  ISETP.NE.AND P0, PT, R10, 0x1, PT ;  /* 0x000000010a00780c */ /* 0x010fda0003f05270 */
[----:B------:R-:W1:Y:S08]  /*a2f0*/  @P0 LDC R0, c[0x0][0x44c] ;  /* 0x00011300ff000b82 */ /* 0x000e700000000800 */
[----:B------:R-:W4:Y:S01]  /*a300*/  @P0 LDC R5, c[0x0][0x450] ;  /* 0x00011400ff050b82 */ /* 0x000f220000000800 */
[----:B-1----:R-:W-:-:S05]  /*a310*/  @P0 IMAD.HI.U32 R0, R9, R0, RZ ;  /* 0x0000000009000227 */ /* 0x002fca00078e00ff */
[----:B----4-:R-:W-:Y:S01]  /*a320*/  @P0 SHF.R.U32.HI R3, RZ, R5, R0 ;  /* 0x00000005ff030219 */ /* 0x010fe20000011600 */
[----:B------:R-:W-:-:S03]  /*a330*/  IMAD.MOV.U32 R5, RZ, RZ, R29 ;  /* 0x000000ffff057224 */ /* 0x000fc600078e001d */
[----:B------:R-:W-:Y:S01]  /*a340*/  SHF.R.S32.HI R0, RZ, 0x1f, R3 ;  /* 0x0000001fff007819 */ /* 0x000fe20000011403 */
[----:B------:R-:W-:-:S04]  /*a350*/  IMAD.WIDE.U32 R4, R3, UR4, R4 ;  /* 0x0000000403047c25 */ /* 0x000fc8000f8e0004 */
[C---:B------:R-:W-:Y:S02]  /*a360*/  IMAD R8, R0.reuse, UR4, RZ ;  /* 0x0000000400087c24 */ /* 0x040fe4000f8e02ff */
[----:B------:R-:W-:Y:S02]  /*a370*/  IMAD R0, R0, UR6, RZ ;  /* 0x0000000600007c24 */ /* 0x000fe4000f8e02ff */
[C---:B------:R-:W-:Y:S01]  /*a380*/  IMAD R13, R3.reuse, UR5, R8 ;  /* 0x00000005030d7c24 */ /* 0x040fe2000f8e0208 */
[----:B------:R-:W-:Y:S01]  /*a390*/  ULDC.64 UR4, c[0x0][0x3e8] ;  /* 0x0000fa0000047ab9 */ /* 0x000fe20000000a00 */
[----:B------:R-:W-:-:S04]  /*a3a0*/  IMAD.WIDE.U32 R6, R3, UR6, R6 ;  /* 0x0000000603067c25 */ /* 0x000fc8000f8e0006 */
[----:B--2---:R-:W-:Y:S01]  /*a3b0*/  IMAD R37, R3, UR7, R0 ;  /* 0x0000000703257c24 */ /* 0x004fe2000f8e0200 */
        /* <DEDUP_REMOVED lines=10> */
[----:B------:R-:W4:Y:S04]  /*a460*/  SHFL.IDX PT, R3, R3, RZ, 0x1e1f ;  /* 0x001e1fff03037589 */ /* 0x000f2800000e0000 */
[----:B------:R-:W0:Y:S04]  /*a470*/  SHFL.IDX PT, R37, R37, RZ, 0x1e1f ;  /* 0x001e1fff25257589 */ /* 0x000e2800000e0000 */
[----:B-1----:R-:W0:Y:S02]  /*a480*/  SHFL.IDX PT, R38, R38, RZ, 0x1e1f ;  /* 0x001e1fff26267589 */ /* 0x002e2400000e0000 */
.L_x_2650:
        /* <DEDUP_REMOVED lines=17> */
[----:B------:R-:W3:Y:S04]  /*a5a0*/  LDL R21, [R1+0x4c] ;  /* 0x00004c0001157983 */ /* 0x000ee80000100800 */
[----:B------:R-:W3:Y:S01]  /*a5b0*/  LDL R20, [R1+0x50] ;  /* 0x0000500001147983 */ /* 0x000ee20000100800 */
[C---:B------:R-:W-:Y:S01]  /*a5c0*/  VIADD R4, R16.reuse, 0x10 ;  /* 0x0000001010047836 */ /* 0x040fe20000000000 */
[----:B------:R-:W-:Y:S01]  /*a5d0*/  ULDC UR4, c[0x0][0x3f4] ;  /* 0x0000fd0000047ab9 */ /* 0x000fe20000000800 */
[C---:B------:R-:W-:Y:S01]  /*a5e0*/  VIADD R5, R16.reuse, 0x20 ;  /* 0x0000002010057836 */ /* 0x040fe20000000000 */
[----:B------:R-:W-:Y:S01]  /*a5f0*/  ISETP.GE.AND P2, PT, R16, UR4, PT ;  /* 0x0000000410007c0c */ /* 0x000fe2000bf46270 */
[----:B----4-:R-:W-:Y:S01]  /*a600*/  IMAD.MOV.U32 R6, RZ, RZ, R3 ;  /* 0x000000ffff067224 */ /* 0x010fe200078e0003 */
[----:B------:R-:W-:Y:S01]  /*a610*/  ISETP.GE.AND P3, PT, R4, UR4, PT ;  /* 0x0000000404007c0c */ /* 0x000fe2000bf66270 */
[----:B--2---:R-:W-:Y:S01]  /*a620*/  IMAD.MOV.U32 R7, RZ, RZ, R0 ;  /* 0x000000ffff077224 */ /* 0x004fe200078e0000 */
[----:B------:R-:W-:Y:S01]  /*a630*/  ISETP.GE.AND P4, PT, R5, UR4, PT ;  /* 0x0000000405007c0c */ /* 0x000fe2000bf86270 */
[----:B------:R-:W-:Y:S01]  /*a640*/  IMAD.MOV.U32 R8, RZ, RZ, R38 ;  /* 0x000000ffff087224 */ /* 0x000fe200078e0026 */
[----:B------:R-:W-:Y:S01]  /*a650*/  CS2R R28, SRZ ;  /* 0x00000000001c7805 */ /* 0x000fe2000001ff00 */
[----:B------:R-:W-:Y:S01]  /*a660*/  IMAD.MOV.U32 R9, RZ, RZ, R37 ;  /* 0x000000ffff097224 */ /* 0x000fe200078e0025 */
        /* <DEDUP_REMOVED lines=8> */
[----:B---3--:R-:W-:-:S02]  /*a6f0*/  @!P3 IMAD.SHL.U32 R13, R21, 0x8, RZ ;  /* 0x00000008150db824 */ /* 0x008fc400078e00ff */
        /* <DEDUP_REMOVED lines=20> */
.L_x_2429:
[----:B------:R-:W-:Y:S05]  /*a840*/  BSYNC B1 ;  /* 0x0000000000017941 */ /* 0x000fea0003800000 */
.L_x_2428:
[----:B------:R-:W-:Y:S01]  /*a850*/  ULEA.HI UR4, UR37, UR37, URZ, 0x1 ;  /* 0x0000002525047291 */ /* 0x000fe2000f8f083f */
[----:B----45:R-:W-:Y:S01]  /*a860*/  IMAD.MOV.U32 R3, RZ, RZ, R5 ;  /* 0x000000ffff037224 */ /* 0x030fe200078e0005 */
[----:B------:R-:W-:Y:S01]  /*a870*/  VIMNMX R97, R97, 0xc0, PT ;  /* 0x000000c061617848 */ /* 0x000fe20003fe0100 */
[----:B--2---:R-:W-:Y:S01]  /*a880*/  IMAD.MOV.U32 R0, RZ, RZ, R4 ;  /* 0x000000ffff007224 */ /* 0x004fe200078e0004 */
[----:B------:R-:W-:Y:S01]  /*a890*/  ULOP3.LUT UR4, UR4, 0xfffffffe, URZ, 0xc0, !UPT ;  /* 0xfffffffe04047892 */ /* 0x000fe2000f8ec03f */
[----:B-1----:R-:W-:Y:S01]  /*a8a0*/  IMAD.MOV.U32 R20, RZ, RZ, R6 ;  /* 0x000000ffff147224 */ /* 0x002fe200078e0006 */
[----:B------:R-:W-:Y:S01]  /*a8b0*/  PRMT R53, R3, 0x7610, R53 ;  /* 0x0000761003357816 */ /* 0x000fe20000000035 */
[----:B------:R-:W-:Y:S01]  /*a8c0*/  IMAD.MOV.U32 R36, RZ, RZ, R8 ;  /* 0x000000ffff247224 */ /* 0x000fe200078e0008 */
[----:B------:R-:W-:Y:S01]  /*a8d0*/  UIADD3 UR4, UR37, -UR4, URZ ;  /* 0x8000000425047290 */ /* 0x000fe2000fffe03f */
[----:B------:R-:W-:Y:S01]  /*a8e0*/  IMAD.MOV.U32 R37, RZ, RZ, R9 ;  /* 0x000000ffff257224 */ /* 0x000fe200078e0009 */
[----:B------:R-:W-:Y:S01]  /*a8f0*/  PRMT R20, R20, 0x5410, R0 ;  /* 0x0000541014147816 */ /* 0x000fe20000000000 */
[----:B------:R-:W-:Y:S01]  /*a900*/  IMAD.MOV.U32 R0, RZ, RZ, R7 ;  /* 0x000000ffff007224 */ /* 0x000fe200078e0007 */
[----:B------:R-:W-:Y:S01]  /*a910*/  PRMT R56, R36, 0x7610, R56 ;  /* 0x0000761024387816 */ /* 0x000fe20000000038 */
[----:B------:R-:W-:Y:S01]  /*a920*/  IMAD.MOV.U32 R36, RZ, RZ, R11 ;  /* 0x000000ffff247224 */ /* 0x000fe200078e000b */
[----:B---3--:R-:W-:Y:S01]  /*a930*/  PRMT R57, R37, 0x7610, R57 ;  /* 0x0000761025397816 */ /* 0x008fe20000000039 */
        /* <DEDUP_REMOVED lines=40> */
.L_x_2651:
[----:B------:R-:W-:Y:S05]  /*abc0*/  BSYNC B1 ;  /* 0x0000000000017941 */ /* 0x000fea0003800000 */
.L_x_2430:
        /* <DEDUP_REMOVED lines=20> */
[----:B------:R-:W-:Y:S02]  /*ad10*/  SHF.R.U64 R24, R6, 0x10, R7 ;  /* 0x0000001006187819 */ /* 0x000fe40000001207 */
[----:B------:R-:W-:Y:S02]  /*ad20*/  SHF.R.U32.HI R51, RZ, 0x10, R5 ;  /* 0x00000010ff337819 */ /* 0x000fe40000011605 */
[----:B------:R-:W-:Y:S02]  /*ad30*/  PRMT R60, R20, 0x5432, R60 ;  /* 0x00005432143c7816 */ /* 0x000fe4000000003c */
[----:B------:R-:W-:Y:S02]  /*ad40*/  SHF.R.U32.HI R4, RZ, 0x10, R7 ;  /* 0x00000010ff047819 */ /* 0x000fe40000011607 */
[----:B------:R-:W-:Y:S01]  /*ad50*/  SHF.R.U32.HI R26, RZ, 0x10, R27 ;  /* 0x00000010ff1a7819 */ /* 0x000fe2000001161b */
[----:B------:R-:W-:Y:S01]  /*ad60*/  IMAD.U32 R69, R60, 0x10000, RZ ;  /* 0x000100003c457824 */ /* 0x000fe200078e00ff */
[----:B------:R-:W-:-:S02]  /*ad70*/  PRMT R54, R46, 0x5432, R54 ;  /* 0x000054322e367816 */ /* 0x000fc40000000036 */
[----:B------:R-:W-:Y:S02]  /*ad80*/  PRMT R6, R63, 0x5410, R25 ;  /* 0x000054103f067816 */ /* 0x000fe40000000019 */
[----:B------:R-:W-:Y:S02]  /*ad90*/  PRMT R7, R21, 0x5432, R24 ;  /* 0x0000543215077816 */ /* 0x000fe40000000018 */
[----:B------:R-:W-:Y:S02]  /*ada0*/  PRMT R51, R53, 0x5410, R51 ;  /* 0x0000541035337816 */ /* 0x000fe40000000033 */
[----:B------:R-:W-:Y:S02]  /*adb0*/  PRMT R5, R48, 0x5432, R26 ;  /* 0x0000543230057816 */ /* 0x000fe4000000001a */
[----:B------:R-:W-:Y:S01]  /*adc0*/  PRMT R52, R47, 0x5432, R52 ;  /* 0x000054322f347816 */ /* 0x000fe20000000034 */
[----:B------:R-:W-:Y:S01]  /*add0*/  IMAD.U32 R72, R51, 0x10000, RZ ;  /* 0x0001000033487824 */ /* 0x000fe200078e00ff */
[----:B------:R-:W-:-:S02]  /*ade0*/  PRMT R4, R45, 0x5432, R4 ;  /* 0x000054322d047816 */ /* 0x000fc40000000004 */
[----:B------:R-:W-:Y:S01]  /*adf0*/  LOP3.LUT R51, R51, 0xffff0000, RZ, 0xc0, !PT ;  /* 0xffff000033337812 */ /* 0x000fe200078ec0ff */
[----:B------:R-:W-:Y:S01]  /*ae00*/  IMAD.U32 R70, R52, 0x10000, RZ ;  /* 0x0001000034467824 */ /* 0x000fe200078e00ff */
        /* <DEDUP_REMOVED lines=24> */
[----:B------:R-:W-:Y:S01]  /*af90*/  IMAD.U32 R41, R54, 0x10000, RZ ;  /* 0x0001000036297824 */ /* 0x000fe200078e00ff */
[C---:B------:R-:W-:Y:S01]  /*afa0*/  LOP3.LUT R27, R42.reuse, 0xffff0000, RZ, 0xc0, !PT ;  /* 0xffff00002a1b7812 */ /* 0x040fe200078ec0ff */
[----:B------:R-:W-:-:S02]  /*afb0*/  IMAD.U32 R37, R42, 0x10000, RZ ;  /* 0x000100002a257824 */ /* 0x000fc400078e00ff */
[----:B------:R-:W-:Y:S01]  /*afc0*/  FMUL.FTZ R71, R39, R69 ;  /* 0x0000004527477220 */ /* 0x000fe20000410000 */
[C---:B------:R-:W-:Y:S01]  /*afd0*/  IMAD.U32 R68, R43.reuse, 0x10000, RZ ;  /* 0x000100002b447824 */ /* 0x040fe200078e00ff */
[----:B------:R-:W-:Y:S01]  /*afe0*/  LOP3.LUT R42, R43, 0xffff0000, RZ, 0xc0, !PT ;  /* 0xffff00002b2a7812 */ /* 0x000fe200078ec0ff */
[-C--:B------:R-:W-:Y:S01]  /*aff0*/  FMUL.FTZ R43, R39, R41.reuse ;  /* 0x00000029272b7220 */ /* 0x080fe20000410000 */
[----:B------:R-:W-:Y:S01]  /*b000*/  FFMA.FTZ R39, R66, R41, -R71 ;  /* 0x0000002942277223 */ /* 0x000fe20000010847 */
[----:B------:R-:W-:Y:S01]  /*b010*/  FMUL.FTZ R74, R67, R72 ;  /* 0x00000048434a7220 */ /* 0x000fe20000410000 */
[----:B------:R-:W-:Y:S02]  /*b020*/  IMAD.U32 R71, R4, 0x10000, RZ ;  /* 0x0001000004477824 */ /* 0x000fe400078e00ff */
[----:B------:R-:W-:Y:S01]  /*b030*/  FFMA.FTZ R41, R66, R69, R43 ;  /* 0x0000004542297223 */ /* 0x000fe2000001002b */
[----:B------:R-:W-:Y:S02]  /*b040*/  IMAD.U32 R66, R5, 0x10000, RZ ;  /* 0x0001000005427824 */ /* 0x000fe400078e00ff */
[-C--:B------:R-:W-:Y:S01]  /*b050*/  FMUL.FTZ R76, R67, R70.reuse ;  /* 0x00000046434c7220 */ /* 0x080fe20000410000 */
[C---:B------:R-:W-:Y:S01]  /*b060*/  FFMA.FTZ R43, R63.reuse, R70, -R74 ;  /* 0x000000463f2b7223 */ /* 0x040fe2000001084a */
[-C--:B------:R-:W-:Y:S01]  /*b070*/  FMUL.FTZ R70, R68, R71.reuse ;  /* 0x0000004744467220 */ /* 0x080fe20000410000 */
[----:B------:R-:W-:Y:S01]  /*b080*/  LOP3.LUT R67, R60, 0xffff0000, RZ, 0xc0, !PT ;  /* 0xffff00003c437812 */ /* 0x000fe200078ec0ff */
[----:B------:R-:W-:Y:S01]  /*b090*/  FMUL.FTZ R68, R68, R66 ;  /* 0x0000004244447220 */ /* 0x000fe20000410000 */
[----:B------:R-:W-:Y:S01]  /*b0a0*/  FFMA.FTZ R63, R63, R72, R76 ;  /* 0x000000483f3f7223 */ /* 0x000fe2000001004c */
[C---:B------:R-:W-:Y:S01]  /*b0b0*/  FFMA.FTZ R60, R65.reuse, R66, -R70 ;  /* 0x00000042413c7223 */ /* 0x040fe20000010846 */
[----:B------:R-:W-:Y:S01]  /*b0c0*/  LOP3.LUT R66, R54, 0xffff0000, RZ, 0xc0, !PT ;  /* 0xffff000036427812 */ /* 0x000fe200078ec0ff */
[----:B------:R-:W-:Y:S01]  /*b0d0*/  FFMA.FTZ R54, R65, R71, R68 ;  /* 0x0000004741367223 */ /* 0x000fe20000010044 */
[----:B------:R-:W-:Y:S01]  /*b0e0*/  FMUL.FTZ R69, R53, R67 ;  /* 0x0000004335457220 */ /* 0x000fe20000410000 */
[----:B------:R-:W-:Y:S01]  /*b0f0*/  LOP3.LUT R65, R52, 0xffff0000, RZ, 0xc0, !PT ;  /* 0xffff000034417812 */ /* 0x000fe200078ec0ff */
[----:B------:R-:W-:-:S02]  /*b100*/  IMAD.U32 R52, R6, 0x10000, RZ ;  /* 0x0001000006347824 */ /* 0x000fc400078e00ff */
[-C--:B------:R-:W-:Y:S01]  /*b110*/  FMUL.FTZ R53, R53, R66.reuse ;  /* 0x0000004235357220 */ /* 0x080fe20000410000 */
        /* <DEDUP_REMOVED lines=33> */
.L_x_2433:
[----:B------:R-:W-:Y:S05]  /*b330*/  BSYNC B1 ;  /* 0x0000000000017941 */ /* 0x000fea0003800000 */
.L_x_2432:
[----:B------:R-:W-:Y:S04]  /*b340*/  BSSY B1, `(.L_x_2434) ;  /* 0x0000075000017945 */ /* 0x000fe80003800000 */
[----:B------:R-:W-:Y:S05]  /*b350*/  @P1 BRA `(.L_x_2435) ;  /* 0x0000000400cc1947 */ /* 0x000fea0003800000 */
[----:B0-----:R-:W2:Y:S04]  /*b360*/  LDL R6, [R1+0x6c] ;  /* 0x00006c0001067983 */ /* 0x001ea80000100800 */
[----:B------:R-:W2:Y:S04]  /*b370*/  LDL.64 R4, [R1+0x38] ;  /* 0x0000380001047983 */ /* 0x000ea80000100a00 */
[----:B------:R-:W3:Y:S01]  /*b380*/  LDL R0, [R1+0x4c] ;  /* 0x00004c0001007983 */ /* 0x000ee20000100800 */
[--C-:B------:R-:W-:Y:S02]  /*b390*/  SHF.R.U64 R39, R28, 0x10, R29.reuse ;  /* 0x000000101c277819 */ /* 0x100fe4000000121d */
[----:B------:R-:W-:-:S02]  /*b3a0*/  SHF.R.U32.HI R37, RZ, 0x10, R29 ;  /* 0x00000010ff257819 */ /* 0x000fc4000001161d */
[--C-:B------:R-:W-:Y:S02]  /*b3b0*/  SHF.R.U64 R29, R8, 0x10, R9.reuse ;  /* 0x00000010081d7819 */ /* 0x100fe40000001209 */
[----:B------:R-:W-:Y:S02]  /*b3c0*/  SHF.R.U32.HI R8, RZ, 0x10, R9 ;  /* 0x00000010ff087819 */ /* 0x000fe40000011609 */
[----:B------:R-:W-:Y:S02]  /*b3d0*/  PRMT R56, R56, 0x5410, R29 ;  /* 0x0000541038387816 */ /* 0x000fe4000000001d */
[----:B------:R-:W-:Y:S02]  /*b3e0*/  SHF.R.U64 R28, R30, 0x10, R31 ;  /* 0x000000101e1c7819 */ /* 0x000fe4000000121f */
[----:B------:R-:W-:Y:S02]  /*b3f0*/  SHF.R.U64 R9, R10, 0x10, R11 ;  /* 0x000000100a097819 */ /* 0x000fe4000000120b */
[----:B------:R-:W-:Y:S01]  /*b400*/  PRMT R64, R64, 0x5410, R39 ;  /* 0x0000541040407816 */ /* 0x000fe20000000027 */
[----:B------:R-:W-:Y:S01]  /*b410*/  IMAD.U32 R39, R56, 0x10000, RZ ;  /* 0x0001000038277824 */ /* 0x000fe200078e00ff */
[----:B------:R-:W-:-:S02]  /*b420*/  SHF.R.U32.HI R30, RZ, 0x10, R31 ;  /* 0x00000010ff1e7819 */ /* 0x000fc4000001161f */
[----:B------:R-:W-:Y:S01]  /*b430*/  SHF.R.U32.HI R10, RZ, 0x10, R11 ;  /* 0x00000010ff0a7819 */ /* 0x000fe2000001160b */
[----:B------:R-:W-:Y:S01]  /*b440*/  IMAD.U32 R38, R64, 0x10000, RZ ;  /* 0x0001000040267824 */ /* 0x000fe200078e00ff */
[----:B------:R-:W-:Y:S02]  /*b450*/  PRMT R57, R57, 0x5410, R8 ;  /* 0x0000541039397816 */ /* 0x000fe40000000008 */
[----:B------:R-:W-:Y:S02]  /*b460*/  PRMT R61, R61, 0x5410, R28 ;  /* 0x000054103d3d7816 */ /* 0x000fe4000000001c */
[----:B------:R-:W-:Y:S01]  /*b470*/  PRMT R58, R58, 0x5410, R9 ;  /* 0x000054103a3a7816 */ /* 0x000fe20000000009 */
[----:B------:R-:W-:Y:S01]  /*b480*/  IMAD.U32 R41, R57, 0x10000, RZ ;  /* 0x0001000039297824 */ /* 0x000fe200078e00ff */
[----:B------:R-:W-:Y:S02]  /*b490*/  PRMT R62, R62, 0x5410, R37 ;  /* 0x000054103e3e7816 */ /* 0x000fe40000000025 */
        /* <DEDUP_REMOVED lines=32> */
[C---:B------:R-:W-:Y:S01]  /*b6a0*/  IMAD.U32 R30, R7.reuse, 0x10000, RZ ;  /* 0x00010000071e7824 */ /* 0x040fe200078e00ff */
[----:B------:R-:W-:Y:S01]  /*b6b0*/  LOP3.LUT R6, R7, 0xffff0000, RZ, 0xc0, !PT ;  /* 0xffff000007067812 */ /* 0x000fe200078ec0ff */
[----:B-1----:R-:W-:Y:S01]  /*b6c0*/  IMAD.U32 R8, R24, 0x10000, RZ ;  /* 0x0001000018087824 */ /* 0x002fe200078e00ff */
[----:B------:R-:W-:Y:S01]  /*b6d0*/  LOP3.LUT R7, R26, 0xffff0000, RZ, 0xc0, !PT ;  /* 0xffff00001a077812 */ /* 0x000fe200078ec0ff */
[----:B------:R-:W-:Y:S01]  /*b6e0*/  IMAD.U32 R10, R25, 0x10000, RZ ;  /* 0x00010000190a7824 */ /* 0x000fe200078e00ff */
[----:B------:R-:W-:Y:S01]  /*b6f0*/  LOP3.LUT R24, R24, 0xffff0000, RZ, 0xc0, !PT ;  /* 0xffff000018187812 */ /* 0x000fe200078ec0ff */
[----:B------:R-:W-:Y:S01]  /*b700*/  FMUL.FTZ R40, R8, R39 ;  /* 0x0000002708287220 */ /* 0x000fe20000410000 */
[----:B------:R-:W-:Y:S01]  /*b710*/  IMAD.U32 R31, R26, 0x10000, RZ ;  /* 0x000100001a1f7824 */ /* 0x000fe200078e00ff */
[C---:B------:R-:W-:Y:S01]  /*b720*/  LOP3.LUT R26, R27.reuse, 0xffff0000, RZ, 0xc0, !PT ;  /* 0xffff00001b1a7812 */ /* 0x040fe200078ec0ff */
[----:B------:R-:W-:-:S02]  /*b730*/  IMAD.U32 R37, R27, 0x10000, RZ ;  /* 0x000100001b257824 */ /* 0x000fc400078e00ff */
[-C--:B------:R-:W-:Y:S01]  /*b740*/  FMUL.FTZ R42, R8, R38.reuse ;  /* 0x00000026082a7220 */ /* 0x080fe20000410000 */
[----:B------:R-:W-:Y:S02]  /*b750*/  IMAD.U32 R27, R62, 0x10000, RZ ;  /* 0x000100003e1b7824 */ /* 0x000fe400078e00ff */
        /* <DEDUP_REMOVED lines=13> */
[----:B------:R-:W-:Y:S01]  /*b830*/  LOP3.LUT R28, R57, 0xffff0000, RZ, 0xc0, !PT ;  /* 0xffff0000391c7812 */ /* 0x000fe200078ec0ff */
[----:B------:R-:W-:Y:S01]  /*b840*/  FMUL.FTZ R30, R24, R56 ;  /* 0x00000038181e7220 */ /* 0x000fe20000410000 */
[----:B------:R-:W-:Y:S01]  /*b850*/  LOP3.LUT R62, R62, 0xffff0000, RZ, 0xc0, !PT ;  /* 0xffff00003e3e7812 */ /* 0x000fe200078ec0ff */
[----:B------:R-:W-:Y:S01]  /*b860*/  FMUL.FTZ R38, R24, R64 ;  /* 0x0000004018267220 */ /* 0x000fe20000410000 */
[----:B------:R-:W-:-:S02]  /*b870*/  IMAD.U32 R24, R61, 0x10000, RZ ;  /* 0x000100003d187824 */ /* 0x000fc400078e00ff */
[----:B------:R-:W-:Y:S01]  /*b880*/  FFMA.FTZ R27, R11, R64, -R30 ;  /* 0x000000400b1b7223 */ /* 0x000fe2000001081e */
[----:B------:R-:W-:Y:S01]  /*b890*/  FMUL.FTZ R40, R25, R28 ;  /* 0x0000001c19287220 */ /* 0x000fe20000410000 */
[C---:B------:R-:W-:Y:S02]  /*b8a0*/  IMAD.U32 R30, R58.reuse, 0x10000, RZ ;  /* 0x000100003a1e7824 */ /* 0x040fe400078e00ff */
[----:B------:R-:W-:Y:S01]  /*b8b0*/  FFMA.FTZ R38, R11, R56, R38 ;  /* 0x000000380b267223 */ /* 0x000fe20000010026 */
[----:B------:R-:W-:Y:S01]  /*b8c0*/  LOP3.LUT R58, R58, 0xffff0000, RZ, 0xc0, !PT ;  /* 0xffff00003a3a7812 */ /* 0x000fe200078ec0ff */
[----:B------:R-:W-:Y:S01]  /*b8d0*/  FFMA.FTZ R11, R29, R62, -R40 ;  /* 0x0000003e1d0b7223 */ /* 0x000fe20000010828 */
[C---:B------:R-:W-:Y:S01]  /*b8e0*/  FMUL.FTZ R42, R31.reuse, R30 ;  /* 0x0000001e1f2a7220 */ /* 0x040fe20000410000 */
[----:B------:R-:W-:Y:S01]  /*b8f0*/  FMUL.FTZ R40, R31, R24 ;  /* 0x000000181f287220 */ /* 0x000fe20000410000 */
[----:B------:R-:W-:Y:S01]  /*b900*/  LOP3.LUT R61, R61, 0xffff0000, RZ, 0xc0, !PT ;  /* 0xffff00003d3d7812 */ /* 0x000fe200078ec0ff */
[----:B------:R-:W-:Y:S01]  /*b910*/  FMUL.FTZ R25, R25, R62 ;  /* 0x0000003e19197220 */ /* 0x000fe20000410000 */
[----:B------:R-:W-:Y:S01]  /*b920*/  LOP3.LUT R55, R55, 0xffff0000, RZ, 0xc0, !PT ;  /* 0xffff000037377812 */ /* 0x000fe200078ec0ff */
[----:B------:R-:W-:Y:S01]  /*b930*/  FFMA.FTZ R42, R5, R24, -R42 ;  /* 0x00000018052a7223 */ /* 0x000fe2000001082a */
[----:B------:R-:W-:Y:S01]  /*b940*/  LOP3.LUT R59, R59, 0xffff0000, RZ, 0xc0, !PT ;  /* 0xffff00003b3b7812 */ /* 0x000fe200078ec0ff */
[----:B------:R-:W-:Y:S01]  /*b950*/  FFMA.FTZ R40, R5, R30, R40 ;  /* 0x0000001e05287223 */ /* 0x000fe20000010028 */
[----:B------:R-:W-:Y:S01]  /*b960*/  FMUL.FTZ R5, R7, R58 ;  /* 0x0000003a07057220 */ /* 0x000fe20000410000 */
        /* <DEDUP_REMOVED lines=18> */
.L_x_2435:
[----:B------:R-:W-:Y:S05]  /*ba90*/  BSYNC B1 ;  /* 0x0000000000017941 */ /* 0x000fea0003800000 */
.L_x_2434:
        /* <DEDUP_REMOVED lines=18> */
[----:B------:R-:W-:Y:S02]  /*bbc0*/  PRMT R47, R47, 0x5410, R26 ;  /* 0x000054102f2f7816 */ /* 0x000fe4000000001a */
[----:B------:R-:W-:Y:S02]  /*bbd0*/  PRMT R26, R20, 0x5410, R25 ;  /* 0x00005410141a7816 */ /* 0x000fe40000000019 */
[----:B------:R-:W-:-:S02]  /*bbe0*/  SHF.R.U32.HI R33, RZ, 0x10, R33 ;  /* 0x00000010ff217819 */ /* 0x000fc40000011621 */
[----:B------:R-:W-:Y:S02]  /*bbf0*/  SHF.R.U64 R12, R14, 0x10, R15 ;  /* 0x000000100e0c7819 */ /* 0x000fe4000000120f */
[----:B------:R-:W-:Y:S01]  /*bc00*/  PRMT R28, R21, 0x5410, R28 ;  /* 0x00005410151c7816 */ /* 0x000fe2000000001c */
[----:B------:R-:W-:Y:S01]  /*bc10*/  IMAD.U32 R29, R26, 0x10000, RZ ;  /* 0x000100001a1d7824 */ /* 0x000fe200078e00ff */
[----:B------:R-:W-:Y:S01]  /*bc20*/  SHF.R.U64 R24, R34, 0x10, R35 ;  /* 0x0000001022187819 */ /* 0x000fe20000001223 */
[----:B------:R-:W-:Y:S01]  /*bc30*/  IMAD.U32 R27, R47, 0x10000, RZ ;  /* 0x000100002f1b7824 */ /* 0x000fe200078e00ff */
[----:B------:R-:W-:Y:S02]  /*bc40*/  SHF.R.U32.HI R15, RZ, 0x10, R15 ;  /* 0x00000010ff0f7819 */ /* 0x000fe4000001160f */
[----:B------:R-:W-:Y:S02]  /*bc50*/  SHF.R.U32.HI R35, RZ, 0x10, R35 ;  /* 0x00000010ff237819 */ /* 0x000fe40000011623 */
[----:B------:R-:W-:Y:S01]  /*bc60*/  PRMT R48, R48, 0x5410, R33 ;  /* 0x0000541030307816 */ /* 0x000fe20000000021 */
[----:B------:R-:W-:Y:S01]  /*bc70*/  IMAD.U32 R30, R28, 0x10000, RZ ;  /* 0x000100001c1e7824 */ /* 0x000fe200078e00ff */
[----:B------:R-:W-:-:S02]  /*bc80*/  PRMT R45, R45, 0x5410, R12 ;  /* 0x000054102d2d7816 */ /* 0x000fc4000000000c */
[----:B------:R-:W-:Y:S02]  /*bc90*/  PRMT R46, R46, 0x5410, R15 ;  /* 0x000054102e2e7816 */ /* 0x000fe4000000000f */
[----:B------:R-:W-:-:S03]  /*bca0*/  PRMT R50, R50, 0x5410, R35 ;  /* 0x0000541032327816 */ /* 0x000fc60000000023 */
[----:B------:R-:W-:Y:S01]  /*bcb0*/  IMAD.U32 R32, R46, 0x10000, RZ ;  /* 0x000100002e207824 */ /* 0x000fe200078e00ff */
[----:B------:R-:W-:Y:S02]  /*bcc0*/  LOP3.LUT R47, R47, 0xffff0000, RZ, 0xc0, !PT ;  /* 0xffff00002f2f7812 */ /* 0x000fe400078ec0ff */
[----:B------:R-:W-:Y:S02]  /*bcd0*/  LOP3.LUT R28, R28, 0xffff0000, RZ, 0xc0, !PT ;  /* 0xffff00001c1c7812 */ /* 0x000fe400078ec0ff */
[----:B------:R-:W-:Y:S02]  /*bce0*/  PRMT R49, R49, 0x5410, R24 ;  /* 0x0000541031317816 */ /* 0x000fe40000000018 */
        /* <DEDUP_REMOVED lines=27> */
[----:B------:R-:W-:Y:S01]  /*bea0*/  LOP3.LUT R8, R8, 0xffff0000, RZ, 0xc0, !PT ;  /* 0xffff000008087812 */ /* 0x000fe200078ec0ff */
[----:B------:R-:W-:Y:S01]  /*beb0*/  FFMA.FTZ R34, R13, R20, -R34 ;  /* 0x000000140d227223 */ /* 0x000fe20000010822 */
[----:B------:R-:W-:Y:S01]  /*bec0*/  LOP3.LUT R21, R26, 0xffff0000, RZ, 0xc0, !PT ;  /* 0xffff00001a157812 */ /* 0x000fe200078ec0ff */
[----:B------:R-:W-:Y:S01]  /*bed0*/  FMUL.FTZ R20, R25, R32 ;  /* 0x0000002019147220 */ /* 0x000fe20000410000 */
[----:B------:R-:W-:-:S02]  /*bee0*/  IMAD.U32 R15, R7, 0x10000, RZ ;  /* 0x00010000070f7824 */ /* 0x000fc400078e00ff */
[----:B------:R-:W-:Y:S01]  /*bef0*/  FMUL.FTZ R25, R25, R12 ;  /* 0x0000000c19197220 */ /* 0x000fe20000410000 */
[----:B------:R-:W-:Y:S01]  /*bf00*/  LOP3.LUT R4, R4, 0xffff0000, RZ, 0xc0, !PT ;  /* 0xffff000004047812 */ /* 0x000fe200078ec0ff */
[----:B------:R-:W-:Y:S01]  /*bf10*/  FFMA.FTZ R36, R13, R30, R36 ;  /* 0x0000001e0d247223 */ /* 0x000fe20000010024 */
[----:B------:R-:W-:Y:S01]  /*bf20*/  LOP3.LUT R9, R9, 0xffff0000, RZ, 0xc0, !PT ;  /* 0xffff000009097812 */ /* 0x000fe200078ec0ff */
[----:B------:R-:W-:Y:S01]  /*bf30*/  FMUL.FTZ R13, R8, R21 ;  /* 0x00000015080d7220 */ /* 0x000fe20000410000 */
[----:B------:R-:W-:Y:S01]  /*bf40*/  LOP3.LUT R48, R48, 0xffff0000, RZ, 0xc0, !PT ;  /* 0xffff000030307812 */ /* 0x000fe200078ec0ff */
[----:B------:R-:W-:Y:S01]  /*bf50*/  FFMA.FTZ R32, R15, R32, R25 ;  /* 0x000000200f207223 */ /* 0x000fe20000010019 */
[----:B------:R-:W-:Y:S01]  /*bf60*/  LOP3.LUT R5, R5, 0xffff0000, RZ, 0xc0, !PT ;  /* 0xffff000005057812 */ /* 0x000fe200078ec0ff */
[----:B------:R-:W-:Y:S01]  /*bf70*/  FFMA.FTZ R26, R15, R12, -R20 ;  /* 0x0000000c0f1a7223 */ /* 0x000fe20000010814 */
[----:B------:R-:W-:Y:S01]  /*bf80*/  FMUL.FTZ R25, R8, R47 ;  /* 0x0000002f08197220 */ /* 0x000fe20000410000 */
[----:B------:R-:W-:-:S02]  /*bf90*/  IMAD.U32 R24, R10, 0x10000, RZ ;  /* 0x000100000a187824 */ /* 0x000fc400078e00ff */
[C---:B------:R-:W-:Y:S01]  /*bfa0*/  FFMA.FTZ R8, R4.reuse, R47, -R13 ;  /* 0x0000002f04087223 */ /* 0x040fe2000001080d */
[----:B------:R-:W-:Y:S02]  /*bfb0*/  IMAD.U32 R15, R45, 0x10000, RZ ;  /* 0x000100002d0f7824 */ /* 0x000fe400078e00ff */
        /* <DEDUP_REMOVED lines=9> */
[----:B------:R-:W-:Y:S01]  /*c050*/  FMUL.FTZ R5, R24, R13 ;  /* 0x0000000d18057220 */ /* 0x000fe20000410000 */
[----:B------:R-:W-:-:S02]  /*c060*/  LOP3.LUT R11, R11, 0xffff0000, RZ, 0xc0, !PT ;  /* 0xffff00000b0b7812 */ /* 0x000fc400078ec0ff */
[----:B------:R-:W-:Y:S02]  /*c070*/  LOP3.LUT R45, R45, 0xffff0000, RZ, 0xc0, !PT ;  /* 0xffff00002d2d7812 */ /* 0x000fe400078ec0ff */
        /* <DEDUP_REMOVED lines=24> */
.L_x_2416:
[----:B------:R-:W-:Y:S05]  /*c200*/  BSYNC B0 ;  /* 0x0000000000007941 */ /* 0x000fea0003800000 */
.L_x_2409:
        /* <DEDUP_REMOVED lines=8> */
.L_x_2407:
[----:B0--3--:R-:W-:-:S05]  /*c290*/  IMAD.U32 R0, RZ, RZ, UR41 ;  /* 0x00000029ff007e24 */ /* 0x009fca000f8e00ff */
[----:B------:R-:W-:-:S13]  /*c2a0*/  ISETP.NE.AND P0, PT, R0, 0x3, PT ;  /* 0x000000030000780c */ /* 0x000fda0003f05270 */
[----:B------:R-:W-:Y:S05]  /*c2b0*/  @!P0 BRA `(.L_x_2436) ;  /* 0x0000000000048947 */ /* 0x000fea0003800000 */
[----:B------:R-:W-:Y:S01]  /*c2c0*/  BPT.TRAP 0x1 ;  /* 0x000000040000795c */ /* 0x000fe20000300000 */
.L_x_2436:
[----:B------:R-:W-:Y:S01]  /*c2d0*/  IMAD R0, R19, 0x8, R2 ;  /* 0x0000000813007824 */ /* 0x000fe200078e0202 */
[----:B--2-4-:R-:W-:-:S04]  /*c2e0*/  SHF.L.U32 R5, R139, 0x1f, RZ ;  /* 0x0000001f8b057819 */ /* 0x014fc800000006ff */
[----:B------:R0:W2:Y:S01]  /*c2f0*/  SYNCS.PHASECHK.TRANS64.TRYWAIT P1, [R0+URZ+0x2d830], R5 ;  /* 0x02d83005000075a7 */ /* 0x0000a2000802017f */
[----:B------:R-:W-:Y:S05]  /*c300*/  @!P0 BRA `(.L_x_2437) ;  /* 0x0000000000048947 */ /* 0x000fea0003800000 */
[----:B------:R-:W-:Y:S01]  /*c310*/  BPT.TRAP 0x1 ;  /* 0x000000040000795c */ /* 0x000fe20000300000 */
.L_x_2437:
[----:B-1----:R-:W-:Y:S01]  /*c320*/  VIADD R3, R2, 0x15400 ;  /* 0x0001540002037836 */ /* 0x002fe20000000000 */
[----:B------:R-:W-:Y:S01]  /*c330*/  LOP3.LUT R6, R44, 0x10000, RZ, 0xfc, !PT ;  /* 0x000100002c067812 */ /* 0x000fe200078efcff */
[----:B------:R-:W-:-:S03]  /*c340*/  IMAD.MOV.U32 R7, RZ, RZ, -0x7fffffe0 ;  /* 0x80000020ff077424 */ /* 0x000fc600078e00ff */
[----:B------:R-:W-:Y:S02]  /*c350*/  SHF.R.U32.HI R3, RZ, 0x4, R3 ;  /* 0x00000004ff037819 */ /* 0x000fe40000011603 */
[----:B------:R1:W-:Y:S02]  /*c360*/  STL.64 [R1], R6 ;  /* 0x0000000601007387 */ /* 0x0003e40000100a00 */
[----:B------:R-:W-:-:S04]  /*c370*/  LOP3.LUT R3, R3, 0x3fff, RZ, 0xc0, !PT ;  /* 0x00003fff03037812 */ /* 0x000fc800078ec0ff */
[----:B------:R-:W-:-:S05]  /*c380*/  LOP3.LUT R3, R3, 0x10000, RZ, 0xfc, !PT ;  /* 0x0001000003037812 */ /* 0x000fca00078efcff */
[----:B------:R1:W-:Y:S01]  /*c390*/  STL [R1+0x64], R3 ;  /* 0x0000640301007387 */ /* 0x0003e20000100800 */
[----:B--2---:R-:W-:Y:S05]  /*c3a0*/  @P1 BRA `(.L_x_2438) ;  /* 0x0000000000081947 */ /* 0x004fea0003800000 */
[----:B------:R-:W2:Y:S02]  /*c3b0*/  SYNCS.PHASECHK.TRANS64.TRYWAIT P1, [R0+URZ+0x2d830], R5 ;  /* 0x02d83005000075a7 */ /* 0x000ea4000802017f */
[----:B--2---:R-:W-:Y:S05]  /*c3c0*/  @!P1 BRA `(.L_x_2439) ;  /* 0x0000014c00609947 */ /* 0x004fea0003800000 */
.L_x_2438:
[----:B-1----:R-:W3:Y:S04]  /*c3d0*/  LDL R3, [R1+0x64] ;  /* 0x0000640001037983 */ /* 0x002ee80000100800 */
[----:B------:R-:W4:Y:S01]  /*c3e0*/  LDL.64 R8, [R1] ;  /* 0x0000000001087983 */ /* 0x000f220000100a00 */
        /* <DEDUP_REMOVED lines=72> */
.L_x_2440:
[----:B------:R-:W2:Y:S01]  /*c870*/  LDL R5, [R1+0x98] ;  /* 0x0000980001057983 */ /* 0x000ea20000100800 */
[----:B------:R-:W0:Y:S01]  /*c880*/  LDC R150, c[0x0][0x448] ;  /* 0x00011200ff967b82 */ /* 0x000e220000000800 */
[----:B------:R-:W-:Y:S01]  /*c890*/  ULDC UR4, c[0x0][0x9d8] ;  /* 0x0002760000047ab9 */ /* 0x000fe20000000800 */
[----:B------:R-:W-:Y:S01]  /*c8a0*/  ULDC UR47, c[0x0][0x988] ;  /* 0x00026200002f7ab9 */ /* 0x000fe20000000800 */
[----:B------:R-:W2:Y:S04]  /*c8b0*/  LDL R90, [R1+0x88] ;  /* 0x00008800015a7983 */ /* 0x000ea80000100800 */
[----:B------:R-:W3:Y:S01]  /*c8c0*/  LDL R8, [R1+0x90] ;  /* 0x0000900001087983 */ /* 0x000ee20000100800 */
[----:B------:R-:W-:Y:S01]  /*c8d0*/  LOP3.LUT R22, R22, 0xfffffffe, RZ, 0xc0, !PT ;  /* 0xfffffffe16167812 */ /* 0x000fe200078ec0ff */
[----:B------:R-:W-:Y:S01]  /*c8e0*/  ULDC UR45, c[0x0][0x9d8] ;  /* 0x00027600002d7ab9 */ /* 0x000fe20000000800 */
[----:B------:R-:W-:Y:S01]  /*c8f0*/  ULDC UR46, c[0x0][0x9d8] ;  /* 0x00027600002e7ab9 */ /* 0x000fe20000000800 */
[----:B------:R-:W4:Y:S01]  /*c900*/  LDL R91, [R1+0x80] ;  /* 0x00008000015b7983 */ /* 0x000f220000100800 */
[----:B------:R-:W-:Y:S01]  /*c910*/  ULDC UR43, c[0x0][0x988] ;  /* 0x00026200002b7ab9 */ /* 0x000fe20000000800 */
[----:B------:R-:W-:-:S02]  /*c920*/  ULDC UR44, c[0x0][0x988] ;  /* 0x00026200002c7ab9 */ /* 0x000fc40000000800 */
[----:B------:R-:W5:Y:S04]  /*c930*/  LDL R89, [R1+0xc] ;  /* 0x00000c0001597983 */ /* 0x000f680000100800 */
[----:B------:R-:W5:Y:S01]  /*c940*/  LDL R88, [R1+0x8] ;  /* 0x0000080001587983 */ /* 0x000f620000100800 */
[----:B0-----:R-:W-:-:S13]  /*c950*/  ISETP.NE.AND P5, PT, R150, 0x1, PT ;  /* 0x000000019600780c */ /* 0x001fda0003fa5270 */
[----:B------:R-:W0:Y:S08]  /*c960*/  @P5 LDC R4, c[0x0][0x44c] ;  /* 0x00011300ff045b82 */ /* 0x000e300000000800 */
[----:B------:R-:W1:Y:S01]  /*c970*/  @P5 LDC R3, c[0x0][0x450] ;  /* 0x00011400ff035b82 */ /* 0x000e620000000800 */
[----:B------:R-:W-:Y:S01]  /*c980*/  FMUL.FTZ R9, R28, UR4 ;  /* 0x000000041c097c20 */ /* 0x000fe20008410000 */
[----:B------:R-:W-:Y:S01]  /*c990*/  FMUL.FTZ R10, R29, UR4 ;  /* 0x000000041d0a7c20 */ /* 0x000fe20008410000 */
[----:B------:R-:W-:Y:S01]  /*c9a0*/  FMUL.FTZ R13, R32, UR4 ;  /* 0x00000004200d7c20 */ /* 0x000fe20008410000 */
[----:B------:R-:W-:Y:S01]  /*c9b0*/  FMUL.FTZ R14, R33, UR4 ;  /* 0x00000004210e7c20 */ /* 0x000fe20008410000 */
[----:B------:R-:W-:-:S02]  /*c9c0*/  FMUL.FTZ R21, R36, UR4 ;  /* 0x0000000424157c20 */ /* 0x000fc40008410000 */
[----:B------:R-:W-:Y:S01]  /*c9d0*/  MUFU.TANH R9, R9 ;  /* 0x0000000900097308 */ /* 0x000fe20000002400 */
[----:B------:R-:W-:Y:S01]  /*c9e0*/  FMUL.FTZ R12, R31, UR4 ;  /* 0x000000041f0c7c20 */ /* 0x000fe20008410000 */
[----:B------:R-:W-:Y:S01]  /*c9f0*/  FMUL.FTZ R28, R41, UR4 ;  /* 0x00000004291c7c20 */ /* 0x000fe20008410000 */
[----:B------:R-:W-:Y:S01]  /*ca00*/  FMUL.FTZ R31, R44, UR4 ;  /* 0x000000042c1f7c20 */ /* 0x000fe20008410000 */
[----:B------:R-:W-:-:S04]  /*ca10*/  FMUL.FTZ R32, R45, UR4 ;  /* 0x000000042d207c20 */ /* 0x000fc80008410000 */
[----:B------:R-:W-:Y:S01]  /*ca20*/  MUFU.TANH R10, R10 ;  /* 0x0000000a000a7308 */ /* 0x000fe20000002400 */
[----:B------:R-:W-:Y:S01]  /*ca30*/  FMUL.FTZ R20, R35, UR4 ;  /* 0x0000000423147c20 */ /* 0x000fe20008410000 */
[----:B------:R-:W-:Y:S01]  /*ca40*/  FMUL.FTZ R35, R48, UR4 ;  /* 0x0000000430237c20 */ /* 0x000fe20008410000 */
[----:B------:R-:W-:-:S05]  /*ca50*/  FMUL.FTZ R36, R49, UR4 ;  /* 0x0000000431247c20 */ /* 0x000fca0008410000 */
[----:B------:R-:W-:Y:S01]  /*ca60*/  MUFU.TANH R13, R13 ;  /* 0x0000000d000d7308 */ /* 0x000fe20000002400 */
[----:B------:R-:W-:-:S07]  /*ca70*/  FMUL.FTZ R11, R30, UR4 ;  /* 0x000000041e0b7c20 */ /* 0x000fce0008410000 */
[----:B------:R-:W-:Y:S01]  /*ca80*/  MUFU.TANH R14, R14 ;  /* 0x0000000e000e7308 */ /* 0x000fe20000002400 */
[----:B------:R-:W-:-:S07]  /*ca90*/  FMUL.FTZ R15, R34, UR4 ;  /* 0x00000004220f7c20 */ /* 0x000fce0008410000 */
        /* <DEDUP_REMOVED lines=10> */
[----:B------:R-:W-:Y:S01]  /*cb40*/  FMUL.FTZ R57, R70, UR4 ;  /* 0x0000000446397c20 */ /* 0x000fe20008410000 */
[----:B------:R-:W-:-:S06]  /*cb50*/  FMUL.FTZ R58, R71, UR4 ;  /* 0x00000004473a7c20 */ /* 0x000fcc0008410000 */
[----:B------:R-:W-:Y:S01]  /*cb60*/  MUFU.TANH R32, R32 ;  /* 0x0000002000207308 */ /* 0x000fe20000002400 */
[----:B------:R-:W-:Y:S01]  /*cb70*/  FMUL.FTZ R29, R42, UR4 ;  /* 0x000000042a1d7c20 */ /* 0x000fe20008410000 */
[----:B------:R-:W-:Y:S01]  /*cb80*/  FMUL.FTZ R42, R55, UR4 ;  /* 0x00000004372a7c20 */ /* 0x000fe20008410000 */
[----:B------:R-:W-:Y:S01]  /*cb90*/  FMUL.FTZ R55, R68, UR4 ;  /* 0x0000000444377c20 */ /* 0x000fe20008410000 */
[----:B------:R-:W-:-:S04]  /*cba0*/  FMUL.FTZ R56, R69, UR4 ;  /* 0x0000000445387c20 */ /* 0x000fc80008410000 */
[----:B------:R-:W-:Y:S01]  /*cbb0*/  MUFU.TANH R35, R35 ;  /* 0x0000002300237308 */ /* 0x000fe20000002400 */
[----:B------:R-:W-:-:S07]  /*cbc0*/  FMUL.FTZ R33, R46, UR4 ;  /* 0x000000042e217c20 */ /* 0x000fce0008410000 */
[----:B------:R-:W-:Y:S01]  /*cbd0*/  MUFU.TANH R36, R36 ;  /* 0x0000002400247308 */ /* 0x000fe20000002400 */
[----:B------:R-:W-:Y:S01]  /*cbe0*/  FMUL.FTZ R46, R59, UR4 ;  /* 0x000000043b2e7c20 */ /* 0x000fe20008410000 */
[----:B------:R-:W-:Y:S01]  /*cbf0*/  FMUL.FTZ R59, R72, UR4 ;  /* 0x00000004483b7c20 */ /* 0x000fe20008410000 */
[----:B------:R-:W-:-:S05]  /*cc00*/  FMUL.FTZ R60, R73, UR4 ;  /* 0x00000004493c7c20 */ /* 0x000fca0008410000 */
[----:B------:R-:W-:Y:S08]  /*cc10*/  MUFU.TANH R43, R43 ;  /* 0x0000002b002b7308 */ /* 0x000ff00000002400 */
        /* <DEDUP_REMOVED lines=8> */
[----:B------:R-:W-:Y:S01]  /*cca0*/  MUFU.TANH R12, R12 ;  /* 0x0000000c000c7308 */ /* 0x000fe20000002400 */
[----:B------:R-:W-:-:S07]  /*ccb0*/  FMUL.FTZ R41, R54, UR4 ;  /* 0x0000000436297c20 */ /* 0x000fce0008410000 */
[----:B------:R-:W-:Y:S01]  /*ccc0*/  MUFU.TANH R15, R15 ;  /* 0x0000000f000f7308 */ /* 0x000fe20000002400 */
[----:B--2---:R-:W-:-:S04]  /*ccd0*/  IMAD.IADD R7, R5, 0x1, R90 ;  /* 0x0000000105077824 */ /* 0x004fc800078e025a */
[----:B0-----:R-:W-:-:S05]  /*cce0*/  @P5 IMAD.HI.U32 R4, R7, R4, RZ ;  /* 0x0000000407045227 */ /* 0x001fca00078e00ff */
[----:B-1----:R-:W-:-:S05]  /*ccf0*/  @P5 SHF.R.U32.HI R7, RZ, R3, R4 ;  /* 0x00000003ff075219 */ /* 0x002fca0000011604 */
[----:B------:R-:W0:Y:S04]  /*cd00*/  SHFL.IDX PT, R3, R7, RZ, 0x1c1f ;  /* 0x001c1fff07037589 */ /* 0x000e2800000e0000 */
[----:B------:R-:W1:Y:S01]  /*cd10*/  SHFL.IDX PT, R4, R7, 0x1, 0x1c1f ;  /* 0x003c1f0007047f89 */ /* 0x000e6200000e0000 */
[----:B------:R-:W-:-:S04]  /*cd20*/  IMAD.MOV.U32 R5, RZ, RZ, -0x80 ;  /* 0xffffff80ff057424 */ /* 0x000fc800078e00ff */
[----:B------:R-:W-:-:S05]  /*cd30*/  IMAD R5, R94, R5, 0x80 ;  /* 0x000000805e057424 */ /* 0x000fca00078e0205 */
[C-C-:B---3--:R-:W-:Y:S02]  /*cd40*/  IADD3 R6, -R8.reuse, 0x1, R5.reuse ;  /* 0x0000000108067810 */ /* 0x148fe40007ffe105 */
[----:B------:R-:W-:Y:S02]  /*cd50*/  IADD3 R5, -R8, R148, R5 ;  /* 0x0000009408057210 */ /* 0x000fe40007ffe105 */
[----:B------:R-:W-:-:S04]  /*cd60*/  IADD3 R6, -R147, R6, R148 ;  /* 0x0000000693067210 */ /* 0x000fc80007ffe194 */
[-CC-:B0-----:R-:W-:Y:S02]  /*cd70*/  VIADDMNMX R3, R3, R6.reuse, R5.reuse, PT ;  /* 0x0000000603037246 */ /* 0x181fe40003800105 */
[----:B-1----:R-:W-:Y:S01]  /*cd80*/  VIADDMNMX R4, R4, R6, R5, PT ;  /* 0x0000000604047246 */ /* 0x002fe20003800105 */
[----:B------:R-:W-:Y:S01]  /*cd90*/  FMUL.FTZ R5, R24, UR4 ;  /* 0x0000000418057c20 */ /* 0x000fe20008410000 */
[----:B------:R-:W-:Y:S01]  /*cda0*/  FMUL.FTZ R6, R25, UR4 ;  /* 0x0000000419067c20 */ /* 0x000fe20008410000 */
[----:B------:R-:W-:Y:S01]  /*cdb0*/  FMUL.FTZ R24, R37, UR4 ;  /* 0x0000000425187c20 */ /* 0x000fe20008410000 */
[----:B------:R-:W-:-:S03]  /*cdc0*/  FMUL.FTZ R8, R27, UR4 ;  /* 0x000000041b087c20 */ /* 0x000fc60008410000 */
[----:B------:R-:W0:Y:S01]  /*cdd0*/  MUFU.TANH R5, R5 ;  /* 0x0000000500057308 */ /* 0x000e220000002400 */
[----:B------:R-:W-:-:S07]  /*cde0*/  FMUL.FTZ R27, R40, UR4 ;  /* 0x00000004281b7c20 */ /* 0x000fce0008410000 */
[----:B------:R-:W1:Y:S01]  /*cdf0*/  MUFU.TANH R6, R6 ;  /* 0x0000000600067308 */ /* 0x000e620000002400 */
[----:B------:R-:W-:Y:S01]  /*ce00*/  FMUL.FTZ R7, R26, UR4 ;  /* 0x000000041a077c20 */ /* 0x000fe20008410000 */
[----:B------:R-:W-:Y:S01]  /*ce10*/  FMUL.FTZ R26, R39, UR4 ;  /* 0x00000004271a7c20 */ /* 0x000fe20008410000 */
[----:B------:R-:W-:Y:S01]  /*ce20*/  FMUL.FTZ R39, R52, UR4 ;  /* 0x0000000434277c20 */ /* 0x000fe20008410000 */
[----:B------:R-:W-:-:S04]  /*ce30*/  FMUL.FTZ R40, R53, UR4 ;  /* 0x0000000435287c20 */ /* 0x000fc80008410000 */
[----:B------:R-:W2:Y:S01]  /*ce40*/  MUFU.TANH R24, R24 ;  /* 0x0000001800187308 */ /* 0x000ea20000002400 */
[C---:B------:R-:W-:Y:S02]  /*ce50*/  ISETP.GT.AND P3, PT, R3.reuse, RZ, PT ;  /* 0x000000ff0300720c */ /* 0x040fe40003f64270 */
[C---:B------:R-:W-:Y:S02]  /*ce60*/  ISETP.GT.AND P4, PT, R3.reuse, 0x1, PT ;  /* 0x000000010300780c */ /* 0x040fe40003f84270 */
[----:B------:R-:W-:-:S03]  /*ce70*/  ISETP.GT.AND P1, PT, R3, 0x8, PT ;  /* 0x000000080300780c */ /* 0x000fc60003f24270 */
[----:B------:R-:W3:Y:S01]  /*ce80*/  MUFU.TANH R27, R27 ;  /* 0x0000001b001b7308 */ /* 0x000ee20000002400 */
[----:B------:R-:W-:Y:S01]  /*ce90*/  ISETP.GT.AND P2, PT, R3, 0x9, PT ;  /* 0x000000090300780c */ /* 0x000fe20003f44270 */
[----:B------:R-:W-:Y:S01]  /*cea0*/  FMUL.FTZ R25, R38, UR4 ;  /* 0x0000000426197c20 */ /* 0x000fe20008410000 */
[----:B0-----:R-:W-:Y:S01]  /*ceb0*/  FSEL R70, R5, -INF , P3 ;  /* 0xff80000005467808 */ /* 0x001fe20001800000 */
[----:B------:R-:W-:Y:S01]  /*cec0*/  FMUL.FTZ R38, R51, UR4 ;  /* 0x0000000433267c20 */ /* 0x000fe20008410000 */
[----:B-1----:R-:W-:-:S03]  /*ced0*/  FSEL R71, R6, -INF , P4 ;  /* 0xff80000006477808 */ /* 0x002fc60002000000 */
[----:B------:R-:W0:Y:S01]  /*cee0*/  MUFU.TANH R39, R39 ;  /* 0x0000002700277308 */ /* 0x000e220000002400 */
[----:B------:R-:W-:Y:S02]  /*cef0*/  FSEL R9, R9, -INF , P1 ;  /* 0xff80000009097808 */ /* 0x000fe40000800000 */
[----:B------:R-:W-:Y:S01]  /*cf00*/  FSEL R10, R10, -INF , P2 ;  /* 0xff8000000a0a7808 */ /* 0x000fe20001000000 */
[----:B------:R-:W-:Y:S01]  /*cf10*/  FMUL.FTZ R51, R64, UR4 ;  /* 0x0000000440337c20 */ /* 0x000fe20008410000 */
[----:B------:R-:W-:-:S03]  /*cf20*/  ISETP.GT.AND P3, PT, R3, 0x10, PT ;  /* 0x000000100300780c */ /* 0x000fc60003f64270 */
[----:B------:R-:W1:Y:S01]  /*cf30*/  MUFU.TANH R40, R40 ;  /* 0x0000002800287308 */ /* 0x000e620000002400 */
[----:B------:R-:W-:Y:S01]  /*cf40*/  ISETP.GT.AND P4, PT, R3, 0x11, PT ;  /* 0x000000110300780c */ /* 0x000fe20003f84270 */
[----:B------:R-:W-:Y:S01]  /*cf50*/  FMUL.FTZ R52, R65, UR4 ;  /* 0x0000000441347c20 */ /* 0x000fe20008410000 */
[C---:B------:R-:W-:Y:S02]  /*cf60*/  ISETP.GT.AND P1, PT, R3.reuse, 0x18, PT ;  /* 0x000000180300780c */ /* 0x040fe40003f24270 */
[----:B------:R-:W-:Y:S01]  /*cf70*/  ISETP.GT.AND P2, PT, R3, 0x19, PT ;  /* 0x000000190300780c */ /* 0x000fe20003f44270 */
[----:B------:R-:W-:Y:S01]  /*cf80*/  FMUL.FTZ R37, R50, UR4 ;  /* 0x0000000432257c20 */ /* 0x000fe20008410000 */
[----:B------:R-:W-:Y:S01]  /*cf90*/  FSEL R5, R13, -INF , P3 ;  /* 0xff8000000d057808 */ /* 0x000fe20001800000 */
[----:B------:R-:W-:Y:S01]  /*cfa0*/  FMUL.FTZ R50, R63, UR4 ;  /* 0x000000043f327c20 */ /* 0x000fe20008410000 */
[----:B------:R-:W-:Y:S02]  /*cfb0*/  FSEL R6, R14, -INF , P4 ;  /* 0xff8000000e067808 */ /* 0x000fe40002000000 */
[----:B------:R-:W-:-:S02]  /*cfc0*/  FSEL R21, R21, -INF , P1 ;  /* 0xff80000015157808 */ /* 0x000fc40000800000 */
[----:B--2---:R-:W-:Y:S01]  /*cfd0*/  FSEL R24, R24, -INF , P2 ;  /* 0xff80000018187808 */ /* 0x004fe20001000000 */
[----:B------:R-:W-:Y:S01]  /*cfe0*/  FMUL.FTZ R63, R76, UR4 ;  /* 0x000000044c3f7c20 */ /* 0x000fe20008410000 */
[----:B------:R-:W-:Y:S01]  /*cff0*/  ISETP.GT.AND P3, PT, R3, 0x20, PT ;  /* 0x000000200300780c */ /* 0x000fe20003f64270 */
[----:B------:R-:W-:Y:S01]  /*d000*/  FMUL.FTZ R64, R77, UR4 ;  /* 0x000000044d407c20 */ /* 0x000fe20008410000 */
[C---:B------:R-:W-:Y:S02]  /*d010*/  ISETP.GT.AND P4, PT, R3.reuse, 0x21, PT ;  /* 0x000000210300780c */ /* 0x040fe40003f84270 */
[C---:B------:R-:W-:Y:S02]  /*d020*/  ISETP.GT.AND P1, PT, R3.reuse, 0x28, PT ;  /* 0x000000280300780c */ /* 0x040fe40003f24270 */
[----:B------:R-:W-:Y:S01]  /*d030*/  ISETP.GT.AND P2, PT, R3, 0x29, PT ;  /* 0x000000290300780c */ /* 0x000fe20003f44270 */
[----:B------:R-:W2:Y:S01]  /*d040*/  MUFU.TANH R51, R51 ;  /* 0x0000003300337308 */ /* 0x000ea20000002400 */
[----:B---3--:R-:W-:-:S02]  /*d050*/  FSEL R27, R27, -INF , P3 ;  /* 0xff8000001b1b7808 */ /* 0x008fc40001800000 */
[----:B------:R-:W-:Y:S02]  /*d060*/  FSEL R28, R28, -INF , P4 ;  /* 0xff8000001c1c7808 */ /* 0x000fe40002000000 */
[----:B------:R-:W-:-:S03]  /*d070*/  FSEL R31, R31, -INF , P1 ;  /* 0xff8000001f1f7808 */ /* 0x000fc60000800000 */
[----:B------:R-:W3:Y:S01]  /*d080*/  MUFU.TANH R52, R52 ;  /* 0x0000003400347308 */ /* 0x000ee20000002400 */
[----:B------:R-:W-:Y:S02]  /*d090*/  FSEL R32, R32, -INF , P2 ;  /* 0xff80000020207808 */ /* 0x000fe40001000000 */
[C---:B------:R-:W-:Y:S02]  /*d0a0*/  ISETP.GT.AND P3, PT, R3.reuse, 0x30, PT ;  /* 0x000000300300780c */ /* 0x040fe40003f64270 */
[C---:B------:R-:W-:Y:S02]  /*d0b0*/  ISETP.GT.AND P4, PT, R3.reuse, 0x31, PT ;  /* 0x000000310300780c */ /* 0x040fe40003f84270 */
[C---:B------:R-:W-:Y:S02]  /*d0c0*/  ISETP.GT.AND P1, PT, R3.reuse, 0x38, PT ;  /* 0x000000380300780c */ /* 0x040fe40003f24270 */
[----:B------:R-:W-:Y:S01]  /*d0d0*/  ISETP.GT.AND P2, PT, R3, 0x39, PT ;  /* 0x000000390300780c */ /* 0x000fe20003f44270 */
[----:B------:R-:W4:Y:S01]  /*d0e0*/  MUFU.TANH R63, R63 ;  /* 0x0000003f003f7308 */ /* 0x000f220000002400 */
[----:B------:R-:W-:-:S02]  /*d0f0*/  FSEL R35, R35, -INF , P3 ;  /* 0xff80000023237808 */ /* 0x000fc40001800000 */
[----:B------:R-:W-:Y:S02]  /*d100*/  FSEL R36, R36, -INF , P4 ;  /* 0xff80000024247808 */ /* 0x000fe40002000000 */
[----:B0-----:R-:W-:-:S03]  /*d110*/  FSEL R39, R39, -INF , P1 ;  /* 0xff80000027277808 */ /* 0x001fc60000800000 */
[----:B------:R-:W0:Y:S01]  /*d120*/  MUFU.TANH R64, R64 ;  /* 0x0000004000407308 */ /* 0x000e220000002400 */
[----:B-1----:R-:W-:Y:S02]  /*d130*/  FSEL R40, R40, -INF , P2 ;  /* 0xff80000028287808 */ /* 0x002fe40001000000 */
[C---:B------:R-:W-:Y:S02]  /*d140*/  ISETP.GT.AND P3, PT, R3.reuse, 0x40, PT ;  /* 0x000000400300780c */ /* 0x040fe40003f64270 */
[C---:B------:R-:W-:Y:S02]  /*d150*/  ISETP.GT.AND P4, PT, R3.reuse, 0x41, PT ;  /* 0x000000410300780c */ /* 0x040fe40003f84270 */
[C---:B------:R-:W-:Y:S02]  /*d160*/  ISETP.GT.AND P1, PT, R3.reuse, 0x48, PT ;  /* 0x000000480300780c */ /* 0x040fe40003f24270 */
[----:B------:R-:W-:Y:S01]  /*d170*/  ISETP.GT.AND P2, PT, R3, 0x49, PT ;  /* 0x000000490300780c */ /* 0x000fe20003f44270 */
[----:B------:R-:W1:Y:S01]  /*d180*/  MUFU.TANH R7, R7 ;  /* 0x0000000700077308 */ /* 0x000e620000002400 */
[----:B------:R-:W-:-:S02]  /*d190*/  FSEL R43, R43, -INF , P3 ;  /* 0xff8000002b2b7808 */ /* 0x000fc40001800000 */
[----:B------:R-:W-:Y:S02]  /*d1a0*/  FSEL R44, R44, -INF , P4 ;  /* 0xff8000002c2c7808 */ /* 0x000fe40002000000 */
[----:B------:R-:W-:-:S03]  /*d1b0*/  FSEL R47, R47, -INF , P1 ;  /* 0xff8000002f2f7808 */ /* 0x000fc60000800000 */
[----:B------:R-:W5:Y:S01]  /*d1c0*/  MUFU.TANH R8, R8 ;  /* 0x0000000800087308 */ /* 0x000f620000002400 */
[----:B------:R-:W-:Y:S02]  /*d1d0*/  FSEL R48, R48, -INF , P2 ;  /* 0xff80000030307808 */ /* 0x000fe40001000000 */
[C---:B------:R-:W-:Y:S02]  /*d1e0*/  ISETP.GT.AND P3, PT, R3.reuse, 0x50, PT ;  /* 0x000000500300780c */ /* 0x040fe40003f64270 */
[C---:B------:R-:W-:Y:S02]  /*d1f0*/  ISETP.GT.AND P4, PT, R3.reuse, 0x51, PT ;  /* 0x000000510300780c */ /* 0x040fe40003f84270 */
[C---:B------:R-:W-:Y:S02]  /*d200*/  ISETP.GT.AND P1, PT, R3.reuse, 0x58, PT ;  /* 0x000000580300780c */ /* 0x040fe40003f24270 */
[----:B------:R-:W-:Y:S01]  /*d210*/  ISETP.GT.AND P2, PT, R3, 0x59, PT ;  /* 0x000000590300780c */ /* 0x000fe20003f44270 */
[----:B------:R-:W5:Y:S01]  /*d220*/  MUFU.TANH R20, R20 ;  /* 0x0000001400147308 */ /* 0x000f620000002400 */
[----:B--2---:R-:W-:-:S02]  /*d230*/  FSEL R51, R51, -INF , P3 ;  /* 0xff80000033337808 */ /* 0x004fc40001800000 */
[----:B---3--:R-:W-:Y:S02]  /*d240*/  FSEL R52, R52, -INF , P4 ;  /* 0xff80000034347808 */ /* 0x008fe40002000000 */
[----:B------:R-:W-:-:S03]  /*d250*/  FSEL R55, R55, -INF , P1 ;  /* 0xff80000037377808 */ /* 0x000fc60000800000 */
[----:B------:R-:W2:Y:S01]  /*d260*/  MUFU.TANH R25, R25 ;  /* 0x0000001900197308 */ /* 0x000ea20000002400 */
[----:B------:R-:W-:Y:S02]  /*d270*/  FSEL R56, R56, -INF , P2 ;  /* 0xff80000038387808 */ /* 0x000fe40001000000 */
[C---:B------:R-:W-:Y:S02]  /*d280*/  ISETP.GT.AND P3, PT, R3.reuse, 0x60, PT ;  /* 0x000000600300780c */ /* 0x040fe40003f64270 */
[----:B------:R-:W-:-:S03]  /*d290*/  ISETP.GT.AND P4, PT, R3, 0x61, PT ;  /* 0x000000610300780c */ /* 0x000fc60003f84270 */
[----:B------:R-:W3:Y:S01]  /*d2a0*/  MUFU.TANH R26, R26 ;  /* 0x0000001a001a7308 */ /* 0x000ee20000002400 */
[C---:B------:R-:W-:Y:S02]  /*d2b0*/  ISETP.GT.AND P1, PT, R3.reuse, 0x68, PT ;  /* 0x000000680300780c */ /* 0x040fe40003f24270 */
[----:B------:R-:W-:Y:S02]  /*d2c0*/  ISETP.GT.AND P2, PT, R3, 0x69, PT ;  /* 0x000000690300780c */ /* 0x000fe40003f44270 */
[----:B------:R-:W-:-:S03]  /*d2d0*/  FSEL R59, R59, -INF , P3 ;  /* 0xff8000003b3b7808 */ /* 0x000fc60001800000 */
[----:B------:R-:W3:Y:S01]  /*d2e0*/  MUFU.TANH R29, R29 ;  /* 0x0000001d001d7308 */ /* 0x000ee20000002400 */
[----:B------:R-:W-:Y:S02]  /*d2f0*/  FSEL R60, R60, -INF , P4 ;  /* 0xff8000003c3c7808 */ /* 0x000fe40002000000 */
[----:B----4-:R-:W-:Y:S02]  /*d300*/  FSEL R63, R63, -INF , P1 ;  /* 0xff8000003f3f7808 */ /* 0x010fe40000800000 */
[----:B0-----:R-:W-:-:S03]  /*d310*/  FSEL R64, R64, -INF , P2 ;  /* 0xff80000040407808 */ /* 0x001fc60001000000 */
[----:B------:R-:W0:Y:S01]  /*d320*/  MUFU.TANH R30, R30 ;  /* 0x0000001e001e7308 */ /* 0x000e220000002400 */
[----:B------:R-:W-:Y:S01]  /*d330*/  ISETP.GT.AND P3, PT, R4, RZ, PT ;  /* 0x000000ff0400720c */ /* 0x000fe20003f64270 */
[----:B------:R-:W-:Y:S01]  /*d340*/  FMUL.FTZ R49, R62, UR4 ;  /* 0x000000043e317c20 */ /* 0x000fe20008410000 */
[C---:B------:R-:W-:Y:S02]  /*d350*/  ISETP.GT.AND P4, PT, R4.reuse, 0x1, PT ;  /* 0x000000010400780c */ /* 0x040fe40003f84270 */
[----:B------:R-:W-:-:S03]  /*d360*/  ISETP.GT.AND P1, PT, R4, 0x8, PT ;  /* 0x000000080400780c */ /* 0x000fc60003f24270 */
[----:B------:R-:W4:Y:S01]  /*d370*/  MUFU.TANH R33, R33 ;  /* 0x0000002100217308 */ /* 0x000f220000002400 */
[----:B------:R-:W-:-:S07]  /*d380*/  ISETP.GT.AND P2, PT, R4, 0x9, PT ;  /* 0x000000090400780c */ /* 0x000fce0003f44270 */
[----:B------:R-:W4:Y:S01]  /*d390*/  MUFU.TANH R34, R34 ;  /* 0x0000002200227308 */ /* 0x000f220000002400 */
[----:B-1----:R-:W-:Y:S02]  /*d3a0*/  FSEL R7, R7, -INF , P3 ;  /* 0xff80000007077808 */ /* 0x002fe40001800000 */
[----:B-----5:R-:W-:Y:S02]  /*d3b0*/  FSEL R13, R8, -INF , P4 ;  /* 0xff800000080d7808 */ /* 0x020fe40002000000 */
[----:B------:R-:W-:-:S03]  /*d3c0*/  FSEL R11, R11, -INF , P1 ;  /* 0xff8000000b0b7808 */ /* 0x000fc60000800000 */
[----:B------:R-:W1:Y:S01]  /*d3d0*/  MUFU.TANH R37, R37 ;  /* 0x0000002500257308 */ /* 0x000e620000002400 */
[----:B------:R-:W-:Y:S01]  /*d3e0*/  FSEL R12, R12, -INF , P2 ;  /* 0xff8000000c0c7808 */ /* 0x000fe20001000000 */
[----:B------:R-:W-:Y:S01]  /*d3f0*/  FMUL.FTZ R53, R66, UR4 ;  /* 0x0000000442357c20 */ /* 0x000fe20008410000 */
[C---:B------:R-:W-:Y:S01]  /*d400*/  ISETP.GT.AND P3, PT, R4.reuse, 0x10, PT ;  /* 0x000000100400780c */ /* 0x040fe20003f64270 */
[----:B------:R-:W-:Y:S01]  /*d410*/  FMUL.FTZ R54, R67, UR4 ;  /* 0x0000000443367c20 */ /* 0x000fe20008410000 */
[----:B------:R-:W-:-:S03]  /*d420*/  ISETP.GT.AND P4, PT, R4, 0x11, PT ;  /* 0x000000110400780c */ /* 0x000fc60003f84270 */
[----:B------:R-:W5:Y:S01]  /*d430*/  MUFU.TANH R38, R38 ;  /* 0x0000002600267308 */ /* 0x000f620000002400 */
[C---:B------:R-:W-:Y:S02]  /*d440*/  ISETP.GT.AND P1, PT, R4.reuse, 0x18, PT ;  /* 0x000000180400780c */ /* 0x040fe40003f24270 */
[----:B------:R-:W-:-:S05]  /*d450*/  ISETP.GT.AND P2, PT, R4, 0x19, PT ;  /* 0x000000190400780c */ /* 0x000fca0003f44270 */
[----:B------:R-:W5:Y:S01]  /*d460*/  MUFU.TANH R41, R41 ;  /* 0x0000002900297308 */ /* 0x000f620000002400 */
[----:B------:R-:W-:-:S07]  /*d470*/  FSEL R15, R15, -INF , P3 ;  /* 0xff8000000f0f7808 */ /* 0x000fce0001800000 */
[----:B------:R-:W5:Y:S01]  /*d480*/  MUFU.TANH R42, R42 ;  /* 0x0000002a002a7308 */ /* 0x000f620000002400 */
[----:B------:R-:W-:Y:S02]  /*d490*/  FSEL R20, R20, -INF , P4 ;  /* 0xff80000014147808 */ /* 0x000fe40002000000 */
[----:B--2---:R-:W-:Y:S02]  /*d4a0*/  FSEL R25, R25, -INF , P1 ;  /* 0xff80000019197808 */ /* 0x004fe40000800000 */
[----:B---3--:R-:W-:-:S03]  /*d4b0*/  FSEL R26, R26, -INF , P2 ;  /* 0xff8000001a1a7808 */ /* 0x008fc60001000000 */
[----:B------:R-:W2:Y:S01]  /*d4c0*/  MUFU.TANH R45, R45 ;  /* 0x0000002d002d7308 */ /* 0x000ea20000002400 */
[----:B------:R-:W-:Y:S01]  /*d4d0*/  ISETP.GT.AND P3, PT, R4, 0x20, PT ;  /* 0x000000200400780c */ /* 0x000fe20003f64270 */
[----:B------:R-:W-:Y:S01]  /*d4e0*/  FMUL.FTZ R61, R74, UR4 ;  /* 0x000000044a3d7c20 */ /* 0x000fe20008410000 */
[C---:B------:R-:W-:Y:S01]  /*d4f0*/  ISETP.GT.AND P4, PT, R4.reuse, 0x21, PT ;  /* 0x000000210400780c */ /* 0x040fe20003f84270 */
[----:B------:R-:W-:Y:S01]  /*d500*/  FMUL.FTZ R62, R75, UR4 ;  /* 0x000000044b3e7c20 */ /* 0x000fe20008410000 */
[----:B------:R-:W-:-:S03]  /*d510*/  ISETP.GT.AND P1, PT, R4, 0x28, PT ;  /* 0x000000280400780c */ /* 0x000fc60003f24270 */
[----:B------:R-:W3:Y:S01]  /*d520*/  MUFU.TANH R46, R46 ;  /* 0x0000002e002e7308 */ /* 0x000ee20000002400 */
[----:B------:R-:W-:Y:S01]  /*d530*/  ISETP.GT.AND P2, PT, R4, 0x29, PT ;  /* 0x000000290400780c */ /* 0x000fe20003f44270 */
[----:B------:R-:W-:Y:S01]  /*d540*/  FMUL.FTZ R65, R78, UR4 ;  /* 0x000000044e417c20 */ /* 0x000fe20008410000 */
[----:B------:R-:W-:-:S05]  /*d550*/  FMUL.FTZ R66, R79, UR4 ;  /* 0x000000044f427c20 */ /* 0x000fca0008410000 */
[----:B------:R-:W3:Y:S01]  /*d560*/  MUFU.TANH R49, R49 ;  /* 0x0000003100317308 */ /* 0x000ee20000002400 */
[----:B------:R-:W-:-:S07]  /*d570*/  FSEL R29, R29, -INF , P3 ;  /* 0xff8000001d1d7808 */ /* 0x000fce0001800000 */
[----:B------:R-:W3:Y:S01]  /*d580*/  MUFU.TANH R50, R50 ;  /* 0x0000003200327308 */ /* 0x000ee20000002400 */
[----:B0-----:R-:W-:Y:S02]  /*d590*/  FSEL R30, R30, -INF , P4 ;  /* 0xff8000001e1e7808 */ /* 0x001fe40002000000 */
[----:B----4-:R-:W-:Y:S02]  /*d5a0*/  FSEL R33, R33, -INF , P1 ;  /* 0xff80000021217808 */ /* 0x010fe40000800000 */
[----:B------:R-:W-:-:S03]  /*d5b0*/  FSEL R34, R34, -INF , P2 ;  /* 0xff80000022227808 */ /* 0x000fc60001000000 */
[----:B------:R-:W0:Y:S01]  /*d5c0*/  MUFU.TANH R53, R53 ;  /* 0x0000003500357308 */ /* 0x000e220000002400 */
[----:B------:R-:W-:Y:S01]  /*d5d0*/  ISETP.GT.AND P3, PT, R4, 0x30, PT ;  /* 0x000000300400780c */ /* 0x000fe20003f64270 */
[----:B------:R-:W-:Y:S01]  /*d5e0*/  FMUL.FTZ R69, R86, UR4 ;  /* 0x0000000456457c20 */ /* 0x000fe20008410000 */
[C---:B------:R-:W-:Y:S02]  /*d5f0*/  ISETP.GT.AND P4, PT, R4.reuse, 0x31, PT ;  /* 0x000000310400780c */ /* 0x040fe40003f84270 */
[----:B------:R-:W-:-:S03]  /*d600*/  ISETP.GT.AND P1, PT, R4, 0x38, PT ;  /* 0x000000380400780c */ /* 0x000fc60003f24270 */
[----:B------:R-:W4:Y:S01]  /*d610*/  MUFU.TANH R54, R54 ;  /* 0x0000003600367308 */ /* 0x000f220000002400 */
[----:B------:R-:W-:-:S07]  /*d620*/  ISETP.GT.AND P2, PT, R4, 0x39, PT ;  /* 0x000000390400780c */ /* 0x000fce0003f44270 */
[----:B------:R-:W4:Y:S01]  /*d630*/  MUFU.TANH R57, R57 ;  /* 0x0000003900397308 */ /* 0x000f220000002400 */
[----:B-1----:R-:W-:-:S07]  /*d640*/  FSEL R37, R37, -INF , P3 ;  /* 0xff80000025257808 */ /* 0x002fce0001800000 */
[----:B------:R-:W1:Y:S01]  /*d650*/  MUFU.TANH R58, R58 ;  /* 0x0000003a003a7308 */ /* 0x000e620000002400 */
[----:B-----5:R-:W-:Y:S02]  /*d660*/  FSEL R38, R38, -INF , P4 ;  /* 0xff80000026267808 */ /* 0x020fe40002000000 */
[----:B------:R-:W-:Y:S02]  /*d670*/  FSEL R41, R41, -INF , P1 ;  /* 0xff80000029297808 */ /* 0x000fe40000800000 */
[----:B------:R-:W-:-:S03]  /*d680*/  FSEL R42, R42, -INF , P2 ;  /* 0xff8000002a2a7808 */ /* 0x000fc60001000000 */
[----:B------:R-:W5:Y:S01]  /*d690*/  MUFU.TANH R61, R61 ;  /* 0x0000003d003d7308 */ /* 0x000f620000002400 */
[C---:B------:R-:W-:Y:S02]  /*d6a0*/  ISETP.GT.AND P3, PT, R4.reuse, 0x40, PT ;  /* 0x000000400400780c */ /* 0x040fe40003f64270 */
[C---:B------:R-:W-:Y:S02]  /*d6b0*/  ISETP.GT.AND P4, PT, R4.reuse, 0x41, PT ;  /* 0x000000410400780c */ /* 0x040fe40003f84270 */
[----:B------:R-:W-:-:S03]  /*d6c0*/  ISETP.GT.AND P1, PT, R4, 0x48, PT ;  /* 0x000000480400780c */ /* 0x000fc60003f24270 */
[----:B------:R-:W5:Y:S01]  /*d6d0*/  MUFU.TANH R62, R62 ;  /* 0x0000003e003e7308 */ /* 0x000f620000002400 */
[----:B------:R-:W-:Y:S02]  /*d6e0*/  ISETP.GT.AND P2, PT, R4, 0x49, PT ;  /* 0x000000490400780c */ /* 0x000fe40003f44270 */
[----:B------:R-:W-:-:S05]  /*d6f0*/  FMNMX.FTZ R8, R7, R13, !PT ;  /* 0x0000000d07087209 */ /* 0x000fca0007810000 */
[----:B------:R-:W5:Y:S01]  /*d700*/  MUFU.TANH R65, R65 ;  /* 0x0000004100417308 */ /* 0x000f620000002400 */
[----:B------:R-:W-:Y:S01]  /*d710*/  FMUL.FTZ R67, R82, UR4 ;  /* 0x0000000452437c20 */ /* 0x000fe20008410000 */
[----:B------:R-:W-:Y:S01]  /*d720*/  FMUL.FTZ R68, R83, UR4 ;  /* 0x0000000453447c20 */ /* 0x000fe20008410000 */
[----:B------:R-:W-:-:S05]  /*d730*/  FMUL.FTZ R72, R87, UR4 ;  /* 0x0000000457487c20 */ /* 0x000fca0008410000 */
[----:B------:R-:W5:Y:S01]  /*d740*/  MUFU.TANH R66, R66 ;  /* 0x0000004200427308 */ /* 0x000f620000002400 */
[----:B--2---:R-:W-:Y:S02]  /*d750*/  FSEL R45, R45, -INF , P3 ;  /* 0xff8000002d2d7808 */ /* 0x004fe40001800000 */
[----:B---3--:R-:W-:Y:S02]  /*d760*/  FSEL R46, R46, -INF , P4 ;  /* 0xff8000002e2e7808 */ /* 0x008fe40002000000 */
[----:B------:R-:W-:-:S03]  /*d770*/  FSEL R49, R49, -INF , P1 ;  /* 0xff80000031317808 */ /* 0x000fc60000800000 */
[----:B------:R-:W2:Y:S01]  /*d780*/  MUFU.TANH R69, R69 ;  /* 0x0000004500457308 */ /* 0x000ea20000002400 */
[----:B------:R-:W-:Y:S02]  /*d790*/  FSEL R50, R50, -INF , P2 ;  /* 0xff80000032327808 */ /* 0x000fe40001000000 */
[----:B------:R-:W-:Y:S02]  /*d7a0*/  FMNMX.FTZ R8, R11, R8, !PT ;  /* 0x000000080b087209 */ /* 0x000fe40007810000 */
[C---:B------:R-:W-:Y:S02]  /*d7b0*/  ISETP.GT.AND P3, PT, R4.reuse, 0x50, PT ;  /* 0x000000500400780c */ /* 0x040fe40003f64270 */
[C---:B------:R-:W-:Y:S02]  /*d7c0*/  ISETP.GT.AND P4, PT, R4.reuse, 0x51, PT ;  /* 0x000000510400780c */ /* 0x040fe40003f84270 */
[C---:B------:R-:W-:Y:S02]  /*d7d0*/  ISETP.GT.AND P1, PT, R4.reuse, 0x58, PT ;  /* 0x000000580400780c */ /* 0x040fe40003f24270 */
[----:B------:R-:W-:Y:S01]  /*d7e0*/  ISETP.GT.AND P2, PT, R4, 0x59, PT ;  /* 0x000000590400780c */ /* 0x000fe20003f44270 */
[----:B------:R-:W3:Y:S01]  /*d7f0*/  MUFU.TANH R67, R67 ;  /* 0x0000004300437308 */ /* 0x000ee20000002400 */
[----:B------:R-:W-:-:S02]  /*d800*/  FMNMX.FTZ R8, R12, R8, !PT ;  /* 0x000000080c087209 */ /* 0x000fc40007810000 */
[----:B0-----:R-:W-:Y:S02]  /*d810*/  FSEL R53, R53, -INF , P3 ;  /* 0xff80000035357808 */ /* 0x001fe40001800000 */
[----:B----4-:R-:W-:Y:S02]  /*d820*/  FSEL R54, R54, -INF , P4 ;  /* 0xff80000036367808 */ /* 0x010fe40002000000 */
[----:B------:R-:W-:Y:S01]  /*d830*/  FSEL R57, R57, -INF , P1 ;  /* 0xff80000039397808 */ /* 0x000fe20000800000 */
[----:B------:R-:W0:Y:S01]  /*d840*/  MUFU.TANH R68, R68 ;  /* 0x0000004400447308 */ /* 0x000e220000002400 */
[----:B-1----:R-:W-:Y:S02]  /*d850*/  FSEL R58, R58, -INF , P2 ;  /* 0xff8000003a3a7808 */ /* 0x002fe40001000000 */
[C---:B------:R-:W-:Y:S02]  /*d860*/  ISETP.GT.AND P3, PT, R4.reuse, 0x60, PT ;  /* 0x000000600400780c */ /* 0x040fe40003f64270 */
[----:B------:R-:W-:-:S03]  /*d870*/  ISETP.GT.AND P4, PT, R4, 0x61, PT ;  /* 0x000000610400780c */ /* 0x000fc60003f84270 */
[----:B------:R-:W1:Y:S01]  /*d880*/  MUFU.TANH R72, R72 ;  /* 0x0000004800487308 */ /* 0x000e620000002400 */
[C---:B------:R-:W-:Y:S02]  /*d890*/  ISETP.GT.AND P1, PT, R4.reuse, 0x68, PT ;  /* 0x000000680400780c */ /* 0x040fe40003f24270 */
[----:B------:R-:W-:Y:S02]  /*d8a0*/  ISETP.GT.AND P2, PT, R4, 0x69, PT ;  /* 0x000000690400780c */ /* 0x000fe40003f44270 */
[----:B------:R-:W-:Y:S02]  /*d8b0*/  FMNMX.FTZ R73, R15, R8, !PT ;  /* 0x000000080f497209 */ /* 0x000fe40007810000 */
[----:B-----5:R-:W-:Y:S02]  /*d8c0*/  FSEL R61, R61, -INF , P3 ;  /* 0xff8000003d3d7808 */ /* 0x020fe40001800000 */
[----:B------:R-:W-:Y:S02]  /*d8d0*/  FSEL R62, R62, -INF , P4 ;  /* 0xff8000003e3e7808 */ /* 0x000fe40002000000 */
[----:B------:R-:W-:-:S02]  /*d8e0*/  FSEL R65, R65, -INF , P1 ;  /* 0xff80000041417808 */ /* 0x000fc40000800000 */
[----:B------:R-:W-:Y:S02]  /*d8f0*/  FSEL R66, R66, -INF , P2 ;  /* 0xff80000042427808 */ /* 0x000fe40001000000 */
[C---:B------:R-:W-:Y:S02]  /*d900*/  ISETP.GT.AND P3, PT, R4.reuse, 0x70, PT ;  /* 0x000000700400780c */ /* 0x040fe40003f64270 */
[C---:B------:R-:W-:Y:S02]  /*d910*/  ISETP.GT.AND P4, PT, R4.reuse, 0x71, PT ;  /* 0x000000710400780c */ /* 0x040fe40003f84270 */
[C---:B------:R-:W-:Y:S02]  /*d920*/  ISETP.GT.AND P1, PT, R4.reuse, 0x78, PT ;  /* 0x000000780400780c */ /* 0x040fe40003f24270 */
[----:B------:R-:W-:Y:S02]  /*d930*/  ISETP.GT.AND P2, PT, R4, 0x79, PT ;  /* 0x000000790400780c */ /* 0x000fe40003f44270 */
[----:B------:R-:W-:-:S02]  /*d940*/  FMNMX.FTZ R4, R20, R73, !PT ;  /* 0x0000004914047209 */ /* 0x000fc40007810000 */
[----:B--2---:R-:W-:Y:S02]  /*d950*/  FSEL R73, R69, -INF , P1 ;  /* 0xff80000045497808 */ /* 0x004fe40000800000 */
[----:B------:R-:W-:Y:S02]  /*d960*/  FMNMX.FTZ R69, R25, R4, !PT ;  /* 0x0000000419457209 */ /* 0x000fe40007810000 */
[----:B------:R-:W-:Y:S02]  /*d970*/  FMNMX.FTZ R4, R70, R71, !PT ;  /* 0x0000004746047209 */ /* 0x000fe40007810000 */
[----:B------:R-:W-:Y:S02]  /*d980*/  FMNMX.FTZ R8, R26, R69, !PT ;  /* 0x000000451a087209 */ /* 0x000fe40007810000 */
[----:B---3--:R-:W-:Y:S02]  /*d990*/  FSEL R67, R67, -INF , P3 ;  /* 0xff80000043437808 */ /* 0x008fe40001800000 */
[----:B0-----:R-:W-:-:S02]  /*d9a0*/  FSEL R14, R68, -INF , P4 ;  /* 0xff800000440e7808 */ /* 0x001fc40002000000 */
[----:B-1----:R-:W-:Y:S02]  /*d9b0*/  FSEL R72, R72, -INF , P2 ;  /* 0xff80000048487808 */ /* 0x002fe40001000000 */
[C---:B------:R-:W-:Y:S02]  /*d9c0*/  ISETP.GT.AND P3, PT, R3.reuse, 0x70, PT ;  /* 0x000000700300780c */ /* 0x040fe40003f64270 */
[C---:B------:R-:W-:Y:S02]  /*d9d0*/  ISETP.GT.AND P4, PT, R3.reuse, 0x71, PT ;  /* 0x000000710300780c */ /* 0x040fe40003f84270 */
[C---:B------:R-:W-:Y:S02]  /*d9e0*/  ISETP.GT.AND P1, PT, R3.reuse, 0x78, PT ;  /* 0x000000780300780c */ /* 0x040fe40003f24270 */
[----:B------:R-:W-:Y:S02]  /*d9f0*/  ISETP.GT.AND P2, PT, R3, 0x79, PT ;  /* 0x000000790300780c */ /* 0x000fe40003f44270 */
        /* <DEDUP_REMOVED lines=37> */
[----:B------:R-:W-:Y:S01]  /*dc50*/  FMNMX.FTZ R3, R65, R8, !PT ;  /* 0x0000000841037209 */ /* 0x000fe20007810000 */
[----:B------:R-:W-:Y:S01]  /*dc60*/  FMUL.FTZ R68, R80, UR4 ;  /* 0x0000000450447c20 */ /* 0x000fe20008410000 */
[----:B------:R-:W-:Y:S02]  /*dc70*/  FMNMX.FTZ R8, R52, R69, !PT ;  /* 0x0000004534087209 */ /* 0x000fe40007810000 */
[----:B------:R-:W-:Y:S01]  /*dc80*/  FMNMX.FTZ R74, R66, R3, !PT ;  /* 0x00000003424a7209 */ /* 0x000fe20007810000 */
[----:B------:R-:W-:Y:S01]  /*dc90*/  FMUL.FTZ R4, R81, UR4 ;  /* 0x0000000451047c20 */ /* 0x000fe20008410000 */
[----:B------:R-:W-:Y:S02]  /*dca0*/  FMNMX.FTZ R69, R55, R8, !PT ;  /* 0x0000000837457209 */ /* 0x000fe40007810000 */
[----:B------:R-:W-:Y:S01]  /*dcb0*/  FMNMX.FTZ R3, R67, R74, !PT ;  /* 0x0000004a43037209 */ /* 0x000fe20007810000 */
[----:B------:R-:W0:Y:S01]  /*dcc0*/  MUFU.TANH R68, R68 ;  /* 0x0000004400447308 */ /* 0x000e220000002400 */
[----:B------:R-:W-:-:S02]  /*dcd0*/  FMNMX.FTZ R8, R56, R69, !PT ;  /* 0x0000004538087209 */ /* 0x000fc40007810000 */
[----:B------:R-:W-:Y:S01]  /*dce0*/  FMNMX.FTZ R74, R14, R3, !PT ;  /* 0x000000030e4a7209 */ /* 0x000fe20007810000 */
[----:B------:R-:W-:Y:S01]  /*dcf0*/  FMUL.FTZ R84, R84, UR4 ;  /* 0x0000000454547c20 */ /* 0x000fe20008410000 */
[----:B------:R-:W-:-:S03]  /*dd00*/  FMNMX.FTZ R75, R59, R8, !PT ;  /* 0x000000083b4b7209 */ /* 0x000fc60007810000 */
[----:B------:R-:W1:Y:S01]  /*dd10*/  MUFU.TANH R4, R4 ;  /* 0x0000000400047308 */ /* 0x000e620000002400 */
[----:B------:R-:W-:Y:S01]  /*dd20*/  FMNMX.FTZ R69, R73, R74, !PT ;  /* 0x0000004a49457209 */ /* 0x000fe20007810000 */
[----:B------:R-:W-:Y:S01]  /*dd30*/  FMUL.FTZ R85, R85, UR4 ;  /* 0x0000000455557c20 */ /* 0x000fe20008410000 */
[----:B------:R-:W-:Y:S02]  /*dd40*/  FMNMX.FTZ R74, R60, R75, !PT ;  /* 0x0000004b3c4a7209 */ /* 0x000fe40007810000 */
[----:B------:R-:W-:-:S03]  /*dd50*/  FMNMX.FTZ R8, R72, R69, !PT ;  /* 0x0000004548087209 */ /* 0x000fc60007810000 */
[----:B------:R-:W2:Y:S01]  /*dd60*/  MUFU.TANH R3, R84 ;  /* 0x0000005400037308 */ /* 0x000ea20000002400 */
[----:B------:R-:W-:Y:S02]  /*dd70*/  FMNMX.FTZ R75, R63, R74, !PT ;  /* 0x0000004a3f4b7209 */ /* 0x000fe40007810000 */
[----:B0-----:R-:W-:-:S05]  /*dd80*/  FSEL R68, R68, -INF , P3 ;  /* 0xff80000044447808 */ /* 0x001fca0001800000 */
[----:B------:R-:W0:Y:S01]  /*dd90*/  MUFU.TANH R69, R85 ;  /* 0x0000005500457308 */ /* 0x000e220000002400 */
[----:B------:R-:W-:Y:S01]  /*dda0*/  FMNMX.FTZ R75, R64, R75, !PT ;  /* 0x0000004b404b7209 */ /* 0x000fe20007810000 */
[----:B------:R-:W3:Y:S01]  /*ddb0*/  SHFL.BFLY PT, R74, R8, 0x2, 0x1f ;  /* 0x0c401f00084a7f89 */ /* 0x000ee200000e0000 */
[----:B-1----:R-:W-:Y:S02]  /*ddc0*/  FSEL R4, R4, -INF , P4 ;  /* 0xff80000004047808 */ /* 0x002fe40002000000 */
[----:B------:R-:W-:Y:S02]  /*ddd0*/  FMNMX.FTZ R75, R68, R75, !PT ;  /* 0x0000004b444b7209 */ /* 0x000fe40007810000 */
[----:B--2---:R-:W-:Y:S02]  /*dde0*/  FSEL R3, R3, -INF , P1 ;  /* 0xff80000003037808 */ /* 0x004fe40000800000 */
[----:B------:R-:W-:-:S04]  /*ddf0*/  FMNMX.FTZ R75, R4, R75, !PT ;  /* 0x0000004b044b7209 */ /* 0x000fc80007810000 */
[----:B------:R-:W-:Y:S02]  /*de00*/  FMNMX.FTZ R76, R3, R75, !PT ;  /* 0x0000004b034c7209 */ /* 0x000fe40007810000 */
[----:B0-----:R-:W-:-:S04]  /*de10*/  FSEL R69, R69, -INF , P2 ;  /* 0xff80000045457808 */ /* 0x001fc80001000000 */
[----:B------:R-:W-:-:S05]  /*de20*/  FMNMX.FTZ R77, R69, R76, !PT ;  /* 0x0000004c454d7209 */ /* 0x000fca0007810000 */
[----:B------:R-:W0:Y:S01]  /*de30*/  SHFL.BFLY PT, R75, R77, 0x2, 0x1f ;  /* 0x0c401f004d4b7f89 */ /* 0x000e2200000e0000 */
[----:B---3--:R-:W-:-:S05]  /*de40*/  FMNMX.FTZ R8, R8, R74, !PT ;  /* 0x0000004a08087209 */ /* 0x008fca0007810000 */
[----:B------:R-:W1:Y:S01]  /*de50*/  SHFL.BFLY PT, R74, R8, 0x1, 0x1f ;  /* 0x0c201f00084a7f89 */ /* 0x000e6200000e0000 */
[----:B0-----:R-:W-:-:S05]  /*de60*/  FMNMX.FTZ R77, R77, R75, !PT ;  /* 0x0000004b4d4d7209 */ /* 0x001fca0007810000 */
[----:B------:R-:W0:Y:S01]  /*de70*/  SHFL.BFLY PT, R78, R77, 0x1, 0x1f ;  /* 0x0c201f004d4e7f89 */ /* 0x000e2200000e0000 */
[----:B-1----:R-:W-:-:S04]  /*de80*/  FMNMX.FTZ R8, R8, R74, !PT ;  /* 0x0000004a08087209 */ /* 0x002fc80007810000 */
[C---:B------:R-:W-:Y:S01]  /*de90*/  FSETP.NEU.FTZ.AND P1, PT, R8.reuse, -INF , PT ;  /* 0xff8000000800780b */ /* 0x040fe20003f3d000 */
[----:B------:R-:W-:-:S05]  /*dea0*/  FMUL.FTZ R76, R8, UR47 ;  /* 0x0000002f084c7c20 */ /* 0x000fca0008410000 */
[----:B------:R-:W-:-:S05]  /*deb0*/  FSEL R76, R76, RZ, P1 ;  /* 0x000000ff4c4c7208 */ /* 0x000fca0000800000 */
[--C-:B------:R-:W-:Y:S01]  /*dec0*/  FFMA.FTZ R74, R7, UR47, -R76.reuse ;  /* 0x0000002f074a7c23 */ /* 0x100fe2000801084c */
[--C-:B------:R-:W-:Y:S01]  /*ded0*/  FFMA.FTZ R75, R13, UR47, -R76.reuse ;  /* 0x0000002f0d4b7c23 */ /* 0x100fe2000801084c */
[----:B0-----:R-:W-:Y:S01]  /*dee0*/  FMNMX.FTZ R7, R77, R78, !PT ;  /* 0x0000004e4d077209 */ /* 0x001fe20007810000 */
[----:B------:R-:W-:-:S03]  /*def0*/  FFMA.FTZ R77, R12, UR47, -R76 ;  /* 0x0000002f0c4d7c23 */ /* 0x000fc6000801084c */
[C---:B------:R-:W-:Y:S01]  /*df00*/  FSETP.NEU.FTZ.AND P1, PT, R7.reuse, -INF , PT ;  /* 0xff8000000700780b */ /* 0x040fe20003f3d000 */
[----:B------:R-:W-:Y:S01]  /*df10*/  FMUL.FTZ R13, R7, UR47 ;  /* 0x0000002f070d7c20 */ /* 0x000fe20008410000 */
[----:B------:R-:W-:-:S04]  /*df20*/  VIADD R12, R0, 0x2d840 ;  /* 0x0002d840000c7836 */ /* 0x000fc80000000000 */
[----:B------:R-:W-:Y:S01]  /*df30*/  FSEL R0, R13, RZ, P1 ;  /* 0x000000ff0d007208 */ /* 0x000fe20000800000 */
[----:B------:R-:W-:-:S04]  /*df40*/  FFMA.FTZ R11, R11, UR47, -R76 ;  /* 0x0000002f0b0b7c23 */ /* 0x000fc8000801084c */
[--C-:B------:R-:W-:Y:S01]  /*df50*/  FFMA.FTZ R70, R70, UR47, -R0.reuse ;  /* 0x0000002f46467c23 */ /* 0x100fe20008010800 */
[--C-:B------:R-:W-:Y:S01]  /*df60*/  FFMA.FTZ R78, R71, UR47, -R0.reuse ;  /* 0x0000002f474e7c23 */ /* 0x100fe20008010800 */
[--C-:B------:R-:W-:Y:S01]  /*df70*/  FFMA.FTZ R9, R9, UR47, -R0.reuse ;  /* 0x0000002f09097c23 */ /* 0x100fe20008010800 */
[----:B------:R-:W-:Y:S01]  /*df80*/  FFMA.FTZ R10, R10, UR47, -R0 ;  /* 0x0000002f0a0a7c23 */ /* 0x000fe20008010800 */
[----:B------:R-:W-:Y:S01]  /*df90*/  MUFU.EX2 R74, R74 ;  /* 0x0000004a004a7308 */ /* 0x000fe20000000800 */
[----:B------:R-:W-:-:S07]  /*dfa0*/  IMAD.U32 R13, RZ, RZ, UR40 ;  /* 0x00000028ff0d7e24 */ /* 0x000fce000f8e00ff */
[----:B------:R-:W0:Y:S08]  /*dfb0*/  MUFU.EX2 R75, R75 ;  /* 0x0000004b004b7308 */ /* 0x000e300000000800 */
[----:B------:R-:W-:Y:S08]  /*dfc0*/  MUFU.EX2 R11, R11 ;  /* 0x0000000b000b7308 */ /* 0x000ff00000000800 */
[----:B------:R-:W1:Y:S08]  /*dfd0*/  MUFU.EX2 R77, R77 ;  /* 0x0000004d004d7308 */ /* 0x000e700000000800 */
[----:B------:R-:W-:Y:S08]  /*dfe0*/  MUFU.EX2 R70, R70 ;  /* 0x0000004600467308 */ /* 0x000ff00000000800 */
[----:B------:R-:W2:Y:S08]  /*dff0*/  MUFU.EX2 R78, R78 ;  /* 0x0000004e004e7308 */ /* 0x000eb00000000800 */
[----:B------:R-:W-:Y:S08]  /*e000*/  MUFU.EX2 R9, R9 ;  /* 0x0000000900097308 */ /* 0x000ff00000000800 */
[----:B------:R-:W3:Y:S01]  /*e010*/  MUFU.EX2 R10, R10 ;  /* 0x0000000a000a7308 */ /* 0x000ee20000000800 */
[----:B------:R-:W-:Y:S01]  /*e020*/  FFMA.FTZ R71, R15, UR47, -R76 ;  /* 0x0000002f0f477c23 */ /* 0x000fe2000801084c */
[----:B------:R-:W-:Y:S01]  /*e030*/  PRMT R12, R13, 0x654, R12 ;  /* 0x000006540d0c7816 */ /* 0x000fe2000000000c */
[--C-:B------:R-:W-:Y:S01]  /*e040*/  FFMA.FTZ R20, R20, UR47, -R76.reuse ;  /* 0x0000002f14147c23 */ /* 0x100fe2000801084c */
[--C-:B------:R-:W-:Y:S01]  /*e050*/  FFMA.FTZ R79, R14, UR47, -R76.reuse ;  /* 0x0000002f0e4f7c23 */ /* 0x100fe2000801084c */
[----:B0-----:R-:W-:Y:S01]  /*e060*/  F2FP.BF16.F32.PACK_AB R13, R75, R74 ;  /* 0x0000004a4b0d723e */ /* 0x001fe200000010ff */
[----:B------:R2:W-:Y:S01]  /*e070*/  SYNCS.ARRIVE.TRANS64.RED.A1T0 RZ, [R12+URZ], RZ ;  /* 0x000000ff0cff79a7 */ /* 0x0005e2000810043f */
[----:B-1----:R-:W-:Y:S01]  /*e080*/  F2FP.BF16.F32.PACK_AB R15, R77, R11 ;  /* 0x0000000b4d0f723e */ /* 0x002fe200000010ff */
[----:B------:R-:W0:Y:S01]  /*e090*/  MUFU.EX2 R71, R71 ;  /* 0x0000004700477308 */ /* 0x000e220000000800 */
[--C-:B------:R-:W-:Y:S01]  /*e0a0*/  FFMA.FTZ R25, R25, UR47, -R76.reuse ;  /* 0x0000002f19197c23 */ /* 0x100fe2000801084c */
[----:B------:R-:W-:Y:S01]  /*e0b0*/  FFMA.FTZ R30, R30, UR47, -R76 ;  /* 0x0000002f1e1e7c23 */ /* 0x000fe2000801084c */
[----:B--2---:R-:W-:-:S02]  /*e0c0*/  F2FP.BF16.F32.PACK_AB R12, R78, R70 ;  /* 0x000000464e0c723e */ /* 0x004fc400000010ff */
[----:B---3--:R-:W-:-:S03]  /*e0d0*/  F2FP.BF16.F32.PACK_AB R14, R10, R9 ;  /* 0x000000090a0e723e */ /* 0x008fc600000010ff */
[----:B------:R-:W1:Y:S01]  /*e0e0*/  MUFU.EX2 R20, R20 ;  /* 0x0000001400147308 */ /* 0x000e620000000800 */
[----:B------:R-:W-:Y:S01]  /*e0f0*/  FADD.FTZ R74, R74, R75 ;  /* 0x0000004b4a4a7221 */ /* 0x000fe20000010000 */
[--C-:B------:R-:W-:Y:S01]  /*e100*/  FFMA.FTZ R26, R26, UR47, -R76.reuse ;  /* 0x0000002f1a1a7c23 */ /* 0x100fe2000801084c */
[----:B------:R-:W-:Y:S01]  /*e110*/  FFMA.FTZ R33, R33, UR47, -R76 ;  /* 0x0000002f21217c23 */ /* 0x000fe2000801084c */
[----:B------:R2:W-:Y:S01]  /*e120*/  STSM.16.M88.4 [R157+0x21800], R12 ;  /* 0x0218000c9d007844 */ /* 0x0005e20000000200 */
[----:B------:R-:W-:-:S03]  /*e130*/  FADD.FTZ R74, R11, R74 ;  /* 0x0000004a0b4a7221 */ /* 0x000fc60000010000 */
[----:B------:R-:W3:Y:S01]  /*e140*/  MUFU.EX2 R25, R25 ;  /* 0x0000001900197308 */ /* 0x000ee20000000800 */
[----:B------:R-:W-:Y:S01]  /*e150*/  FFMA.FTZ R29, R29, UR47, -R76 ;  /* 0x0000002f1d1d7c23 */ /* 0x000fe2000801084c */
[----:B------:R-:W-:Y:S01]  /*e160*/  FADD.FTZ R74, R77, R74 ;  /* 0x0000004a4d4a7221 */ /* 0x000fe20000010000 */
[--C-:B------:R-:W-:Y:S01]  /*e170*/  FFMA.FTZ R34, R34, UR47, -R76.reuse ;  /* 0x0000002f22227c23 */ /* 0x100fe2000801084c */
[----:B------:R-:W-:-:S04]  /*e180*/  FFMA.FTZ R37, R37, UR47, -R76 ;  /* 0x0000002f25257c23 */ /* 0x000fc8000801084c */
[----:B--2---:R2:W-:Y:S01]  /*e190*/  MUFU.EX2 R12, R30 ;  /* 0x0000001e000c7308 */ /* 0x0045e20000000800 */
[--C-:B------:R-:W-:Y:S01]  /*e1a0*/  FFMA.FTZ R38, R38, UR47, -R76.reuse ;  /* 0x0000002f26267c23 */ /* 0x100fe2000801084c */
[----:B------:R-:W-:Y:S01]  /*e1b0*/  FFMA.FTZ R41, R41, UR47, -R76 ;  /* 0x0000002f29297c23 */ /* 0x000fe2000801084c */
[----:B--2---:R-:W-:-:S05]  /*e1c0*/  FFMA.FTZ R30, R5, UR47, -R0 ;  /* 0x0000002f051e7c23 */ /* 0x004fca0008010800 */
[----:B------:R2:W-:Y:S01]  /*e1d0*/  MUFU.EX2 R15, R33 ;  /* 0x00000021000f7308 */ /* 0x0005e20000000800 */
[--C-:B------:R-:W-:Y:S01]  /*e1e0*/  FFMA.FTZ R42, R42, UR47, -R76.reuse ;  /* 0x0000002f2a2a7c23 */ /* 0x100fe2000801084c */
[--C-:B------:R-:W-:Y:S01]  /*e1f0*/  FFMA.FTZ R45, R45, UR47, -R76.reuse ;  /* 0x0000002f2d2d7c23 */ /* 0x100fe2000801084c */
[--C-:B------:R-:W-:Y:S01]  /*e200*/  FFMA.FTZ R46, R46, UR47, -R76.reuse ;  /* 0x0000002f2e2e7c23 */ /* 0x100fe2000801084c */
[--C-:B------:R-:W-:Y:S01]  /*e210*/  FFMA.FTZ R49, R49, UR47, -R76.reuse ;  /* 0x0000002f31317c23 */ /* 0x100fe2000801084c */
[----:B------:R-:W-:-:S03]  /*e220*/  FFMA.FTZ R50, R50, UR47, -R76 ;  /* 0x0000002f32327c23 */ /* 0x000fc6000801084c */
[----:B------:R-:W4:Y:S01]  /*e230*/  MUFU.EX2 R26, R26 ;  /* 0x0000001a001a7308 */ /* 0x000f220000000800 */
[----:B--2---:R-:W-:Y:S01]  /*e240*/  FFMA.FTZ R33, R6, UR47, -R0 ;  /* 0x0000002f06217c23 */ /* 0x004fe20008010800 */
[--C-:B------:R-:W-:Y:S01]  /*e250*/  FFMA.FTZ R53, R53, UR47, -R76.reuse ;  /* 0x0000002f35357c23 */ /* 0x100fe2000801084c */
[--C-:B------:R-:W-:Y:S01]  /*e260*/  FFMA.FTZ R54, R54, UR47, -R76.reuse ;  /* 0x0000002f36367c23 */ /* 0x100fe2000801084c */
[--C-:B------:R-:W-:Y:S01]  /*e270*/  FFMA.FTZ R57, R57, UR47, -R76.reuse ;  /* 0x0000002f39397c23 */ /* 0x100fe2000801084c */
[--C-:B------:R-:W-:Y:S01]  /*e280*/  FFMA.FTZ R58, R58, UR47, -R76.reuse ;  /* 0x0000002f3a3a7c23 */ /* 0x100fe2000801084c */
[--C-:B------:R-:W-:Y:S01]  /*e290*/  FFMA.FTZ R61, R61, UR47, -R76.reuse ;  /* 0x0000002f3d3d7c23 */ /* 0x100fe2000801084c */
[--C-:B------:R-:W-:Y:S01]  /*e2a0*/  FFMA.FTZ R62, R62, UR47, -R76.reuse ;  /* 0x0000002f3e3e7c23 */ /* 0x100fe2000801084c */
[----:B------:R-:W2:Y:S01]  /*e2b0*/  MUFU.EX2 R30, R30 ;  /* 0x0000001e001e7308 */ /* 0x000ea20000000800 */
[--C-:B------:R-:W-:Y:S01]  /*e2c0*/  FFMA.FTZ R65, R65, UR47, -R76.reuse ;  /* 0x0000002f41417c23 */ /* 0x100fe2000801084c */
[--C-:B------:R-:W-:Y:S01]  /*e2d0*/  FFMA.FTZ R66, R66, UR47, -R76.reuse ;  /* 0x0000002f42427c23 */ /* 0x100fe2000801084c */
[--C-:B------:R-:W-:Y:S01]  /*e2e0*/  FFMA.FTZ R67, R67, UR47, -R76.reuse ;  /* 0x0000002f43437c23 */ /* 0x100fe2000801084c */
[--C-:B------:R-:W-:Y:S01]  /*e2f0*/  FFMA.FTZ R73, R73, UR47, -R76.reuse ;  /* 0x0000002f49497c23 */ /* 0x100fe2000801084c */
[----:B------:R-:W-:Y:S01]  /*e300*/  FFMA.FTZ R72, R72, UR47, -R76 ;  /* 0x0000002f48487c23 */ /* 0x000fe2000801084c */
[----:B------:R-:W-:-:S02]  /*e310*/  FFMA.FTZ R76, R21, UR47, -R0 ;  /* 0x0000002f154c7c23 */ /* 0x000fc40008010800 */
[----:B------:R0:W-:Y:S01]  /*e320*/  MUFU.EX2 R13, R29 ;  /* 0x0000001d000d7308 */ /* 0x0001e20000000800 */
[----:B------:R-:W-:Y:S01]  /*e330*/  FADD.FTZ R70, R70, R78 ;  /* 0x0000004e46467221 */ /* 0x000fe20000010000 */
[--C-:B------:R-:W-:Y:S01]  /*e340*/  FFMA.FTZ R80, R24, UR47, -R0.reuse ;  /* 0x0000002f18507c23 */ /* 0x100fe20008010800 */
[--C-:B------:R-:W-:Y:S01]  /*e350*/  FFMA.FTZ R6, R28, UR47, -R0.reuse ;  /* 0x0000002f1c067c23 */ /* 0x100fe20008010800 */
[----:B------:R-:W-:-:S04]  /*e360*/  FFMA.FTZ R21, R32, UR47, -R0 ;  /* 0x0000002f20157c23 */ /* 0x000fc80008010800 */
[----:B------:R-:W5:Y:S01]  /*e370*/  MUFU.EX2 R33, R33 ;  /* 0x0000002100217308 */ /* 0x000f620000000800 */
[----:B0-----:R-:W-:Y:S01]  /*e380*/  FADD.FTZ R29, R71, R74 ;  /* 0x0000004a471d7221 */ /* 0x001fe20000010000 */
[----:B------:R-:W-:Y:S01]  /*e390*/  FFMA.FTZ R32, R39, UR47, -R0 ;  /* 0x0000002f27207c23 */ /* 0x000fe20008010800 */
[----:B------:R-:W-:Y:S02]  /*e3a0*/  FADD.FTZ R39, R9, R70 ;  /* 0x0000004609277221 */ /* 0x000fe40000010000 */
[----:B-1----:R-:W-:Y:S01]  /*e3b0*/  FADD.FTZ R28, R20, R29 ;  /* 0x0000001d141c7221 */ /* 0x002fe20000010000 */
[--C-:B------:R-:W-:Y:S02]  /*e3c0*/  FFMA.FTZ R5, R27, UR47, -R0.reuse ;  /* 0x0000002f1b057c23 */ /* 0x100fe40008010800 */
[----:B------:R-:W0:Y:S01]  /*e3d0*/  MUFU.EX2 R76, R76 ;  /* 0x0000004c004c7308 */ /* 0x000e220000000800 */
[----:B------:R-:W-:Y:S01]  /*e3e0*/  FFMA.FTZ R14, R31, UR47, -R0 ;  /* 0x0000002f1f0e7c23 */ /* 0x000fe20008010800 */
[----:B---3--:R-:W-:Y:S01]  /*e3f0*/  FADD.FTZ R31, R25, R28 ;  /* 0x0000001c191f7221 */ /* 0x008fe20000010000 */
[--C-:B------:R-:W-:Y:S01]  /*e400*/  FFMA.FTZ R24, R35, UR47, -R0.reuse ;  /* 0x0000002f23187c23 */ /* 0x100fe20008010800 */
[----:B------:R-:W-:Y:S01]  /*e410*/  FADD.FTZ R39, R10, R39 ;  /* 0x000000270a277221 */ /* 0x000fe20000010000 */
[----:B------:R-:W-:-:S03]  /*e420*/  FFMA.FTZ R35, R40, UR47, -R0 ;  /* 0x0000002f28237c23 */ /* 0x000fc60008010800 */
[----:B------:R-:W1:Y:S01]  /*e430*/  MUFU.EX2 R80, R80 ;  /* 0x0000005000507308 */ /* 0x000e620000000800 */
[C---:B----4-:R-:W-:Y:S01]  /*e440*/  FADD.FTZ R40, R26.reuse, R31 ;  /* 0x0000001f1a287221 */ /* 0x050fe20000010000 */
[----:B------:R-:W-:Y:S01]  /*e450*/  F2FP.BF16.F32.PACK_AB R31, R26, R25 ;  /* 0x000000191a1f723e */ /* 0x000fe200000010ff */
[----:B--2---:R-:W-:-:S05]  /*e460*/  FADD.FTZ R26, R30, R39 ;  /* 0x000000271e1a7221 */ /* 0x004fca0000010000 */
[----:B------:R-:W2:Y:S01]  /*e470*/  MUFU.EX2 R5, R5 ;  /* 0x0000000500057308 */ /* 0x000ea20000000800 */
[----:B-----5:R-:W-:-:S07]  /*e480*/  FADD.FTZ R25, R33, R26 ;  /* 0x0000001a21197221 */ /* 0x020fce0000010000 */
[----:B------:R-:W3:Y:S01]  /*e490*/  MUFU.EX2 R6, R6 ;  /* 0x0000000600067308 */ /* 0x000ee20000000800 */
[----:B0-----:R-:W-:Y:S01]  /*e4a0*/  FADD.FTZ R25, R76, R25 ;  /* 0x000000194c197221 */ /* 0x001fe20000010000 */
[----:B------:R-:W-:-:S06]  /*e4b0*/  FFMA.FTZ R27, R36, UR47, -R0 ;  /* 0x0000002f241b7c23 */ /* 0x000fcc0008010800 */
[----:B------:R-:W0:Y:S01]  /*e4c0*/  MUFU.EX2 R14, R14 ;  /* 0x0000000e000e7308 */ /* 0x000e220000000800 */
[----:B-1----:R-:W-:Y:S01]  /*e4d0*/  FADD.FTZ R26, R80, R25 ;  /* 0x00000019501a7221 */ /* 0x002fe20000010000 */
[----:B------:R-:W-:Y:S01]  /*e4e0*/  FFMA.FTZ R36, R43, UR47, -R0 ;  /* 0x0000002f2b247c23 */ /* 0x000fe20008010800 */
[----:B------:R-:W-:-:S05]  /*e4f0*/  FADD.FTZ R43, R13, R40 ;  /* 0x000000280d2b7221 */ /* 0x000fca0000010000 */
[----:B------:R-:W1:Y:S01]  /*e500*/  MUFU.EX2 R34, R34 ;  /* 0x0000002200227308 */ /* 0x000e620000000800 */
[----:B--2---:R-:W-:-:S07]  /*e510*/  FADD.FTZ R25, R5, R26 ;  /* 0x0000001a05197221 */ /* 0x004fce0000010000 */
[----:B------:R-:W2:Y:S01]  /*e520*/  MUFU.EX2 R21, R21 ;  /* 0x0000001500157308 */ /* 0x000ea20000000800 */
[----:B------:R-:W-:Y:S01]  /*e530*/  FFMA.FTZ R47, R47, UR47, -R0 ;  /* 0x0000002f2f2f7c23 */ /* 0x000fe20008010800 */
[----:B------:R-:W-:-:S06]  /*e540*/  FADD.FTZ R26, R12, R43 ;  /* 0x0000002b0c1a7221 */ /* 0x000fcc0000010000 */
[----:B------:R-:W4:Y:S01]  /*e550*/  MUFU.EX2 R37, R37 ;  /* 0x0000002500257308 */ /* 0x000f220000000800 */
[----:B---3--:R-:W-:-:S07]  /*e560*/  FADD.FTZ R25, R6, R25 ;  /* 0x0000001906197221 */ /* 0x008fce0000010000 */
[----:B------:R-:W3:Y:S08]  /*e570*/  MUFU.EX2 R24, R24 ;  /* 0x0000001800187308 */ /* 0x000ef00000000800 */
[----:B------:R-:W5:Y:S01]  /*e580*/  MUFU.EX2 R38, R38 ;  /* 0x0000002600267308 */ /* 0x000f620000000800 */
[----:B------:R-:W-:-:S07]  /*e590*/  FFMA.FTZ R11, R48, UR47, -R0 ;  /* 0x0000002f300b7c23 */ /* 0x000fce0008010800 */
[----:B------:R-:W5:Y:S08]  /*e5a0*/  MUFU.EX2 R27, R27 ;  /* 0x0000001b001b7308 */ /* 0x000f700000000800 */
[----:B------:R0:W-:Y:S08]  /*e5b0*/  MUFU.EX2 R10, R47 ;  /* 0x0000002f000a7308 */ /* 0x0001f00000000800 */
[----:B------:R-:W5:Y:S01]  /*e5c0*/  MUFU.EX2 R32, R32 ;  /* 0x0000002000207308 */ /* 0x000f620000000800 */
[----:B0-----:R-:W-:Y:S01]  /*e5d0*/  FADD.FTZ R47, R15, R26 ;  /* 0x0000001a0f2f7221 */ /* 0x001fe20000010000 */
[----:B------:R-:W-:-:S03]  /*e5e0*/  FADD.FTZ R26, R14, R25 ;  /* 0x000000190e1a7221 */ /* 0x000fc60000010000 */
[----:B-1----:R-:W-:-:S03]  /*e5f0*/  FADD.FTZ R48, R34, R47 ;  /* 0x0000002f22307221 */ /* 0x002fc60000010000 */
[----:B------:R-:W0:Y:S01]  /*e600*/  MUFU.EX2 R41, R41 ;  /* 0x0000002900297308 */ /* 0x000e220000000800 */
[----:B--2---:R-:W-:Y:S01]  /*e610*/  FADD.FTZ R25, R21, R26 ;  /* 0x0000001a15197221 */ /* 0x004fe20000010000 */
[----:B------:R-:W-:Y:S01]  /*e620*/  F2FP.BF16.F32.PACK_AB R13, R12, R13 ;  /* 0x0000000d0c0d723e */ /* 0x000fe200000010ff */
[----:B----4-:R-:W-:-:S05]  /*e630*/  FADD.FTZ R47, R37, R48 ;  /* 0x00000030252f7221 */ /* 0x010fca0000010000 */
[----:B------:R-:W1:Y:S01]  /*e640*/  MUFU.EX2 R35, R35 ;  /* 0x0000002300237308 */ /* 0x000e620000000800 */
[----:B---3--:R-:W-:-:S07]  /*e650*/  FADD.FTZ R12, R24, R25 ;  /* 0x00000019180c7221 */ /* 0x008fce0000010000 */
[----:B------:R-:W2:Y:S01]  /*e660*/  MUFU.EX2 R42, R42 ;  /* 0x0000002a002a7308 */ /* 0x000ea20000000800 */
[----:B------:R-:W-:Y:S01]  /*e670*/  FFMA.FTZ R44, R44, UR47, -R0 ;  /* 0x0000002f2c2c7c23 */ /* 0x000fe20008010800 */
[----:B-----5:R-:W-:Y:S01]  /*e680*/  FADD.FTZ R26, R38, R47 ;  /* 0x0000002f261a7221 */ /* 0x020fe20000010000 */
[----:B------:R-:W-:-:S05]  /*e690*/  FADD.FTZ R47, R27, R12 ;  /* 0x0000000c1b2f7221 */ /* 0x000fca0000010000 */
[----:B------:R-:W3:Y:S01]  /*e6a0*/  MUFU.EX2 R45, R45 ;  /* 0x0000002d002d7308 */ /* 0x000ee20000000800 */
[----:B------:R-:W-:Y:S01]  /*e6b0*/  F2FP.BF16.F32.PACK_AB R12, R6, R5 ;  /* 0x00000005060c723e */ /* 0x000fe200000010ff */
[----:B------:R-:W-:-:S06]  /*e6c0*/  FADD.FTZ R6, R32, R47 ;  /* 0x0000002f20067221 */ /* 0x000fcc0000010000 */
[----:B------:R-:W-:Y:S01]  /*e6d0*/  MUFU.EX2 R36, R36 ;  /* 0x0000002400247308 */ /* 0x000fe20000000800 */
[----:B0-----:R-:W-:-:S07]  /*e6e0*/  FADD.FTZ R5, R41, R26 ;  /* 0x0000001a29057221 */ /* 0x001fce0000010000 */
[----:B------:R-:W0:Y:S01]  /*e6f0*/  MUFU.EX2 R46, R46 ;  /* 0x0000002e002e7308 */ /* 0x000e220000000800 */
[----:B------:R-:W-:Y:S01]  /*e700*/  F2FP.BF16.F32.PACK_AB R14, R21, R14 ;  /* 0x0000000e150e723e */ /* 0x000fe200000010ff */
[----:B-1----:R-:W-:Y:S01]  /*e710*/  FADD.FTZ R21, R35, R6 ;  /* 0x0000000623157221 */ /* 0x002fe20000010000 */
[----:B------:R-:W-:-:S05]  /*e720*/  F2FP.BF16.F32.PACK_AB R29, R20, R71 ;  /* 0x00000047141d723e */ /* 0x000fca00000010ff */
[----:B------:R-:W1:Y:S01]  /*e730*/  MUFU.EX2 R9, R44 ;  /* 0x0000002c00097308 */ /* 0x000e620000000800 */
[----:B------:R-:W-:Y:S01]  /*e740*/  FFMA.FTZ R20, R51, UR47, -R0 ;  /* 0x0000002f33147c23 */ /* 0x000fe20008010800 */
[----:B------:R-:W-:Y:S01]  /*e750*/  F2FP.BF16.F32.PACK_AB R28, R33, R30 ;  /* 0x0000001e211c723e */ /* 0x000fe200000010ff */
[----:B--2---:R-:W-:-:S05]  /*e760*/  FADD.FTZ R6, R42, R5 ;  /* 0x000000052a067221 */ /* 0x004fca0000010000 */
[----:B------:R-:W2:Y:S01]  /*e770*/  MUFU.EX2 R49, R49 ;  /* 0x0000003100317308 */ /* 0x000ea20000000800 */
[----:B------:R-:W-:Y:S01]  /*e780*/  F2FP.BF16.F32.PACK_AB R30, R80, R76 ;  /* 0x0000004c501e723e */ /* 0x000fe200000010ff */
[----:B---3--:R-:W-:-:S06]  /*e790*/  FADD.FTZ R5, R45, R6 ;  /* 0x000000062d057221 */ /* 0x008fcc0000010000 */
[----:B------:R-:W3:Y:S01]  /*e7a0*/  MUFU.EX2 R50, R50 ;  /* 0x0000003200327308 */ /* 0x000ee20000000800 */
[--C-:B------:R-:W-:Y:S01]  /*e7b0*/  FFMA.FTZ R52, R52, UR47, -R0.reuse ;  /* 0x0000002f34347c23 */ /* 0x100fe20008010800 */
[----:B------:R4:W-:Y:S06]  /*e7c0*/  STSM.16.M88.4 [R91], R28 ;  /* 0x0000001c5b007844 */ /* 0x0009ec0000000200 */
[----:B------:R-:W-:Y:S01]  /*e7d0*/  MUFU.EX2 R11, R11 ;  /* 0x0000000b000b7308 */ /* 0x000fe20000000800 */
[----:B------:R-:W-:Y:S01]  /*e7e0*/  FFMA.FTZ R39, R55, UR47, -R0 ;  /* 0x0000002f37277c23 */ /* 0x000fe20008010800 */
[----:B0-----:R-:W-:-:S06]  /*e7f0*/  FADD.FTZ R6, R46, R5 ;  /* 0x000000052e067221 */ /* 0x001fcc0000010000 */
[----:B------:R-:W0:Y:S01]  /*e800*/  MUFU.EX2 R53, R53 ;  /* 0x0000003500357308 */ /* 0x000e220000000800 */
[----:B------:R-:W-:Y:S01]  /*e810*/  F2FP.BF16.F32.PACK_AB R15, R34, R15 ;  /* 0x0000000f220f723e */ /* 0x000fe200000010ff */
[----:B----4-:R-:W-:Y:S01]  /*e820*/  FADD.FTZ R28, R36, R21 ;  /* 0x00000015241c7221 */ /* 0x010fe20000010000 */
[----:B------:R-:W4:Y:S05]  /*e830*/  LDL R51, [R1+0x84] ;  /* 0x0000840001337983 */ /* 0x000f2a0000100800 */
[----:B------:R-:W5:Y:S01]  /*e840*/  MUFU.EX2 R20, R20 ;  /* 0x0000001400147308 */ /* 0x000f620000000800 */
[----:B-1----:R-:W-:Y:S01]  /*e850*/  FADD.FTZ R21, R9, R28 ;  /* 0x0000001c09157221 */ /* 0x002fe20000010000 */
[----:B--2---:R-:W-:-:S06]  /*e860*/  FADD.FTZ R5, R49, R6 ;  /* 0x0000000631057221 */ /* 0x004fcc0000010000 */
[----:B------:R-:W1:Y:S01]  /*e870*/  MUFU.EX2 R54, R54 ;  /* 0x0000003600367308 */ /* 0x000e620000000800 */
[----:B------:R-:W-:Y:S01]  /*e880*/  FADD.FTZ R28, R10, R21 ;  /* 0x000000150a1c7221 */ /* 0x000fe20000010000 */
[----:B---3--:R-:W-:-:S06]  /*e890*/  FADD.FTZ R6, R50, R5 ;  /* 0x0000000532067221 */ /* 0x008fcc0000010000 */
[----:B------:R-:W2:Y:S01]  /*e8a0*/  MUFU.EX2 R33, R52 ;  /* 0x0000003400217308 */ /* 0x000ea20000000800 */
[----:B------:R3:W-:Y:S07]  /*e8b0*/  STSM.16.M88.4 [R89], R12 ;  /* 0x0000000c59007844 */ /* 0x0007ee0000000200 */
[----:B------:R-:W2:Y:S01]  /*e8c0*/  MUFU.EX2 R57, R57 ;  /* 0x0000003900397308 */ /* 0x000ea20000000800 */
[----:B0-----:R-:W-:-:S07]  /*e8d0*/  FADD.FTZ R5, R53, R6 ;  /* 0x0000000635057221 */ /* 0x001fce0000010000 */
[----:B------:R-:W-:Y:S01]  /*e8e0*/  MUFU.EX2 R58, R58 ;  /* 0x0000003a003a7308 */ /* 0x000fe20000000800 */
[----:B---3--:R-:W-:Y:S01]  /*e8f0*/  F2FP.BF16.F32.PACK_AB R12, R9, R36 ;  /* 0x00000024090c723e */ /* 0x008fe200000010ff */
[----:B------:R-:W-:-:S06]  /*e900*/  FADD.FTZ R9, R11, R28 ;  /* 0x0000001c0b097221 */ /* 0x000fcc0000010000 */
[----:B------:R-:W0:Y:S01]  /*e910*/  MUFU.EX2 R39, R39 ;  /* 0x0000002700277308 */ /* 0x000e220000000800 */
[----:B------:R-:W-:Y:S01]  /*e920*/  F2FP.BF16.F32.PACK_AB R14, R11, R10 ;  /* 0x0000000a0b0e723e */ /* 0x000fe200000010ff */
[----:B-----5:R-:W-:Y:S01]  /*e930*/  FADD.FTZ R10, R20, R9 ;  /* 0x00000009140a7221 */ /* 0x020fe20000010000 */
[----:B-1----:R-:W-:-:S05]  /*e940*/  FADD.FTZ R6, R54, R5 ;  /* 0x0000000536067221 */ /* 0x002fca0000010000 */
[----:B------:R-:W1:Y:S01]  /*e950*/  MUFU.EX2 R61, R61 ;  /* 0x0000003d003d7308 */ /* 0x000e620000000800 */
[----:B--2---:R-:W-:Y:S01]  /*e960*/  FADD.FTZ R10, R33, R10 ;  /* 0x0000000a210a7221 */ /* 0x004fe20000010000 */
[----:B------:R-:W-:-:S06]  /*e970*/  FADD.FTZ R9, R57, R6 ;  /* 0x0000000639097221 */ /* 0x000fcc0000010000 */
[----:B------:R-:W2:Y:S01]  /*e980*/  MUFU.EX2 R62, R62 ;  /* 0x0000003e003e7308 */ /* 0x000ea20000000800 */
[----:B0-----:R-:W-:Y:S01]  /*e990*/  FADD.FTZ R5, R39, R10 ;  /* 0x0000000a27057221 */ /* 0x001fe20000010000 */
[----:B------:R-:W-:-:S06]  /*e9a0*/  FADD.FTZ R10, R58, R9 ;  /* 0x000000093a0a7221 */ /* 0x000fcc0000010000 */
[----:B------:R-:W0:Y:S01]  /*e9b0*/  MUFU.EX2 R65, R65 ;  /* 0x0000004100417308 */ /* 0x000e220000000800 */
[----:B-1----:R-:W-:Y:S01]  /*e9c0*/  FADD.FTZ R11, R61, R10 ;  /* 0x0000000a3d0b7221 */ /* 0x002fe20000010000 */
[--C-:B------:R-:W-:Y:S01]  /*e9d0*/  FFMA.FTZ R56, R56, UR47, -R0.reuse ;  /* 0x0000002f38387c23 */ /* 0x100fe20008010800 */
[--C-:B------:R-:W-:Y:S01]  /*e9e0*/  FFMA.FTZ R59, R59, UR47, -R0.reuse ;  /* 0x0000002f3b3b7c23 */ /* 0x100fe20008010800 */
[--C-:B------:R-:W-:Y:S01]  /*e9f0*/  FFMA.FTZ R44, R60, UR47, -R0.reuse ;  /* 0x0000002f3c2c7c23 */ /* 0x100fe20008010800 */
[--C-:B------:R-:W-:Y:S01]  /*ea00*/  FFMA.FTZ R43, R4, UR47, -R0.reuse ;  /* 0x0000002f042b7c23 */ /* 0x100fe20008010800 */
[--C-:B------:R-:W-:Y:S01]  /*ea10*/  FFMA.FTZ R63, R63, UR47, -R0.reuse ;  /* 0x0000002f3f3f7c23 */ /* 0x100fe20008010800 */
[----:B------:R-:W1:Y:S01]  /*ea20*/  @P5 LDC R21, c[0x0][0x44c] ;  /* 0x00011300ff155b82 */ /* 0x000e620000000800 */
[----:B--2---:R-:W-:Y:S01]  /*ea30*/  FADD.FTZ R10, R62, R11 ;  /* 0x0000000b3e0a7221 */ /* 0x004fe20000010000 */
[--C-:B------:R-:W-:Y:S01]  /*ea40*/  FFMA.FTZ R64, R64, UR47, -R0.reuse ;  /* 0x0000002f40407c23 */ /* 0x100fe20008010800 */
[----:B------:R-:W-:-:S05]  /*ea50*/  FFMA.FTZ R68, R68, UR47, -R0 ;  /* 0x0000002f44447c23 */ /* 0x000fca0008010800 */
[----:B------:R-:W2:Y:S01]  /*ea60*/  @P5 LDC R28, c[0x0][0x450] ;  /* 0x00011400ff1c5b82 */ /* 0x000ea20000000800 */
[----:B0-----:R-:W-:Y:S02]  /*ea70*/  FADD.FTZ R11, R65, R10 ;  /* 0x0000000a410b7221 */ /* 0x001fe40000010000 */
[----:B------:R-:W3:Y:S01]  /*ea80*/  LDL R10, [R1+0x8c] ;  /* 0x00008c00010a7983 */ /* 0x000ee20000100800 */
[----:B------:R-:W0:Y:S01]  /*ea90*/  MUFU.EX2 R40, R56 ;  /* 0x0000003800287308 */ /* 0x000e220000000800 */
[----:B------:R-:W-:-:S07]  /*eaa0*/  FFMA.FTZ R4, R3, UR47, -R0 ;  /* 0x0000002f03047c23 */ /* 0x000fce0008010800 */
[----:B------:R-:W5:Y:S08]  /*eab0*/  MUFU.EX2 R3, R59 ;  /* 0x0000003b00037308 */ /* 0x000f700000000800 */
[----:B------:R-:W1:Y:S01]  /*eac0*/  MUFU.EX2 R44, R44 ;  /* 0x0000002c002c7308 */ /* 0x000e620000000800 */
[----:B0-----:R-:W-:-:S07]  /*ead0*/  FADD.FTZ R6, R40, R5 ;  /* 0x0000000528067221 */ /* 0x001fce0000010000 */
[----:B------:R-:W0:Y:S01]  /*eae0*/  MUFU.EX2 R63, R63 ;  /* 0x0000003f003f7308 */ /* 0x000e220000000800 */
[----:B-----5:R-:W-:-:S07]  /*eaf0*/  FADD.FTZ R9, R3, R6 ;  /* 0x0000000603097221 */ /* 0x020fce0000010000 */
[----:B------:R-:W5:Y:S01]  /*eb00*/  MUFU.EX2 R64, R64 ;  /* 0x0000004000407308 */ /* 0x000f620000000800 */
[----:B------:R-:W-:Y:S01]  /*eb10*/  FFMA.FTZ R0, R69, UR47, -R0 ;  /* 0x0000002f45007c23 */ /* 0x000fe20008010800 */
[----:B-1----:R-:W-:-:S06]  /*eb20*/  FADD.FTZ R6, R44, R9 ;  /* 0x000000092c067221 */ /* 0x002fcc0000010000 */
[----:B------:R-:W1:Y:S01]  /*eb30*/  MUFU.EX2 R68, R68 ;  /* 0x0000004400447308 */ /* 0x000e620000000800 */
[----:B------:R-:W-:Y:S01]  /*eb40*/  F2FP.BF16.F32.PACK_AB R24, R27, R24 ;  /* 0x000000181b18723e */ /* 0x000fe200000010ff */
[----:B0-----:R-:W-:-:S06]  /*eb50*/  FADD.FTZ R9, R63, R6 ;  /* 0x000000063f097221 */ /* 0x001fcc0000010000 */
[----:B------:R-:W0:Y:S01]  /*eb60*/  MUFU.EX2 R43, R43 ;  /* 0x0000002b002b7308 */ /* 0x000e220000000800 */
[----:B------:R-:W-:Y:S02]  /*eb70*/  F2FP.BF16.F32.PACK_AB R25, R38, R37 ;  /* 0x000000252619723e */ /* 0x000fe400000010ff */
[----:B------:R-:W-:-:S05]  /*eb80*/  F2FP.BF16.F32.PACK_AB R26, R35, R32 ;  /* 0x00000020231a723e */ /* 0x000fca00000010ff */
[----:B------:R-:W0:Y:S01]  /*eb90*/  MUFU.EX2 R66, R66 ;  /* 0x0000004200427308 */ /* 0x000e220000000800 */
[----:B------:R-:W-:Y:S01]  /*eba0*/  F2FP.BF16.F32.PACK_AB R27, R42, R41 ;  /* 0x000000292a1b723e */ /* 0x000fe200000010ff */
[----:B------:R-:W-:-:S06]  /*ebb0*/  @P5 IMAD.HI.U32 R21, R90, R21, RZ ;  /* 0x000000155a155227 */ /* 0x000fcc00078e00ff */
[----:B------:R-:W0:Y:S01]  /*ebc0*/  MUFU.EX2 R67, R67 ;  /* 0x0000004300437308 */ /* 0x000e220000000800 */
[----:B-----5:R-:W-:-:S07]  /*ebd0*/  FADD.FTZ R9, R64, R9 ;  /* 0x0000000940097221 */ /* 0x020fce0000010000 */
[----:B------:R-:W5:Y:S01]  /*ebe0*/  MUFU.EX2 R79, R79 ;  /* 0x0000004f004f7308 */ /* 0x000f620000000800 */
[----:B------:R-:W-:-:S07]  /*ebf0*/  F2FP.BF16.F32.PACK_AB R13, R46, R45 ;  /* 0x0000002d2e0d723e */ /* 0x000fce00000010ff */
[----:B------:R-:W-:Y:S01]  /*ec00*/  MUFU.EX2 R73, R73 ;  /* 0x0000004900497308 */ /* 0x000fe20000000800 */
[----:B------:R-:W-:-:S07]  /*ec10*/  F2FP.BF16.F32.PACK_AB R15, R50, R49 ;  /* 0x00000031320f723e */ /* 0x000fce00000010ff */
[----:B------:R-:W-:Y:S08]  /*ec20*/  MUFU.EX2 R4, R4 ;  /* 0x0000000400047308 */ /* 0x000ff00000000800 */
[----:B------:R5:W4:Y:S08]  /*ec30*/  MUFU.EX2 R5, R0 ;  /* 0x0000000000057308 */ /* 0x000b300000000800 */
[----:B------:R-:W4:Y:S01]  /*ec40*/  MUFU.EX2 R72, R72 ;  /* 0x0000004800487308 */ /* 0x000f220000000800 */
[----:B------:R2:W-:Y:S01]  /*ec50*/  STSM.16.M88.4 [R88], R24 ;  /* 0x0000001858007844 */ /* 0x0005e20000000200 */
[----:B-1----:R-:W-:-:S03]  /*ec60*/  FADD.FTZ R6, R68, R9 ;  /* 0x0000000944067221 */ /* 0x002fc60000010000 */
[----:B------:R1:W-:Y:S01]  /*ec70*/  STSM.16.M88.4 [R157+0x27800], R12 ;  /* 0x0278000c9d007844 */ /* 0x0003e20000000200 */
[----:B--2---:R-:W-:Y:S01]  /*ec80*/  F2FP.BF16.F32.PACK_AB R24, R33, R20 ;  /* 0x000000142118723e */ /* 0x004fe200000010ff */
[----:B------:R-:W-:Y:S01]  /*ec90*/  IMAD.MOV.U32 R20, RZ, RZ, R90 ;  /* 0x000000ffff147224 */ /* 0x000fe200078e005a */
[----:B------:R-:W-:Y:S02]  /*eca0*/  F2FP.BF16.F32.PACK_AB R25, R54, R53 ;  /* 0x000000353619723e */ /* 0x000fe400000010ff */
[----:B------:R-:W-:Y:S02]  /*ecb0*/  F2FP.BF16.F32.PACK_AB R26, R40, R39 ;  /* 0x00000027281a723e */ /* 0x000fe400000010ff */
[----:B------:R-:W-:Y:S02]  /*ecc0*/  F2FP.BF16.F32.PACK_AB R27, R58, R57 ;  /* 0x000000393a1b723e */ /* 0x000fe400000010ff */
[----:B------:R-:W-:Y:S02]  /*ecd0*/  @P5 SHF.R.U32.HI R20, RZ, R28, R21 ;  /* 0x0000001cff145219 */ /* 0x000fe40000011615 */
[----:B-1----:R-:W-:Y:S01]  /*ece0*/  F2FP.BF16.F32.PACK_AB R12, R44, R3 ;  /* 0x000000032c0c723e */ /* 0x002fe200000010ff */
[----:B0-----:R-:W-:Y:S01]  /*ecf0*/  FADD.FTZ R3, R43, R6 ;  /* 0x000000062b037221 */ /* 0x001fe20000010000 */
[----:B------:R-:W-:-:S02]  /*ed00*/  IADD3 R6, R20, R148, -R147 ;  /* 0x0000009414067210 */ /* 0x000fc40007ffe893 */
[----:B------:R-:W-:Y:S02]  /*ed10*/  F2FP.BF16.F32.PACK_AB R13, R62, R61 ;  /* 0x0000003d3e0d723e */ /* 0x000fe400000010ff */
[----:B------:R-:W-:Y:S02]  /*ed20*/  F2FP.BF16.F32.PACK_AB R14, R64, R63 ;  /* 0x0000003f400e723e */ /* 0x000fe400000010ff */
[----:B------:R-:W-:Y:S02]  /*ed30*/  F2FP.BF16.F32.PACK_AB R15, R66, R65 ;  /* 0x00000041420f723e */ /* 0x000fe400000010ff */
[----:B------:R-:W-:-:S04]  /*ed40*/  SHF.R.S32.HI R9, RZ, 0x1f, R6 ;  /* 0x0000001fff097819 */ /* 0x000fc80000011406 */
[----:B------:R-:W-:-:S04]  /*ed50*/  LEA.HI R9, R9, R6, RZ, 0x7 ;  /* 0x0000000609097211 */ /* 0x000fc800078f38ff */
[----:B------:R-:W-:Y:S01]  /*ed60*/  SHF.R.S32.HI R9, RZ, 0x7, R9 ;  /* 0x00000007ff097819 */ /* 0x000fe20000011409 */
[----:B-----5:R-:W-:-:S04]  /*ed70*/  FADD.FTZ R0, R66, R11 ;  /* 0x0000000b42007221 */ /* 0x020fc80000010000 */
[----:B------:R-:W-:-:S04]  /*ed80*/  FADD.FTZ R0, R67, R0 ;  /* 0x0000000043007221 */ /* 0x000fc80000010000 */
[----:B------:R-:W-:Y:S01]  /*ed90*/  FADD.FTZ R0, R79, R0 ;  /* 0x000000004f007221 */ /* 0x000fe20000010000 */
[----:B------:R-:W-:Y:S02]  /*eda0*/  @P5 LOP3.LUT R22, R22, 0x1, RZ, 0xfc, !PT ;  /* 0x0000000116165812 */ /* 0x000fe400078efcff */
        /* <DEDUP_REMOVED lines=18> */
[----:B----4-:R0:W-:Y:S04]  /*eed0*/  STSM.16.M88.4 [R51], R24 ;  /* 0x0000001833007844 */ /* 0x0101e80000000200 */
[----:B------:R-:W-:Y:S01]  /*eee0*/  STSM.16.M88.4 [R89+0x6000], R12 ;  /* 0x0060000c59007844 */ /* 0x000fe20000000200 */
[----:B0-----:R-:W-:Y:S02]  /*eef0*/  F2FP.BF16.F32.PACK_AB R24, R43, R68 ;  /* 0x000000442b18723e */ /* 0x001fe400000010ff */
[----:B------:R-:W-:Y:S02]  /*ef00*/  F2FP.BF16.F32.PACK_AB R25, R79, R67 ;  /* 0x000000434f19723e */ /* 0x000fe400000010ff */
[----:B------:R-:W-:-:S02]  /*ef10*/  F2FP.BF16.F32.PACK_AB R26, R5, R4 ;  /* 0x00000004051a723e */ /* 0x000fc400000010ff */
[----:B------:R-:W-:Y:S01]  /*ef20*/  F2FP.BF16.F32.PACK_AB R27, R72, R73 ;  /* 0x00000049481b723e */ /* 0x000fe200000010ff */
[----:B------:R-:W-:-:S04]  /*ef30*/  FADD.FTZ R4, R4, R3 ;  /* 0x0000000304047221 */ /* 0x000fc80000010000 */
[----:B------:R0:W-:Y:S01]  /*ef40*/  STSM.16.M88.4 [R88+0x6000], R24 ;  /* 0x0060001858007844 */ /* 0x0001e20000000200 */
[----:B------:R1:W-:Y:S06]  /*ef50*/  MEMBAR.ALL.CTA ;  /* 0x0000000000007992 */ /* 0x0003ec0000008000 */
[----:B-1----:R-:W1:Y:S01]  /*ef60*/  FENCE.VIEW.ASYNC.S ;  /* 0x00000000000073c6 */ /* 0x002e620000000000 */
[----:B------:R-:W-:Y:S01]  /*ef70*/  FADD.FTZ R3, R5, R4 ;  /* 0x0000000405037221 */ /* 0x000fe20000010000 */
[----:B------:R-:W-:Y:S02]  /*ef80*/  VIADD R4, R94, 0xfffffffe ;  /* 0xfffffffe5e047836 */ /* 0x000fe40000000000 */
[----:B------:R-:W-:Y:S01]  /*ef90*/  FADD.FTZ R73, R73, R0 ;  /* 0x0000000049497221 */ /* 0x000fe20000010000 */
[----:B------:R-:W-:-:S02]  /*efa0*/  CS2R R98, SRZ ;  /* 0x0000000000627805 */ /* 0x000fc4000001ff00 */
[----:B------:R-:W-:Y:S02]  /*efb0*/  CS2R R96, SRZ ;  /* 0x0000000000607805 */ /* 0x000fe4000001ff00 */
[----:B------:R-:W-:Y:S01]  /*efc0*/  CS2R R94, SRZ ;  /* 0x00000000005e7805 */ /* 0x000fe2000001ff00 */
[----:B------:R-:W-:Y:S01]  /*efd0*/  FADD.FTZ R0, R72, R73 ;  /* 0x0000004948007221 */ /* 0x000fe20000010000 */
[----:B------:R-:W-:Y:S02]  /*efe0*/  CS2R R92, SRZ ;  /* 0x00000000005c7805 */ /* 0x000fe4000001ff00 */
[----:B------:R-:W-:Y:S02]  /*eff0*/  CS2R R90, SRZ ;  /* 0x00000000005a7805 */ /* 0x000fe4000001ff00 */
[----:B0-----:R-:W-:Y:S02]  /*f000*/  CS2R R88, SRZ ;  /* 0x0000000000587805 */ /* 0x001fe4000001ff00 */
[----:B---3--:R-:W-:-:S04]  /*f010*/  VIMNMX R146, R10, R9, !PT ;  /* 0x000000090a927248 */ /* 0x008fc80007fe0100 */
[----:B------:R-:W-:Y:S01]  /*f020*/  ISETP.GE.AND P1, PT, R4, R146, PT ;  /* 0x000000920400720c */ /* 0x000fe20003f26270 */
[----:B-1----:R-:W-:-:S12]  /*f030*/  NOP ;  /* 0x0000000000007918 */ /* 0x002fd80000000000 */
[----:B------:R-:W-:Y:S05]  /*f040*/  @!P1 BRA `(.L_x_2441) ;  /* 0x00000034009c9947 */ /* 0x000fea0003800000 */
[----:B------:R-:W-:Y:S02]  /*f050*/  IMAD.MOV.U32 R6, RZ, RZ, R8 ;  /* 0x000000ffff067224 */ /* 0x000fe400078e0008 */
[----:B------:R-:W-:Y:S02]  /*f060*/  IMAD.MOV.U32 R9, RZ, RZ, R7 ;  /* 0x000000ffff097224 */ /* 0x000fe400078e0007 */
[----:B------:R-:W-:Y:S02]  /*f070*/  IMAD.MOV.U32 R10, RZ, RZ, R139 ;  /* 0x000000ffff0a7224 */ /* 0x000fe400078e008b */
[----:B------:R-:W-:Y:S02]  /*f080*/  IMAD.MOV.U32 R5, RZ, RZ, R19 ;  /* 0x000000ffff057224 */ /* 0x000fe400078e0013 */
[----:B------:R-:W-:-:S07]  /*f090*/  IMAD.MOV.U32 R135, RZ, RZ, RZ ;  /* 0x000000ffff877224 */ /* 0x000fce00078e00ff */
.L_x_2453:
[----:B--2---:R-:W2:Y:S01]  /*f0a0*/  LDL R7, [R1+0x60] ;  /* 0x0000600001077983 */ /* 0x004ea20000100800 */
        /* <DEDUP_REMOVED lines=8> */
.L_x_2443:
[----:B------:R-:W-:Y:S01]  /*f130*/  VIADD R7, R5, 0x1 ;  /* 0x0000000105077836 */ /* 0x000fe20000000000 */
[----:B------:R-:W-:-:S04]  /*f140*/  SHF.L.U32 R8, R139, 0x1f, RZ ;  /* 0x0000001f8b087819 */ /* 0x000fc800000006ff */
[----:B------:R-:W-:-:S04]  /*f150*/  ISETP.NE.AND P2, PT, R7, 0x2, PT ;  /* 0x000000020700780c */ /* 0x000fc80003f45270 */
[----:B------:R-:W-:-:S05]  /*f160*/  SEL R7, R7, RZ, P2 ;  /* 0x000000ff07077207 */ /* 0x000fca0001000000 */
[----:B------:R-:W-:-:S04]  /*f170*/  IMAD R7, R7, 0x8, R2 ;  /* 0x0000000807077824 */ /* 0x000fc800078e0202 */
[----:B------:R0:W1:Y:S01]  /*f180*/  SYNCS.PHASECHK.TRANS64.TRYWAIT P2, [R7+URZ+0x2d830], R8 ;  /* 0x02d83008070075a7 */ /* 0x000062000804017f */
[----:B------:R-:W-:Y:S05]  /*f190*/  @!P0 BRA `(.L_x_2444) ;  /* 0x0000000000048947 */ /* 0x000fea0003800000 */
[----:B------:R-:W-:Y:S01]  /*f1a0*/  BPT.TRAP 0x1 ;  /* 0x000000040000795c */ /* 0x000fe20000300000 */
.L_x_2444:
[----:B------:R-:W-:Y:S04]  /*f1b0*/  BSSY B0, `(.L_x_2442) ;  /* 0x0000004000007945 */ /* 0x000fe80003800000 */
[----:B-1----:R-:W-:Y:S05]  /*f1c0*/  @P2 BRA `(.L_x_2445) ;  /* 0x0000000000082947 */ /* 0x002fea0003800000 */
[----:B------:R-:W1:Y:S02]  /*f1d0*/  SYNCS.PHASECHK.TRANS64.TRYWAIT P2, [R7+URZ+0x2d830], R8 ;  /* 0x02d83008070075a7 */ /* 0x000e64000804017f */
[----:B-1----:R-:W-:Y:S05]  /*f1e0*/  @!P2 BRA `(.L_x_2446) ;  /* 0x0000011c00eca947 */ /* 0x002fea0003800000 */
.L_x_2445:
[----:B------:R-:W-:Y:S05]  /*f1f0*/  BSYNC B0 ;  /* 0x0000000000007941 */ /* 0x000fea0003800000 */
.L_x_2442:
[----:B01----:R-:W2:Y:S04]  /*f200*/  LDL R8, [R1+0x64] ;  /* 0x0000640001087983 */ /* 0x003ea80000100800 */
[----:B------:R-:W3:Y:S04]  /*f210*/  LDL.64 R26, [R1] ;  /* 0x00000000011a7983 */ /* 0x000ee80000100a00 */
[----:B------:R-:W4:Y:S04]  /*f220*/  LDL.64 R154, [R1+0x30] ;  /* 0x00003000019a7983 */ /* 0x000f280000100a00 */
[----:B------:R-:W5:Y:S01]  /*f230*/  LDL.64 R152, [R1+0x28] ;  /* 0x0000280001987983 */ /* 0x000f620000100a00 */
[----:B------:R-:W0:Y:S01]  /*f240*/  S2R R7, SR_TID.X ;  /* 0x0000000000077919 */ /* 0x000e220000002100 */
[----:B------:R-:W-:Y:S01]  /*f250*/  VIADD R19, R5, 0x1 ;  /* 0x0000000105137836 */ /* 0x000fe20000000000 */
[----:B------:R-:W-:Y:S05]  /*f260*/  WARPSYNC.ALL ;  /* 0x0000000000007948 */ /* 0x000fea0003800000 */
[C---:B------:R-:W-:Y:S01]  /*f270*/  ISETP.NE.AND P2, PT, R19.reuse, 0x2, PT ;  /* 0x000000021300780c */ /* 0x040fe20003f45270 */
[----:B------:R-:W-:Y:S01]  /*f280*/  IMAD.MOV.U32 R13, RZ, RZ, -0x7fffffe0 ;  /* 0x80000020ff0d7424 */ /* 0x000fe200078e00ff */
[----:B------:R-:W5:Y:S02]  /*f290*/  LDL.64 R144, [R1+0x20] ;  /* 0x0000200001907983 */ /* 0x000f640000100a00 */
[----:B------:R-:W-:-:S02]  /*f2a0*/  SEL R19, R19, RZ, P2 ;  /* 0x000000ff13137207 */ /* 0x000fc40001000000 */
[----:B------:R-:W5:Y:S04]  /*f2b0*/  LDL.64 R142, [R1+0x18] ;  /* 0x00001800018e7983 */ /* 0x000f680000100a00 */
[----:B------:R-:W5:Y:S01]  /*f2c0*/  LDL.64 R140, [R1+0x10] ;  /* 0x00001000018c7983 */ /* 0x000f620000100a00 */
[----:B0-----:R-:W-:-:S05]  /*f2d0*/  SHF.R.U32.HI R7, RZ, 0x7, R7 ;  /* 0x00000007ff077819 */ /* 0x001fca0000011607 */
[----:B------:R-:W-:Y:S01]  /*f2e0*/  VIADD R7, R7, 0x8 ;  /* 0x0000000807077836 */ /* 0x000fe20000000000 */
[----:B------:R-:W-:Y:S01]  /*f2f0*/  R2UR UR7, R13 ;  /* 0x000000000d0772ca */ /* 0x000fe200000e0000 */
[----:B------:R-:W-:-:S05]  /*f300*/  IMAD.MOV.U32 R25, RZ, RZ, -0x7fffffe0 ;  /* 0x80000020ff197424 */ /* 0x000fca00078e00ff */
        /* <DEDUP_REMOVED lines=16> */
[----:B------:R-:W-:Y:S02]  /*f410*/  R2UR UR10, R20 ;  /* 0x00000000140a72ca */ /* 0x000fe400000e0000 */
[----:B------:R-:W-:Y:S02]  /*f420*/  IADD3 R14, R12, 0x200, RZ ;  /* 0x000002000c0e7810 */ /* 0x000fe40007ffe0ff */
[----:B------:R-:W-:-:S02]  /*f430*/  R2UR UR15, R15 ;  /* 0x000000000f0f72ca */ /* 0x000fc400000e0000 */
[----:B------:R-:W-:Y:S02]  /*f440*/  R2UR UR14, R14 ;  /* 0x000000000e0e72ca */ /* 0x000fe400000e0000 */
[----:B-----5:R-:W-:Y:S02]  /*f450*/  R2UR UR12, R152 ;  /* 0x00000000980c72ca */ /* 0x020fe400000e0000 */
        /* <DEDUP_REMOVED lines=32> */
.L_x_2448:
[----:B------:R-:W-:Y:S01]  /*f660*/  SHF.L.U32 R7, R10, 0x1f, RZ ;  /* 0x0000001f0a077819 */ /* 0x000fe200000006ff */
[----:B------:R-:W-:-:S04]  /*f670*/  IMAD R8, R5, 0x8, R2 ;  /* 0x0000000805087824 */ /* 0x000fc800078e0202 */
[----:B------:R0:W1:Y:S01]  /*f680*/  SYNCS.PHASECHK.TRANS64.TRYWAIT P1, [R8+URZ+0x2d850], R7 ;  /* 0x02d85007080075a7 */ /* 0x000062000802017f */
[----:B------:R-:W-:Y:S05]  /*f690*/  @!P0 BRA `(.L_x_2449) ;  /* 0x0000000000048947 */ /* 0x000fea0003800000 */
[----:B------:R-:W-:Y:S01]  /*f6a0*/  BPT.TRAP 0x1 ;  /* 0x000000040000795c */ /* 0x000fe20000300000 */
.L_x_2449:
[----:B-1----:R-:W-:Y:S05]  /*f6b0*/  @P1 BRA `(.L_x_2447) ;  /* 0x0000000000081947 */ /* 0x002fea0003800000 */
[----:B------:R-:W1:Y:S02]  /*f6c0*/  SYNCS.PHASECHK.TRANS64.TRYWAIT P1, [R8+URZ+0x2d850], R7 ;  /* 0x02d85007080075a7 */ /* 0x000e64000802017f */
[----:B-1----:R-:W-:Y:S05]  /*f6d0*/  @!P1 BRA `(.L_x_2450) ;  /* 0x0000011800c49947 */ /* 0x002fea0003800000 */
.L_x_2447:
        /* <DEDUP_REMOVED lines=96> */
.L_x_2451:
[----:B------:R-:W2:Y:S04]  /*fce0*/  LDL R11, [R1+0x88] ;  /* 0x00008800010b7983 */ /* 0x000ea80000100800 */
[----:B------:R-:W2:Y:S01]  /*fcf0*/  LDL R10, [R1+0x98] ;  /* 0x00009800010a7983 */ /* 0x000ea20000100800 */
[----:B------:R-:W-:-:S03]  /*fd00*/  ISETP.NE.AND P1, PT, R150, 0x1, PT ;  /* 0x000000019600780c */ /* 0x000fc60003f25270 */
[----:B------:R-:W3:Y:S10]  /*fd10*/  LDL R141, [R1+0x90] ;  /* 0x00009000018d7983 */ /* 0x000ef40000100800 */
[----:B------:R-:W1:Y:S08]  /*fd20*/  @P1 LDC R8, c[0x0][0x44c] ;  /* 0x00011300ff081b82 */ /* 0x000e700000000800 */
[----:B0-----:R-:W0:Y:S01]  /*fd30*/  @P1 LDC R7, c[0x0][0x450] ;  /* 0x00011400ff071b82 */ /* 0x001e220000000800 */
[----:B------:R-:W-:Y:S01]  /*fd40*/  FMUL.FTZ R142, R30, UR46 ;  /* 0x0000002e1e8e7c20 */ /* 0x000fe20008410000 */
[----:B------:R-:W-:Y:S01]  /*fd50*/  FMUL.FTZ R30, R33, UR46 ;  /* 0x0000002e211e7c20 */ /* 0x000fe20008410000 */
[----:B------:R-:W-:Y:S01]  /*fd60*/  FMUL.FTZ R33, R36, UR46 ;  /* 0x0000002e24217c20 */ /* 0x000fe20008410000 */
[----:B------:R-:W-:Y:S01]  /*fd70*/  FMUL.FTZ R14, R38, UR46 ;  /* 0x0000002e260e7c20 */ /* 0x000fe20008410000 */
[----:B------:R-:W-:-:S02]  /*fd80*/  IMAD.MOV.U32 R38, RZ, RZ, -0x80 ;  /* 0xffffff80ff267424 */ /* 0x000fc400078e00ff */
[----:B------:R-:W-:Y:S02]  /*fd90*/  FMUL.FTZ R13, R29, UR46 ;  /* 0x0000002e1d0d7c20 */ /* 0x000fe40008410000 */
[----:B------:R-:W-:-:S04]  /*fda0*/  IMAD R38, R4, R38, 0x1 ;  /* 0x0000000104267424 */ /* 0x000fc800078e0226 */
        /* <DEDUP_REMOVED lines=12> */
[----:B------:R-:W-:Y:S01]  /*fe70*/  FMUL.FTZ R20, R46, UR46 ;  /* 0x0000002e2e147c20 */ /* 0x000fe20008410000 */
[----:B------:R-:W-:Y:S01]  /*fe80*/  FMUL.FTZ R59, R61, UR46 ;  /* 0x0000002e3d3b7c20 */ /* 0x000fe20008410000 */
[----:B------:R-:W-:Y:S01]  /*fe90*/  FMUL.FTZ R46, R74, UR46 ;  /* 0x0000002e4a2e7c20 */ /* 0x000fe20008410000 */
[----:B------:R-:W-:Y:S01]  /*fea0*/  FMUL.FTZ R74, R77, UR46 ;  /* 0x0000002e4d4a7c20 */ /* 0x000fe20008410000 */
[----:B------:R-:W-:-:S03]  /*feb0*/  FMUL.FTZ R144, R27, UR46 ;  /* 0x0000002e1b907c20 */ /* 0x000fc60008410000 */
        /* <DEDUP_REMOVED lines=11> */
[----:B------:R-:W-:Y:S08]  /*ff70*/  MUFU.TANH R59, R59 ;  /* 0x0000003b003b7308 */ /* 0x000ff00000002400 */
[----:B------:R-:W-:Y:S08]  /*ff80*/  MUFU.TANH R66, R66 ;  /* 0x0000004200427308 */ /* 0x000ff00000002400 */
[----:B------:R-:W-:Y:S01]  /*ff90*/  MUFU.TANH R78, R85 ;  /* 0x00000055004e7308 */ /* 0x000fe20000002400 */
[----:B------:R-:W-:Y:S01]  /*ffa0*/  FMUL.FTZ R32, R58, UR46 ;  /* 0x0000002e3a207c20 */ /* 0x000fe20008410000 */
[----:B------:R-:W-:-:S06]  /*ffb0*/  FMUL.FTZ R58, R60, UR46 ;  /* 0x0000002e3c3a7c20 */ /* 0x000fcc0008410000 */
[----:B------:R-:W-:Y:S01]  /*ffc0*/  MUFU.TANH R74, R74 ;  /* 0x0000004a004a7308 */ /* 0x000fe20000002400 */
[----:B------:R-:W-:Y:S01]  /*ffd0*/  FMUL.FTZ R60, R64, UR46 ;  /* 0x0000002e403c7c20 */ /* 0x000fe20008410000 */
[----:B------:R-:W-:Y:S01]  /*ffe0*/  FMUL.FTZ R64, R68, UR46 ;  /* 0x0000002e44407c20 */ /* 0x000fe20008410000 */
[----:B------:R-:W-:Y:S01]  /*fff0*/  FMUL.FTZ R68, R72, UR46 ;  /* 0x0000002e48447c20 */ /* 0x000fe20008410000 */
[----:B------:R-:W-:Y:S01]  /*10000*/  FMUL.FTZ R72, R76, UR46 ;  /* 0x0000002e4c487c20 */ /* 0x000fe20008410000 */
[----:B------:R-:W-:-:S03]  /*10010*/  FMUL.FTZ R76, R80, UR46 ;  /* 0x0000002e504c7c20 */ /* 0x000fc60008410000 */
[----:B------:R-:W-:Y:S08]  /*10020*/  MUFU.TANH R26, R26 ;  /* 0x0000001a001a7308 */ /* 0x000ff00000002400 */
[----:B------:R-:W-:Y:S08]  /*10030*/  MUFU.TANH R33, R33 ;  /* 0x0000002100217308 */ /* 0x000ff00000002400 */
        /* <DEDUP_REMOVED lines=9> */
[----:B------:R-:W-:-:S07]  /*100d0*/  FMUL.FTZ R61, R65, UR46 ;  /* 0x0000002e413d7c20 */ /* 0x000fce0008410000 */
[----:B------:R-:W-:Y:S01]  /*100e0*/  MUFU.TANH R58, R58 ;  /* 0x0000003a003a7308 */ /* 0x000fe20000002400 */
[----:B--2---:R-:W-:-:S04]  /*100f0*/  IMAD.IADD R10, R10, 0x1, R11 ;  /* 0x000000010a0a7824 */ /* 0x004fc800078e020b */
[----:B-1----:R-:W-:-:S05]  /*10100*/  @P1 IMAD.HI.U32 R8, R10, R8, RZ ;  /* 0x000000080a081227 */ /* 0x002fca00078e00ff */
[----:B0-----:R-:W-:-:S05]  /*10110*/  @P1 SHF.R.U32.HI R10, RZ, R7, R8 ;  /* 0x00000007ff0a1219 */ /* 0x001fca0000011608 */
[----:B------:R-:W0:Y:S01]  /*10120*/  SHFL.IDX PT, R36, R10, RZ, 0x1c1f ;  /* 0x001c1fff0a247589 */ /* 0x000e2200000e0000 */
[----:B------:R-:W-:Y:S01]  /*10130*/  FMUL.FTZ R8, R35, UR46 ;  /* 0x0000002e23087c20 */ /* 0x000fe20008410000 */
[----:B------:R-:W-:Y:S01]  /*10140*/  FMUL.FTZ R35, R37, UR46 ;  /* 0x0000002e25237c20 */ /* 0x000fe20008410000 */
[----:B---3--:R-:W-:Y:S01]  /*10150*/  IADD3 R38, R148, R38, -R141 ;  /* 0x0000002694267210 */ /* 0x008fe20007ffe88d */
[----:B------:R-:W-:Y:S01]  /*10160*/  FMUL.FTZ R11, R25, UR46 ;  /* 0x0000002e190b7c20 */ /* 0x000fe20008410000 */
[----:B------:R-:W-:Y:S01]  /*10170*/  FMUL.FTZ R25, R43, UR46 ;  /* 0x0000002e2b197c20 */ /* 0x000fe20008410000 */
[----:B------:R-:W-:Y:S02]  /*10180*/  FMUL.FTZ R43, R45, UR46 ;  /* 0x0000002e2d2b7c20 */ /* 0x000fe40008410000 */
[----:B------:R-:W-:Y:S01]  /*10190*/  IMAD.IADD R38, R38, 0x1, -R147 ;  /* 0x0000000126267824 */ /* 0x000fe200078e0a93 */
[----:B------:R-:W1:Y:S01]  /*101a0*/  MUFU.TANH R35, R35 ;  /* 0x0000002300237308 */ /* 0x000e620000002400 */
[----:B------:R2:W3:Y:S02]  /*101b0*/  SHFL.IDX PT, R44, R10, 0x1, 0x1c1f ;  /* 0x003c1f000a2c7f89 */ /* 0x0004e400000e0000 */
[----:B--2---:R-:W-:-:S05]  /*101c0*/  FMUL.FTZ R10, R81, UR46 ;  /* 0x0000002e510a7c20 */ /* 0x004fca0008410000 */
[----:B------:R-:W2:Y:S01]  /*101d0*/  MUFU.TANH R11, R11 ;  /* 0x0000000b000b7308 */ /* 0x000ea20000002400 */
[----:B0-----:R-:W-:-:S07]  /*101e0*/  IMAD.IADD R81, R38, 0x1, R36 ;  /* 0x0000000126517824 */ /* 0x001fce00078e0224 */
[----:B------:R-:W0:Y:S01]  /*101f0*/  MUFU.TANH R43, R43 ;  /* 0x0000002b002b7308 */ /* 0x000e220000002400 */
[----:B------:R-:W-:Y:S01]  /*10200*/  ISETP.GT.AND P1, PT, R81, 0x9, PT ;  /* 0x000000095100780c */ /* 0x000fe20003f24270 */
[----:B------:R-:W-:-:S03]  /*10210*/  FMUL.FTZ R37, R40, UR46 ;  /* 0x0000002e28257c20 */ /* 0x000fc60008410000 */
[----:B----4-:R-:W-:Y:S02]  /*10220*/  FSEL R77, R13, -INF , P1 ;  /* 0xff8000000d4d7808 */ /* 0x010fe40000800000 */
[C---:B------:R-:W-:Y:S01]  /*10230*/  ISETP.GT.AND P1, PT, R81.reuse, 0x19, PT ;  /* 0x000000195100780c */ /* 0x040fe20003f24270 */
[----:B------:R-:W-:Y:S01]  /*10240*/  FMUL.FTZ R45, R48, UR46 ;  /* 0x0000002e302d7c20 */ /* 0x000fe20008410000 */
[----:B------:R-:W-:Y:S02]  /*10250*/  ISETP.GT.AND P3, PT, R81, 0x1, PT ;  /* 0x000000015100780c */ /* 0x000fe40003f64270 */
[----:B-1----:R-:W-:Y:S01]  /*10260*/  FSEL R73, R35, -INF , P1 ;  /* 0xff80000023497808 */ /* 0x002fe20000800000 */
[----:B------:R-:W1:Y:S01]  /*10270*/  MUFU.TANH R37, R37 ;  /* 0x0000002500257308 */ /* 0x000e620000002400 */
[----:B------:R-:W-:Y:S02]  /*10280*/  ISETP.GT.AND P1, PT, R81, 0x29, PT ;  /* 0x000000295100780c */ /* 0x000fe40003f24270 */
[----:B--2---:R-:W-:-:S02]  /*10290*/  FSEL R85, R11, -INF , P3 ;  /* 0xff8000000b557808 */ /* 0x004fc40001800000 */
[C---:B------:R-:W-:Y:S02]  /*102a0*/  ISETP.GT.AND P2, PT, R81.reuse, RZ, PT ;  /* 0x000000ff5100720c */ /* 0x040fe40003f44270 */
[----:B------:R-:W-:Y:S02]  /*102b0*/  ISETP.GT.AND P3, PT, R81, 0x11, PT ;  /* 0x000000115100780c */ /* 0x000fe40003f64270 */
[----:B0-----:R-:W-:Y:S01]  /*102c0*/  FSEL R69, R43, -INF , P1 ;  /* 0xff8000002b457808 */ /* 0x001fe20000800000 */
[----:B------:R-:W-:Y:S01]  /*102d0*/  FMUL.FTZ R40, R41, UR46 ;  /* 0x0000002e29287c20 */ /* 0x000fe20008410000 */
[----:B------:R-:W-:Y:S01]  /*102e0*/  ISETP.GT.AND P1, PT, R81, 0x39, PT ;  /* 0x000000395100780c */ /* 0x000fe20003f24270 */
[----:B------:R-:W0:Y:S01]  /*102f0*/  MUFU.TANH R45, R45 ;  /* 0x0000002d002d7308 */ /* 0x000e220000002400 */
[----:B------:R-:W-:Y:S01]  /*10300*/  FMUL.FTZ R41, R75, UR46 ;  /* 0x0000002e4b297c20 */ /* 0x000fe20008410000 */
[----:B------:R-:W-:Y:S02]  /*10310*/  FSEL R140, R140, -INF , P2 ;  /* 0xff8000008c8c7808 */ /* 0x000fe40001000000 */
[----:B------:R-:W-:-:S02]  /*10320*/  FSEL R75, R30, -INF , P3 ;  /* 0xff8000001e4b7808 */ /* 0x000fc40001800000 */
[----:B------:R-:W-:Y:S02]  /*10330*/  ISETP.GT.AND P2, PT, R81, 0x10, PT ;  /* 0x000000105100780c */ /* 0x000fe40003f44270 */
[----:B------:R-:W-:Y:S01]  /*10340*/  FSEL R30, R51, -INF , P1 ;  /* 0xff800000331e7808 */ /* 0x000fe20000800000 */
[----:B------:R-:W-:Y:S01]  /*10350*/  FMUL.FTZ R7, R31, UR46 ;  /* 0x0000002e1f077c20 */ /* 0x000fe20008410000 */
[C---:B------:R-:W-:Y:S02]  /*10360*/  ISETP.GT.AND P1, PT, R81.reuse, 0x49, PT ;  /* 0x000000495100780c */ /* 0x040fe40003f24270 */
[----:B------:R-:W-:Y:S02]  /*10370*/  FSEL R36, R28, -INF , P2 ;  /* 0xff8000001c247808 */ /* 0x000fe40001000000 */
[----:B------:R-:W-:Y:S02]  /*10380*/  ISETP.GT.AND P2, PT, R81, 0x20, PT ;  /* 0x000000205100780c */ /* 0x000fe40003f44270 */
[----:B------:R-:W-:-:S02]  /*10390*/  FSEL R59, R59, -INF , P1 ;  /* 0xff8000003b3b7808 */ /* 0x000fc40000800000 */
[----:B------:R-:W-:Y:S01]  /*103a0*/  ISETP.GT.AND P1, PT, R81, 0x59, PT ;  /* 0x000000595100780c */ /* 0x000fe20003f24270 */
[----:B------:R-:W2:Y:S01]  /*103b0*/  MUFU.TANH R7, R7 ;  /* 0x0000000700077308 */ /* 0x000ea20000002400 */
[----:B-1----:R-:W-:Y:S02]  /*103c0*/  FSEL R80, R37, -INF , P2 ;  /* 0xff80000025507808 */ /* 0x002fe40001000000 */
[C---:B------:R-:W-:Y:S02]  /*103d0*/  ISETP.GT.AND P2, PT, R81.reuse, 0x30, PT ;  /* 0x000000305100780c */ /* 0x040fe40003f44270 */
[----:B------:R-:W-:Y:S02]  /*103e0*/  FSEL R51, R66, -INF , P1 ;  /* 0xff80000042337808 */ /* 0x000fe40000800000 */
[----:B------:R-:W-:Y:S02]  /*103f0*/  ISETP.GT.AND P1, PT, R81, 0x69, PT ;  /* 0x000000695100780c */ /* 0x000fe40003f24270 */
[----:B0-----:R-:W-:Y:S01]  /*10400*/  FSEL R28, R45, -INF , P2 ;  /* 0xff8000002d1c7808 */ /* 0x001fe20001000000 */
[----:B---3--:R-:W-:Y:S01]  /*10410*/  IMAD.IADD R44, R38, 0x1, R44 ;  /* 0x00000001262c7824 */ /* 0x008fe200078e022c */
[----:B------:R-:W-:-:S02]  /*10420*/  FSEL R45, R74, -INF , P1 ;  /* 0xff8000004a2d7808 */ /* 0x000fc40000800000 */
[----:B------:R-:W-:-:S04]  /*10430*/  ISETP.GT.AND P1, PT, R81, 0x79, PT ;  /* 0x000000795100780c */ /* 0x000fc80003f24270 */
[----:B------:R-:W-:Y:S02]  /*10440*/  FSEL R11, R78, -INF , P1 ;  /* 0xff8000004e0b7808 */ /* 0x000fe40000800000 */
[----:B------:R-:W-:Y:S02]  /*10450*/  ISETP.GT.AND P1, PT, R44, 0x9, PT ;  /* 0x000000092c00780c */ /* 0x000fe40003f24270 */
[----:B------:R-:W-:Y:S02]  /*10460*/  ISETP.GT.AND P4, PT, R81, 0x8, PT ;  /* 0x000000085100780c */ /* 0x000fe40003f84270 */
[----:B--2---:R-:W-:Y:S02]  /*10470*/  FSEL R35, R7, -INF , P1 ;  /* 0xff80000007237808 */ /* 0x004fe40000800000 */
[----:B------:R-:W-:Y:S01]  /*10480*/  FMNMX.FTZ R7, R140, R9, !PT ;  /* 0x000000098c077209 */ /* 0x000fe20007810000 */
[----:B------:R-:W-:Y:S01]  /*10490*/  FMUL.FTZ R141, R84, UR46 ;  /* 0x0000002e548d7c20 */ /* 0x000fe20008410000 */
[----:B------:R-:W-:-:S02]  /*104a0*/  FSEL R84, R26, -INF , P4 ;  /* 0xff8000001a547808 */ /* 0x000fc40002000000 */
[----:B------:R-:W-:-:S04]  /*104b0*/  FMNMX.FTZ R7, R85, R7, !PT ;  /* 0x0000000755077209 */ /* 0x000fc80007810000 */
[----:B------:R-:W-:Y:S01]  /*104c0*/  FMNMX.FTZ R7, R84, R7, !PT ;  /* 0x0000000754077209 */ /* 0x000fe20007810000 */
[----:B------:R-:W0:Y:S03]  /*104d0*/  MUFU.TANH R40, R40 ;  /* 0x0000002800287308 */ /* 0x000e260000002400 */
[----:B------:R-:W-:Y:S02]  /*104e0*/  FMNMX.FTZ R7, R77, R7, !PT ;  /* 0x000000074d077209 */ /* 0x000fe40007810000 */
[----:B------:R-:W-:Y:S02]  /*104f0*/  ISETP.GT.AND P4, PT, R81, 0x18, PT ;  /* 0x000000185100780c */ /* 0x000fe40003f84270 */
[----:B------:R-:W-:Y:S02]  /*10500*/  FMNMX.FTZ R7, R36, R7, !PT ;  /* 0x0000000724077209 */ /* 0x000fe40007810000 */
[----:B------:R-:W-:-:S02]  /*10510*/  FSEL R38, R33, -INF , P4 ;  /* 0xff80000021267808 */ /* 0x000fc40002000000 */
[----:B------:R-:W-:-:S04]  /*10520*/  FMNMX.FTZ R7, R75, R7, !PT ;  /* 0x000000074b077209 */ /* 0x000fc80007810000 */
[----:B------:R-:W-:Y:S02]  /*10530*/  FMNMX.FTZ R7, R38, R7, !PT ;  /* 0x0000000726077209 */ /* 0x000fe40007810000 */
[----:B------:R-:W-:Y:S02]  /*10540*/  ISETP.GT.AND P3, PT, R81, 0x21, PT ;  /* 0x000000215100780c */ /* 0x000fe40003f64270 */
[----:B------:R-:W-:Y:S01]  /*10550*/  FMNMX.FTZ R7, R73, R7, !PT ;  /* 0x0000000749077209 */ /* 0x000fe20007810000 */
[----:B------:R-:W-:Y:S01]  /*10560*/  FMUL.FTZ R48, R71, UR46 ;  /* 0x0000002e47307c20 */ /* 0x000fe20008410000 */
[----:B------:R-:W-:Y:S02]  /*10570*/  ISETP.GT.AND P4, PT, R81, 0x28, PT ;  /* 0x000000285100780c */ /* 0x000fe40003f84270 */
[----:B0-----:R-:W-:Y:S02]  /*10580*/  FSEL R71, R40, -INF , P3 ;  /* 0xff80000028477808 */ /* 0x001fe40001800000 */
[----:B------:R-:W-:-:S02]  /*10590*/  FMNMX.FTZ R7, R80, R7, !PT ;  /* 0x0000000750077209 */ /* 0x000fc40007810000 */
[----:B------:R-:W-:Y:S02]  /*105a0*/  FSEL R26, R42, -INF , P4 ;  /* 0xff8000002a1a7808 */ /* 0x000fe40002000000 */
[----:B------:R-:W-:Y:S01]  /*105b0*/  FMNMX.FTZ R7, R71, R7, !PT ;  /* 0x0000000747077209 */ /* 0x000fe20007810000 */
[----:B------:R-:W-:Y:S01]  /*105c0*/  FMUL.FTZ R31, R55, UR46 ;  /* 0x0000002e371f7c20 */ /* 0x000fe20008410000 */
[----:B------:R-:W-:Y:S02]  /*105d0*/  FMUL.FTZ R55, R57, UR46 ;  /* 0x0000002e39377c20 */ /* 0x000fe40008410000 */
[----:B------:R-:W-:Y:S02]  /*105e0*/  FMNMX.FTZ R7, R26, R7, !PT ;  /* 0x000000071a077209 */ /* 0x000fe40007810000 */
[----:B------:R-:W-:Y:S02]  /*105f0*/  ISETP.GT.AND P3, PT, R81, 0x31, PT ;  /* 0x000000315100780c */ /* 0x000fe40003f64270 */
[----:B------:R-:W-:Y:S01]  /*10600*/  FMNMX.FTZ R7, R69, R7, !PT ;  /* 0x0000000745077209 */ /* 0x000fe20007810000 */
[----:B------:R-:W0:Y:S01]  /*10610*/  MUFU.TANH R55, R55 ;  /* 0x0000003700377308 */ /* 0x000e220000002400 */
[----:B------:R-:W-:-:S02]  /*10620*/  ISETP.GT.AND P4, PT, R81, 0x38, PT ;  /* 0x000000385100780c */ /* 0x000fc40003f84270 */
[----:B------:R-:W-:Y:S02]  /*10630*/  FSEL R67, R47, -INF , P3 ;  /* 0xff8000002f437808 */ /* 0x000fe40001800000 */
[----:B------:R-:W-:Y:S02]  /*10640*/  FMNMX.FTZ R7, R28, R7, !PT ;  /* 0x000000071c077209 */ /* 0x000fe40007810000 */
[----:B------:R-:W-:Y:S02]  /*10650*/  FSEL R65, R50, -INF , P4 ;  /* 0xff80000032417808 */ /* 0x000fe40002000000 */
[----:B------:R-:W-:Y:S02]  /*10660*/  FMNMX.FTZ R7, R67, R7, !PT ;  /* 0x0000000743077209 */ /* 0x000fe40007810000 */
[----:B------:R-:W-:Y:S02]  /*10670*/  ISETP.GT.AND P2, PT, R81, 0x40, PT ;  /* 0x000000405100780c */ /* 0x000fe40003f44270 */
[----:B------:R-:W-:Y:S01]  /*10680*/  FMNMX.FTZ R7, R65, R7, !PT ;  /* 0x0000000741077209 */ /* 0x000fe20007810000 */
[----:B------:R-:W-:Y:S01]  /*10690*/  FMUL.FTZ R57, R62, UR46 ;  /* 0x0000002e3e397c20 */ /* 0x000fe20008410000 */
[----:B------:R-:W1:Y:S01]  /*106a0*/  MUFU.TANH R60, R60 ;  /* 0x0000003c003c7308 */ /* 0x000e620000002400 */
[----:B------:R-:W-:-:S02]  /*106b0*/  ISETP.GT.AND P3, PT, R81, 0x41, PT ;  /* 0x000000415100780c */ /* 0x000fc40003f64270 */
[----:B------:R-:W-:Y:S02]  /*106c0*/  FSEL R62, R54, -INF , P2 ;  /* 0xff800000363e7808 */ /* 0x000fe40001000000 */
[----:B------:R-:W-:Y:S01]  /*106d0*/  FMNMX.FTZ R7, R30, R7, !PT ;  /* 0x000000071e077209 */ /* 0x000fe20007810000 */
[----:B------:R-:W-:Y:S01]  /*106e0*/  FMUL.FTZ R56, R63, UR46 ;  /* 0x0000002e3f387c20 */ /* 0x000fe20008410000 */
[----:B------:R-:W-:Y:S01]  /*106f0*/  ISETP.GT.AND P4, PT, R81, 0x48, PT ;  /* 0x000000485100780c */ /* 0x000fe20003f84270 */
[----:B------:R-:W2:Y:S01]  /*10700*/  MUFU.TANH R61, R61 ;  /* 0x0000003d003d7308 */ /* 0x000ea20000002400 */
[----:B0-----:R-:W-:Y:S02]  /*10710*/  FSEL R63, R55, -INF , P3 ;  /* 0xff800000373f7808 */ /* 0x001fe40001800000 */
[----:B------:R-:W-:Y:S02]  /*10720*/  FMNMX.FTZ R7, R62, R7, !PT ;  /* 0x000000073e077209 */ /* 0x000fe40007810000 */
[----:B------:R-:W-:-:S02]  /*10730*/  FSEL R58, R58, -INF , P4 ;  /* 0xff8000003a3a7808 */ /* 0x000fc40002000000 */
[----:B------:R-:W-:Y:S01]  /*10740*/  FMNMX.FTZ R7, R63, R7, !PT ;  /* 0x000000073f077209 */ /* 0x000fe20007810000 */
[----:B------:R-:W0:Y:S01]  /*10750*/  MUFU.TANH R64, R64 ;  /* 0x0000004000407308 */ /* 0x000e220000002400 */
[C---:B------:R-:W-:Y:S02]  /*10760*/  ISETP.GT.AND P2, PT, R81.reuse, 0x50, PT ;  /* 0x000000505100780c */ /* 0x040fe40003f44270 */
[----:B------:R-:W-:Y:S02]  /*10770*/  FMNMX.FTZ R7, R58, R7, !PT ;  /* 0x000000073a077209 */ /* 0x000fe40007810000 */
[----:B------:R-:W-:Y:S02]  /*10780*/  ISETP.GT.AND P3, PT, R81, 0x51, PT ;  /* 0x000000515100780c */ /* 0x000fe40003f64270 */
[----:B-1----:R-:W-:Y:S01]  /*10790*/  FSEL R54, R60, -INF , P2 ;  /* 0xff8000003c367808 */ /* 0x002fe20001000000 */
[----:B------:R-:W1:Y:S01]  /*107a0*/  MUFU.TANH R68, R68 ;  /* 0x0000004400447308 */ /* 0x000e620000002400 */
[----:B------:R-:W-:-:S02]  /*107b0*/  FMNMX.FTZ R7, R59, R7, !PT ;  /* 0x000000073b077209 */ /* 0x000fc40007810000 */
[----:B------:R-:W-:Y:S02]  /*107c0*/  ISETP.GT.AND P4, PT, R81, 0x58, PT ;  /* 0x000000585100780c */ /* 0x000fe40003f84270 */
[----:B--2---:R-:W-:Y:S02]  /*107d0*/  FSEL R55, R61, -INF , P3 ;  /* 0xff8000003d377808 */ /* 0x004fe40001800000 */
[----:B------:R-:W-:Y:S01]  /*107e0*/  FMNMX.FTZ R7, R54, R7, !PT ;  /* 0x0000000736077209 */ /* 0x000fe20007810000 */
[----:B------:R-:W2:Y:S01]  /*107f0*/  MUFU.TANH R70, R70 ;  /* 0x0000004600467308 */ /* 0x000ea20000002400 */
[----:B0-----:R-:W-:Y:S02]  /*10800*/  FSEL R50, R64, -INF , P4 ;  /* 0xff80000040327808 */ /* 0x001fe40002000000 */
[----:B------:R-:W-:-:S05]  /*10810*/  FMNMX.FTZ R7, R55, R7, !PT ;  /* 0x0000000737077209 */ /* 0x000fca0007810000 */
[----:B------:R-:W0:Y:S01]  /*10820*/  MUFU.TANH R72, R72 ;  /* 0x0000004800487308 */ /* 0x000e220000002400 */
[C---:B------:R-:W-:Y:S02]  /*10830*/  ISETP.GT.AND P2, PT, R81.reuse, 0x60, PT ;  /* 0x000000605100780c */ /* 0x040fe40003f44270 */
[----:B------:R-:W-:Y:S02]  /*10840*/  FMNMX.FTZ R7, R50, R7, !PT ;  /* 0x0000000732077209 */ /* 0x000fe40007810000 */
[----:B------:R-:W-:Y:S02]  /*10850*/  ISETP.GT.AND P3, PT, R81, 0x61, PT ;  /* 0x000000615100780c */ /* 0x000fe40003f64270 */
[----:B-1----:R-:W-:Y:S01]  /*10860*/  FSEL R40, R68, -INF , P2 ;  /* 0xff80000044287808 */ /* 0x002fe20001000000 */
[----:B------:R-:W1:Y:S01]  /*10870*/  MUFU.TANH R76, R76 ;  /* 0x0000004c004c7308 */ /* 0x000e620000002400 */
[----:B------:R-:W-:Y:S02]  /*10880*/  FMNMX.FTZ R7, R51, R7, !PT ;  /* 0x0000000733077209 */ /* 0x000fe40007810000 */
[----:B------:R-:W-:-:S02]  /*10890*/  ISETP.GT.AND P4, PT, R81, 0x68, PT ;  /* 0x000000685100780c */ /* 0x000fc40003f84270 */
        /* <DEDUP_REMOVED lines=8> */
[C---:B------:R-:W-:Y:S02]  /*10920*/  ISETP.GT.AND P3, PT, R81.reuse, 0x71, PT ;  /* 0x000000715100780c */ /* 0x040fe40003f64270 */
[----:B------:R-:W-:Y:S01]  /*10930*/  ISETP.GT.AND P4, PT, R81, 0x78, PT ;  /* 0x000000785100780c */ /* 0x000fe20003f84270 */
[----:B------:R-:W3:Y:S01]  /*10940*/  MUFU.TANH R144, R144 ;  /* 0x0000009000907308 */ /* 0x000ee20000002400 */
[----:B-1----:R-:W-:Y:S02]  /*10950*/  FSEL R81, R76, -INF , P2 ;  /* 0xff8000004c517808 */ /* 0x002fe40001000000 */
[----:B------:R-:W-:-:S02]  /*10960*/  FMNMX.FTZ R7, R45, R7, !PT ;  /* 0x000000072d077209 */ /* 0x000fc40007810000 */
[----:B--2---:R-:W-:Y:S02]  /*10970*/  FSEL R13, R10, -INF , P3 ;  /* 0xff8000000a0d7808 */ /* 0x004fe40001800000 */
[----:B------:R-:W-:Y:S01]  /*10980*/  FMNMX.FTZ R7, R81, R7, !PT ;  /* 0x0000000751077209 */ /* 0x000fe20007810000 */
[----:B------:R-:W1:Y:S01]  /*10990*/  MUFU.TANH R8, R8 ;  /* 0x0000000800087308 */ /* 0x000e620000002400 */
[----:B0-----:R-:W-:Y:S02]  /*109a0*/  FSEL R10, R141, -INF , P4 ;  /* 0xff8000008d0a7808 */ /* 0x001fe40002000000 */
[----:B------:R-:W-:Y:S02]  /*109b0*/  FMNMX.FTZ R7, R13, R7, !PT ;  /* 0x000000070d077209 */ /* 0x000fe40007810000 */
[----:B------:R-:W-:Y:S02]  /*109c0*/  ISETP.GT.AND P3, PT, R44, 0x1, PT ;  /* 0x000000012c00780c */ /* 0x000fe40003f64270 */
[----:B------:R-:W-:-:S02]  /*109d0*/  FMNMX.FTZ R7, R10, R7, !PT ;  /* 0x000000070a077209 */ /* 0x000fc40007810000 */
[----:B---3--:R-:W-:Y:S02]  /*109e0*/  FSEL R33, R144, -INF , P3 ;  /* 0xff80000090217808 */ /* 0x008fe40001800000 */
[----:B------:R-:W-:Y:S02]  /*109f0*/  ISETP.GT.AND P3, PT, R44, 0x11, PT ;  /* 0x000000112c00780c */ /* 0x000fe40003f64270 */
[----:B------:R-:W-:Y:S02]  /*10a00*/  FMNMX.FTZ R7, R11, R7, !PT ;  /* 0x000000070b077209 */ /* 0x000fe40007810000 */
[----:B-1----:R-:W-:-:S03]  /*10a10*/  FSEL R37, R8, -INF , P3 ;  /* 0xff80000008257808 */ /* 0x002fc60001800000 */
[----:B------:R-:W0:Y:S01]  /*10a20*/  SHFL.BFLY PT, R8, R7, 0x2, 0x1f ;  /* 0x0c401f0007087f89 */ /* 0x000e2200000e0000 */
[----:B------:R-:W1:Y:S01]  /*10a30*/  MUFU.TANH R145, R145 ;  /* 0x0000009100917308 */ /* 0x000e620000002400 */
[----:B------:R-:W-:-:S07]  /*10a40*/  FMUL.FTZ R39, R39, UR46 ;  /* 0x0000002e27277c20 */ /* 0x000fce0008410000 */
[----:B------:R-:W2:Y:S08]  /*10a50*/  MUFU.TANH R142, R142 ;  /* 0x0000008e008e7308 */ /* 0x000eb00000002400 */
[----:B------:R-:W3:Y:S01]  /*10a60*/  MUFU.TANH R12, R12 ;  /* 0x0000000c000c7308 */ /* 0x000ee20000002400 */
[----:B0-----:R-:W-:-:S07]  /*10a70*/  FMNMX.FTZ R7, R7, R8, !PT ;  /* 0x0000000807077209 */ /* 0x001fce0007810000 */
[----:B------:R-:W0:Y:S01]  /*10a80*/  MUFU.TANH R14, R14 ;  /* 0x0000000e000e7308 */ /* 0x000e220000002400 */
[C---:B------:R-:W-:Y:S01]  /*10a90*/  ISETP.GT.AND P2, PT, R44.reuse, RZ, PT ;  /* 0x000000ff2c00720c */ /* 0x040fe20003f44270 */
[----:B------:R-:W4:Y:S01]  /*10aa0*/  SHFL.BFLY PT, R8, R7, 0x1, 0x1f ;  /* 0x0c201f0007087f89 */ /* 0x000f2200000e0000 */
[----:B------:R-:W-:-:S05]  /*10ab0*/  ISETP.GT.AND P4, PT, R44, 0x8, PT ;  /* 0x000000082c00780c */ /* 0x000fca0003f84270 */
[----:B------:R-:W5:Y:S01]  /*10ac0*/  MUFU.TANH R39, R39 ;  /* 0x0000002700277308 */ /* 0x000f620000002400 */
[----:B-1----:R-:W-:-:S07]  /*10ad0*/  FSEL R78, R145, -INF , P2 ;  /* 0xff800000914e7808 */ /* 0x002fce0001000000 */
[----:B------:R-:W1:Y:S01]  /*10ae0*/  MUFU.TANH R15, R15 ;  /* 0x0000000f000f7308 */ /* 0x000e620000002400 */
[----:B--2---:R-:W-:-:S07]  /*10af0*/  FSEL R76, R142, -INF , P4 ;  /* 0xff8000008e4c7808 */ /* 0x004fce0002000000 */
[----:B------:R-:W2:Y:S08]  /*10b00*/  MUFU.TANH R25, R25 ;  /* 0x0000001900197308 */ /* 0x000eb00000002400 */
[----:B------:R-:W4:Y:S01]  /*10b10*/  MUFU.TANH R20, R20 ;  /* 0x0000001400147308 */ /* 0x000f220000002400 */
[C---:B------:R-:W-:Y:S02]  /*10b20*/  ISETP.GT.AND P2, PT, R44.reuse, 0x10, PT ;  /* 0x000000102c00780c */ /* 0x040fe40003f44270 */
[----:B------:R-:W-:-:S05]  /*10b30*/  ISETP.GT.AND P4, PT, R44, 0x18, PT ;  /* 0x000000182c00780c */ /* 0x000fca0003f84270 */
[----:B------:R-:W4:Y:S01]  /*10b40*/  MUFU.TANH R27, R27 ;  /* 0x0000001b001b7308 */ /* 0x000f220000002400 */
[----:B---3--:R-:W-:-:S07]  /*10b50*/  FSEL R74, R12, -INF , P2 ;  /* 0xff8000000c4a7808 */ /* 0x008fce0001000000 */
[----:B------:R-:W3:Y:S01]  /*10b60*/  MUFU.TANH R21, R21 ;  /* 0x0000001500157308 */ /* 0x000ee20000002400 */
[----:B0-----:R-:W-:-:S07]  /*10b70*/  FSEL R72, R14, -INF , P4 ;  /* 0xff8000000e487808 */ /* 0x001fce0002000000 */
[----:B------:R-:W0:Y:S08]  /*10b80*/  MUFU.TANH R29, R29 ;  /* 0x0000001d001d7308 */ /* 0x000e300000002400 */
[----:B------:R-:W0:Y:S01]  /*10b90*/  MUFU.TANH R24, R24 ;  /* 0x0000001800187308 */ /* 0x000e220000002400 */
[C---:B------:R-:W-:Y:S02]  /*10ba0*/  ISETP.GT.AND P1, PT, R44.reuse, 0x19, PT ;  /* 0x000000192c00780c */ /* 0x040fe40003f24270 */
[----:B------:R-:W-:-:S02]  /*10bb0*/  ISETP.GT.AND P2, PT, R44, 0x20, PT ;  /* 0x000000202c00780c */ /* 0x000fc40003f44270 */
[----:B------:R-:W-:-:S03]  /*10bc0*/  ISETP.GT.AND P3, PT, R44, 0x21, PT ;  /* 0x000000212c00780c */ /* 0x000fc60003f64270 */
[----:B------:R-:W0:Y:S01]  /*10bd0*/  MUFU.TANH R31, R31 ;  /* 0x0000001f001f7308 */ /* 0x000e220000002400 */
[----:B------:R-:W-:-:S07]  /*10be0*/  ISETP.GT.AND P4, PT, R44, 0x28, PT ;  /* 0x000000282c00780c */ /* 0x000fce0003f84270 */
[----:B------:R-:W0:Y:S01]  /*10bf0*/  MUFU.TANH R32, R32 ;  /* 0x0000002000207308 */ /* 0x000e220000002400 */
[----:B-----5:R-:W-:-:S07]  /*10c00*/  FSEL R39, R39, -INF , P1 ;  /* 0xff80000027277808 */ /* 0x020fce0000800000 */
[----:B------:R-:W5:Y:S01]  /*10c10*/  MUFU.TANH R34, R34 ;  /* 0x0000002200227308 */ /* 0x000f620000002400 */
[----:B-1----:R-:W-:-:S07]  /*10c20*/  FSEL R70, R15, -INF , P2 ;  /* 0xff8000000f467808 */ /* 0x002fce0001000000 */
[----:B------:R-:W1:Y:S01]  /*10c30*/  MUFU.TANH R57, R57 ;  /* 0x0000003900397308 */ /* 0x000e620000002400 */
[----:B--2---:R-:W-:Y:S02]  /*10c40*/  FSEL R25, R25, -INF , P3 ;  /* 0xff80000019197808 */ /* 0x004fe40001800000 */
[----:B----4-:R-:W-:Y:S02]  /*10c50*/  FSEL R68, R20, -INF , P4 ;  /* 0xff80000014447808 */ /* 0x010fe40002000000 */
[----:B------:R-:W-:-:S03]  /*10c60*/  ISETP.GT.AND P1, PT, R44, 0x29, PT ;  /* 0x000000292c00780c */ /* 0x000fc60003f24270 */
[----:B------:R-:W2:Y:S01]  /*10c70*/  MUFU.TANH R56, R56 ;  /* 0x0000003800387308 */ /* 0x000ea20000002400 */
[C---:B------:R-:W-:Y:S02]  /*10c80*/  ISETP.GT.AND P2, PT, R44.reuse, 0x30, PT ;  /* 0x000000302c00780c */ /* 0x040fe40003f44270 */
[C---:B------:R-:W-:Y:S02]  /*10c90*/  ISETP.GT.AND P3, PT, R44.reuse, 0x31, PT ;  /* 0x000000312c00780c */ /* 0x040fe40003f64270 */
[----:B------:R-:W-:-:S03]  /*10ca0*/  ISETP.GT.AND P4, PT, R44, 0x38, PT ;  /* 0x000000382c00780c */ /* 0x000fc60003f84270 */
[----:B------:R-:W4:Y:S01]  /*10cb0*/  MUFU.TANH R53, R53 ;  /* 0x0000003500357308 */ /* 0x000f220000002400 */
[----:B------:R-:W-:-:S07]  /*10cc0*/  FSEL R27, R27, -INF , P1 ;  /* 0xff8000001b1b7808 */ /* 0x000fce0000800000 */
[----:B------:R-:W4:Y:S01]  /*10cd0*/  MUFU.TANH R52, R52 ;  /* 0x0000003400347308 */ /* 0x000f220000002400 */
[----:B---3--:R-:W-:-:S07]  /*10ce0*/  FSEL R66, R21, -INF , P2 ;  /* 0xff80000015427808 */ /* 0x008fce0001000000 */
[----:B------:R-:W3:Y:S01]  /*10cf0*/  MUFU.TANH R49, R49 ;  /* 0x0000003100317308 */ /* 0x000ee20000002400 */
[----:B0-----:R-:W-:Y:S02]  /*10d00*/  FSEL R29, R29, -INF , P3 ;  /* 0xff8000001d1d7808 */ /* 0x001fe40001800000 */
[----:B------:R-:W-:Y:S02]  /*10d10*/  FSEL R64, R24, -INF , P4 ;  /* 0xff80000018407808 */ /* 0x000fe40002000000 */
[----:B------:R-:W-:-:S03]  /*10d20*/  ISETP.GT.AND P1, PT, R44, 0x39, PT ;  /* 0x000000392c00780c */ /* 0x000fc60003f24270 */
[----:B------:R-:W0:Y:S01]  /*10d30*/  MUFU.TANH R48, R48 ;  /* 0x0000003000307308 */ /* 0x000e220000002400 */
[C---:B------:R-:W-:Y:S02]  /*10d40*/  ISETP.GT.AND P2, PT, R44.reuse, 0x40, PT ;  /* 0x000000402c00780c */ /* 0x040fe40003f44270 */
[C---:B------:R-:W-:Y:S02]  /*10d50*/  ISETP.GT.AND P3, PT, R44.reuse, 0x41, PT ;  /* 0x000000412c00780c */ /* 0x040fe40003f64270 */
[----:B------:R-:W-:-:S03]  /*10d60*/  ISETP.GT.AND P4, PT, R44, 0x48, PT ;  /* 0x000000482c00780c */ /* 0x000fc60003f84270 */
[----:B------:R-:W0:Y:S01]  /*10d70*/  MUFU.TANH R46, R46 ;  /* 0x0000002e002e7308 */ /* 0x000e220000002400 */
[----:B------:R-:W-:-:S07]  /*10d80*/  FMNMX.FTZ R7, R7, R8, !PT ;  /* 0x0000000807077209 */ /* 0x000fce0007810000 */
[----:B------:R-:W0:Y:S01]  /*10d90*/  MUFU.TANH R41, R41 ;  /* 0x0000002900297308 */ /* 0x000e220000002400 */
[----:B------:R-:W-:-:S07]  /*10da0*/  FSEL R31, R31, -INF , P1 ;  /* 0xff8000001f1f7808 */ /* 0x000fce0000800000 */
[----:B------:R-:W0:Y:S01]  /*10db0*/  MUFU.TANH R43, R143 ;  /* 0x0000008f002b7308 */ /* 0x000e220000002400 */
[----:B------:R-:W-:Y:S01]  /*10dc0*/  FSEL R61, R32, -INF , P2 ;  /* 0xff800000203d7808 */ /* 0x000fe20001000000 */
[----:B------:R-:W-:Y:S01]  /*10dd0*/  UMOV UR47, UR44 ;  /* 0x0000002c002f7c82 */ /* 0x000fe20008000000 */
[----:B-----5:R-:W-:Y:S02]  /*10de0*/  FSEL R60, R34, -INF , P3 ;  /* 0xff800000223c7808 */ /* 0x020fe40001800000 */
[----:B-1----:R-:W-:Y:S02]  /*10df0*/  FSEL R57, R57, -INF , P4 ;  /* 0xff80000039397808 */ /* 0x002fe40002000000 */
[C---:B------:R-:W-:Y:S02]  /*10e00*/  ISETP.GT.AND P1, PT, R44.reuse, 0x49, PT ;  /* 0x000000492c00780c */ /* 0x040fe40003f24270 */
[C---:B------:R-:W-:Y:S02]  /*10e10*/  ISETP.GT.AND P2, PT, R44.reuse, 0x50, PT ;  /* 0x000000502c00780c */ /* 0x040fe40003f44270 */
[----:B------:R-:W-:-:S02]  /*10e20*/  ISETP.GT.AND P3, PT, R44, 0x51, PT ;  /* 0x000000512c00780c */ /* 0x000fc40003f64270 */
[----:B------:R-:W-:Y:S01]  /*10e30*/  ISETP.GT.AND P4, PT, R44, 0x58, PT ;  /* 0x000000582c00780c */ /* 0x000fe20003f84270 */
[C---:B------:R-:W-:Y:S01]  /*10e40*/  FMUL.FTZ R8, R7.reuse, UR47 ;  /* 0x0000002f07087c20 */ /* 0x040fe20008410000 */
[----:B------:R-:W-:Y:S02]  /*10e50*/  FSETP.NEU.FTZ.AND P6, PT, R7, -INF , PT ;  /* 0xff8000000700780b */ /* 0x000fe40003fdd000 */
[----:B--2---:R-:W-:Y:S02]  /*10e60*/  FSEL R56, R56, -INF , P1 ;  /* 0xff80000038387808 */ /* 0x004fe40000800000 */
[----:B----4-:R-:W-:Y:S02]  /*10e70*/  FSEL R53, R53, -INF , P2 ;  /* 0xff80000035357808 */ /* 0x010fe40001000000 */
[----:B------:R-:W-:Y:S02]  /*10e80*/  FSEL R52, R52, -INF , P3 ;  /* 0xff80000034347808 */ /* 0x000fe40001800000 */
[----:B---3--:R-:W-:-:S02]  /*10e90*/  FSEL R49, R49, -INF , P4 ;  /* 0xff80000031317808 */ /* 0x008fc40002000000 */
[C---:B------:R-:W-:Y:S02]  /*10ea0*/  ISETP.GT.AND P1, PT, R44.reuse, 0x59, PT ;  /* 0x000000592c00780c */ /* 0x040fe40003f24270 */
[C---:B------:R-:W-:Y:S02]  /*10eb0*/  ISETP.GT.AND P2, PT, R44.reuse, 0x60, PT ;  /* 0x000000602c00780c */ /* 0x040fe40003f44270 */
[C---:B------:R-:W-:Y:S02]  /*10ec0*/  ISETP.GT.AND P3, PT, R44.reuse, 0x61, PT ;  /* 0x000000612c00780c */ /* 0x040fe40003f64270 */
[----:B------:R-:W-:Y:S01]  /*10ed0*/  ISETP.GT.AND P4, PT, R44, 0x68, PT ;  /* 0x000000682c00780c */ /* 0x000fe20003f84270 */
[----:B------:R-:W-:Y:S01]  /*10ee0*/  FMUL.FTZ R79, R79, UR46 ;  /* 0x0000002e4f4f7c20 */ /* 0x000fe20008410000 */
[----:B------:R-:W-:Y:S02]  /*10ef0*/  FSEL R12, R7, RZ, P6 ;  /* 0x000000ff070c7208 */ /* 0x000fe40003000000 */
[----:B------:R-:W-:-:S02]  /*10f00*/  FSEL R8, R8, RZ, P6 ;  /* 0x000000ff08087208 */ /* 0x000fc40003000000 */
[----:B0-----:R-:W-:Y:S02]  /*10f10*/  FSEL R48, R48, -INF , P1 ;  /* 0xff80000030307808 */ /* 0x001fe40000800000 */
[----:B------:R-:W-:Y:S02]  /*10f20*/  FSEL R46, R46, -INF , P2 ;  /* 0xff8000002e2e7808 */ /* 0x000fe40001000000 */
[----:B------:R-:W-:Y:S02]  /*10f30*/  FSEL R41, R41, -INF , P3 ;  /* 0xff80000029297808 */ /* 0x000fe40001800000 */
[----:B------:R-:W-:Y:S01]  /*10f40*/  FSEL R43, R43, -INF , P4 ;  /* 0xff8000002b2b7808 */ /* 0x000fe20002000000 */
[----:B------:R-:W-:Y:S01]  /*10f50*/  FADD.FTZ R12, -R12, R9 ;  /* 0x000000090c0c7221 */ /* 0x000fe20000010100 */
[C---:B------:R-:W-:Y:S02]  /*10f60*/  ISETP.GT.AND P1, PT, R44.reuse, 0x69, PT ;  /* 0x000000692c00780c */ /* 0x040fe40003f24270 */
[----:B------:R-:W-:-:S02]  /*10f70*/  ISETP.GT.AND P2, PT, R44, 0x70, PT ;  /* 0x000000702c00780c */ /* 0x000fc40003f44270 */
[C---:B------:R-:W-:Y:S02]  /*10f80*/  ISETP.GT.AND P3, PT, R44.reuse, 0x71, PT ;  /* 0x000000712c00780c */ /* 0x040fe40003f64270 */
[C---:B------:R-:W-:Y:S02]  /*10f90*/  ISETP.GT.AND P4, PT, R44.reuse, 0x78, PT ;  /* 0x000000782c00780c */ /* 0x040fe40003f84270 */
[----:B------:R-:W-:Y:S01]  /*10fa0*/  ISETP.GT.AND P5, PT, R44, 0x79, PT ;  /* 0x000000792c00780c */ /* 0x000fe20003fa4270 */
[--C-:B------:R-:W-:Y:S01]  /*10fb0*/  FFMA.FTZ R32, R140, UR47, -R8.reuse ;  /* 0x0000002f8c207c23 */ /* 0x100fe20008010808 */
[----:B------:R0:W1:Y:S01]  /*10fc0*/  MUFU.TANH R44, R79 ;  /* 0x0000004f002c7308 */ /* 0x0000620000002400 */
        /* <DEDUP_REMOVED lines=51> */
[----:B------:R-:W-:Y:S01]  /*11300*/  FMNMX.FTZ R8, R53, R8, !PT ;  /* 0x0000000835087209 */ /* 0x000fe20007810000 */
[----:B------:R-:W-:-:S03]  /*11310*/  FMUL.FTZ R14, R82, UR46 ;  /* 0x0000002e520e7c20 */ /* 0x000fc60008410000 */
[----:B------:R-:W-:Y:S01]  /*11320*/  FMNMX.FTZ R8, R52, R8, !PT ;  /* 0x0000000834087209 */ /* 0x000fe20007810000 */
[----:B------:R-:W-:-:S03]  /*11330*/  FMUL.FTZ R15, R83, UR46 ;  /* 0x0000002e530f7c20 */ /* 0x000fc60008410000 */
[----:B------:R-:W-:Y:S01]  /*11340*/  FMNMX.FTZ R8, R49, R8, !PT ;  /* 0x0000000831087209 */ /* 0x000fe20007810000 */
[----:B------:R-:W0:Y:S01]  /*11350*/  MUFU.TANH R14, R14 ;  /* 0x0000000e000e7308 */ /* 0x000e220000002400 */
[----:B------:R-:W-:Y:S02]  /*11360*/  FMUL.FTZ R20, R86, UR46 ;  /* 0x0000002e56147c20 */ /* 0x000fe40008410000 */
[----:B------:R-:W-:Y:S01]  /*11370*/  FMNMX.FTZ R8, R48, R8, !PT ;  /* 0x0000000830087209 */ /* 0x000fe20007810000 */
[----:B------:R-:W-:-:S03]  /*11380*/  FMUL.FTZ R21, R87, UR46 ;  /* 0x0000002e57157c20 */ /* 0x000fc60008410000 */
[----:B------:R-:W-:Y:S01]  /*11390*/  FMNMX.FTZ R8, R46, R8, !PT ;  /* 0x000000082e087209 */ /* 0x000fe20007810000 */
[----:B------:R-:W2:Y:S03]  /*113a0*/  MUFU.TANH R15, R15 ;  /* 0x0000000f000f7308 */ /* 0x000ea60000002400 */
[----:B------:R-:W-:-:S05]  /*113b0*/  FMNMX.FTZ R8, R41, R8, !PT ;  /* 0x0000000829087209 */ /* 0x000fca0007810000 */
[----:B------:R-:W3:Y:S01]  /*113c0*/  MUFU.TANH R20, R20 ;  /* 0x0000001400147308 */ /* 0x000ee20000002400 */
[----:B-1----:R-:W-:Y:S02]  /*113d0*/  FSEL R44, R44, -INF , P1 ;  /* 0xff8000002c2c7808 */ /* 0x002fe40000800000 */
[----:B------:R-:W-:-:S05]  /*113e0*/  FMNMX.FTZ R8, R43, R8, !PT ;  /* 0x000000082b087209 */ /* 0x000fca0007810000 */
[----:B------:R-:W1:Y:S01]  /*113f0*/  MUFU.TANH R21, R21 ;  /* 0x0000001500157308 */ /* 0x000e620000002400 */
[----:B0-----:R-:W-:Y:S02]  /*11400*/  FSEL R14, R14, -INF , P2 ;  /* 0xff8000000e0e7808 */ /* 0x001fe40001000000 */
[----:B------:R-:W-:Y:S02]  /*11410*/  FMNMX.FTZ R8, R44, R8, !PT ;  /* 0x000000082c087209 */ /* 0x000fe40007810000 */
[----:B--2---:R-:W-:Y:S02]  /*11420*/  FSEL R15, R15, -INF , P3 ;  /* 0xff8000000f0f7808 */ /* 0x004fe40001800000 */
[----:B------:R-:W-:Y:S02]  /*11430*/  FMNMX.FTZ R8, R14, R8, !PT ;  /* 0x000000080e087209 */ /* 0x000fe40007810000 */
[----:B---3--:R-:W-:Y:S02]  /*11440*/  FSEL R20, R20, -INF , P4 ;  /* 0xff80000014147808 */ /* 0x008fe40002000000 */
[----:B------:R-:W-:-:S04]  /*11450*/  FMNMX.FTZ R8, R15, R8, !PT ;  /* 0x000000080f087209 */ /* 0x000fc80007810000 */
[----:B------:R-:W-:Y:S02]  /*11460*/  FMNMX.FTZ R8, R20, R8, !PT ;  /* 0x0000000814087209 */ /* 0x000fe40007810000 */
[----:B-1----:R-:W-:-:S04]  /*11470*/  FSEL R21, R21, -INF , P5 ;  /* 0xff80000015157808 */ /* 0x002fc80002800000 */
[----:B------:R-:W-:-:S05]  /*11480*/  FMNMX.FTZ R8, R21, R8, !PT ;  /* 0x0000000815087209 */ /* 0x000fca0007810000 */
[----:B------:R-:W0:Y:S02]  /*11490*/  SHFL.BFLY PT, R13, R8, 0x2, 0x1f ;  /* 0x0c401f00080d7f89 */ /* 0x000e2400000e0000 */
[----:B0-----:R-:W-:-:S05]  /*114a0*/  FMNMX.FTZ R8, R8, R13, !PT ;  /* 0x0000000d08087209 */ /* 0x001fca0007810000 */
[----:B------:R-:W0:Y:S01]  /*114b0*/  SHFL.BFLY PT, R13, R8, 0x1, 0x1f ;  /* 0x0c201f00080d7f89 */ /* 0x000e2200000e0000 */
[----:B------:R-:W-:Y:S01]  /*114c0*/  FMUL.FTZ R12, R12, UR47 ;  /* 0x0000002f0c0c7c20 */ /* 0x000fe20008410000 */
[----:B------:R-:W-:Y:S01]  /*114d0*/  MUFU.EX2 R32, R32 ;  /* 0x0000002000207308 */ /* 0x000fe20000000800 */
[----:B0-----:R-:W-:-:S04]  /*114e0*/  FMNMX.FTZ R8, R8, R13, !PT ;  /* 0x0000000d08087209 */ /* 0x001fc80007810000 */
[C---:B------:R-:W-:Y:S01]  /*114f0*/  FSETP.NEU.FTZ.AND P1, PT, R8.reuse, -INF , PT ;  /* 0xff8000000800780b */ /* 0x040fe20003f3d000 */
[----:B------:R-:W-:-:S03]  /*11500*/  FMUL.FTZ R80, R8, UR47 ;  /* 0x0000002f08507c20 */ /* 0x000fc60008410000 */
[----:B------:R-:W-:Y:S02]  /*11510*/  FSEL R13, R8, RZ, P1 ;  /* 0x000000ff080d7208 */ /* 0x000fe40000800000 */
[----:B------:R-:W-:-:S03]  /*11520*/  FSEL R80, R80, RZ, P1 ;  /* 0x000000ff50507208 */ /* 0x000fc60000800000 */
[----:B------:R-:W-:Y:S02]  /*11530*/  FADD.FTZ R13, -R13, R6 ;  /* 0x000000060d0d7221 */ /* 0x000fe40000010100 */
[--C-:B------:R-:W-:Y:S02]  /*11540*/  FFMA.FTZ R78, R78, UR47, -R80.reuse ;  /* 0x0000002f4e4e7c23 */ /* 0x100fe40008010850 */
[----:B------:R-:W-:Y:S01]  /*11550*/  FMUL.FTZ R13, R13, UR47 ;  /* 0x0000002f0d0d7c20 */ /* 0x000fe20008410000 */
[--C-:B------:R-:W-:Y:S01]  /*11560*/  FFMA.FTZ R33, R33, UR47, -R80.reuse ;  /* 0x0000002f21217c23 */ /* 0x100fe20008010850 */
[----:B------:R-:W0:Y:S01]  /*11570*/  MUFU.EX2 R12, R12 ;  /* 0x0000000c000c7308 */ /* 0x000e220000000800 */
[--C-:B------:R-:W-:Y:S01]  /*11580*/  FFMA.FTZ R76, R76, UR47, -R80.reuse ;  /* 0x0000002f4c4c7c23 */ /* 0x100fe20008010850 */
[----:B------:R-:W-:-:S06]  /*11590*/  FFMA.FTZ R35, R35, UR47, -R80 ;  /* 0x0000002f23237c23 */ /* 0x000fcc0008010850 */
[----:B------:R-:W-:Y:S01]  /*115a0*/  MUFU.EX2 R78, R78 ;  /* 0x0000004e004e7308 */ /* 0x000fe20000000800 */
[--C-:B------:R-:W-:Y:S01]  /*115b0*/  FFMA.FTZ R74, R74, UR47, -R80.reuse ;  /* 0x0000002f4a4a7c23 */ /* 0x100fe20008010850 */
[----:B------:R-:W-:-:S06]  /*115c0*/  FFMA.FTZ R37, R37, UR47, -R80 ;  /* 0x0000002f25257c23 */ /* 0x000fcc0008010850 */
[----:B------:R-:W1:Y:S01]  /*115d0*/  MUFU.EX2 R13, R13 ;  /* 0x0000000d000d7308 */ /* 0x000e620000000800 */
[--C-:B------:R-:W-:Y:S01]  /*115e0*/  FFMA.FTZ R72, R72, UR47, -R80.reuse ;  /* 0x0000002f48487c23 */ /* 0x100fe20008010850 */
[--C-:B------:R-:W-:Y:S01]  /*115f0*/  FFMA.FTZ R39, R39, UR47, -R80.reuse ;  /* 0x0000002f27277c23 */ /* 0x100fe20008010850 */
[--C-:B------:R-:W-:Y:S01]  /*11600*/  FFMA.FTZ R70, R70, UR47, -R80.reuse ;  /* 0x0000002f46467c23 */ /* 0x100fe20008010850 */
[--C-:B------:R-:W-:Y:S01]  /*11610*/  FFMA.FTZ R25, R25, UR47, -R80.reuse ;  /* 0x0000002f19197c23 */ /* 0x100fe20008010850 */
[----:B------:R-:W-:-:S03]  /*11620*/  FFMA.FTZ R68, R68, UR47, -R80 ;  /* 0x0000002f44447c23 */ /* 0x000fc60008010850 */
[----:B------:R-:W2:Y:S01]  /*11630*/  MUFU.EX2 R79, R79 ;  /* 0x0000004f004f7308 */ /* 0x000ea20000000800 */
[--C-:B------:R-:W-:Y:S01]  /*11640*/  FFMA.FTZ R27, R27, UR47, -R80.reuse ;  /* 0x0000002f1b1b7c23 */ /* 0x100fe20008010850 */
[--C-:B------:R-:W-:Y:S01]  /*11650*/  FFMA.FTZ R66, R66, UR47, -R80.reuse ;  /* 0x0000002f42427c23 */ /* 0x100fe20008010850 */
[--C-:B------:R-:W-:Y:S01]  /*11660*/  FFMA.FTZ R29, R29, UR47, -R80.reuse ;  /* 0x0000002f1d1d7c23 */ /* 0x100fe20008010850 */
[--C-:B------:R-:W-:Y:S01]  /*11670*/  FFMA.FTZ R64, R64, UR47, -R80.reuse ;  /* 0x0000002f40407c23 */ /* 0x100fe20008010850 */
[--C-:B------:R-:W-:Y:S01]  /*11680*/  FFMA.FTZ R31, R31, UR47, -R80.reuse ;  /* 0x0000002f1f1f7c23 */ /* 0x100fe20008010850 */
[--C-:B------:R-:W-:Y:S02]  /*11690*/  FFMA.FTZ R61, R61, UR47, -R80.reuse ;  /* 0x0000002f3d3d7c23 */ /* 0x100fe40008010850 */
[----:B------:R-:W3:Y:S01]  /*116a0*/  MUFU.EX2 R33, R33 ;  /* 0x0000002100217308 */ /* 0x000ee20000000800 */
        /* <DEDUP_REMOVED lines=15> */
[----:B------:R-:W4:Y:S01]  /*117a0*/  MUFU.EX2 R34, R34 ;  /* 0x0000002200227308 */ /* 0x000f220000000800 */
[----:B------:R-:W-:-:S04]  /*117b0*/  IMAD R80, R19, 0x8, R2 ;  /* 0x0000000813507824 */ /* 0x000fc800078e0202 */
[----:B------:R-:W-:-:S03]  /*117c0*/  VIADD R80, R80, 0x2d840 ;  /* 0x0002d84050507836 */ /* 0x000fc60000000000 */
[----:B------:R-:W5:Y:S01]  /*117d0*/  MUFU.EX2 R76, R76 ;  /* 0x0000004c004c7308 */ /* 0x000f620000000800 */
[----:B0-----:R-:W-:-:S07]  /*117e0*/  FFMA.FTZ R3, R12, R3, R32 ;  /* 0x000000030c037223 */ /* 0x001fce0000010020 */
[----:B------:R0:W-:Y:S01]  /*117f0*/  MUFU.EX2 R6, R81 ;  /* 0x0000005100067308 */ /* 0x0001e20000000800 */
[----:B-1----:R-:W-:-:S07]  /*11800*/  FFMA.FTZ R0, R13, R0, R78 ;  /* 0x000000000d007223 */ /* 0x002fce000001004e */
[----:B------:R-:W1:Y:S01]  /*11810*/  MUFU.EX2 R77, R77 ;  /* 0x0000004d004d7308 */ /* 0x000e620000000800 */
[----:B0-----:R-:W-:-:S07]  /*11820*/  IMAD.U32 R81, RZ, RZ, UR40 ;  /* 0x00000028ff517e24 */ /* 0x001fce000f8e00ff */
[----:B------:R-:W0:Y:S01]  /*11830*/  MUFU.EX2 R35, R35 ;  /* 0x0000002300237308 */ /* 0x000e220000000800 */
[----:B------:R-:W-:Y:S01]  /*11840*/  PRMT R80, R81, 0x654, R80 ;  /* 0x0000065451507816 */ /* 0x000fe20000000050 */
[----:B--2---:R-:W-:-:S03]  /*11850*/  FADD.FTZ R3, R79, R3 ;  /* 0x000000034f037221 */ /* 0x004fc60000010000 */
[----:B------:R3:W-:Y:S03]  /*11860*/  SYNCS.ARRIVE.TRANS64.RED.A1T0 RZ, [R80+URZ], RZ ;  /* 0x000000ff50ff79a7 */ /* 0x0007e6000810043f */
[----:B------:R-:W2:Y:S08]  /*11870*/  MUFU.EX2 R36, R36 ;  /* 0x0000002400247308 */ /* 0x000eb00000000800 */
[----:B------:R-:W2:Y:S01]  /*11880*/  MUFU.EX2 R74, R74 ;  /* 0x0000004a004a7308 */ /* 0x000ea20000000800 */
[----:B---3--:R-:W-:Y:S01]  /*11890*/  FADD.FTZ R80, R33, R0 ;  /* 0x0000000021507221 */ /* 0x008fe20000010000 */
[----:B----4-:R-:W-:-:S06]  /*118a0*/  FADD.FTZ R0, R34, R3 ;  /* 0x0000000322007221 */ /* 0x010fcc0000010000 */
[----:B------:R-:W3:Y:S01]  /*118b0*/  MUFU.EX2 R75, R75 ;  /* 0x0000004b004b7308 */ /* 0x000ee20000000800 */
[----:B-----5:R-:W-:-:S07]  /*118c0*/  FADD.FTZ R3, R76, R80 ;  /* 0x000000504c037221 */ /* 0x020fce0000010000 */
[----:B------:R-:W4:Y:S01]  /*118d0*/  MUFU.EX2 R37, R37 ;  /* 0x0000002500257308 */ /* 0x000f220000000800 */
[----:B-1----:R-:W-:Y:S01]  /*118e0*/  FADD.FTZ R0, R77, R0 ;  /* 0x000000004d007221 */ /* 0x002fe20000010000 */
[----:B0-----:R-:W-:-:S06]  /*118f0*/  FADD.FTZ R3, R35, R3 ;  /* 0x0000000323037221 */ /* 0x001fcc0000010000 */
[----:B------:R-:W0:Y:S08]  /*11900*/  MUFU.EX2 R38, R38 ;  /* 0x0000002600267308 */ /* 0x000e300000000800 */
[----:B------:R-:W1:Y:S01]  /*11910*/  MUFU.EX2 R72, R72 ;  /* 0x0000004800487308 */ /* 0x000e620000000800 */
[----:B--2---:R-:W-:Y:S01]  /*11920*/  FADD.FTZ R0, R36, R0 ;  /* 0x0000000024007221 */ /* 0x004fe20000010000 */
[----:B------:R-:W-:-:S06]  /*11930*/  FADD.FTZ R3, R74, R3 ;  /* 0x000000034a037221 */ /* 0x000fcc0000010000 */
[----:B------:R-:W2:Y:S08]  /*11940*/  MUFU.EX2 R73, R73 ;  /* 0x0000004900497308 */ /* 0x000eb00000000800 */
[----:B------:R-:W5:Y:S01]  /*11950*/  MUFU.EX2 R39, R39 ;  /* 0x0000002700277308 */ /* 0x000f620000000800 */
[----:B---3--:R-:W-:Y:S01]  /*11960*/  FADD.FTZ R0, R75, R0 ;  /* 0x000000004b007221 */ /* 0x008fe20000010000 */
[----:B----4-:R-:W-:-:S06]  /*11970*/  FADD.FTZ R3, R37, R3 ;  /* 0x0000000325037221 */ /* 0x010fcc0000010000 */
[----:B------:R-:W3:Y:S08]  /*11980*/  MUFU.EX2 R24, R24 ;  /* 0x0000001800187308 */ /* 0x000ef00000000800 */
[----:B------:R-:W4:Y:S01]  /*11990*/  MUFU.EX2 R70, R70 ;  /* 0x0000004600467308 */ /* 0x000f220000000800 */
[----:B0-----:R-:W-:Y:S01]  /*119a0*/  FADD.FTZ R0, R38, R0 ;  /* 0x0000000026007221 */ /* 0x001fe20000010000 */
[----:B-1----:R-:W-:-:S06]  /*119b0*/  FADD.FTZ R3, R72, R3 ;  /* 0x0000000348037221 */ /* 0x002fcc0000010000 */
[----:B------:R-:W0:Y:S08]  /*119c0*/  MUFU.EX2 R71, R71 ;  /* 0x0000004700477308 */ /* 0x000e300000000800 */
[----:B------:R-:W1:Y:S01]  /*119d0*/  MUFU.EX2 R25, R25 ;  /* 0x0000001900197308 */ /* 0x000e620000000800 */
[----:B--2---:R-:W-:Y:S01]  /*119e0*/  FADD.FTZ R0, R73, R0 ;  /* 0x0000000049007221 */ /* 0x004fe20000010000 */
[----:B-----5:R-:W-:-:S06]  /*119f0*/  FADD.FTZ R3, R39, R3 ;  /* 0x0000000327037221 */ /* 0x020fcc0000010000 */
        /* <DEDUP_REMOVED lines=72> */
[----:B------:R-:W2:Y:S01]  /*11e80*/  MUFU.EX2 R14, R14 ;  /* 0x0000000e000e7308 */ /* 0x000ea20000000800 */
        /* <DEDUP_REMOVED lines=8> */
[----:B------:R-:W-:Y:S01]  /*11f10*/  FADD.FTZ R0, R6, R0 ;  /* 0x0000000006007221 */ /* 0x000fe20000010000 */
[----:B--2---:R-:W-:-:S06]  /*11f20*/  FADD.FTZ R3, R14, R3 ;  /* 0x000000030e037221 */ /* 0x004fcc0000010000 */
[----:B------:R-:W2:Y:S08]  /*11f30*/  MUFU.EX2 R11, R11 ;  /* 0x0000000b000b7308 */ /* 0x000eb00000000800 */
[----:B------:R-:W5:Y:S01]  /*11f40*/  MUFU.EX2 R21, R21 ;  /* 0x0000001500157308 */ /* 0x000f620000000800 */
[----:B---3--:R-:W-:Y:S01]  /*11f50*/  FADD.FTZ R0, R9, R0 ;  /* 0x0000000009007221 */ /* 0x008fe20000010000 */
[----:B----4-:R-:W-:-:S03]  /*11f60*/  FADD.FTZ R3, R15, R3 ;  /* 0x000000030f037221 */ /* 0x010fc60000010000 */
[----:B0-----:R-:W-:Y:S01]  /*11f70*/  FADD.FTZ R0, R10, R0 ;  /* 0x000000000a007221 */ /* 0x001fe20000010000 */
[----:B-1----:R-:W-:-:S03]  /*11f80*/  FADD.FTZ R80, R20, R3 ;  /* 0x0000000314507221 */ /* 0x002fc60000010000 */
[----:B--2---:R-:W-:Y:S01]  /*11f90*/  FADD.FTZ R3, R11, R0 ;  /* 0x000000000b037221 */ /* 0x004fe20000010000 */
[----:B-----5:R-:W-:Y:S01]  /*11fa0*/  FADD.FTZ R0, R21, R80 ;  /* 0x0000005015007221 */ /* 0x020fe20000010000 */
[----:B------:R-:W-:Y:S06]  /*11fb0*/  @!P0 BRA `(.L_x_2452) ;  /* 0x0000000000048947 */ /* 0x000fec0003800000 */
[----:B------:R-:W-:Y:S01]  /*11fc0*/  BPT.TRAP 0x1 ;  /* 0x000000040000795c */ /* 0x000fe20000300000 */
.L_x_2452:
[----:B------:R-:W2:Y:S04]  /*11fd0*/  LDL R84, [R1+0x80] ;  /* 0x0000800001547983 */ /* 0x000ea80000100800 */
[----:B------:R-:W3:Y:S04]  /*11fe0*/  LDL R82, [R1+0xc] ;  /* 0x00000c0001527983 */ /* 0x000ee80000100800 */
[----:B------:R-:W4:Y:S04]  /*11ff0*/  LDL R81, [R1+0x8] ;  /* 0x0000080001517983 */ /* 0x000f280000100800 */
        /* <DEDUP_REMOVED lines=18> */
[----:B------:R1:W-:Y:S01]  /*12120*/  STSM.16.M88.4 [R157+0x21800], R32 ;  /* 0x021800209d007844 */ /* 0x0003e20000000200 */
[----:B------:R-:W-:Y:S02]  /*12130*/  F2FP.BF16.F32.PACK_AB R28, R67, R28 ;  /* 0x0000001c431c723e */ /* 0x000fe400000010ff */
[----:B------:R-:W-:Y:S02]  /*12140*/  F2FP.BF16.F32.PACK_AB R29, R29, R66 ;  /* 0x000000421d1d723e */ /* 0x000fe400000010ff */
[----:B------:R-:W-:Y:S02]  /*12150*/  F2FP.BF16.F32.PACK_AB R30, R30, R65 ;  /* 0x000000411e1e723e */ /* 0x000fe400000010ff */
[----:B------:R-:W-:Y:S02]  /*12160*/  F2FP.BF16.F32.PACK_AB R31, R31, R64 ;  /* 0x000000401f1f723e */ /* 0x000fe400000010ff */
[----:B------:R-:W-:-:S02]  /*12170*/  F2FP.BF16.F32.PACK_AB R40, R47, R40 ;  /* 0x000000282f28723e */ /* 0x000fc400000010ff */
[----:B------:R-:W-:Y:S02]  /*12180*/  F2FP.BF16.F32.PACK_AB R41, R41, R46 ;  /* 0x0000002e2929723e */ /* 0x000fe400000010ff */
[----:B------:R-:W-:Y:S02]  /*12190*/  F2FP.BF16.F32.PACK_AB R42, R45, R42 ;  /* 0x0000002a2d2a723e */ /* 0x000fe400000010ff */
[----:B-1----:R-:W-:Y:S02]  /*121a0*/  F2FP.BF16.F32.PACK_AB R32, R63, R62 ;  /* 0x0000003e3f20723e */ /* 0x002fe400000010ff */
[----:B------:R-:W-:Y:S02]  /*121b0*/  F2FP.BF16.F32.PACK_AB R33, R60, R61 ;  /* 0x0000003d3c21723e */ /* 0x000fe400000010ff */
[----:B------:R-:W-:Y:S02]  /*121c0*/  F2FP.BF16.F32.PACK_AB R34, R59, R58 ;  /* 0x0000003a3b22723e */ /* 0x000fe400000010ff */
[----:B------:R-:W-:-:S02]  /*121d0*/  F2FP.BF16.F32.PACK_AB R35, R56, R57 ;  /* 0x000000393823723e */ /* 0x000fc400000010ff */
        /* <DEDUP_REMOVED lines=51> */
[----:B0-----:R-:W-:Y:S01]  /*12510*/  IMAD.MOV.U32 R5, RZ, RZ, R19 ;  /* 0x000000ffff057224 */ /* 0x001fe200078e0013 */
[----:B--2---:R0:W-:Y:S04]  /*12520*/  STSM.16.M88.4 [R84], R36 ;  /* 0x0000002454007844 */ /* 0x0041e80000000200 */
[----:B---3--:R1:W-:Y:S04]  /*12530*/  STSM.16.M88.4 [R82], R24 ;  /* 0x0000001852007844 */ /* 0x0083e80000000200 */
[----:B----4-:R2:W-:Y:S04]  /*12540*/  STSM.16.M88.4 [R81], R28 ;  /* 0x0000001c51007844 */ /* 0x0105e80000000200 */
[----:B------:R2:W-:Y:S01]  /*12550*/  STSM.16.M88.4 [R157+0x27800], R32 ;  /* 0x027800209d007844 */ /* 0x0005e20000000200 */
[----:B0-----:R-:W-:-:S02]  /*12560*/  F2FP.BF16.F32.PACK_AB R36, R55, R54 ;  /* 0x000000363724723e */ /* 0x001fc400000010ff */
[----:B------:R-:W-:Y:S02]  /*12570*/  F2FP.BF16.F32.PACK_AB R37, R52, R53 ;  /* 0x000000353425723e */ /* 0x000fe400000010ff */
[----:B------:R-:W-:Y:S02]  /*12580*/  F2FP.BF16.F32.PACK_AB R38, R51, R50 ;  /* 0x000000323326723e */ /* 0x000fe400000010ff */
[----:B------:R-:W-:Y:S02]  /*12590*/  F2FP.BF16.F32.PACK_AB R39, R48, R49 ;  /* 0x000000313027723e */ /* 0x000fe400000010ff */
[----:B-1----:R-:W-:Y:S02]  /*125a0*/  F2FP.BF16.F32.PACK_AB R24, R9, R6 ;  /* 0x000000060918723e */ /* 0x002fe400000010ff */
[----:B------:R-:W-:Y:S02]  /*125b0*/  F2FP.BF16.F32.PACK_AB R25, R15, R14 ;  /* 0x0000000e0f19723e */ /* 0x000fe400000010ff */
[----:B------:R-:W-:-:S02]  /*125c0*/  F2FP.BF16.F32.PACK_AB R26, R11, R10 ;  /* 0x0000000a0b1a723e */ /* 0x000fc400000010ff */
[----:B------:R-:W-:Y:S01]  /*125d0*/  F2FP.BF16.F32.PACK_AB R27, R21, R20 ;  /* 0x00000014151b723e */ /* 0x000fe200000010ff */
[----:B-----5:R2:W-:Y:S04]  /*125e0*/  STSM.16.M88.4 [R83], R36 ;  /* 0x0000002453007844 */ /* 0x0205e80000000200 */
        /* <DEDUP_REMOVED lines=8> */
[----:B------:R-:W-:-:S02]  /*12670*/  IMAD.MOV.U32 R6, RZ, RZ, R8 ;  /* 0x000000ffff067224 */ /* 0x000fc400078e0008 */
[----:B------:R-:W-:Y:S02]  /*12680*/  IMAD.MOV.U32 R9, RZ, RZ, R7 ;  /* 0x000000ffff097224 */ /* 0x000fe400078e0007 */
[----:B------:R-:W-:Y:S01]  /*12690*/  IMAD.MOV.U32 R10, RZ, RZ, R139 ;  /* 0x000000ffff0a7224 */ /* 0x000fe200078e008b */
[----:B0-----:R-:W-:Y:S01]  /*126a0*/  NOP ;  /* 0x0000000000007918 */ /* 0x001fe20000000000 */
[----:B------:R-:W-:Y:S05]  /*126b0*/  @P1 BRA `(.L_x_2453) ;  /* 0xffffffc800781947 */ /* 0x000fea000383ffff */
.L_x_2441:
[----:B------:R-:W3:Y:S02]  /*126c0*/  LDL R5, [R1+0x8c] ;  /* 0x00008c0001057983 */ /* 0x000ee40000100800 */
[----:B---3--:R-:W-:-:S13]  /*126d0*/  ISETP.GE.AND P1, PT, R4, R5, PT ;  /* 0x000000050400720c */ /* 0x008fda0003f26270 */
[----:B------:R-:W-:Y:S05]  /*126e0*/  @!P1 BRA `(.L_x_2454) ;  /* 0x0000002c00409947 */ /* 0x000fea0003800000 */
[----:B------:R-:W-:Y:S02]  /*126f0*/  IMAD.MOV.U32 R9, RZ, RZ, R8 ;  /* 0x000000ffff097224 */ /* 0x000fe400078e0008 */
[----:B------:R-:W-:Y:S02]  /*12700*/  IMAD.MOV.U32 R6, RZ, RZ, R7 ;  /* 0x000000ffff067224 */ /* 0x000fe400078e0007 */
[----:B------:R-:W-:Y:S02]  /*12710*/  IMAD.MOV.U32 R10, RZ, RZ, R139 ;  /* 0x000000ffff0a7224 */ /* 0x000fe400078e008b */
[----:B------:R-:W-:-:S07]  /*12720*/  IMAD.MOV.U32 R5, RZ, RZ, R19 ;  /* 0x000000ffff057224 */ /* 0x000fce00078e0013 */
.L_x_2466:
[----:B------:R-:W3:Y:S01]  /*12730*/  LDL R7, [R1+0x60] ;  /* 0x0000600001077983 */ /* 0x000ee20000100800 */
[----:B------:R-:W-:Y:S01]  /*12740*/  ISETP.NE.AND P1, PT, R5, 0x1, PT ;  /* 0x000000010500780c */ /* 0x000fe20003f25270 */
[----:B------:R-:W-:Y:S05]  /*12750*/  YIELD ;  /* 0x0000000000007946 */ /* 0x000fea0003800000 */
[----:B------:R-:W-:-:S04]  /*12760*/  SEL R139, RZ, 0x1, P1 ;  /* 0x00000001ff8b7807 */ /* 0x000fc80000800000 */
[----:B------:R-:W-:Y:S02]  /*12770*/  LOP3.LUT R139, R10, R139, RZ, 0x3c, !PT ;  /* 0x0000008b0a8b7212 */ /* 0x000fe400078e3cff */
[----:B---3--:R-:W-:-:S13]  /*12780*/  ISETP.NE.AND P1, PT, R7, RZ, PT ;  /* 0x000000ff0700720c */ /* 0x008fda0003f25270 */
[----:B------:R-:W-:Y:S05]  /*12790*/  @P1 BRA `(.L_x_2455) ;  /* 0x00000000003c1947 */ /* 0x000fea0003800000 */
[----:B------:R-:W-:Y:S05]  /*127a0*/  @!P0 BRA `(.L_x_2456) ;  /* 0x0000000000048947 */ /* 0x000fea0003800000 */
[----:B------:R-:W-:Y:S01]  /*127b0*/  BPT.TRAP 0x1 ;  /* 0x000000040000795c */ /* 0x000fe20000300000 */
.L_x_2456:
        /* <DEDUP_REMOVED lines=8> */
.L_x_2457:
[----:B------:R-:W-:Y:S04]  /*12840*/  BSSY B0, `(.L_x_2455) ;  /* 0x0000004000007945 */ /* 0x000fe80003800000 */
[----:B-1----:R-:W-:Y:S05]  /*12850*/  @P2 BRA `(.L_x_2458) ;  /* 0x0000000000082947 */ /* 0x002fea0003800000 */
[----:B------:R-:W1:Y:S02]  /*12860*/  SYNCS.PHASECHK.TRANS64.TRYWAIT P2, [R7+URZ+0x2d830], R8 ;  /* 0x02d83008070075a7 */ /* 0x000e64000804017f */
[----:B-1----:R-:W-:Y:S05]  /*12870*/  @!P2 BRA `(.L_x_2459) ;  /* 0x000000e80070a947 */ /* 0x002fea0003800000 */
.L_x_2458:
[----:B------:R-:W-:Y:S05]  /*12880*/  BSYNC B0 ;  /* 0x0000000000007941 */ /* 0x000fea0003800000 */
.L_x_2455:
[----:B01----:R-:W3:Y:S04]  /*12890*/  LDL R8, [R1+0x64] ;  /* 0x0000640001087983 */ /* 0x003ee80000100800 */
[----:B--2---:R-:W2:Y:S04]  /*128a0*/  LDL.64 R26, [R1] ;  /* 0x00000000011a7983 */ /* 0x004ea80000100a00 */
[----:B------:R-:W4:Y:S04]  /*128b0*/  LDL.64 R150, [R1+0x30] ;  /* 0x0000300001967983 */ /* 0x000f280000100a00 */
[----:B------:R-:W5:Y:S01]  /*128c0*/  LDL.64 R146, [R1+0x28] ;  /* 0x0000280001927983 */ /* 0x000f620000100a00 */
[----:B------:R-:W0:Y:S01]  /*128d0*/  S2R R7, SR_TID.X ;  /* 0x0000000000077919 */ /* 0x000e220000002100 */
[----:B------:R-:W-:Y:S01]  /*128e0*/  VIADD R19, R5, 0x1 ;  /* 0x0000000105137836 */ /* 0x000fe20000000000 */
[----:B------:R-:W-:Y:S05]  /*128f0*/  WARPSYNC.ALL ;  /* 0x0000000000007948 */ /* 0x000fea0003800000 */
[C---:B------:R-:W-:Y:S01]  /*12900*/  ISETP.NE.AND P2, PT, R19.reuse, 0x2, PT ;  /* 0x000000021300780c */ /* 0x040fe20003f45270 */
[----:B------:R-:W5:Y:S03]  /*12910*/  LDL.64 R144, [R1+0x20] ;  /* 0x0000200001907983 */ /* 0x000f660000100a00 */
[----:B------:R-:W-:Y:S01]  /*12920*/  SEL R19, R19, RZ, P2 ;  /* 0x000000ff13137207 */ /* 0x000fe20001000000 */
[----:B------:R-:W5:Y:S04]  /*12930*/  LDL.64 R142, [R1+0x18] ;  /* 0x00001800018e7983 */ /* 0x000f680000100a00 */
[----:B------:R-:W5:Y:S01]  /*12940*/  LDL.64 R140, [R1+0x10] ;  /* 0x00001000018c7983 */ /* 0x000f620000100a00 */
[----:B0-----:R-:W-:-:S05]  /*12950*/  SHF.R.U32.HI R7, RZ, 0x7, R7 ;  /* 0x00000007ff077819 */ /* 0x001fca0000011607 */
        /* <DEDUP_REMOVED lines=9> */
[----:B---3--:R-:W-:Y:S01]  /*129f0*/  IMAD R12, R19, 0x600, R8 ;  /* 0x00000600130c7824 */ /* 0x008fe200078e0208 */
[----:B--2---:R-:W-:-:S03]  /*12a00*/  R2UR UR4, R26 ;  /* 0x000000001a0472ca */ /* 0x004fc600000e0000 */
        /* <DEDUP_REMOVED lines=46> */
.L_x_2461:
[----:B------:R-:W-:Y:S01]  /*12cf0*/  SHF.L.U32 R7, R10, 0x1f, RZ ;  /* 0x0000001f0a077819 */ /* 0x000fe200000006ff */
[----:B------:R-:W-:-:S04]  /*12d00*/  IMAD R8, R5, 0x8, R2 ;  /* 0x0000000805087824 */ /* 0x000fc800078e0202 */
[----:B------:R0:W1:Y:S01]  /*12d10*/  SYNCS.PHASECHK.TRANS64.TRYWAIT P1, [R8+URZ+0x2d850], R7 ;  /* 0x02d85007080075a7 */ /* 0x000062000802017f */
[----:B------:R-:W-:Y:S05]  /*12d20*/  @!P0 BRA `(.L_x_2462) ;  /* 0x0000000000048947 */ /* 0x000fea0003800000 */
[----:B------:R-:W-:Y:S01]  /*12d30*/  BPT.TRAP 0x1 ;  /* 0x000000040000795c */ /* 0x000fe20000300000 */
.L_x_2462:
[----:B-1----:R-:W-:Y:S05]  /*12d40*/  @P1 BRA `(.L_x_2460) ;  /* 0x0000000000081947 */ /* 0x002fea0003800000 */
[----:B------:R-:W1:Y:S02]  /*12d50*/  SYNCS.PHASECHK.TRANS64.TRYWAIT P1, [R8+URZ+0x2d850], R7 ;  /* 0x02d85007080075a7 */ /* 0x000e64000802017f */
[----:B-1----:R-:W-:Y:S05]  /*12d60*/  @!P1 BRA `(.L_x_2463) ;  /* 0x000000e400489947 */ /* 0x002fea0003800000 */
.L_x_2460:
        /* <DEDUP_REMOVED lines=96> */
.L_x_2464:
[----:B------:R-:W-:Y:S01]  /*13370*/  FMUL.FTZ R10, R24, UR45 ;  /* 0x0000002d180a7c20 */ /* 0x000fe20008410000 */
[----:B------:R-:W-:Y:S01]  /*13380*/  FMUL.FTZ R13, R25, UR45 ;  /* 0x0000002d190d7c20 */ /* 0x000fe20008410000 */
[----:B------:R-:W-:Y:S01]  /*13390*/  FMUL.FTZ R24, R28, UR45 ;  /* 0x0000002d1c187c20 */ /* 0x000fe20008410000 */
[----:B0-----:R-:W-:Y:S02]  /*133a0*/  IMAD R7, R19, 0x8, R2 ;  /* 0x0000000813077824 */ /* 0x001fe400078e0202 */
[----:B------:R-:W-:Y:S01]  /*133b0*/  FMUL.FTZ R155, R26, UR45 ;  /* 0x0000002d1a9b7c20 */ /* 0x000fe20008410000 */
[----:B------:R-:W-:Y:S01]  /*133c0*/  FMUL.FTZ R26, R29, UR45 ;  /* 0x0000002d1d1a7c20 */ /* 0x000fe20008410000 */
[----:B------:R-:W0:Y:S01]  /*133d0*/  MUFU.TANH R10, R10 ;  /* 0x0000000a000a7308 */ /* 0x000e220000002400 */
[----:B------:R-:W-:Y:S02]  /*133e0*/  VIADD R7, R7, 0x2d840 ;  /* 0x0002d84007077836 */ /* 0x000fe40000000000 */
[----:B------:R-:W-:Y:S01]  /*133f0*/  FMUL.FTZ R28, R32, UR45 ;  /* 0x0000002d201c7c20 */ /* 0x000fe20008410000 */
[----:B------:R-:W-:-:S02]  /*13400*/  IMAD.U32 R8, RZ, RZ, UR40 ;  /* 0x00000028ff087e24 */ /* 0x000fc4000f8e00ff */
        /* <DEDUP_REMOVED lines=140> */
[C---:B------:R-:W-:Y:S01]  /*13cd0*/  FADD.FTZ R6, -R7.reuse, R6 ;  /* 0x0000000607067221 */ /* 0x040fe20000010100 */
[----:B------:R-:W-:Y:S02]  /*13ce0*/  FMUL.FTZ R47, R7, UR47 ;  /* 0x0000002f072f7c20 */ /* 0x000fe40008410000 */
[----:B---3--:R-:W-:Y:S02]  /*13cf0*/  FMNMX.FTZ R8, R153, R8, !PT ;  /* 0x0000000899087209 */ /* 0x008fe40007810000 */
[--C-:B------:R-:W-:Y:S01]  /*13d00*/  FFMA.FTZ R33, R33, UR47, -R47.reuse ;  /* 0x0000002f21217c23 */ /* 0x100fe2000801082f */
[----:B------:R-:W0:Y:S01]  /*13d10*/  MUFU.TANH R68, R68 ;  /* 0x0000004400447308 */ /* 0x000e220000002400 */
[----:B----4-:R-:W-:Y:S01]  /*13d20*/  FMNMX.FTZ R8, R152, R8, !PT ;  /* 0x0000000898087209 */ /* 0x010fe20007810000 */
[--C-:B------:R-:W-:Y:S01]  /*13d30*/  FFMA.FTZ R24, R24, UR47, -R47.reuse ;  /* 0x0000002f18187c23 */ /* 0x100fe2000801082f */
[--C-:B------:R-:W-:Y:S01]  /*13d40*/  FFMA.FTZ R42, R34, UR47, -R47.reuse ;  /* 0x0000002f222a7c23 */ /* 0x100fe2000801082f */
[--C-:B------:R-:W-:Y:S01]  /*13d50*/  FFMA.FTZ R67, R45, UR47, -R47.reuse ;  /* 0x0000002f2d437c23 */ /* 0x100fe2000801082f */
[----:B-----5:R-:W-:Y:S01]  /*13d60*/  FMNMX.FTZ R8, R151, R8, !PT ;  /* 0x0000000897087209 */ /* 0x020fe20007810000 */
[--C-:B------:R-:W-:Y:S01]  /*13d70*/  FFMA.FTZ R45, R73, UR47, -R47.reuse ;  /* 0x0000002f492d7c23 */ /* 0x100fe2000801082f */
[--C-:B------:R-:W-:Y:S01]  /*13d80*/  FFMA.FTZ R79, R13, UR47, -R47.reuse ;  /* 0x0000002f0d4f7c23 */ /* 0x100fe2000801082f */
[----:B------:R-:W3:Y:S01]  /*13d90*/  MUFU.TANH R27, R27 ;  /* 0x0000001b001b7308 */ /* 0x000ee20000002400 */
[----:B-1----:R-:W-:Y:S01]  /*13da0*/  FMNMX.FTZ R8, R150, R8, !PT ;  /* 0x0000000896087209 */ /* 0x002fe20007810000 */
[--C-:B------:R-:W-:Y:S01]  /*13db0*/  FFMA.FTZ R75, R30, UR47, -R47.reuse ;  /* 0x0000002f1e4b7c23 */ /* 0x100fe2000801082f */
[--C-:B------:R-:W-:Y:S01]  /*13dc0*/  FFMA.FTZ R76, R76, UR47, -R47.reuse ;  /* 0x0000002f4c4c7c23 */ /* 0x100fe2000801082f */
[--C-:B------:R-:W-:Y:S01]  /*13dd0*/  FFMA.FTZ R30, R32, UR47, -R47.reuse ;  /* 0x0000002f201e7c23 */ /* 0x100fe2000801082f */
[----:B------:R-:W-:Y:S01]  /*13de0*/  FMNMX.FTZ R8, R72, R8, !PT ;  /* 0x0000000848087209 */ /* 0x000fe20007810000 */
[--C-:B------:R-:W-:Y:S01]  /*13df0*/  FFMA.FTZ R26, R26, UR47, -R47.reuse ;  /* 0x0000002f1a1a7c23 */ /* 0x100fe2000801082f */
[--C-:B------:R-:W-:Y:S01]  /*13e00*/  FFMA.FTZ R71, R35, UR47, -R47.reuse ;  /* 0x0000002f23477c23 */ /* 0x100fe2000801082f */
[----:B------:R-:W1:Y:S01]  /*13e10*/  MUFU.TANH R12, R12 ;  /* 0x0000000c000c7308 */ /* 0x000e620000002400 */
        /* <DEDUP_REMOVED lines=8> */
[----:B--2---:R-:W-:Y:S01]  /*13ea0*/  FMNMX.FTZ R8, R25, R8, !PT ;  /* 0x0000000819087209 */ /* 0x004fe20007810000 */
[--C-:B------:R-:W-:Y:S01]  /*13eb0*/  FFMA.FTZ R40, R40, UR47, -R47.reuse ;  /* 0x0000002f28287c23 */ /* 0x100fe2000801082f */
[--C-:B------:R-:W-:Y:S01]  /*13ec0*/  FFMA.FTZ R140, R140, UR47, -R47.reuse ;  /* 0x0000002f8c8c7c23 */ /* 0x100fe2000801082f */
[--C-:B------:R-:W-:Y:S01]  /*13ed0*/  FFMA.FTZ R141, R141, UR47, -R47.reuse ;  /* 0x0000002f8d8d7c23 */ /* 0x100fe2000801082f */
[----:B0-----:R-:W-:Y:S01]  /*13ee0*/  FMNMX.FTZ R8, R68, R8, !PT ;  /* 0x0000000844087209 */ /* 0x001fe20007810000 */
[--C-:B------:R-:W-:Y:S01]  /*13ef0*/  FFMA.FTZ R62, R142, UR47, -R47.reuse ;  /* 0x0000002f8e3e7c23 */ /* 0x100fe2000801082f */
[--C-:B------:R-:W-:Y:S01]  /*13f00*/  FFMA.FTZ R63, R144, UR47, -R47.reuse ;  /* 0x0000002f903f7c23 */ /* 0x100fe2000801082f */
[----:B------:R-:W0:Y:S01]  /*13f10*/  MUFU.TANH R64, R64 ;  /* 0x0000004000407308 */ /* 0x000e220000002400 */
[----:B---3--:R-:W-:Y:S01]  /*13f20*/  FMNMX.FTZ R8, R27, R8, !PT ;  /* 0x000000081b087209 */ /* 0x008fe20007810000 */
        /* <DEDUP_REMOVED lines=11> */
[----:B------:R-:W-:-:S03]  /*13fe0*/  FFMA.FTZ R13, R85, UR47, -R47 ;  /* 0x0000002f550d7c23 */ /* 0x000fc6000801082f */
        /* <DEDUP_REMOVED lines=32> */
[----:B------:R0:W-:Y:S01]  /*141f0*/  MUFU.EX2 R73, R33 ;  /* 0x0000002100497308 */ /* 0x0001e20000000800 */
[----:B-1----:R-:W-:-:S07]  /*14200*/  FMNMX.FTZ R8, R20, R8, !PT ;  /* 0x0000000814087209 */ /* 0x002fce0007810000 */
[----:B------:R-:W-:Y:S01]  /*14210*/  MUFU.EX2 R34, R24 ;  /* 0x0000001800227308 */ /* 0x000fe20000000800 */
[----:B--2---:R-:W-:-:S05]  /*14220*/  FMNMX.FTZ R8, R21, R8, !PT ;  /* 0x0000000815087209 */ /* 0x004fca0007810000 */
[----:B------:R-:W1:Y:S02]  /*14230*/  SHFL.BFLY PT, R38, R8, 0x2, 0x1f ;  /* 0x0c401f0008267f89 */ /* 0x000e6400000e0000 */
[----:B------:R-:W-:Y:S08]  /*14240*/  MUFU.EX2 R24, R42 ;  /* 0x0000002a00187308 */ /* 0x000ff00000000800 */
[----:B------:R2:W-:Y:S08]  /*14250*/  MUFU.EX2 R42, R76 ;  /* 0x0000004c002a7308 */ /* 0x0005f00000000800 */
[----:B------:R-:W-:Y:S01]  /*14260*/  MUFU.EX2 R79, R79 ;  /* 0x0000004f004f7308 */ /* 0x000fe20000000800 */
[----:B-1----:R-:W-:-:S07]  /*14270*/  FMNMX.FTZ R8, R8, R38, !PT ;  /* 0x0000002608087209 */ /* 0x002fce0007810000 */
[----:B------:R-:W-:Y:S01]  /*14280*/  MUFU.EX2 R77, R26 ;  /* 0x0000001a004d7308 */ /* 0x000fe20000000800 */
[----:B------:R-:W1:Y:S07]  /*14290*/  SHFL.BFLY PT, R38, R8, 0x1, 0x1f ;  /* 0x0c201f0008267f89 */ /* 0x000e6e00000e0000 */
[----:B------:R3:W-:Y:S08]  /*142a0*/  MUFU.EX2 R26, R35 ;  /* 0x00000023001a7308 */ /* 0x0007f00000000800 */
[----:B------:R4:W-:Y:S08]  /*142b0*/  MUFU.EX2 R69, R37 ;  /* 0x0000002500457308 */ /* 0x0009f00000000800 */
[----:B------:R-:W-:Y:S01]  /*142c0*/  MUFU.EX2 R36, R28 ;  /* 0x0000001c00247308 */ /* 0x000fe20000000800 */
[----:B-1----:R-:W-:-:S05]  /*142d0*/  FMNMX.FTZ R8, R8, R38, !PT ;  /* 0x0000002608087209 */ /* 0x002fca0007810000 */
[----:B------:R-:W-:Y:S01]  /*142e0*/  FADD.FTZ R38, -R8, R9 ;  /* 0x0000000908267221 */ /* 0x000fe20000010100 */
[----:B------:R-:W-:Y:S01]  /*142f0*/  FMUL.FTZ R9, R6, UR47 ;  /* 0x0000002f06097c20 */ /* 0x000fe20008410000 */
[----:B------:R-:W-:Y:S02]  /*14300*/  MUFU.EX2 R75, R75 ;  /* 0x0000004b004b7308 */ /* 0x000fe40000000800 */
[----:B------:R-:W-:Y:S01]  /*14310*/  FMUL.FTZ R6, R38, UR47 ;  /* 0x0000002f26067c20 */ /* 0x000fe20008410000 */
[--C-:B------:R-:W-:Y:S01]  /*14320*/  FFMA.FTZ R38, R10, UR47, -R47.reuse ;  /* 0x0000002f0a267c23 */ /* 0x100fe2000801082f */
[----:B------:R-:W-:Y:S01]  /*14330*/  FFMA.FTZ R10, R80, UR47, -R47 ;  /* 0x0000002f500a7c23 */ /* 0x000fe2000801082f */
[----:B------:R-:W-:-:S03]  /*14340*/  FMUL.FTZ R80, R8, UR47 ;  /* 0x0000002f08507c20 */ /* 0x000fc60008410000 */
[----:B------:R-:W-:Y:S01]  /*14350*/  MUFU.EX2 R9, R9 ;  /* 0x0000000900097308 */ /* 0x000fe20000000800 */
[--C-:B------:R-:W-:Y:S01]  /*14360*/  FFMA.FTZ R78, R155, UR47, -R80.reuse ;  /* 0x0000002f9b4e7c23 */ /* 0x100fe20008010850 */
[--C-:B0-----:R-:W-:Y:S01]  /*14370*/  FFMA.FTZ R33, R154, UR47, -R80.reuse ;  /* 0x0000002f9a217c23 */ /* 0x101fe20008010850 */
[--C-:B--2---:R-:W-:Y:S01]  /*14380*/  FFMA.FTZ R76, R153, UR47, -R80.reuse ;  /* 0x0000002f994c7c23 */ /* 0x104fe20008010850 */
[--C-:B---3--:R-:W-:Y:S01]  /*14390*/  FFMA.FTZ R35, R152, UR47, -R80.reuse ;  /* 0x0000002f98237c23 */ /* 0x108fe20008010850 */
[--C-:B------:R-:W-:Y:S01]  /*143a0*/  FFMA.FTZ R74, R151, UR47, -R80.reuse ;  /* 0x0000002f974a7c23 */ /* 0x100fe20008010850 */
[--C-:B----4-:R-:W-:Y:S01]  /*143b0*/  FFMA.FTZ R37, R150, UR47, -R80.reuse ;  /* 0x0000002f96257c23 */ /* 0x110fe20008010850 */
        /* <DEDUP_REMOVED lines=29> */
[----:B------:R-:W-:Y:S01]  /*14590*/  FFMA.FTZ R21, R21, UR47, -R80 ;  /* 0x0000002f15157c23 */ /* 0x000fe20008010850 */
[----:B------:R-:W-:-:S03]  /*145a0*/  FADD.FTZ R3, R79, R3 ;  /* 0x000000034f037221 */ /* 0x000fc60000010000 */
[----:B------:R-:W2:Y:S01]  /*145b0*/  MUFU.EX2 R76, R76 ;  /* 0x0000004c004c7308 */ /* 0x000ea20000000800 */
[----:B-1----:R-:W-:-:S07]  /*145c0*/  FFMA.FTZ R0, R6, R0, R78 ;  /* 0x0000000006007223 */ /* 0x002fce000001004e */
[----:B------:R-:W1:Y:S08]  /*145d0*/  MUFU.EX2 R35, R35 ;  /* 0x0000002300237308 */ /* 0x000e700000000800 */
[----:B------:R-:W3:Y:S08]  /*145e0*/  MUFU.EX2 R74, R74 ;  /* 0x0000004a004a7308 */ /* 0x000ef00000000800 */
[----:B------:R-:W-:Y:S08]  /*145f0*/  MUFU.EX2 R47, R45 ;  /* 0x0000002d002f7308 */ /* 0x000ff00000000800 */
[----:B------:R4:W-:Y:S08]  /*14600*/  MUFU.EX2 R45, R66 ;  /* 0x00000042002d7308 */ /* 0x0009f00000000800 */
[----:B------:R-:W5:Y:S01]  /*14610*/  MUFU.EX2 R37, R37 ;  /* 0x0000002500257308 */ /* 0x000f620000000800 */
[----:B----4-:R-:W-:Y:S01]  /*14620*/  FFMA.FTZ R66, R12, UR47, -R80 ;  /* 0x0000002f0c427c23 */ /* 0x010fe20008010850 */
[----:B0-----:R-:W-:Y:S01]  /*14630*/  FADD.FTZ R80, R33, R0 ;  /* 0x0000000021507221 */ /* 0x001fe20000010000 */
[----:B------:R-:W-:-:S03]  /*14640*/  FADD.FTZ R0, R34, R3 ;  /* 0x0000000322007221 */ /* 0x000fc60000010000 */
[----:B--2---:R-:W-:Y:S01]  /*14650*/  FADD.FTZ R3, R76, R80 ;  /* 0x000000504c037221 */ /* 0x004fe20000010000 */
[----:B------:R-:W-:Y:S01]  /*14660*/  FADD.FTZ R0, R77, R0 ;  /* 0x000000004d007221 */ /* 0x000fe20000010000 */
[----:B------:R-:W0:Y:S02]  /*14670*/  MUFU.EX2 R38, R30 ;  /* 0x0000001e00267308 */ /* 0x000e240000000800 */
[----:B-1----:R-:W-:Y:S01]  /*14680*/  FADD.FTZ R3, R35, R3 ;  /* 0x0000000323037221 */ /* 0x002fe20000010000 */
[----:B------:R-:W-:-:S03]  /*14690*/  FADD.FTZ R0, R36, R0 ;  /* 0x0000000024007221 */ /* 0x000fc60000010000 */
[----:B---3--:R-:W-:Y:S01]  /*146a0*/  FADD.FTZ R3, R74, R3 ;  /* 0x000000034a037221 */ /* 0x008fe20000010000 */
[----:B------:R-:W-:Y:S01]  /*146b0*/  FADD.FTZ R0, R75, R0 ;  /* 0x000000004b007221 */ /* 0x000fe20000010000 */
[----:B------:R-:W1:Y:S02]  /*146c0*/  MUFU.EX2 R72, R72 ;  /* 0x0000004800487308 */ /* 0x000e640000000800 */
[----:B-----5:R-:W-:-:S06]  /*146d0*/  FADD.FTZ R3, R37, R3 ;  /* 0x0000000325037221 */ /* 0x020fcc0000010000 */
        /* <DEDUP_REMOVED lines=11> */
[----:B-1----:R-:W-:-:S04]  /*14790*/  FADD.FTZ R0, R71, R0 ;  /* 0x0000000047007221 */ /* 0x002fc80000010000 */
[----:B------:R-:W-:-:S03]  /*147a0*/  FADD.FTZ R0, R26, R0 ;  /* 0x000000001a007221 */ /* 0x000fc60000010000 */
        /* <DEDUP_REMOVED lines=59> */
[----:B0-----:R-:W-:Y:S01]  /*14b60*/  FADD.FTZ R3, R46, R3 ;  /* 0x000000032e037221 */ /* 0x001fe20000010000 */
[----:B------:R-:W-:-:S04]  /*14b70*/  FADD.FTZ R0, R42, R0 ;  /* 0x000000002a007221 */ /* 0x000fc80000010000 */
[----:B------:R-:W-:Y:S02]  /*14b80*/  FADD.FTZ R0, R45, R0 ;  /* 0x000000002d007221 */ /* 0x000fe40000010000 */
        /* <DEDUP_REMOVED lines=22> */
.L_x_2465:
[----:B------:R-:W2:Y:S04]  /*14cf0*/  LDL R84, [R1+0x80] ;  /* 0x0000800001547983 */ /* 0x000ea80000100800 */
[----:B------:R-:W3:Y:S01]  /*14d00*/  LDL R82, [R1+0xc] ;  /* 0x00000c0001527983 */ /* 0x000ee20000100800 */
[----:B------:R-:W-:-:S03]  /*14d10*/  IMAD R5, R5, 0x8, R2 ;  /* 0x0000000805057824 */ /* 0x000fc600078e0202 */
[----:B------:R-:W4:Y:S04]  /*14d20*/  LDL R81, [R1+0x8] ;  /* 0x0000080001517983 */ /* 0x000f280000100800 */
        /* <DEDUP_REMOVED lines=26> */
[----:B0-----:R-:W-:Y:S02]  /*14ed0*/  F2FP.BF16.F32.PACK_AB R32, R63, R62 ;  /* 0x0000003e3f20723e */ /* 0x001fe400000010ff */
[----:B------:R-:W-:Y:S02]  /*14ee0*/  F2FP.BF16.F32.PACK_AB R33, R60, R61 ;  /* 0x0000003d3c21723e */ /* 0x000fe400000010ff */
[----:B------:R-:W-:Y:S02]  /*14ef0*/  F2FP.BF16.F32.PACK_AB R34, R59, R58 ;  /* 0x0000003a3b22723e */ /* 0x000fe400000010ff */
[----:B------:R-:W-:-:S02]  /*14f00*/  F2FP.BF16.F32.PACK_AB R35, R56, R57 ;  /* 0x000000393823723e */ /* 0x000fc400000010ff */
        /* <DEDUP_REMOVED lines=78> */
.L_x_2454:
[----:B------:R-:W-:Y:S05]  /*153f0*/  WARPSYNC.ALL ;  /* 0x0000000000007948 */ /* 0x000fea0003800000 */
[----:B------:R-:W-:Y:S06]  /*15400*/  BAR.ARV 0x8, 0x200 ;  /* 0x0208000000007b1d */ /* 0x000fec0000002000 */
[----:B------:R-:W-:Y:S05]  /*15410*/  @!P0 BRA `(.L_x_2467) ;  /* 0x0000000000048947 */ /* 0x000fea0003800000 */
[----:B------:R-:W-:Y:S01]  /*15420*/  BPT.TRAP 0x1 ;  /* 0x000000040000795c */ /* 0x000fe20000300000 */
.L_x_2467:
[----:B------:R-:W-:Y:S01]  /*15430*/  IMAD R6, R19, 0x8, R2 ;  /* 0x0000000813067824 */ /* 0x000fe200078e0202 */
[----:B------:R-:W-:-:S04]  /*15440*/  SHF.L.U32 R9, R139, 0x1f, RZ ;  /* 0x0000001f8b097819 */ /* 0x000fc800000006ff */
[----:B------:R0:W1:Y:S01]  /*15450*/  SYNCS.PHASECHK.TRANS64.TRYWAIT P1, [R6+URZ+0x2d850], R9 ;  /* 0x02d85009060075a7 */ /* 0x000062000802017f */
[----:B------:R-:W-:Y:S05]  /*15460*/  @!P0 BRA `(.L_x_2468) ;  /* 0x0000000000048947 */ /* 0x000fea0003800000 */
[----:B------:R-:W-:Y:S01]  /*15470*/  BPT.TRAP 0x1 ;  /* 0x000000040000795c */ /* 0x000fe20000300000 */
.L_x_2468:
[----:B------:R-:W3:Y:S01]  /*15480*/  LDL.LU R4, [R1+0x70] ;  /* 0x0000700001047983 */ /* 0x000ee20000300800 */
[----:B------:R-:W-:Y:S02]  /*15490*/  VIADD R2, R2, 0x400 ;  /* 0x0000040002027836 */ /* 0x000fe40000000000 */
[----:B------:R-:W-:-:S03]  /*154a0*/  IMAD.MOV.U32 R5, RZ, RZ, 0x40000040 ;  /* 0x40000040ff057424 */ /* 0x000fc600078e00ff */
[----:B------:R-:W-:-:S04]  /*154b0*/  SHF.R.U32.HI R2, RZ, 0x4, R2 ;  /* 0x00000004ff027819 */ /* 0x000fc80000011602 */
[----:B------:R-:W-:-:S04]  /*154c0*/  LOP3.LUT R2, R2, 0x3fff, RZ, 0xc0, !PT ;  /* 0x00003fff02027812 */ /* 0x000fc800078ec0ff */
[----:B------:R-:W-:Y:S02]  /*154d0*/  LOP3.LUT R2, R2, 0x2000000, RZ, 0xfc, !PT ;  /* 0x0200000002027812 */ /* 0x000fe400078efcff */
[----:B---3--:R-:W-:Y:S01]  /*154e0*/  LOP3.LUT R4, R4, 0x10000, RZ, 0xfc, !PT ;  /* 0x0001000004047812 */ /* 0x008fe200078efcff */
[----:B-1----:R-:W-:Y:S06]  /*154f0*/  @P1 BRA `(.L_x_2469) ;  /* 0x0000000000081947 */ /* 0x002fec0003800000 */
[----:B------:R-:W1:Y:S02]  /*15500*/  SYNCS.PHASECHK.TRANS64.TRYWAIT P1, [R6+URZ+0x2d850], R9 ;  /* 0x02d85009060075a7 */ /* 0x000e64000802017f */
[----:B-1----:R-:W-:Y:S05]  /*15510*/  @!P1 BRA `(.L_x_2470) ;  /* 0x000000bc00709947 */ /* 0x002fea0003800000 */
.L_x_2469:
        /* <DEDUP_REMOVED lines=11> */
[----:B------:R-:W-:Y:S01]  /*155d0*/  SHFL.BFLY PT, R2, R3, 0x2, 0x1f ;  /* 0x0c401f0003027f89 */ /* 0x000fe200000e0000 */
[----:B------:R-:W-:-:S02]  /*155e0*/  IMAD.MOV.U32 R15, RZ, RZ, -0x7fffffe0 ;  /* 0x80000020ff0f7424 */ /* 0x000fc400078e00ff */
[----:B------:R-:W-:Y:S01]  /*155f0*/  IMAD.MOV.U32 R5, RZ, RZ, 0x40000040 ;  /* 0x40000040ff057424 */ /* 0x000fe200078e00ff */
[----:B01----:R-:W0:Y:S01]  /*15600*/  SHFL.BFLY PT, R9, R0, 0x2, 0x1f ;  /* 0x0c401f0000097f89 */ /* 0x003e2200000e0000 */
[----:B------:R-:W-:Y:S02]  /*15610*/  IMAD.MOV.U32 R11, RZ, RZ, -0x7fffffe0 ;  /* 0x80000020ff0b7424 */ /* 0x000fe400078e00ff */
[----:B------:R-:W-:-:S04]  /*15620*/  IMAD.U32 R20, RZ, RZ, UR47 ;  /* 0x0000002fff147e24 */ /* 0x000fc8000f8e00ff */
        /* <DEDUP_REMOVED lines=9> */
[----:B0-----:R-:W-:Y:S01]  /*156c0*/  FADD.FTZ R9, R9, R0 ;  /* 0x0000000009097221 */ /* 0x001fe20000010000 */
[----:B------:R-:W-:Y:S01]  /*156d0*/  IMAD.MOV.U32 R0, RZ, RZ, -0x800000 ;  /* 0xff800000ff007424 */ /* 0x000fe200078e00ff */
[----:B------:R-:W-:-:S02]  /*156e0*/  WARPGROUP.DEPBAR.LE gsb0, 0x0 ;  /* 0x00008000000079c5 */ /* 0x000fc40000010000 */
        /* <DEDUP_REMOVED lines=56> */
[----:B------:R-:W-:Y:S01]  /*15a70*/  R2UR UR5, R5 ;  /* 0x00000000050572ca */ /* 0x000fe200000e0000 */
[----:B------:R-:W-:Y:S01]  /*15a80*/  FADD.FTZ R5, R2, R3 ;  /* 0x0000000302057221 */ /* 0x000fe20000010000 */
[----:B------:R-:W-:Y:S01]  /*15a90*/  R2UR UR6, R10 ;  /* 0x000000000a0672ca */ /* 0x000fe200000e0000 */
[----:B------:R-:W0:Y:S01]  /*15aa0*/  SHFL.BFLY PT, R4, R9, 0x1, 0x1f ;  /* 0x0c201f0009047f89 */ /* 0x000e2200000e0000 */
[----:B------:R-:W-:Y:S01]  /*15ab0*/  R2UR UR7, R11 ;  /* 0x000000000b0772ca */ /* 0x000fe200000e0000 */
[----:B------:R-:W-:Y:S02]  /*15ac0*/  IMAD.U32 R10, RZ, RZ, UR47 ;  /* 0x0000002fff0a7e24 */ /* 0x000fe4000f8e00ff */
[----:B------:R-:W1:Y:S01]  /*15ad0*/  SHFL.BFLY PT, R2, R5, 0x1, 0x1f ;  /* 0x0c201f0005027f89 */ /* 0x000e6200000e0000 */
[----:B------:R-:W-:-:S02]  /*15ae0*/  IMAD.MOV.U32 R3, RZ, RZ, -0x800000 ;  /* 0xff800000ff037424 */ /* 0x000fc400078e00ff */
[----:B0-----:R-:W-:Y:S01]  /*15af0*/  FADD.FTZ R14, R9, R4 ;  /* 0x00000004090e7221 */ /* 0x001fe20000010000 */
[----:B------:R-:W-:Y:S02]  /*15b00*/  IMAD.MOV.U32 R4, RZ, RZ, RZ ;  /* 0x000000ffff047224 */ /* 0x000fe400078e00ff */
[----:B-1----:R-:W-:Y:S02]  /*15b10*/  FADD.FTZ R13, R5, R2 ;  /* 0x00000002050d7221 */ /* 0x002fe40000010000 */
[----:B------:R-:W-:Y:S01]  /*15b20*/  FSETP.NE.FTZ.AND P2, PT, R14, RZ, PT ;  /* 0x000000ff0e00720b */ /* 0x000fe20003f55000 */
[----:B------:R-:W-:Y:S02]  /*15b30*/  IMAD.MOV.U32 R2, RZ, RZ, RZ ;  /* 0x000000ffff027224 */ /* 0x000fe400078e00ff */
[----:B------:R-:W-:-:S10]  /*15b40*/  FSETP.NE.FTZ.AND P1, PT, R13, RZ, PT ;  /* 0x000000ff0d00720b */ /* 0x000fd40003f35000 */
[----:B------:R-:W0:Y:S01]  /*15b50*/  @P2 MUFU.LG2 R12, R14 ;  /* 0x0000000e000c2308 */ /* 0x000e220000000c00 */
[----:B------:R-:W-:Y:S02]  /*15b60*/  @P2 FMUL.FTZ R20, R20, 0.69314718246459960938 ;  /* 0x3f31721814142820 */ /* 0x000fe40000410000 */
[----:B------:R-:W-:-:S05]  /*15b70*/  @P1 FMUL.FTZ R10, R10, 0.69314718246459960938 ;  /* 0x3f3172180a0a1820 */ /* 0x000fca0000410000 */
        /* <DEDUP_REMOVED lines=9> */
[----:B------:R-:W-:Y:S03]  /*15c10*/  HGMMA.64x96x16.F32.BF16 R88, gdesc[UR4].tnspB, R88, gsb0 ;  /* 0x41600000045879f0 */ /* 0x000fe60008001858 */
[----:B------:R-:W-:Y:S02]  /*15c20*/  WARPGROUP.DEPBAR.LE gsb0, 0x0 ;  /* 0x00008000000079c5 */ /* 0x000fe40000010000 */
[----:B---34-:R-:W-:Y:S05]  /*15c30*/  @!P0 BRA `(.L_x_2471) ;  /* 0x0000000000048947 */ /* 0x018fea0003800000 */
[----:B------:R-:W-:Y:S01]  /*15c40*/  BPT.TRAP 0x1 ;  /* 0x000000040000795c */ /* 0x000fe20000300000 */
.L_x_2471:
        /* <DEDUP_REMOVED lines=31> */
[-C--:B0-----:R-:W-:Y:S01]  /*15e40*/  FMUL.FTZ R90, R90, R2.reuse ;  /* 0x000000025a5a7220 */ /* 0x081fe20000410000 */
[----:B------:R-:W-:Y:S01]  /*15e50*/  PLOP3.LUT P0, PT, PT, PT, PT, 0x8, 0x0 ;  /* 0x000000000000781c */ /* 0x000fe20003f0e170 */
[-C--:B------:R-:W-:Y:S01]  /*15e60*/  FMUL.FTZ R91, R91, R2.reuse ;  /* 0x000000025b5b7220 */ /* 0x080fe20000410000 */
[-C--:B--2---:R-:W-:Y:S01]  /*15e70*/  FMUL.FTZ R28, R94, R2.reuse ;  /* 0x000000025e1c7220 */ /* 0x084fe20000410000 */
        /* <DEDUP_REMOVED lines=24> */
.L_x_2399:
[----:B------:R-:W-:Y:S05]  /*16000*/  WARPSYNC.ALL ;  /* 0x0000000000007948 */ /* 0x000fea0003800000 */
[----:B------:R-:W0:Y:S08]  /*16010*/  S2UR UR40, SR_CgaCtaId ;  /* 0x00000000002879c3 */ /* 0x000e300000008800 */
[----:B------:R-:W-:Y:S06]  /*16020*/  BAR.SYNC.DEFER_BLOCKING 0x5, 0x200 ;  /* 0x0148000000007b1d */ /* 0x000fec0000010000 */
[----:B------:R-:W-:Y:S01]  /*16030*/  UMOV UR4, 0x400 ;  /* 0x0000040000047882 */ /* 0x000fe20000000000 */
[----:B------:R-:W-:Y:S01]  /*16040*/  BSSY B0, `(.L_x_2472) ;  /* 0x00002b8000007945 */ /* 0x000fe20003800000 */
[----:B0-----:R-:W-:-:S06]  /*16050*/  ULEA UR4, UR40, UR4, 0x18 ;  /* 0x0000000428047291 */ /* 0x001fcc000f8ec03f */
[----:B------:R-:W-:-:S05]  /*16060*/  IMAD.U32 R2, RZ, RZ, UR4 ;  /* 0x00000004ff027e24 */ /* 0x000fca000f8e00ff */
[----:B---3--:R0:W1:Y:S01]  /*16070*/  LDS.128 R96, [R2+0x2d8d0] ;  /* 0x02d8d00002607984 */ /* 0x0080620000000c00 */
[----:B------:R-:W-:Y:S06]  /*16080*/  BAR.ARV 0x4, 0x200 ;  /* 0x0108000000007b1d */ /* 0x000fec0000002000 */
[----:B------:R-:W-:Y:S05]  /*16090*/  @P0 BRA `(.L_x_2473) ;  /* 0x0000001c00f00947 */ /* 0x000fea0003800000 */
[----:B------:R-:W3:Y:S01]  /*160a0*/  LDL R4, [R1+0x110] ;  /* 0x0001100001047983 */ /* 0x000ee20000100800 */
[----:B------:R-:W-:-:S03]  /*160b0*/  ULDC UR4, c[0x0][0xad4] ;  /* 0x0002b50000047ab9 */ /* 0x000fc60000000800 */
[----:B------:R-:W4:Y:S04]  /*160c0*/  LDL.LU R34, [R1+0x9c] ;  /* 0x00009c0001227983 */ /* 0x000f280000300800 */
[----:B------:R-:W2:Y:S04]  /*160d0*/  LDL.LU R41, [R1+0xa4] ;  /* 0x0000a40001297983 */ /* 0x000ea80000300800 */
[----:B------:R-:W2:Y:S01]  /*160e0*/  LDL.LU R40, [R1+0xa8] ;  /* 0x0000a80001287983 */ /* 0x000ea20000300800 */
[----:B------:R-:W0:Y:S01]  /*160f0*/  S2R R5, SR_SWINHI ;  /* 0x0000000000057919 */ /* 0x000e220000002f00 */
[----:B------:R-:W-:-:S02]  /*16100*/  MOV R32, R2 ;  /* 0x0000000200207202 */ /* 0x000fc40000000f00 */
[----:B0-----:R-:W-:Y:S01]  /*16110*/  MOV R33, R5 ;  /* 0x0000000500217202 */ /* 0x001fe20000000f00 */
[----:B------:R-:W-:Y:S02]  /*16120*/  IMAD.MOV.U32 R44, RZ, RZ, RZ ;  /* 0x000000ffff2c7224 */ /* 0x000fe400078e00ff */
[----:B---3--:R-:W-:-:S03]  /*16130*/  IMAD.WIDE R4, R4, 0x2, R32 ;  /* 0x0000000204047825 */ /* 0x008fc600078e0220 */
[C---:B------:R-:W-:Y:S02]  /*16140*/  IADD3 R39, P0, R4.reuse, 0x6020, RZ ;  /* 0x0000602004277810 */ /* 0x040fe40007f1e0ff */
[----:B------:R-:W-:-:S03]  /*16150*/  IADD3 R27, P4, R4, 0x20, RZ ;  /* 0x00000020041b7810 */ /* 0x000fc60007f9e0ff */
[----:B------:R-:W-:Y:S01]  /*16160*/  IMAD.X R11, RZ, RZ, R5, P0 ;  /* 0x000000ffff0b7224 */ /* 0x000fe200000e0605 */
[C---:B----4-:R-:W-:Y:S02]  /*16170*/  ISETP.NE.AND P0, PT, R34.reuse, RZ, PT ;  /* 0x000000ff2200720c */ /* 0x050fe40003f05270 */
[----:B------:R-:W-:Y:S02]  /*16180*/  LOP3.LUT R6, R27, 0x180, RZ, 0xc0, !PT ;  /* 0x000001801b067812 */ /* 0x000fe400078ec0ff */
[----:B------:R-:W-:Y:S01]  /*16190*/  SEL R34, R34, UR4, P0 ;  /* 0x0000000422227c07 */ /* 0x000fe20008000000 */
[----:B------:R-:W-:Y:S05]  /*161a0*/  WARPSYNC.ALL ;  /* 0x0000000000007948 */ /* 0x000fea0003800000 */
[----:B------:R-:W-:-:S02]  /*161b0*/  LOP3.LUT R7, R4, 0x180, RZ, 0xc0, !PT ;  /* 0x0000018004077812 */ /* 0x000fc400078ec0ff */
[C---:B------:R-:W-:Y:S02]  /*161c0*/  IADD3 R35, P3, R4.reuse, 0x3000, RZ ;  /* 0x0000300004237810 */ /* 0x040fe40007f7e0ff */
[C---:B------:R-:W-:Y:S02]  /*161d0*/  IADD3 R8, P2, R4.reuse, 0x3020, RZ ;  /* 0x0000302004087810 */ /* 0x040fe40007f5e0ff */
[----:B--2---:R-:W-:Y:S02]  /*161e0*/  IADD3 R37, P1, R4, 0x6000, RZ ;  /* 0x0000600004257810 */ /* 0x004fe40007f3e0ff */
[----:B------:R-:W-:Y:S01]  /*161f0*/  LOP3.LUT R26, R39, 0x180, RZ, 0xc0, !PT ;  /* 0x00000180271a7812 */ /* 0x000fe200078ec0ff */
[----:B------:R-:W-:Y:S01]  /*16200*/  IMAD.X R13, RZ, RZ, R5, P4 ;  /* 0x000000ffff0d7224 */ /* 0x000fe200020e0605 */
[----:B------:R-:W-:Y:S01]  /*16210*/  SHF.R.U64 R6, R6, 0x3, RZ ;  /* 0x0000000306067819 */ /* 0x000fe200000012ff */
[----:B------:R-:W-:Y:S01]  /*16220*/  ULDC.64 UR4, c[0x0][0xc00] ;  /* 0x0003000000047ab9 */ /* 0x000fe20000000a00 */
[----:B------:R-:W-:Y:S01]  /*16230*/  SHF.R.U64 R7, R7, 0x3, RZ ;  /* 0x0000000307077819 */ /* 0x000fe200000012ff */
[----:B------:R-:W-:Y:S01]  /*16240*/  ULDC.64 UR6, c[0x0][0xc08] ;  /* 0x0003020000067ab9 */ /* 0x000fe20000000a00 */
[----:B------:R-:W-:-:S02]  /*16250*/  LOP3.LUT R12, R6, R27, RZ, 0x3c, !PT ;  /* 0x0000001b060c7212 */ /* 0x000fc400078e3cff */
[----:B------:R-:W-:Y:S02]  /*16260*/  LOP3.LUT R4, R7, R4, RZ, 0x3c, !PT ;  /* 0x0000000407047212 */ /* 0x000fe400078e3cff */
[----:B------:R-:W-:Y:S02]  /*16270*/  LOP3.LUT R6, R35, 0x180, RZ, 0xc0, !PT ;  /* 0x0000018023067812 */ /* 0x000fe400078ec0ff */
[----:B------:R-:W-:Y:S02]  /*16280*/  LOP3.LUT R7, R8, 0x180, RZ, 0xc0, !PT ;  /* 0x0000018008077812 */ /* 0x000fe400078ec0ff */
[----:B------:R-:W-:Y:S02]  /*16290*/  LOP3.LUT R10, R37, 0x180, RZ, 0xc0, !PT ;  /* 0x00000180250a7812 */ /* 0x000fe400078ec0ff */
[----:B------:R-:W-:Y:S02]  /*162a0*/  SHF.R.U64 R6, R6, 0x3, RZ ;  /* 0x0000000306067819 */ /* 0x000fe400000012ff */
[----:B------:R-:W-:Y:S01]  /*162b0*/  SHF.R.U64 R7, R7, 0x3, RZ ;  /* 0x0000000307077819 */ /* 0x000fe200000012ff */
[----:B------:R-:W-:Y:S01]  /*162c0*/  IMAD.X R15, RZ, RZ, R5, P3 ;  /* 0x000000ffff0f7224 */ /* 0x000fe200018e0605 */
[----:B------:R-:W-:-:S02]  /*162d0*/  SHF.R.U64 R10, R10, 0x3, RZ ;  /* 0x000000030a0a7819 */ /* 0x000fc400000012ff */
[----:B------:R-:W-:Y:S01]  /*162e0*/  SHF.R.U64 R26, R26, 0x3, RZ ;  /* 0x000000031a1a7819 */ /* 0x000fe200000012ff */
[--C-:B------:R-:W-:Y:S01]  /*162f0*/  IMAD.X R25, RZ, RZ, R5.reuse, P2 ;  /* 0x000000ffff197224 */ /* 0x100fe200010e0605 */
[----:B------:R-:W-:Y:S01]  /*16300*/  LOP3.LUT R14, R6, R35, RZ, 0x3c, !PT ;  /* 0x00000023060e7212 */ /* 0x000fe200078e3cff */
[----:B------:R-:W-:Y:S01]  /*16310*/  IMAD.X R9, RZ, RZ, R5, P1 ;  /* 0x000000ffff097224 */ /* 0x000fe200008e0605 */
[----:B------:R-:W-:Y:S02]  /*16320*/  LOP3.LUT R24, R7, R8, RZ, 0x3c, !PT ;  /* 0x0000000807187212 */ /* 0x000fe400078e3cff */
[----:B------:R-:W-:Y:S02]  /*16330*/  MOV R27, R4 ;  /* 0x00000004001b7202 */ /* 0x000fe40000000f00 */
[----:B------:R-:W-:Y:S02]  /*16340*/  LOP3.LUT R8, R10, R37, RZ, 0x3c, !PT ;  /* 0x000000250a087212 */ /* 0x000fe400078e3cff */
[----:B------:R-:W-:-:S02]  /*16350*/  F2FP.BF16.F32.PACK_AB R4, R89, R88 ;  /* 0x000000585904723e */ /* 0x000fc400000010ff */
[----:B------:R-:W-:Y:S02]  /*16360*/  F2FP.BF16.F32.PACK_AB R5, R91, R90 ;  /* 0x0000005a5b05723e */ /* 0x000fe400000010ff */
[----:B------:R-:W-:Y:S02]  /*16370*/  F2FP.BF16.F32.PACK_AB R6, R93, R92 ;  /* 0x0000005c5d06723e */ /* 0x000fe400000010ff */
[----:B------:R-:W-:Y:S01]  /*16380*/  F2FP.BF16.F32.PACK_AB R7, R29, R28 ;  /* 0x0000001c1d07723e */ /* 0x000fe200000010ff */
[----:B------:R-:W-:Y:S01]  /*16390*/  BAR.SYNC.DEFER_BLOCKING 0x1, 0x180 ;  /* 0x0046000000007b1d */ /* 0x000fe20000010000 */
[----:B------:R-:W-:Y:S02]  /*163a0*/  LOP3.LUT R10, R26, R39, RZ, 0x3c, !PT ;  /* 0x000000271a0a7212 */ /* 0x000fe400078e3cff */
[----:B------:R-:W-:Y:S02]  /*163b0*/  MOV R39, R12 ;  /* 0x0000000c00277202 */ /* 0x000fe40000000f00 */
[----:B------:R-:W-:-:S02]  /*163c0*/  MOV R38, R14 ;  /* 0x0000000e00267202 */ /* 0x000fc40000000f00 */
[----:B------:R-:W-:Y:S02]  /*163d0*/  F2FP.BF16.F32.PACK_AB R12, R21, R20 ;  /* 0x00000014150c723e */ /* 0x000fe400000010ff */
[----:B------:R-:W-:Y:S02]  /*163e0*/  F2FP.BF16.F32.PACK_AB R13, R31, R30 ;  /* 0x0000001e1f0d723e */ /* 0x000fe400000010ff */
[----:B------:R-:W-:Y:S02]  /*163f0*/  F2FP.BF16.F32.PACK_AB R14, R101, R100 ;  /* 0x00000064650e723e */ /* 0x000fe400000010ff */
[----:B------:R-:W-:Y:S02]  /*16400*/  F2FP.BF16.F32.PACK_AB R15, R103, R102 ;  /* 0x00000066670f723e */ /* 0x000fe400000010ff */
[----:B------:R-:W-:Y:S02]  /*16410*/  MOV R37, R24 ;  /* 0x0000001800257202 */ /* 0x000fe40000000f00 */
[----:B------:R-:W-:-:S02]  /*16420*/  F2FP.BF16.F32.PACK_AB R24, R105, R104 ;  /* 0x000000686918723e */ /* 0x000fc400000010ff */
[----:B------:R-:W-:Y:S02]  /*16430*/  F2FP.BF16.F32.PACK_AB R25, R107, R106 ;  /* 0x0000006a6b19723e */ /* 0x000fe400000010ff */
[----:B------:R-:W-:Y:S01]  /*16440*/  F2FP.BF16.F32.PACK_AB R26, R109, R108 ;  /* 0x0000006c6d1a723e */ /* 0x000fe200000010ff */
[----:B------:R0:W-:Y:S01]  /*16450*/  STSM.16.M88.4 [R27], R4 ;  /* 0x000000041b007844 */ /* 0x0001e20000000200 */
[----:B------:R-:W-:Y:S02]  /*16460*/  MOV R36, R8 ;  /* 0x0000000800247202 */ /* 0x000fe40000000f00 */
[----:B------:R-:W-:Y:S01]  /*16470*/  MOV R35, R10 ;  /* 0x0000000a00237202 */ /* 0x000fe20000000f00 */
[----:B------:R2:W-:Y:S01]  /*16480*/  STSM.16.M88.4 [R39], R12 ;  /* 0x0000000c27007844 */ /* 0x0005e20000000200 */
        /* <DEDUP_REMOVED lines=20> */
[----:B0-----:R-:W-:-:S04]  /*165d0*/  IADD3 R24, P1, R41, UR4, RZ ;  /* 0x0000000429187c10 */ /* 0x001fc8000ff3e0ff */
[----:B------:R-:W-:Y:S02]  /*165e0*/  IADD3.X R25, R40, UR5, RZ, P1, !PT ;  /* 0x0000000528197c10 */ /* 0x000fe40008ffe4ff */
[----:B------:R-:W-:Y:S01]  /*165f0*/  ISETP.NE.U32.AND P3, PT, RZ, UR6, PT ;  /* 0x00000006ff007c0c */ /* 0x000fe2000bf65070 */
[----:B--2---:R-:W-:Y:S01]  /*16600*/  IMAD.MOV.U32 R10, RZ, RZ, 0x9b8 ;  /* 0x000009b8ff0a7424 */ /* 0x004fe200078e00ff */
[----:B------:R-:W-:Y:S01]  /*16610*/  ISETP.GT.AND P2, PT, R34, 0x1, PT ;  /* 0x000000012200780c */ /* 0x000fe20003f44270 */
[----:B---3--:R-:W0:Y:S02]  /*16620*/  LDC R14, c[0x0][0xbe8] ;  /* 0x0002fa00ff0e7b82 */ /* 0x008e240000000800 */
[----:B------:R-:W5:Y:S01]  /*16630*/  @P0 LDG.E R44, desc[UR38][R24.64] ;  /* 0x00000026182c0981 */ /* 0x000f62000c1e1900 */
[----:B------:R-:W-:Y:S02]  /*16640*/  ISETP.NE.AND.EX P3, PT, RZ, UR7, PT, P3 ;  /* 0x00000007ff007c0c */ /* 0x000fe4000bf65330 */
[----:B------:R-:W-:-:S11]  /*16650*/  SEL R10, R10, 0x978, P2 ;  /* 0x000009780a0a7807 */ /* 0x000fd60001000000 */
[----:B------:R-:W-:Y:S01]  /*16660*/  @P3 IADD3 R4, P1, R41, UR6, RZ ;  /* 0x0000000629043c10 */ /* 0x000fe2000ff3e0ff */
[----:B------:R-:W-:Y:S02]  /*16670*/  ULDC UR6, c[0x0][0xa88] ;  /* 0x0002a20000067ab9 */ /* 0x000fe40000000800 */
[----:B------:R-:W-:Y:S01]  /*16680*/  IMAD.U32 R27, RZ, RZ, UR6 ;  /* 0x00000006ff1b7e24 */ /* 0x000fe2000f8e00ff */
[----:B------:R-:W-:Y:S01]  /*16690*/  @P3 IADD3.X R5, R40, UR7, RZ, P1, !PT ;  /* 0x0000000728053c10 */ /* 0x000fe20008ffe4ff */
[----:B------:R2:W3:Y:S04]  /*166a0*/  LDC.64 R6, c[0x0][R10+0x218] ;  /* 0x000086000a067b82 */ /* 0x0004e80000000a00 */
[----:B------:R4:W5:Y:S04]  /*166b0*/  @P3 LDG.E R27, desc[UR38][R4.64] ;  /* 0x00000026041b3981 */ /* 0x000968000c1e1900 */
[----:B------:R2:W1:Y:S08]  /*166c0*/  LDC.64 R8, c[0x0][R10+0x228] ;  /* 0x00008a000a087b82 */ /* 0x0004700000000a00 */
[----:B----4-:R2:W4:Y:S01]  /*166d0*/  LDC.64 R4, c[0x0][R10+0x220] ;  /* 0x000088000a047b82 */ /* 0x0105220000000a00 */
[----:B0-----:R-:W-:Y:S01]  /*166e0*/  ISETP.NE.AND P1, PT, R14, 0x1, PT ;  /* 0x000000010e00780c */ /* 0x001fe20003f25270 */
[----:B--2---:R-:W-:-:S12]  /*166f0*/  @P3 BRA `(.L_x_2474) ;  /* 0x0000000000103947 */ /* 0x004fd80003800000 */
[----:B------:R-:W-:Y:S05]  /*16700*/  @!P0 BRA `(.L_x_2474) ;  /* 0x00000000000c8947 */ /* 0x000fea0003800000 */
[----:B------:R-:W2:Y:S04]  /*16710*/  LDG.E R12, desc[UR38][R24.64] ;  /* 0x00000026180c7981 */ /* 0x000ea8000c1e1900 */
[----:B-----5:R-:W2:Y:S02]  /*16720*/  LDG.E R27, desc[UR38][R24.64+0x4] ;  /* 0x00000426181b7981 */ /* 0x020ea4000c1e1900 */
[----:B--2---:R-:W-:-:S07]  /*16730*/  IMAD.IADD R27, R27, 0x1, -R12 ;  /* 0x000000011b1b7824 */ /* 0x004fce00078e0a0c */
.L_x_2474:
[----:B------:R-:W2:Y:S01]  /*16740*/  LDL.LU R12, [R1+0xa0] ;  /* 0x0000a000010c7983 */ /* 0x000ea20000300800 */
[----:B------:R-:W0:Y:S03]  /*16750*/  LDC.64 R10, c[0x0][R10+0x210] ;  /* 0x000084000a0a7b82 */ /* 0x000e260000000a00 */
[----:B------:R-:W4:Y:S04]  /*16760*/  LDL.LU R25, [R1+0xd8] ;  /* 0x0000d80001197983 */ /* 0x000f280000300800 */
[----:B------:R-:W4:Y:S01]  /*16770*/  LDL R24, [R1+0x98] ;  /* 0x0000980001187983 */ /* 0x000f220000100800 */
[----:B------:R-:W-:Y:S01]  /*16780*/  ISETP.NE.U32.AND P0, PT, RZ, UR4, PT ;  /* 0x00000004ff007c0c */ /* 0x000fe2000bf05070 */
[----:B------:R-:W1:Y:S02]  /*16790*/  @P1 LDC R39, c[0x0][0xbec] ;  /* 0x0002fb00ff271b82 */ /* 0x000e640000000800 */
[----:B------:R-:W4:Y:S04]  /*167a0*/  LDL R50, [R1+0x88] ;  /* 0x0000880001327983 */ /* 0x000f280000100800 */
[----:B------:R-:W4:Y:S01]  /*167b0*/  LDL R49, [R1+0xb0] ;  /* 0x0000b00001317983 */ /* 0x000f220000100800 */
[----:B------:R-:W-:Y:S01]  /*167c0*/  ISETP.NE.AND.EX P0, PT, RZ, UR5, PT, P0 ;  /* 0x00000005ff007c0c */ /* 0x000fe2000bf05300 */
[----:B------:R-:W0:Y:S01]  /*167d0*/  @P1 LDC R41, c[0x0][0xbf0] ;  /* 0x0002fc00ff291b82 */ /* 0x000e220000000800 */
[-C--:B---3--:R-:W-:Y:S01]  /*167e0*/  IMAD R35, R7, R138.reuse, RZ ;  /* 0x0000008a07237224 */ /* 0x088fe200078e02ff */
[----:B------:R-:W3:Y:S01]  /*167f0*/  LDL R36, [R1+0x10c] ;  /* 0x00010c0001247983 */ /* 0x000ee20000100800 */
[----:B------:R-:W-:-:S03]  /*16800*/  IMAD.WIDE.U32 R6, R6, R138, RZ ;  /* 0x0000008a06067225 */ /* 0x000fc600078e00ff */
[----:B------:R-:W3:Y:S01]  /*16810*/  LDL R34, [R1+0xe0] ;  /* 0x0000e00001227983 */ /* 0x000ee20000100800 */
[----:B------:R-:W-:Y:S01]  /*16820*/  IMAD.IADD R26, R7, 0x1, R35 ;  /* 0x00000001071a7824 */ /* 0x000fe200078e0223 */
[----:B-----5:R-:W-:Y:S02]  /*16830*/  SHF.R.S32.HI R45, RZ, 0x1f, R44 ;  /* 0x0000001fff2d7819 */ /* 0x020fe4000001142c */
[----:B--2---:R-:W-:Y:S02]  /*16840*/  SEL R15, R12, RZ, !P0 ;  /* 0x000000ff0c0f7207 */ /* 0x004fe40004000000 */
[----:B------:R-:W2:Y:S01]  /*16850*/  LDC.64 R12, c[0x0][0xba8] ;  /* 0x0002ea00ff0c7b82 */ /* 0x000ea20000000a00 */
[----:B----4-:R-:W-:Y:S02]  /*16860*/  SEL R25, R25, RZ, !P0 ;  /* 0x000000ff19197207 */ /* 0x010fe40004000000 */
[----:B------:R-:W-:-:S04]  /*16870*/  IMAD R5, R5, R15, RZ ;  /* 0x0000000f05057224 */ /* 0x000fc800078e02ff */
[C---:B------:R-:W-:Y:S02]  /*16880*/  IMAD R37, R4.reuse, R25, R5 ;  /* 0x0000001904257224 */ /* 0x040fe400078e0205 */
[----:B------:R-:W-:-:S04]  /*16890*/  IMAD.WIDE.U32 R4, R4, R15, RZ ;  /* 0x0000000f04047225 */ /* 0x000fc800078e00ff */
[----:B------:R-:W-:Y:S01]  /*168a0*/  IMAD.IADD R24, R24, 0x1, R50 ;  /* 0x0000000118187824 */ /* 0x000fe200078e0232 */
[----:B------:R-:W-:-:S03]  /*168b0*/  IADD3 R6, P0, P3, R4, R6, R44 ;  /* 0x0000000604067210 */ /* 0x000fc60007b1e02c */
[----:B-1----:R-:W-:Y:S01]  /*168c0*/  @P1 IMAD.HI.U32 R4, R24, R39, RZ ;  /* 0x0000002718041227 */ /* 0x002fe200078e00ff */
[----:B------:R-:W-:-:S03]  /*168d0*/  SEL R25, R49, RZ, P2 ;  /* 0x000000ff31197207 */ /* 0x000fc60001000000 */
[----:B------:R-:W-:Y:S01]  /*168e0*/  IMAD.IADD R7, R5, 0x1, R37 ;  /* 0x0000000105077824 */ /* 0x000fe200078e0225 */
[----:B------:R-:W-:Y:S02]  /*168f0*/  MOV R5, R24 ;  /* 0x0000001800057202 */ /* 0x000fe40000000f00 */
[----:B0-----:R-:W-:Y:S01]  /*16900*/  @P1 SHF.R.U32.HI R5, RZ, R41, R4 ;  /* 0x00000029ff051219 */ /* 0x001fe20000011604 */
[----:B--2---:R-:W0:Y:S01]  /*16910*/  @!P2 LDC R12, c[0x0][0xb50] ;  /* 0x0002d400ff0cab82 */ /* 0x004e220000000800 */
[-C--:B------:R-:W-:Y:S02]  /*16920*/  IMAD R35, R9, R25.reuse, RZ ;  /* 0x0000001909237224 */ /* 0x080fe400078e02ff */
[----:B------:R-:W-:Y:S01]  /*16930*/  IMAD.WIDE.U32 R8, R8, R25, RZ ;  /* 0x0000001908087225 */ /* 0x000fe200078e00ff */
[----:B------:R-:W-:-:S03]  /*16940*/  IADD3.X R7, R7, R26, R45, P0, P3 ;  /* 0x0000001a07077210 */ /* 0x000fc600007e642d */
[----:B------:R-:W-:Y:S01]  /*16950*/  IMAD.MOV R25, RZ, RZ, -R5 ;  /* 0x000000ffff197224 */ /* 0x000fe200078e0a05 */
[----:B------:R-:W1:Y:S01]  /*16960*/  @!P2 LDC R13, c[0x0][0xb54] ;  /* 0x0002d500ff0dab82 */ /* 0x000e620000000800 */
[----:B------:R-:W-:Y:S01]  /*16970*/  IMAD.IADD R35, R9, 0x1, R35 ;  /* 0x0000000109237824 */ /* 0x000fe200078e0223 */
[----:B------:R-:W-:Y:S02]  /*16980*/  IADD3 R8, P0, P3, R5, R6, R8 ;  /* 0x0000000605087210 */ /* 0x000fe40007b1e008 */
        /* <DEDUP_REMOVED lines=11> */
[----:B---3--:R-:W-:-:S03]  /*16a40*/  IMAD.IADD R10, R36, 0x1, R50 ;  /* 0x00000001240a7824 */ /* 0x008fc600078e0232 */
[----:B------:R-:W-:Y:S04]  /*16a50*/  SHFL.IDX PT, R4, R12, RZ, 0x1c1f ;  /* 0x001c1fff0c047589 */ /* 0x000fe800000e0000 */
[----:B------:R-:W0:Y:S04]  /*16a60*/  SHFL.IDX PT, R5, R13, RZ, 0x1c1f ;  /* 0x001c1fff0d057589 */ /* 0x000e2800000e0000 */
[----:B------:R-:W1:Y:S01]  /*16a70*/  SHFL.IDX PT, R7, R13, 0x1, 0x1c1f ;  /* 0x003c1f000d077f89 */ /* 0x000e6200000e0000 */
[----:B------:R-:W-:Y:S01]  /*16a80*/  IMAD R8, R27, R14, RZ ;  /* 0x0000000e1b087224 */ /* 0x000fe200078e02ff */
[----:B------:R-:W-:Y:S01]  /*16a90*/  LOP3.LUT P0, RZ, R34, 0x3, RZ, 0xc0, !PT ;  /* 0x0000000322ff7812 */ /* 0x000fe2000780c0ff */
[----:B------:R-:W-:-:S03]  /*16aa0*/  VIADD R9, R10, 0x8 ;  /* 0x000000080a097836 */ /* 0x000fc60000000000 */
        /* <DEDUP_REMOVED lines=21> */
[----:B------:R-:W-:Y:S01]  /*16c00*/  LOP3.LUT R0, R3, 0x180, RZ, 0xc0, !PT ;  /* 0x0000018003007812 */ /* 0x000fe200078ec0ff */
[----:B------:R-:W-:Y:S01]  /*16c10*/  IMAD.X R41, RZ, RZ, R5, P5 ;  /* 0x000000ffff297224 */ /* 0x000fe200028e0605 */
[----:B------:R-:W-:Y:S02]  /*16c20*/  IADD3 R29, P2, R4, 0x3000, RZ ;  /* 0x00003000041d7810 */ /* 0x000fe40007f5e0ff */
[----:B------:R-:W-:Y:S02]  /*16c30*/  SHF.R.U64 R0, R0, 0x3, RZ ;  /* 0x0000000300007819 */ /* 0x000fe400000012ff */
[----:B------:R-:W-:-:S02]  /*16c40*/  IADD3 R33, P3, R4, 0x4800, RZ ;  /* 0x0000480004217810 */ /* 0x000fc40007f7e0ff */
[----:B------:R-:W-:Y:S02]  /*16c50*/  IADD3 R37, P4, R4, 0x6000, RZ ;  /* 0x0000600004257810 */ /* 0x000fe40007f9e0ff */
[----:B------:R-:W-:Y:S01]  /*16c60*/  LOP3.LUT R40, R0, R3, RZ, 0x3c, !PT ;  /* 0x0000000300287212 */ /* 0x000fe200078e3cff */
[C---:B------:R-:W-:Y:S01]  /*16c70*/  IMAD R3, R44.reuse, UR5, R45 ;  /* 0x000000052c037c24 */ /* 0x040fe2000f8e022d */
[----:B------:R-:W-:Y:S01]  /*16c80*/  LOP3.LUT R24, R25, 0x180, RZ, 0xc0, !PT ;  /* 0x0000018019187812 */ /* 0x000fe200078ec0ff */
[----:B------:R-:W-:Y:S01]  /*16c90*/  IMAD.WIDE.U32 R44, R44, UR4, RZ ;  /* 0x000000042c2c7c25 */ /* 0x000fe2000f8e00ff */
[----:B------:R-:W-:Y:S01]  /*16ca0*/  LOP3.LUT R28, R29, 0x180, RZ, 0xc0, !PT ;  /* 0x000001801d1c7812 */ /* 0x000fe200078ec0ff */
[----:B------:R-:W-:Y:S01]  /*16cb0*/  ULDC.64 UR4, c[0x0][0xae8] ;  /* 0x0002ba0000047ab9 */ /* 0x000fe20000000a00 */
[----:B------:R-:W-:Y:S01]  /*16cc0*/  LOP3.LUT R32, R33, 0x180, RZ, 0xc0, !PT ;  /* 0x0000018021207812 */ /* 0x000fe200078ec0ff */
[----:B------:R-:W-:Y:S01]  /*16cd0*/  IMAD R0, R13, 0x60, R20 ;  /* 0x000000600d007824 */ /* 0x000fe200078e0214 */
[----:B------:R-:W-:Y:S01]  /*16ce0*/  LOP3.LUT R36, R37, 0x180, RZ, 0xc0, !PT ;  /* 0x0000018025247812 */ /* 0x000fe200078ec0ff */
[----:B------:R-:W-:Y:S01]  /*16cf0*/  IMAD.IADD R45, R45, 0x1, R3 ;  /* 0x000000012d2d7824 */ /* 0x000fe200078e0203 */
[----:B------:R-:W-:Y:S01]  /*16d00*/  LOP3.LUT R7, R4, 0x180, RZ, 0xc0, !PT ;  /* 0x0000018004077812 */ /* 0x000fe200078ec0ff */
[----:B------:R-:W-:Y:S01]  /*16d10*/  IMAD.IADD R12, R50, 0x1, R0 ;  /* 0x00000001320c7824 */ /* 0x000fe200078e0200 */
[----:B------:R-:W-:Y:S01]  /*16d20*/  SHF.R.U64 R24, R24, 0x3, RZ ;  /* 0x0000000318187819 */ /* 0x000fe200000012ff */
[----:B------:R-:W5:Y:S01]  /*16d30*/  LD.E.128 R40, desc[UR38][R40.64] ;  /* 0x0000002628287980 */ /* 0x000f62000c101d00 */
[----:B------:R-:W-:-:S02]  /*16d40*/  SHF.R.U64 R28, R28, 0x3, RZ ;  /* 0x000000031c1c7819 */ /* 0x000fc400000012ff */
[----:B------:R-:W-:Y:S02]  /*16d50*/  SHF.R.U64 R32, R32, 0x3, RZ ;  /* 0x0000000320207819 */ /* 0x000fe400000012ff */
        /* <DEDUP_REMOVED lines=9> */
[----:B------:R-:W-:Y:S01]  /*16df0*/  IMAD.X R29, RZ, RZ, R5, P2 ;  /* 0x000000ffff1d7224 */ /* 0x000fe200010e0605 */
        /* <DEDUP_REMOVED lines=10> */
[----:B------:R-:W5:Y:S01]  /*16ea0*/  LD.E.128 R4, desc[UR38][R4.64] ;  /* 0x0000002604047980 */ /* 0x000f62000c101d00 */
        /* <DEDUP_REMOVED lines=24> */
[----:B------:R-:W-:-:S03]  /*17030*/  PRMT R0, RZ, 0x654, R0 ;  /* 0x00000654ff007816 */ /* 0x000fc60000000000 */
[C---:B------:R-:W-:Y:S02]  /*17040*/  IMAD R9, R11.reuse, UR5, R10 ;  /* 0x000000050b097c24 */ /* 0x040fe4000f8e020a */
[----:B------:R-:W-:Y:S01]  /*17050*/  IMAD.WIDE.U32 R10, R11, UR4, R44 ;  /* 0x000000040b0a7c25 */ /* 0x000fe2000f8e002c */
[----:B------:R-:W-:Y:S01]  /*17060*/  ULDC.64 UR4, c[0x0][0xa80] ;  /* 0x0002a00000047ab9 */ /* 0x000fe20000000a00 */
[----:B0-----:R0:W-:Y:S02]  /*17070*/  SYNCS.ARRIVE.TRANS64.RED.A1T0 RZ, [R0+URZ], RZ ;  /* 0x000000ff00ff79a7 */ /* 0x0011e4000810043f */
[----:B------:R-:W-:Y:S02]  /*17080*/  IMAD.IADD R9, R11, 0x1, R9 ;  /* 0x000000010b097824 */ /* 0x000fe400078e0209 */
[C---:B------:R-:W-:Y:S02]  /*17090*/  VIADD R46, R21.reuse, 0x20 ;  /* 0x00000020152e7836 */ /* 0x040fe40000000000 */
[----:B------:R-:W-:Y:S01]  /*170a0*/  VIADD R44, R21, 0x40 ;  /* 0x00000040152c7836 */ /* 0x000fe20000000000 */
[----:B0-----:R-:W-:Y:S01]  /*170b0*/  LEA R0, P0, R10, UR4, 0x1 ;  /* 0x000000040a007c11 */ /* 0x001fe2000f8008ff */
[----:B------:R-:W-:-:S03]  /*170c0*/  UMOV UR4, 0xffffffff ;  /* 0xffffffff00047882 */ /* 0x000fc60000000000 */
[----:B------:R-:W-:Y:S02]  /*170d0*/  LEA.HI.X R9, R10, UR5, R9, 0x1, P0 ;  /* 0x000000050a097c11 */ /* 0x000fe400080f0c09 */
[----:B------:R-:W-:Y:S02]  /*170e0*/  SHF.R.S32.HI R47, RZ, 0x1f, R46 ;  /* 0x0000001fff2f7819 */ /* 0x000fe4000001142e */
[----:B------:R-:W-:Y:S01]  /*170f0*/  SHF.R.S32.HI R48, RZ, 0x1f, R44 ;  /* 0x0000001fff307819 */ /* 0x000fe2000001142c */
[----:B------:R-:W-:Y:S06]  /*17100*/  BRA.DIV UR4, `(.L_x_2476) ;  /* 0x000000a204887947 */ /* 0x000fec000b800000 */
[----:B------:R0:W1:Y:S04]  /*17110*/  SHFL.IDX PT, R3, R9, RZ, 0x1c1f ;  /* 0x001c1fff09037589 */ /* 0x00006800000e0000 */
[----:B------:R0:W2:Y:S02]  /*17120*/  SHFL.IDX PT, R14, R0, RZ, 0x1c1f ;  /* 0x001c1fff000e7589 */ /* 0x0000a400000e0000 */
.L_x_2654:
        /* <DEDUP_REMOVED lines=17> */
.L_x_2478:
[----:B------:R-:W-:Y:S05]  /*17240*/  BSYNC B1 ;  /* 0x0000000000017941 */ /* 0x000fea0003800000 */
.L_x_2477:
[----:B------:R-:W-:-:S03]  /*17250*/  UMOV UR4, 0xffffffff ;  /* 0xffffffff00047882 */ /* 0x000fc60000000000 */
[----:B------:R-:W-:Y:S05]  /*17260*/  BRA.DIV UR4, `(.L_x_2479) ;  /* 0x000000a204647947 */ /* 0x000fea000b800000 */
[----:B-1----:R1:W4:Y:S04]  /*17270*/  SHFL.IDX PT, R3, R9, 0x1, 0x1c1f ;  /* 0x003c1f0009037f89 */ /* 0x00232800000e0000 */
[----:B--23--:R1:W2:Y:S02]  /*17280*/  SHFL.IDX PT, R14, R0, 0x1, 0x1c1f ;  /* 0x003c1f00000e7f89 */ /* 0x00c2a400000e0000 */
.L_x_2658:
        /* <DEDUP_REMOVED lines=18> */
.L_x_2475:
[----:B------:R-:W-:Y:S01]  /*173b0*/  ULDC.64 UR4, c[0x0][0xb08] ;  /* 0x0002c20000047ab9 */ /* 0x000fe20000000a00 */
[----:B------:R-:W1:Y:S01]  /*173c0*/  @P1 LDC R11, c[0x0][0xbec] ;  /* 0x0002fb00ff0b1b82 */ /* 0x000e620000000800 */
[----:B------:R-:W-:Y:S01]  /*173d0*/  IMAD R45, R45, UR4, RZ ;  /* 0x000000042d2d7c24 */ /* 0x000fe2000f8e02ff */
[----:B0-----:R-:W-:Y:S01]  /*173e0*/  SHF.R.S32.HI R0, RZ, 0x1f, R15 ;  /* 0x0000001fff007819 */ /* 0x001fe2000001140f */
[----:B------:R-:W-:-:S04]  /*173f0*/  IMAD.WIDE.U32 R4, R44, UR4, RZ ;  /* 0x000000042c047c25 */ /* 0x000fc8000f8e00ff */
[----:B------:R-:W-:Y:S01]  /*17400*/  IMAD R45, R44, UR5, R45 ;  /* 0x000000052c2d7c24 */ /* 0x000fe2000f8e022d */
[----:B------:R-:W0:Y:S01]  /*17410*/  @P1 LDC R6, c[0x0][0xbf0] ;  /* 0x0002fc00ff061b82 */ /* 0x000e220000000800 */
[----:B------:R-:W-:Y:S01]  /*17420*/  ULDC.64 UR4, c[0x0][0xb38] ;  /* 0x0002ce0000047ab9 */ /* 0x000fe20000000a00 */
[----:B------:R-:W-:Y:S02]  /*17430*/  IMAD.MOV.U32 R3, RZ, RZ, R24 ;  /* 0x000000ffff037224 */ /* 0x000fe400078e0018 */
        /* <DEDUP_REMOVED lines=37> */
.L_x_2661:
        /* <DEDUP_REMOVED lines=51> */
[----:B------:R-:W-:Y:S01]  /*179c0*/  ISETP.GE.AND P5, PT, R12, UR4, PT ;  /* 0x000000040c007c0c */ /* 0x000fe2000bfa6270 */
[----:B------:R-:W-:-:S02]  /*179d0*/  VIADD R15, R15, 0x58 ;  /* 0x000000580f0f7836 */ /* 0x000fc40000000000 */
[----:B------:R2:W-:Y:S01]  /*179e0*/  @!P3 ST.E.64 desc[UR38][R6.64], R108 ;  /* 0x0000006c0600b985 */ /* 0x0005e2000c101b26 */
[----:B-1----:R-:W-:-:S04]  /*179f0*/  @!P0 LEA R4, P4, R33, R14, 0x2 ;  /* 0x0000000e21048211 */ /* 0x002fc800078810ff */
[-C--:B------:R-:W-:Y:S02]  /*17a00*/  @!P0 LEA.HI.X R5, R33, R3.reuse, R34, 0x2, P4 ;  /* 0x0000000321058211 */ /* 0x080fe400020f1422 */
[----:B------:R-:W-:Y:S02]  /*17a10*/  ISETP.GE.AND P3, PT, R25, UR4, PT ;  /* 0x0000000419007c0c */ /* 0x000fe4000bf66270 */
[C---:B--2---:R-:W-:Y:S01]  /*17a20*/  @!P1 LEA R6, P4, R27.reuse, R14, 0x2 ;  /* 0x0000000e1b069211 */ /* 0x044fe200078810ff */
[----:B------:R1:W-:Y:S03]  /*17a30*/  @!P0 ST.E.64 desc[UR38][R4.64], R112 ;  /* 0x0000007004008985 */ /* 0x0003e6000c101b26 */
        /* <DEDUP_REMOVED lines=17> */
.L_x_2483:
[----:B------:R-:W-:Y:S05]  /*17b50*/  BSYNC B1 ;  /* 0x0000000000017941 */ /* 0x000fea0003800000 */
.L_x_2482:
[----:B------:R-:W-:-:S03]  /*17b60*/  UMOV UR4, 0xffffffff ;  /* 0xffffffff00047882 */ /* 0x000fc60000000000 */
[----:B------:R-:W-:Y:S05]  /*17b70*/  BRA.DIV UR4, `(.L_x_2484) ;  /* 0x0000009a049c7947 */ /* 0x000fea000b800000 */
[----:B-1----:R1:W4:Y:S04]  /*17b80*/  SHFL.IDX PT, R3, R24, 0x1, 0x1c1f ;  /* 0x003c1f0018037f89 */ /* 0x00232800000e0000 */
[----:B--23--:R1:W2:Y:S02]  /*17b90*/  SHFL.IDX PT, R14, R0, 0x1, 0x1c1f ;  /* 0x003c1f00000e7f89 */ /* 0x00c2a400000e0000 */
.L_x_2665:
        /* <DEDUP_REMOVED lines=76> */
.L_x_2473:
[----:B------:R-:W3:Y:S01]  /*18060*/  LDL.LU R0, [R1+0xa8] ;  /* 0x0000a80001007983 */ /* 0x000ee20000300800 */
        /* <DEDUP_REMOVED lines=10> */
[----:B----4-:R-:W-:Y:S01]  /*18110*/  IADD3 R4, P2, R6, UR4, RZ ;  /* 0x0000000406047c10 */ /* 0x010fe2000ff5e0ff */
[----:B------:R-:W-:-:S03]  /*18120*/  ULDC UR4, c[0x0][0xa88] ;  /* 0x0002a20000047ab9 */ /* 0x000fc60000000800 */
[----:B---3--:R-:W-:-:S05]  /*18130*/  IADD3.X R5, R0, UR5, RZ, P2, !PT ;  /* 0x0000000500057c10 */ /* 0x008fca00097fe4ff */
        /* <DEDUP_REMOVED lines=16> */
.L_x_2485:
        /* <DEDUP_REMOVED lines=9> */
[----:B0-----:R-:W-:Y:S01]  /*182d0*/  IMAD R0, R20, R33, RZ ;  /* 0x0000002114007224 */ /* 0x001fe200078e02ff */
[----:B--2---:R-:W-:-:S04]  /*182e0*/  IADD3 R31, R4, -0x80, R9 ;  /* 0xffffff80041f7810 */ /* 0x004fc80007ffe009 */
        /* <DEDUP_REMOVED lines=46> */
.L_x_2487:
[----:B------:R-:W-:Y:S05]  /*185d0*/  BSYNC B1 ;  /* 0x0000000000017941 */ /* 0x000fea0003800000 */
.L_x_2486:
        /* <DEDUP_REMOVED lines=26> */
[----:B--2---:R-:W-:-:S04]  /*18780*/  IMAD.IADD R9, R27, 0x1, R0 ;  /* 0x000000011b097824 */ /* 0x004fc800078e0200 */
        /* <DEDUP_REMOVED lines=28> */
.L_x_2668:
        /* <DEDUP_REMOVED lines=18> */
.L_x_2490:
[----:B------:R-:W-:Y:S05]  /*18a70*/  BSYNC B1 ;  /* 0x0000000000017941 */ /* 0x000fea0003800000 */
.L_x_2489:
[----:B------:R-:W-:-:S03]  /*18a80*/  UMOV UR4, 0xffffffff ;  /* 0xffffffff00047882 */ /* 0x000fc60000000000 */
[----:B------:R-:W-:Y:S05]  /*18a90*/  BRA.DIV UR4, `(.L_x_2491) ;  /* 0x0000008e04507947 */ /* 0x000fea000b800000 */
[----:B--2---:R2:W0:Y:S04]  /*18aa0*/  SHFL.IDX PT, R3, R4, 0x1, 0x1c1f ;  /* 0x003c1f0004037f89 */ /* 0x00442800000e0000 */
[----:B---3--:R2:W3:Y:S02]  /*18ab0*/  SHFL.IDX PT, R14, R0, 0x1, 0x1c1f ;  /* 0x003c1f00000e7f89 */ /* 0x0084e400000e0000 */
.L_x_2672:
        /* <DEDUP_REMOVED lines=16> */
.L_x_2480:
[----:B------:R-:W-:Y:S05]  /*18bc0*/  BSYNC B0 ;  /* 0x0000000000007941 */ /* 0x000fea0003800000 */
.L_x_2472:
[----:B------:R-:W-:Y:S02]  /*18bd0*/  ULDC UR4, c[0x0][0xc3c] ;  /* 0x00030f0000047ab9 */ /* 0x000fe40000000800 */
[----:B-1----:R-:W-:-:S13]  /*18be0*/  ISETP.GE.AND P0, PT, R99, UR4, PT ;  /* 0x0000000463007c0c */ /* 0x002fda000bf06270 */
[----:B------:R-:W-:Y:S05]  /*18bf0*/  @!P0 BRA `(.L_x_2492) ;  /* 0xfffffe8800908947 */ /* 0x000fea000383ffff */
[----:B------:R-:W-:Y:S05]  /*18c00*/  BRA `(.L_x_2326) ;  /* 0x0000007800e87947 */ /* 0x000fea0003800000 */
.L_x_2324:
        /* <DEDUP_REMOVED lines=13> */
[----:B------:R-:W0:Y:S01]  /*18ce0*/  LDS.128 R24, [UR4+0x2d8d0] ;  /* 0x02d8d004ff187984 */ /* 0x000e220008000c00 */
[----:B------:R-:W-:Y:S06]  /*18cf0*/  BAR.ARV 0x4, 0x200 ;  /* 0x0108000000007b1d */ /* 0x000fec0000002000 */
[----:B------:R-:W-:Y:S05]  /*18d00*/  BRA `(.L_x_2494) ;  /* 0x0000000c00987947 */ /* 0x000fea0003800000 */
.L_x_2493:
        /* <DEDUP_REMOVED lines=44> */
.L_x_2497:
        /* <DEDUP_REMOVED lines=37> */
.L_x_2495:
        /* <DEDUP_REMOVED lines=13> */
.L_x_2498:
        /* <DEDUP_REMOVED lines=62> */
.L_x_2499:
        /* <DEDUP_REMOVED lines=62> */
.L_x_2500:
[----:B------:R-:W-:-:S05]  /*19ab0*/  LOP3.LUT R2, RZ, R2, RZ, 0x33, !PT ;  /* 0x00000002ff027212 */ /* 0x000fca00078e33ff */
[----:B------:R-:W-:Y:S01]  /*19ac0*/  IMAD.IADD R25, R25, 0x1, R2 ;  /* 0x0000000119197824 */ /* 0x000fe200078e0202 */
[----:B------:R-:W-:Y:S06]  /*19ad0*/  BRA `(.L_x_2501) ;  /* 0x00000000000c7947 */ /* 0x000fec0003800000 */
.L_x_2496:
[----:B------:R-:W-:Y:S02]  /*19ae0*/  IMAD.MOV.U32 R25, RZ, RZ, RZ ;  /* 0x000000ffff197224 */ /* 0x000fe400078e00ff */
[----:B------:R-:W-:Y:S02]  /*19af0*/  IMAD.U32 R24, RZ, RZ, UR6 ;  /* 0x00000006ff187e24 */ /* 0x000fe4000f8e00ff */
[----:B------:R-:W-:-:S07]  /*19b00*/  IMAD.MOV.U32 R26, RZ, RZ, RZ ;  /* 0x000000ffff1a7224 */ /* 0x000fce00078e00ff */
.L_x_2501:
[----:B------:R-:W-:-:S13]  /*19b10*/  ISETP.NE.AND P0, PT, R0, RZ, PT ;  /* 0x000000ff0000720c */ /* 0x000fda0003f05270 */
[----:B------:R-:W0:Y:S01]  /*19b20*/  @!P0 S2R R3, SR_CgaCtaId ;  /* 0x0000000000038919 */ /* 0x000e220000008800 */
[----:B------:R-:W-:-:S04]  /*19b30*/  @!P0 MOV R0, 0x400 ;  /* 0x0000040000008802 */ /* 0x000fc80000000f00 */
[----:B0-----:R-:W-:-:S05]  /*19b40*/  @!P0 LEA R0, R3, R0, 0x18 ;  /* 0x0000000003008211 */ /* 0x001fca00078ec0ff */
[----:B------:R1:W-:Y:S01]  /*19b50*/  @!P0 STS.128 [R0+0x2d8d0], R24 ;  /* 0x02d8d01800008388 */ /* 0x0003e20000000c00 */
[----:B------:R-:W-:Y:S06]  /*19b60*/  BAR.ARV 0x5, 0x200 ;  /* 0x0148000000007b1d */ /* 0x000fec0000002000 */
.L_x_2494:
[----:B-1----:R-:W-:Y:S01]  /*19b70*/  IMAD.MOV.U32 R0, RZ, RZ, 0x1 ;  /* 0x00000001ff007424 */ /* 0x002fe200078e00ff */
[----:B------:R-:W-:Y:S01]  /*19b80*/  ULDC UR4, c[0x0][0xc3c] ;  /* 0x00030f0000047ab9 */ /* 0x000fe20000000800 */
[----:B------:R-:W-:Y:S01]  /*19b90*/  IMAD.MOV.U32 R28, RZ, RZ, RZ ;  /* 0x000000ffff1c7224 */ /* 0x000fe200078e00ff */
[----:B0-----:R-:W-:Y:S02]  /*19ba0*/  ISETP.GE.AND P0, PT, R27, UR4, PT ;  /* 0x000000041b007c0c */ /* 0x001fe4000bf06270 */
        /* <DEDUP_REMOVED lines=36> */
.L_x_2607:
[----:B------:R-:W0:Y:S02]  /*19df0*/  LDC.64 R2, c[0x0][0xc88] ;  /* 0x00032200ff027b82 */ /* 0x000e240000000a00 */
[----:B0-----:R-:W-:-:S05]  /*19e00*/  IMAD.WIDE R2, R27, 0x4, R2 ;  /* 0x000000041b027825 */ /* 0x001fca00078e0202 */
[----:B--2---:R-:W2:Y:S01]  /*19e10*/  LDG.E R11, desc[UR38][R2.64] ;  /* 0x00000026020b7981 */ /* 0x004ea2000c1e1900 */
[----:B------:R-:W-:Y:S05]  /*19e20*/  YIELD ;  /* 0x0000000000007946 */ /* 0x000fea0003800000 */
[----:B------:R-:W-:Y:S01]  /*19e30*/  ULDC.64 UR4, c[0x0][0xa28] ;  /* 0x00028a0000047ab9 */ /* 0x000fe20000000a00 */
[----:B------:R-:W-:Y:S01]  /*19e40*/  IMAD.MOV.U32 R10, RZ, RZ, RZ ;  /* 0x000000ffff0a7224 */ /* 0x000fe200078e00ff */
        /* <DEDUP_REMOVED lines=42> */
[----:B0-----:R-:W-:Y:S01]  /*1a0f0*/  IMAD.U32 R6, RZ, RZ, UR4 ;  /* 0x00000004ff067e24 */ /* 0x001fe2000f8e00ff */
[----:B---3--:R0:W-:Y:S04]  /*1a100*/  STL [R1+0x40], R8 ;  /* 0x0000400801007387 */ /* 0x0081e80000100800 */
[----:B--2---:R0:W-:Y:S01]  /*1a110*/  STL [R1+0x28], R10 ;  /* 0x0000280a01007387 */ /* 0x0041e20000100800 */
[----:B----4-:R-:W-:Y:S05]  /*1a120*/  @P2 BRA `(.L_x_2503) ;  /* 0x0000000000142947 */ /* 0x010fea0003800000 */
[----:B------:R-:W-:Y:S05]  /*1a130*/  @!P0 BRA `(.L_x_2503) ;  /* 0x0000000000108947 */ /* 0x000fea0003800000 */
[----:B------:R-:W0:Y:S04]  /*1a140*/  LDG.E R7, desc[UR38][R2.64] ;  /* 0x0000002602077981 */ /* 0x000e28000c1e1900 */
[----:B------:R-:W0:Y:S02]  /*1a150*/  LDG.E R2, desc[UR38][R2.64+0x4] ;  /* 0x0000042602027981 */ /* 0x000e24000c1e1900 */
[----:B0-----:R-:W-:-:S05]  /*1a160*/  IMAD.IADD R8, R2, 0x1, -R7 ;  /* 0x0000000102087824 */ /* 0x001fca00078e0a07 */
[----:B------:R1:W-:Y:S02]  /*1a170*/  STL [R1+0x40], R8 ;  /* 0x0000400801007387 */ /* 0x0003e40000100800 */
.L_x_2503:
[----:B------:R-:W-:Y:S01]  /*1a180*/  IMAD.MOV.U32 R12, RZ, RZ, R11 ;  /* 0x000000ffff0c7224 */ /* 0x000fe200078e000b */
[----:B------:R-:W-:Y:S01]  /*1a190*/  ULDC.64 UR4, c[0x0][0xa20] ;  /* 0x0002880000047ab9 */ /* 0x000fe20000000a00 */
[C---:B------:R-:W-:Y:S02]  /*1a1a0*/  LOP3.LUT R7, R26.reuse, 0xff000000, RZ, 0xc0, !PT ;  /* 0xff0000001a077812 */ /* 0x040fe400078ec0ff */
[----:B------:R-:W-:Y:S01]  /*1a1b0*/  ISETP.NE.U32.AND P0, PT, RZ, UR4, PT ;  /* 0x00000004ff007c0c */ /* 0x000fe2000bf05070 */
[----:B------:R2:W-:Y:S01]  /*1a1c0*/  STL [R1+0xc], R12 ;  /* 0x00000c0c01007387 */ /* 0x0005e20000100800 */
[----:B------:R-:W-:Y:S02]  /*1a1d0*/  SHF.R.U32.HI R7, RZ, 0x8, R7 ;  /* 0x00000008ff077819 */ /* 0x000fe40000011607 */
[----:B------:R-:W-:Y:S02]  /*1a1e0*/  ISETP.NE.AND.EX P0, PT, RZ, UR5, PT, P0 ;  /* 0x00000005ff007c0c */ /* 0x000fe4000bf05300 */
[----:B------:R-:W-:-:S02]  /*1a1f0*/  LOP3.LUT R2, R26, 0xff0000, RZ, 0xc0, !PT ;  /* 0x00ff00001a027812 */ /* 0x000fc400078ec0ff */
[----:B------:R-:W-:Y:S02]  /*1a200*/  LOP3.LUT R17, R26, 0xffff, RZ, 0xc0, !PT ;  /* 0x0000ffff1a117812 */ /* 0x000fe400078ec0ff */
[----:B------:R-:W-:-:S07]  /*1a210*/  LEA.HI R7, R2, R7, RZ, 0x10 ;  /* 0x0000000702077211 */ /* 0x000fce00078f80ff */
[----:B--2---:R-:W-:Y:S05]  /*1a220*/  @!P0 BRA `(.L_x_2504) ;  /* 0x0000000000108947 */ /* 0x004fea0003800000 */
[----:B------:R-:W-:-:S04]  /*1a230*/  IADD3 R2, P0, R18, UR4, RZ ;  /* 0x0000000412027c10 */ /* 0x000fc8000ff1e0ff */
[----:B------:R-:W-:-:S05]  /*1a240*/  IADD3.X R3, R19, UR5, RZ, P0, !PT ;  /* 0x0000000513037c10 */ /* 0x000fca00087fe4ff */
[----:B------:R2:W5:Y:S01]  /*1a250*/  LDG.E R6, desc[UR38][R2.64] ;  /* 0x0000002602067981 */ /* 0x000562000c1e1900 */
[----:B------:R-:W-:Y:S05]  /*1a260*/  BRA `(.L_x_2505) ;  /* 0x0000000000247947 */ /* 0x000fea0003800000 */
.L_x_2504:
[----:B------:R-:W-:Y:S02]  /*1a270*/  ULDC.64 UR4, c[0x0][0xa08] ;  /* 0x0002820000047ab9 */ /* 0x000fe40000000a00 */
[----:B------:R-:W-:-:S04]  /*1a280*/  ISETP.NE.U32.AND P0, PT, RZ, UR4, PT ;  /* 0x00000004ff007c0c */ /* 0x000fc8000bf05070 */
[----:B------:R-:W-:-:S13]  /*1a290*/  ISETP.NE.AND.EX P0, PT, RZ, UR5, PT, P0 ;  /* 0x00000005ff007c0c */ /* 0x000fda000bf05300 */
[----:B------:R-:W-:Y:S05]  /*1a2a0*/  @!P0 BRA `(.L_x_2505) ;  /* 0x0000000000148947 */ /* 0x000fea0003800000 */
[----:B------:R-:W2:Y:S02]  /*1a2b0*/  LDC.64 R2, c[0x0][0xa08] ;  /* 0x00028200ff027b82 */ /* 0x000ea40000000a00 */
[----:B--2---:R-:W-:-:S05]  /*1a2c0*/  IMAD.WIDE R2, R12, 0x4, R2 ;  /* 0x000000040c027825 */ /* 0x004fca00078e0202 */
[----:B------:R-:W2:Y:S04]  /*1a2d0*/  LDG.E R6, desc[UR38][R2.64] ;  /* 0x0000002602067981 */ /* 0x000ea8000c1e1900 */
[----:B------:R-:W2:Y:S02]  /*1a2e0*/  LDG.E R2, desc[UR38][R2.64+0x4] ;  /* 0x0000042602027981 */ /* 0x000ea4000c1e1900 */
[----:B--2---:R-:W-:-:S07]  /*1a2f0*/  IMAD.IADD R6, R2, 0x1, -R6 ;  /* 0x0000000102067824 */ /* 0x004fce00078e0a06 */
.L_x_2505:
[----:B--2---:R-:W2:Y:S01]  /*1a300*/  @P1 LDG.E R2, desc[UR38][R4.64] ;  /* 0x0000002604021981 */ /* 0x004ea2000c1e1900 */
[----:B------:R-:W3:Y:S03]  /*1a310*/  LDC R3, c[0x0][0x448] ;  /* 0x00011200ff037b82 */ /* 0x000ee60000000800 */
[----:B------:R4:W2:Y:S01]  /*1a320*/  @P1 LDG.E R4, desc[UR38][R4.64+0x4] ;  /* 0x0000042604041981 */ /* 0x0008a2000c1e1900 */
[----:B-----5:R-:W-:Y:S01]  /*1a330*/  IMAD.IADD R6, R6, 0x1, -R10 ;  /* 0x0000000106067824 */ /* 0x020fe200078e0a0a */
[----:B------:R-:W-:Y:S01]  /*1a340*/  BSSY B0, `(.L_x_2506) ;  /* 0x0000037000007945 */ /* 0x000fe20003800000 */
[----:B------:R-:W-:Y:S02]  /*1a350*/  LOP3.LUT R23, R7, 0xff, RZ, 0xc0, !PT ;  /* 0x000000ff07177812 */ /* 0x000fe400078ec0ff */
[----:B---3--:R-:W-:-:S13]  /*1a360*/  ISETP.NE.AND P0, PT, R3, 0x1, PT ;  /* 0x000000010300780c */ /* 0x008fda0003f05270 */
[----:B------:R-:W3:Y:S08]  /*1a370*/  @P0 LDC R3, c[0x0][0x44c] ;  /* 0x00011300ff030b82 */ /* 0x000ef00000000800 */
[----:B----4-:R-:W4:Y:S01]  /*1a380*/  @P0 LDC R5, c[0x0][0x450] ;  /* 0x00011400ff050b82 */ /* 0x010f220000000800 */
[----:B--2---:R-:W-:Y:S02]  /*1a390*/  @P1 IMAD.IADD R9, R4, 0x1, -R2 ;  /* 0x0000000104091824 */ /* 0x004fe400078e0a02 */
[----:B------:R-:W-:-:S05]  /*1a3a0*/  IMAD R2, R25, 0xc0, RZ ;  /* 0x000000c019027824 */ /* 0x000fca00078e02ff */
[----:B------:R-:W-:-:S05]  /*1a3b0*/  IADD3 R2, R2, 0xbf, RZ ;  /* 0x000000bf02027810 */ /* 0x000fca0007ffe0ff */
[----:B---3--:R-:W-:-:S05]  /*1a3c0*/  @P0 IMAD.HI.U32 R3, R2, R3, RZ ;  /* 0x0000000302030227 */ /* 0x008fca00078e00ff */
[----:B----4-:R-:W-:Y:S01]  /*1a3d0*/  @P0 SHF.R.U32.HI R2, RZ, R5, R3 ;  /* 0x00000005ff020219 */ /* 0x010fe20000011603 */
[----:B------:R-:W-:-:S05]  /*1a3e0*/  IMAD.IADD R3, R6, 0x1, R9 ;  /* 0x0000000106037824 */ /* 0x000fca00078e0209 */
[----:B------:R2:W-:Y:S01]  /*1a3f0*/  STL [R1+0x20], R3 ;  /* 0x0000200301007387 */ /* 0x0005e20000100800 */
[----:B------:R-:W-:-:S05]  /*1a400*/  IADD3 R20, R3, 0x80, -R8 ;  /* 0x0000008003147810 */ /* 0x000fca0007ffe808 */
[----:B------:R-:W-:Y:S02]  /*1a410*/  IMAD.IADD R2, R20, 0x1, R2 ;  /* 0x0000000114027824 */ /* 0x000fe400078e0202 */
[----:B--2---:R-:W-:-:S05]  /*1a420*/  VIADD R3, R3, 0x7f ;  /* 0x0000007f03037836 */ /* 0x004fca0000000000 */
[----:B------:R-:W-:-:S04]  /*1a430*/  SHF.R.S32.HI R4, RZ, 0x1f, R3 ;  /* 0x0000001fff047819 */ /* 0x000fc80000011403 */
[----:B------:R-:W-:Y:S02]  /*1a440*/  LEA.HI R4, R4, R3, RZ, 0x7 ;  /* 0x0000000304047211 */ /* 0x000fe400078f38ff */
[----:B------:R-:W-:Y:S02]  /*1a450*/  SHF.R.S32.HI R3, RZ, 0x1f, R2 ;  /* 0x0000001fff037819 */ /* 0x000fe40000011402 */
[----:B------:R-:W-:Y:S02]  /*1a460*/  SHF.R.S32.HI R21, RZ, 0x7, R4 ;  /* 0x00000007ff157819 */ /* 0x000fe40000011404 */
[----:B------:R-:W-:Y:S01]  /*1a470*/  LEA.HI R3, R3, R2, RZ, 0x7 ;  /* 0x0000000203037211 */ /* 0x000fe200078f38ff */
[----:B------:R-:W-:Y:S01]  /*1a480*/  IMAD.MOV.U32 R2, RZ, RZ, RZ ;  /* 0x000000ffff027224 */ /* 0x000fe200078e00ff */
[----:B------:R-:W-:Y:S02]  /*1a490*/  SHF.R.U32.HI R4, RZ, 0x10, R7 ;  /* 0x00000010ff047819 */ /* 0x000fe40000011607 */
[----:B------:R-:W-:-:S04]  /*1a4a0*/  SHF.R.S32.HI R3, RZ, 0x7, R3 ;  /* 0x00000007ff037819 */ /* 0x000fc80000011403 */
[----:B------:R-:W-:-:S04]  /*1a4b0*/  VIMNMX R5, R21, R3, PT ;  /* 0x0000000315057248 */ /* 0x000fc80003fe0100 */
[----:B------:R-:W-:-:S13]  /*1a4c0*/  ISETP.GE.AND P0, PT, R5, 0x1, PT ;  /* 0x000000010500780c */ /* 0x000fda0003f06270 */
[----:B------:R-:W-:Y:S05]  /*1a4d0*/  @!P0 BRA `(.L_x_2507) ;  /* 0x0000000000748947 */ /* 0x000fea0003800000 */
[----:B------:R-:W-:Y:S01]  /*1a4e0*/  ISETP.NE.AND P0, PT, R4, RZ, PT ;  /* 0x000000ff0400720c */ /* 0x000fe20003f05270 */
[----:B------:R-:W-:-:S03]  /*1a4f0*/  ULDC UR4, c[0x0][0x9f0] ;  /* 0x00027c0000047ab9 */ /* 0x000fc60000000800 */
[----:B------:R-:W-:-:S04]  /*1a500*/  SEL R7, R4, UR4, P0 ;  /* 0x0000000404077c07 */ /* 0x000fc80008000000 */
[----:B01----:R-:W-:Y:S02]  /*1a510*/  IABS R8, R7 ;  /* 0x0000000700087213 */ /* 0x003fe40000000000 */
        /* <DEDUP_REMOVED lines=25> */
.L_x_2507:
[----:B------:R-:W-:Y:S05]  /*1a6b0*/  BSYNC B0 ;  /* 0x0000000000007941 */ /* 0x000fea0003800000 */
.L_x_2506:
        /* <DEDUP_REMOVED lines=20> */
[----:B------:R-:W2:Y:S02]  /*1a800*/  S2R R6, SR_TID.X ;  /* 0x0000000000067919 */ /* 0x000ea40000002100 */
[----:B--2---:R-:W-:-:S04]  /*1a810*/  SHF.R.U32.HI R6, RZ, 0x5, R6 ;  /* 0x00000005ff067819 */ /* 0x004fc80000011606 */
[----:B------:R-:W-:-:S05]  /*1a820*/  LOP3.LUT R6, R6, 0x3, RZ, 0xc0, !PT ;  /* 0x0000000306067812 */ /* 0x000fca00078ec0ff */
[----:B------:R2:W3:Y:S02]  /*1a830*/  SHFL.IDX PT, R14, R6, RZ, 0x1f ;  /* 0x00001fff060e7589 */ /* 0x0004e400000e0000 */
.L_x_2675:
[----:B---3--:R-:W-:Y:S02]  /*1a840*/  ISETP.NE.AND P0, PT, R14, RZ, PT ;  /* 0x000000ff0e00720c */ /* 0x008fe40003f05270 */
[----:B------:R-:W-:-:S11]  /*1a850*/  PLOP3.LUT P6, PT, PT, PT, PT, 0x8, 0x0 ;  /* 0x000000000000781c */ /* 0x000fd60003fce170 */
[----:B------:R-:W-:Y:S05]  /*1a860*/  @P0 BRA `(.L_x_2511) ;  /* 0x00000000000c0947 */ /* 0x000fea0003800000 */
[----:B------:R-:W-:-:S03]  /*1a870*/  UMOV UR4, 0xffffffff ;  /* 0xffffffff00047882 */ /* 0x000fc60000000000 */
[----:B------:R-:W-:Y:S05]  /*1a880*/  BRA.DIV UR4, `(.L_x_2512) ;  /* 0x0000007204507947 */ /* 0x000fea000b800000 */
[----:B------:R-:W-:-:S13]  /*1a890*/  ELECT P6, URZ, PT ;  /* 0x00000000003f782f */ /* 0x000fda00038c0000 */
.L_x_2511:
[----:B--2---:R-:W2:Y:S01]  /*1a8a0*/  LDL R6, [R1+0x4c] ;  /* 0x00004c0001067983 */ /* 0x004ea20000100800 */
[----:B------:R-:W-:Y:S01]  /*1a8b0*/  BSSY B1, `(.L_x_2513) ;  /* 0x0000008000017945 */ /* 0x000fe20003800000 */
[----:B--2---:R-:W-:-:S05]  /*1a8c0*/  VIADD R6, R6, 0x1 ;  /* 0x0000000106067836 */ /* 0x004fca0000000000 */
[----:B------:R-:W-:-:S04]  /*1a8d0*/  LEA.HI R7, R6, R6, RZ, 0x1 ;  /* 0x0000000606077211 */ /* 0x000fc800078f08ff */
[----:B------:R-:W-:-:S05]  /*1a8e0*/  LOP3.LUT R7, R7, 0xfffffffe, RZ, 0xc0, !PT ;  /* 0xfffffffe07077812 */ /* 0x000fca00078ec0ff */
[----:B------:R-:W-:-:S05]  /*1a8f0*/  IMAD.IADD R6, R6, 0x1, -R7 ;  /* 0x0000000106067824 */ /* 0x000fca00078e0a07 */
[----:B------:R-:W-:-:S04]  /*1a900*/  SHF.L.U32 R6, R6, 0x1f, RZ ;  /* 0x0000001f06067819 */ /* 0x000fc800000006ff */
[----:B------:R-:W2:Y:S02]  /*1a910*/  SYNCS.PHASECHK.TRANS64.TRYWAIT P0, [R16+URZ+0x2d820], R6 ;  /* 0x02d82006100075a7 */ /* 0x000ea4000800017f */
[----:B--2---:R-:W-:Y:S05]  /*1a920*/  @!P0 BRA `(.L_x_2514) ;  /* 0x0000007000488947 */ /* 0x004fea0003800000 */
.L_x_2678:
[----:B------:R-:W-:Y:S05]  /*1a930*/  BSYNC B1 ;  /* 0x0000000000017941 */ /* 0x000fea0003800000 */
.L_x_2513:
[----:B------:R-:W-:Y:S04]  /*1a940*/  BSSY B1, `(.L_x_2515) ;  /* 0x000008c000017945 */ /* 0x000fe80003800000 */
[----:B------:R-:W-:Y:S05]  /*1a950*/  @!P6 BRA `(.L_x_2516) ;  /* 0x000000080028e947 */ /* 0x000fea0003800000 */
[----:B01----:R-:W3:Y:S01]  /*1a960*/  LDL R8, [R1+0x4] ;  /* 0x0000040001087983 */ /* 0x003ee20000100800 */
[----:B------:R-:W-:Y:S01]  /*1a970*/  IMAD R9, R29, 0x8, R16 ;  /* 0x000000081d097824 */ /* 0x000fe200078e0210 */
[----:B------:R-:W0:Y:S01]  /*1a980*/  S2R R7, SR_TID.X ;  /* 0x0000000000077919 */ /* 0x000e220000002100 */
[----:B------:R-:W-:Y:S01]  /*1a990*/  BSSY B2, `(.L_x_2517) ;  /* 0x0000006000027945 */ /* 0x000fe20003800000 */
[----:B0-----:R-:W-:-:S04]  /*1a9a0*/  LOP3.LUT R7, R7, 0x7f, RZ, 0xc0, !PT ;  /* 0x0000007f07077812 */ /* 0x001fc800078ec0ff */
[----:B------:R-:W-:Y:S02]  /*1a9b0*/  ISETP.NE.AND P1, PT, R7, RZ, PT ;  /* 0x000000ff0700720c */ /* 0x000fe40003f25270 */
[----:B---3--:R-:W-:-:S04]  /*1a9c0*/  SHF.L.U32 R11, R8, 0x1f, RZ ;  /* 0x0000001f080b7819 */ /* 0x008fc800000006ff */
[----:B------:R-:W0:Y:S02]  /*1a9d0*/  SYNCS.PHASECHK.TRANS64.TRYWAIT P0, [R9+URZ+0x2d8a0], R11 ;  /* 0x02d8a00b090075a7 */ /* 0x000e24000800017f */
[----:B0-----:R-:W-:Y:S05]  /*1a9e0*/  @!P0 BRA `(.L_x_2518) ;  /* 0x00000070002c8947 */ /* 0x001fea0003800000 */
.L_x_2679:
[----:B------:R-:W-:Y:S05]  /*1a9f0*/  BSYNC B2 ;  /* 0x0000000000027941 */ /* 0x000fea0003800000 */
.L_x_2517:
[----:B------:R-:W-:Y:S04]  /*1aa00*/  BSSY B2, `(.L_x_2519) ;  /* 0x0000009000027945 */ /* 0x000fe80003800000 */
[----:B------:R-:W-:Y:S05]  /*1aa10*/  @P1 BRA `(.L_x_2520) ;  /* 0x00000000001c1947 */ /* 0x000fea0003800000 */
[----:B--2---:R-:W1:Y:S02]  /*1aa20*/  S2R R6, SR_TID.X ;  /* 0x0000000000067919 */ /* 0x004e640000002100 */
[----:B-1----:R-:W-:Y:S01]  /*1aa30*/  LOP3.LUT R7, R6, 0x1f, RZ, 0xc0, !PT ;  /* 0x0000001f06077812 */ /* 0x002fe200078ec0ff */
[----:B------:R-:W-:-:S03]  /*1aa40*/  IMAD.MOV.U32 R6, RZ, RZ, 0x6000 ;  /* 0x00006000ff067424 */ /* 0x000fc600078e00ff */
[----:B------:R-:W-:Y:S01]  /*1aa50*/  ISETP.NE.AND P0, PT, R7, RZ, PT ;  /* 0x000000ff0700720c */ /* 0x000fe20003f05270 */
[----:B------:R1:W-:-:S12]  /*1aa60*/  SYNCS.ARRIVE.TRANS64 RZ, [R9+URZ+0x2d890], R6 ;  /* 0x02d8900609ff79a7 */ /* 0x0003d8000800003f */
[----:B-1----:R-:W-:Y:S05]  /*1aa70*/  @!P0 BRA `(.L_x_2520) ;  /* 0x0000000000048947 */ /* 0x002fea0003800000 */
[----:B------:R-:W-:Y:S01]  /*1aa80*/  BPT.TRAP 0x1 ;  /* 0x000000040000795c */ /* 0x000fe20000300000 */
.L_x_2520:
[----:B------:R-:W-:Y:S05]  /*1aa90*/  BSYNC B2 ;  /* 0x0000000000027941 */ /* 0x000fea0003800000 */
.L_x_2519:
        /* <DEDUP_REMOVED lines=8> */
[----:B--2---:R-:W-:Y:S01]  /*1ab20*/  VIADD R6, R9, 0x2d890 ;  /* 0x0002d89009067836 */ /* 0x004fe20000000000 */
[----:B------:R-:W-:Y:S01]  /*1ab30*/  UMOV UR6, 0x0 ;  /* 0x0000000000067882 */ /* 0x000fe20000000000 */
[----:B------:R-:W-:Y:S01]  /*1ab40*/  VIADD R10, R8, 0x15400 ;  /* 0x00015400080a7836 */ /* 0x000fe20000000000 */
[----:B------:R-:W-:-:S09]  /*1ab50*/  UMOV UR7, 0x12f00000 ;  /* 0x12f0000000077882 */ /* 0x000fd20000000000 */
.L_x_2521:
        /* <DEDUP_REMOVED lines=16> */
.L_x_2522:
        /* <DEDUP_REMOVED lines=16> */
.L_x_2523:
        /* <DEDUP_REMOVED lines=13> */
.L_x_2680:
[----:B------:R-:W-:Y:S05]  /*1ae30*/  BSYNC B2 ;  /* 0x0000000000027941 */ /* 0x000fea0003800000 */
.L_x_2524:
        /* <DEDUP_REMOVED lines=11> */
.L_x_2527:
[----:B------:R-:W-:Y:S05]  /*1aef0*/  BSYNC B2 ;  /* 0x0000000000027941 */ /* 0x000fea0003800000 */
.L_x_2526:
        /* <DEDUP_REMOVED lines=8> */
.L_x_2528:
        /* <DEDUP_REMOVED lines=15> */
.L_x_2529:
        /* <DEDUP_REMOVED lines=15> */
.L_x_2530:
        /* <DEDUP_REMOVED lines=9> */
[----:B---3--:R-:W-:Y:S05]  /*1b1f0*/  @P0 BRA.U.ANY `(.L_x_2530) ;  /* 0xfffffffd00d80947 */ /* 0x008fea000393ffff */
.L_x_2516:
[----:B------:R-:W-:Y:S05]  /*1b200*/  BSYNC B1 ;  /* 0x0000000000017941 */ /* 0x000fea0003800000 */
.L_x_2515:
[----:B--2---:R-:W2:Y:S01]  /*1b210*/  LDL.LU R6, [R1+0x4] ;  /* 0x0000040001067983 */ /* 0x004ea20000300800 */
[----:B------:R-:W-:Y:S01]  /*1b220*/  VIADD R29, R29, 0x1 ;  /* 0x000000011d1d7836 */ /* 0x000fe20000000000 */
[----:B------:R-:W-:Y:S01]  /*1b230*/  PLOP3.LUT P0, PT, PT, PT, PT, 0x8, 0x0 ;  /* 0x000000000000781c */ /* 0x000fe20003f0e170 */
[----:B0-----:R-:W-:-:S03]  /*1b240*/  VIADD R10, R5, 0xfffffffe ;  /* 0xfffffffe050a7836 */ /* 0x001fc60000000000 */
[C---:B------:R-:W-:Y:S02]  /*1b250*/  ISETP.NE.AND P1, PT, R29.reuse, 0x2, PT ;  /* 0x000000021d00780c */ /* 0x040fe40003f25270 */
[----:B------:R-:W-:Y:S02]  /*1b260*/  ISETP.GE.AND P2, PT, R10, R3, PT ;  /* 0x000000030a00720c */ /* 0x000fe40003f46270 */
[----:B------:R-:W-:Y:S02]  /*1b270*/  SEL R5, RZ, 0x1, P1 ;  /* 0x00000001ff057807 */ /* 0x000fe40000800000 */
[----:B------:R-:W-:Y:S02]  /*1b280*/  SEL R29, R29, RZ, P1 ;  /* 0x000000ff1d1d7207 */ /* 0x000fe40000800000 */
[----:B--2---:R-:W-:-:S05]  /*1b290*/  LOP3.LUT R6, R6, R5, RZ, 0x3c, !PT ;  /* 0x0000000506067212 */ /* 0x004fca00078e3cff */
[----:B------:R2:W-:Y:S02]  /*1b2a0*/  STL [R1+0x4], R6 ;  /* 0x0000040601007387 */ /* 0x0005e40000100800 */
[----:B------:R-:W-:Y:S05]  /*1b2b0*/  @!P2 BRA `(.L_x_2509) ;  /* 0x00000008005ca947 */ /* 0x000fea0003800000 */
.L_x_2547:
[----:B------:R-:W-:Y:S05]  /*1b2c0*/  YIELD ;  /* 0x0000000000007946 */ /* 0x000fea0003800000 */
[----:B------:R-:W-:Y:S04]  /*1b2d0*/  BSSY B1, `(.L_x_2531) ;  /* 0x000008b000017945 */ /* 0x000fe80003800000 */
[----:B---3--:R-:W-:Y:S05]  /*1b2e0*/  @!P6 BRA `(.L_x_2532) ;  /* 0x000000080024e947 */ /* 0x008fea0003800000 */
[----:B--2---:R-:W1:Y:S01]  /*1b2f0*/  LDL R6, [R1+0x4] ;  /* 0x0000040001067983 */ /* 0x004e620000100800 */
[----:B------:R-:W-:Y:S01]  /*1b300*/  IMAD R9, R29, 0x8, R16 ;  /* 0x000000081d097824 */ /* 0x000fe200078e0210 */
[----:B------:R-:W0:Y:S01]  /*1b310*/  S2R R5, SR_TID.X ;  /* 0x0000000000057919 */ /* 0x000e220000002100 */
[----:B------:R-:W-:Y:S01]  /*1b320*/  BSSY B2, `(.L_x_2533) ;  /* 0x0000006000027945 */ /* 0x000fe20003800000 */
[----:B0-----:R-:W-:-:S04]  /*1b330*/  LOP3.LUT R5, R5, 0x7f, RZ, 0xc0, !PT ;  /* 0x0000007f05057812 */ /* 0x001fc800078ec0ff */
[----:B------:R-:W-:Y:S02]  /*1b340*/  ISETP.NE.AND P2, PT, R5, RZ, PT ;  /* 0x000000ff0500720c */ /* 0x000fe40003f45270 */
[----:B-1----:R-:W-:-:S04]  /*1b350*/  SHF.L.U32 R8, R6, 0x1f, RZ ;  /* 0x0000001f06087819 */ /* 0x002fc800000006ff */
[----:B------:R-:W0:Y:S02]  /*1b360*/  SYNCS.PHASECHK.TRANS64.TRYWAIT P1, [R9+URZ+0x2d8a0], R8 ;  /* 0x02d8a008090075a7 */ /* 0x000e24000802017f */
[----:B0-----:R-:W-:Y:S05]  /*1b370*/  @!P1 BRA `(.L_x_2534) ;  /* 0x0000006400f09947 */ /* 0x001fea0003800000 */
.L_x_2681:
[----:B------:R-:W-:Y:S05]  /*1b380*/  BSYNC B2 ;  /* 0x0000000000027941 */ /* 0x000fea0003800000 */
.L_x_2533:
        /* <DEDUP_REMOVED lines=9> */
.L_x_2536:
[----:B------:R-:W-:Y:S05]  /*1b420*/  BSYNC B2 ;  /* 0x0000000000027941 */ /* 0x000fea0003800000 */
.L_x_2535:
        /* <DEDUP_REMOVED lines=11> */
.L_x_2537:
        /* <DEDUP_REMOVED lines=16> */
.L_x_2538:
        /* <DEDUP_REMOVED lines=16> */
.L_x_2539:
        /* <DEDUP_REMOVED lines=13> */
.L_x_2682:
[----:B------:R-:W-:Y:S05]  /*1b7b0*/  BSYNC B2 ;  /* 0x0000000000027941 */ /* 0x000fea0003800000 */
.L_x_2540:
        /* <DEDUP_REMOVED lines=11> */
.L_x_2543:
[----:B------:R-:W-:Y:S05]  /*1b870*/  BSYNC B2 ;  /* 0x0000000000027941 */ /* 0x000fea0003800000 */
.L_x_2542:
        /* <DEDUP_REMOVED lines=8> */
.L_x_2544:
        /* <DEDUP_REMOVED lines=15> */
.L_x_2545:
        /* <DEDUP_REMOVED lines=15> */
.L_x_2546:
        /* <DEDUP_REMOVED lines=10> */
.L_x_2532:
[----:B------:R-:W-:Y:S05]  /*1bb80*/  BSYNC B1 ;  /* 0x0000000000017941 */ /* 0x000fea0003800000 */
.L_x_2531:
[----:B-1----:R-:W3:Y:S01]  /*1bb90*/  LDL.LU R8, [R1+0x4] ;  /* 0x0000040001087983 */ /* 0x002ee20000300800 */
[----:B------:R-:W-:Y:S01]  /*1bba0*/  VIADD R29, R29, 0x1 ;  /* 0x000000011d1d7836 */ /* 0x000fe20000000000 */
[C---:B------:R-:W-:Y:S01]  /*1bbb0*/  ISETP.GT.AND P2, PT, R10.reuse, R3, PT ;  /* 0x000000030a00720c */ /* 0x040fe20003f44270 */
[----:B------:R-:W-:-:S03]  /*1bbc0*/  VIADD R10, R10, 0xffffffff ;  /* 0xffffffff0a0a7836 */ /* 0x000fc60000000000 */
[----:B------:R-:W-:-:S04]  /*1bbd0*/  ISETP.NE.AND P1, PT, R29, 0x2, PT ;  /* 0x000000021d00780c */ /* 0x000fc80003f25270 */
[----:B------:R-:W-:Y:S02]  /*1bbe0*/  SEL R5, RZ, 0x1, P1 ;  /* 0x00000001ff057807 */ /* 0x000fe40000800000 */
[----:B------:R-:W-:Y:S02]  /*1bbf0*/  SEL R29, R29, RZ, P1 ;  /* 0x000000ff1d1d7207 */ /* 0x000fe40000800000 */
[----:B---3--:R-:W-:-:S05]  /*1bc00*/  LOP3.LUT R8, R8, R5, RZ, 0x3c, !PT ;  /* 0x0000000508087212 */ /* 0x008fca00078e3cff */
[----:B------:R3:W-:Y:S01]  /*1bc10*/  STL [R1+0x4], R8 ;  /* 0x0000040801007387 */ /* 0x0007e20000100800 */
[----:B------:R-:W-:Y:S05]  /*1bc20*/  @P2 BRA `(.L_x_2547) ;  /* 0xfffffff400a42947 */ /* 0x000fea000383ffff */
.L_x_2509:
[----:B------:R-:W-:Y:S05]  /*1bc30*/  BSYNC B0 ;  /* 0x0000000000007941 */ /* 0x000fea0003800000 */
.L_x_2508:
[----:B------:R-:W4:Y:S01]  /*1bc40*/  LDC R0, c[0x0][0x448] ;  /* 0x00011200ff007b82 */ /* 0x000f220000000800 */
[----:B------:R-:W-:Y:S01]  /*1bc50*/  IMAD.MOV.U32 R2, RZ, RZ, 0xc0 ;  /* 0x000000c0ff027424 */ /* 0x000fe200078e00ff */
[----:B------:R-:W-:Y:S01]  /*1bc60*/  ISETP.NE.AND P2, PT, R4, RZ, PT ;  /* 0x000000ff0400720c */ /* 0x000fe20003f45270 */
[----:B------:R-:W-:Y:S05]  /*1bc70*/  @!P0 WARPSYNC.ALL ;  /* 0x0000000000008948 */ /* 0x000fea0003800000 */
[----:B------:R-:W-:Y:S01]  /*1bc80*/  IMAD R2, R25, R2, 0xbf ;  /* 0x000000bf19027424 */ /* 0x000fe200078e0202 */
[----:B------:R-:W-:Y:S06]  /*1bc90*/  BSSY B0, `(.L_x_2548) ;  /* 0x000002a000007945 */ /* 0x000fec0003800000 */
[----:B------:R-:W0:Y:S08]  /*1bca0*/  @!P2 LDC R4, c[0x0][0x9f0] ;  /* 0x00027c00ff04ab82 */ /* 0x000e300000000800 */
[----:B------:R-:W-:Y:S01]  /*1bcb0*/  @!P0 BAR.SYNC.DEFER_BLOCKING 0xc, 0x200 ;  /* 0x0308000000008b1d */ /* 0x000fe20000010000 */
[----:B----4-:R-:W-:-:S13]  /*1bcc0*/  ISETP.NE.AND P1, PT, R0, 0x1, PT ;  /* 0x000000010000780c */ /* 0x010fda0003f25270 */
[----:B------:R-:W4:Y:S08]  /*1bcd0*/  @P1 LDC R0, c[0x0][0x44c] ;  /* 0x00011300ff001b82 */ /* 0x000f300000000800 */
[----:B------:R-:W5:Y:S01]  /*1bce0*/  @P1 LDC R3, c[0x0][0x450] ;  /* 0x00011400ff031b82 */ /* 0x000f620000000800 */
[----:B----4-:R-:W-:-:S05]  /*1bcf0*/  @P1 IMAD.HI.U32 R0, R2, R0, RZ ;  /* 0x0000000002001227 */ /* 0x010fca00078e00ff */
[----:B-----5:R-:W-:-:S05]  /*1bd00*/  @P1 SHF.R.U32.HI R2, RZ, R3, R0 ;  /* 0x00000003ff021219 */ /* 0x020fca0000011600 */
[----:B------:R-:W-:-:S05]  /*1bd10*/  IMAD.IADD R2, R20, 0x1, R2 ;  /* 0x0000000114027824 */ /* 0x000fca00078e0202 */
[----:B------:R-:W-:-:S04]  /*1bd20*/  SHF.R.S32.HI R0, RZ, 0x1f, R2 ;  /* 0x0000001fff007819 */ /* 0x000fc80000011402 */
[----:B------:R-:W-:-:S04]  /*1bd30*/  LEA.HI R0, R0, R2, RZ, 0x7 ;  /* 0x0000000200007211 */ /* 0x000fc800078f38ff */
[----:B------:R-:W-:-:S04]  /*1bd40*/  SHF.R.S32.HI R0, RZ, 0x7, R0 ;  /* 0x00000007ff007819 */ /* 0x000fc80000011400 */
[----:B------:R-:W-:Y:S01]  /*1bd50*/  VIMNMX R21, R21, R0, PT ;  /* 0x0000000015157248 */ /* 0x000fe20003fe0100 */
[----:B------:R-:W-:-:S03]  /*1bd60*/  IMAD.MOV.U32 R0, RZ, RZ, RZ ;  /* 0x000000ffff007224 */ /* 0x000fc600078e00ff */
[----:B------:R-:W-:-:S13]  /*1bd70*/  ISETP.GE.AND P1, PT, R21, 0x1, PT ;  /* 0x000000011500780c */ /* 0x000fda0003f26270 */
[----:B0-----:R-:W-:Y:S05]  /*1bd80*/  @!P1 BRA `(.L_x_2549) ;  /* 0x0000000000689947 */ /* 0x001fea0003800000 */
[-C--:B------:R-:W-:Y:S02]  /*1bd90*/  IABS R0, R4.reuse ;  /* 0x0000000400007213 */ /* 0x080fe40000000000 */
        /* <DEDUP_REMOVED lines=25> */
.L_x_2549:
[----:B------:R-:W-:Y:S05]  /*1bf30*/  BSYNC B0 ;  /* 0x0000000000007941 */ /* 0x000fea0003800000 */
.L_x_2548:
[-C--:B------:R-:W-:Y:S01]  /*1bf40*/  IMAD R2, R23, R0.reuse, RZ ;  /* 0x0000000017027224 */ /* 0x080fe200078e02ff */
        /* <DEDUP_REMOVED lines=12> */
[----:B------:R-:W4:Y:S01]  /*1c010*/  LDC.64 R2, c[0x0][0xc60] ;  /* 0x00031800ff027b82 */ /* 0x000f220000000a00 */
[----:B------:R-:W0:Y:S02]  /*1c020*/  FLO.U32 R0, UR4 ;  /* 0x0000000400007d00 */ /* 0x000e2400080e0000 */
[----:B0-----:R-:W-:-:S06]  /*1c030*/  ISETP.EQ.U32.AND P0, PT, R0, R5, PT ;  /* 0x000000050000720c */ /* 0x001fcc0003f02070 */
[----:B------:R-:W4:Y:S07]  /*1c040*/  POPC R5, UR4 ;  /* 0x0000000400057d09 */ /* 0x000f2e0008000000 */
[----:B----4-:R-:W4:Y:S01]  /*1c050*/  @P0 ATOMG.E.ADD.STRONG.GPU PT, R3, desc[UR38][R2.64], R5 ;  /* 0x00000005020309a8 */ /* 0x010f2200081ee1e6 */
[----:B------:R-:W0:Y:S02]  /*1c060*/  S2R R4, SR_LTMASK ;  /* 0x0000000000047919 */ /* 0x000e240000003900 */
[----:B0-----:R-:W-:-:S04]  /*1c070*/  LOP3.LUT R4, R4, UR4, RZ, 0xc0, !PT ;  /* 0x0000000404047c12 */ /* 0x001fc8000f8ec0ff */
[----:B------:R-:W0:Y:S01]  /*1c080*/  POPC R7, R4 ;  /* 0x0000000400077309 */ /* 0x000e220000000000 */
[----:B----4-:R-:W0:Y:S02]  /*1c090*/  SHFL.IDX PT, R0, R3, R0, 0x1f ;  /* 0x00001f0003007589 */ /* 0x010e2400000e0000 */
[----:B0-----:R-:W-:Y:S01]  /*1c0a0*/  IADD3 R24, R0, UR37, R7 ;  /* 0x0000002500187c10 */ /* 0x001fe2000fffe007 */
[----:B------:R-:W-:Y:S06]  /*1c0b0*/  BRA `(.L_x_2552) ;  /* 0x0000003000c07947 */ /* 0x000fec0003800000 */
.L_x_2551:
        /* <DEDUP_REMOVED lines=11> */
[----:B--2---:R-:W-:Y:S02]  /*1c170*/  IMAD.U32 R6, RZ, RZ, UR8 ;  /* 0x00000008ff067e24 */ /* 0x004fe4000f8e00ff */
[----:B------:R-:W-:-:S02]  /*1c180*/  IMAD.U32 R7, RZ, RZ, UR9 ;  /* 0x00000009ff077e24 */ /* 0x000fc4000f8e00ff */
[----:B------:R-:W-:Y:S02]  /*1c190*/  IMAD.U32 R10, RZ, RZ, UR4 ;  /* 0x00000004ff0a7e24 */ /* 0x000fe4000f8e00ff */
[----:B------:R-:W-:Y:S02]  /*1c1a0*/  IMAD.U32 R11, RZ, RZ, UR5 ;  /* 0x00000005ff0b7e24 */ /* 0x000fe4000f8e00ff */
[----:B-1-3--:R-:W-:Y:S02]  /*1c1b0*/  IMAD.MOV.U32 R8, RZ, RZ, 0x70 ;  /* 0x00000070ff087424 */ /* 0x00afe400078e00ff */
[----:B------:R-:W-:Y:S02]  /*1c1c0*/  IMAD.MOV.U32 R12, RZ, RZ, 0x1 ;  /* 0x00000001ff0c7424 */ /* 0x000fe400078e00ff */
[----:B------:R-:W-:-:S07]  /*1c1d0*/  IMAD.MOV.U32 R13, RZ, RZ, RZ ;  /* 0x000000ffff0d7224 */ /* 0x000fce00078e00ff */
[----:B------:R-:W-:-:S07]  /*1c1e0*/  LEPC R20, `(.L_x_2554) ;  /* 0x000000001014794e */ /* 0x000fce0000000000 */
[----:B0-----:R-:W-:Y:S05]  /*1c1f0*/  CALL.ABS.NOINC R2 ;  /* 0x0000000002007343 */ /* 0x001fea0003c00000 */
.L_x_2554:
[----:B------:R-:W-:Y:S05]  /*1c200*/  BSYNC B6 ;  /* 0x0000000000067941 */ /* 0x000fea0003800000 */
.L_x_2553:
        /* <DEDUP_REMOVED lines=9> */
[----:B------:R-:W-:Y:S02]  /*1c2a0*/  IMAD.U32 R4, RZ, RZ, UR6 ;  /* 0x00000006ff047e24 */ /* 0x000fe4000f8e00ff */
[----:B------:R-:W-:Y:S02]  /*1c2b0*/  IMAD.U32 R5, RZ, RZ, UR7 ;  /* 0x00000007ff057e24 */ /* 0x000fe4000f8e00ff */
[----:B--2---:R-:W-:Y:S02]  /*1c2c0*/  IMAD.U32 R6, RZ, RZ, UR8 ;  /* 0x00000008ff067e24 */ /* 0x004fe4000f8e00ff */
[----:B------:R-:W-:-:S02]  /*1c2d0*/  IMAD.U32 R7, RZ, RZ, UR9 ;  /* 0x00000009ff077e24 */ /* 0x000fc4000f8e00ff */
[----:B------:R-:W-:Y:S02]  /*1c2e0*/  IMAD.U32 R10, RZ, RZ, UR4 ;  /* 0x00000004ff0a7e24 */ /* 0x000fe4000f8e00ff */
[----:B------:R-:W-:Y:S02]  /*1c2f0*/  IMAD.U32 R11, RZ, RZ, UR5 ;  /* 0x00000005ff0b7e24 */ /* 0x000fe4000f8e00ff */
[----:B-1-3--:R-:W-:Y:S02]  /*1c300*/  IMAD.MOV.U32 R8, RZ, RZ, 0x70 ;  /* 0x00000070ff087424 */ /* 0x00afe400078e00ff */
[----:B------:R-:W-:Y:S02]  /*1c310*/  IMAD.MOV.U32 R12, RZ, RZ, 0x1 ;  /* 0x00000001ff0c7424 */ /* 0x000fe400078e00ff */
[----:B0-----:R-:W-:-:S07]  /*1c320*/  IMAD.MOV.U32 R13, RZ, RZ, RZ ;  /* 0x000000ffff0d7224 */ /* 0x001fce00078e00ff */
[----:B------:R-:W-:-:S07]  /*1c330*/  LEPC R20, `(.L_x_2557) ;  /* 0x000000001014794e */ /* 0x000fce0000000000 */
[----:B----4-:R-:W-:Y:S05]  /*1c340*/  CALL.ABS.NOINC R2 ;  /* 0x0000000002007343 */ /* 0x010fea0003c00000 */
.L_x_2557:
        /* <DEDUP_REMOVED lines=15> */
.L_x_2556:
[----:B------:R-:W-:Y:S05]  /*1c440*/  BSYNC B6 ;  /* 0x0000000000067941 */ /* 0x000fea0003800000 */
.L_x_2555:
[----:B------:R0:W4:Y:S01]  /*1c450*/  LDL R20, [R1+0xc] ;  /* 0x00000c0001147983 */ /* 0x0001220000100800 */
[----:B------:R-:W-:Y:S01]  /*1c460*/  ULDC.64 UR4, c[0x0][0x9f8] ;  /* 0x00027e0000047ab9 */ /* 0x000fe20000000a00 */
[----:B------:R-:W-:Y:S01]  /*1c470*/  IMAD.MOV.U32 R23, RZ, RZ, R26 ;  /* 0x000000ffff177224 */ /* 0x000fe200078e001a */
[----:B------:R-:W-:Y:S01]  /*1c480*/  ISETP.NE.U32.AND P0, PT, RZ, UR4, PT ;  /* 0x00000004ff007c0c */ /* 0x000fe2000bf05070 */
[----:B------:R-:W2:Y:S01]  /*1c490*/  LDL R26, [R1+0x20] ;  /* 0x00002000011a7983 */ /* 0x000ea20000100800 */
[----:B------:R-:W1:Y:S02]  /*1c4a0*/  LDC R5, c[0x0][0x430] ;  /* 0x00010c00ff057b82 */ /* 0x000e640000000800 */
[----:B------:R-:W-:Y:S01]  /*1c4b0*/  ISETP.NE.AND.EX P0, PT, RZ, UR5, PT, P0 ;  /* 0x00000005ff007c0c */ /* 0x000fe2000bf05300 */
[----:B------:R-:W3:-:S12]  /*1c4c0*/  LDL R21, [R1+0x28] ;  /* 0x0000280001157983 */ /* 0x000ed80000100800 */
[----:B------:R-:W-:Y:S01]  /*1c4d0*/  @P0 IADD3 R18, P1, R18, UR4, RZ ;  /* 0x0000000412120c10 */ /* 0x000fe2000ff3e0ff */
[----:B------:R-:W0:Y:S01]  /*1c4e0*/  S2R R2, SR_TID.X ;  /* 0x0000000000027919 */ /* 0x000e220000002100 */
[----:B------:R-:W0:Y:S02]  /*1c4f0*/  S2R R3, SR_TID.X ;  /* 0x0000000000037919 */ /* 0x000e240000002100 */
[----:B------:R-:W-:Y:S01]  /*1c500*/  @P0 IADD3.X R19, R19, UR5, RZ, P1, !PT ;  /* 0x0000000513130c10 */ /* 0x000fe20008ffe4ff */
[----:B------:R-:W-:Y:S01]  /*1c510*/  VIADD R23, R23, 0xffffffff ;  /* 0xffffffff17177836 */ /* 0x000fe20000000000 */
[----:B------:R-:W-:Y:S01]  /*1c520*/  ULDC UR4, c[0x0][0x2f4] ;  /* 0x0000bd0000047ab9 */ /* 0x000fe20000000800 */
[----:B-1----:R-:W-:Y:S02]  /*1c530*/  ISETP.NE.AND P1, PT, R5, 0x1, PT ;  /* 0x000000010500780c */ /* 0x002fe40003f25270 */
[----:B----4-:R-:W4:Y:S01]  /*1c540*/  @P0 LDG.E R20, desc[UR38][R18.64] ;  /* 0x0000002612140981 */ /* 0x010f22000c1e1900 */
[----:B0-----:R-:W-:-:S10]  /*1c550*/  LOP3.LUT R0, R2, 0x7f, RZ, 0xc0, !PT ;  /* 0x0000007f02007812 */ /* 0x001fd400078ec0ff */
[----:B------:R-:W0:Y:S01]  /*1c560*/  @P1 LDC R2, c[0x0][0x434] ;  /* 0x00010d00ff021b82 */ /* 0x000e220000000800 */
[----:B------:R-:W-:Y:S01]  /*1c570*/  IMAD.SHL.U32 R4, R3, 0x20, RZ ;  /* 0x0000002003047824 */ /* 0x000fe200078e00ff */
[----:B------:R-:W-:Y:S01]  /*1c580*/  SHF.R.U32.HI R0, RZ, 0x2, R0 ;  /* 0x00000002ff007819 */ /* 0x000fe20000011600 */
[----:B------:R-:W-:-:S05]  /*1c590*/  IMAD.SHL.U32 R10, R23, 0x80, RZ ;  /* 0x00000080170a7824 */ /* 0x000fca00078e00ff */
[----:B------:R-:W1:Y:S01]  /*1c5a0*/  @P1 LDC R3, c[0x0][0x438] ;  /* 0x00010e00ff031b82 */ /* 0x000e620000000800 */
[----:B------:R-:W-:-:S04]  /*1c5b0*/  LOP3.LUT R4, R4, 0x60, RZ, 0xc0, !PT ;  /* 0x0000006004047812 */ /* 0x000fc800078ec0ff */
[----:B------:R-:W-:Y:S01]  /*1c5c0*/  LOP3.LUT R0, R10, R0, R4, 0xfe, !PT ;  /* 0x000000000a007212 */ /* 0x000fe200078efe04 */
[----:B------:R-:W2:Y:S01]  /*1c5d0*/  S2R R11, SR_TID.X ;  /* 0x00000000000b7919 */ /* 0x000ea20000002100 */
[----:B------:R-:W-:Y:S01]  /*1c5e0*/  LOP3.LUT R22, R22, 0xfffffff7, RZ, 0xc0, !PT ;  /* 0xfffffff716167812 */ /* 0x000fe200078ec0ff */
[----:B--2---:R-:W-:-:S05]  /*1c5f0*/  IMAD.SHL.U32 R11, R11, 0x8, RZ ;  /* 0x000000080b0b7824 */ /* 0x004fca00078e00ff */
[----:B------:R-:W-:-:S04]  /*1c600*/  LOP3.LUT R11, R11, 0x18, RZ, 0xc0, !PT ;  /* 0x000000180b0b7812 */ /* 0x000fc800078ec0ff */
[----:B------:R-:W-:Y:S01]  /*1c610*/  LOP3.LUT R12, R11, 0x20, RZ, 0xfc, !PT ;  /* 0x000000200b0c7812 */ /* 0x000fe200078efcff */
[----:B------:R-:W-:Y:S01]  /*1c620*/  UMOV UR5, 0xffffffff ;  /* 0xffffffff00057882 */ /* 0x000fe20000000000 */
[----:B----4-:R-:W-:Y:S01]  /*1c630*/  @P0 STL [R1+0xc], R20 ;  /* 0x00000c1401000387 */ /* 0x010fe20000100800 */
[C---:B------:R-:W-:Y:S01]  /*1c640*/  ISETP.GE.AND P0, PT, R0.reuse, R26, PT ;  /* 0x0000001a0000720c */ /* 0x040fe20003f06270 */
[----:B---3--:R-:W-:-:S04]  /*1c650*/  IMAD.IADD R0, R0, 0x1, R21 ;  /* 0x0000000100007824 */ /* 0x008fc800078e0215 */
        /* <DEDUP_REMOVED lines=32> */
.L_x_2685:
[----:B------:R-:W-:Y:S05]  /*1c860*/  @!P2 BRA `(.L_x_2559) ;  /* 0x000000000004a947 */ /* 0x000fea0003800000 */
[----:B------:R-:W-:Y:S01]  /*1c870*/  BPT.TRAP 0x1 ;  /* 0x000000040000795c */ /* 0x000fe20000300000 */
.L_x_2559:
        /* <DEDUP_REMOVED lines=24> */
.L_x_2686:
[----:B------:R-:W-:Y:S05]  /*1ca00*/  BSYNC B0 ;  /* 0x0000000000007941 */ /* 0x000fea0003800000 */
.L_x_2560:
        /* <DEDUP_REMOVED lines=49> */
[----:B-1----:R-:W-:Y:S02]  /*1cd20*/  @P1 IMAD.X R4, RZ, RZ, R6, P0 ;  /* 0x000000ffff041224 */ /* 0x002fe400000e0606 */
[----:B------:R-:W-:-:S03]  /*1cd30*/  @P1 IMAD R6, R8, 0x2, R16 ;  /* 0x0000000208061824 */ /* 0x000fc600078e0210 */
        /* <DEDUP_REMOVED lines=20> */
.L_x_2696:
        /* <DEDUP_REMOVED lines=12> */
.L_x_2563:
        /* <DEDUP_REMOVED lines=11> */
.L_x_2564:
        /* <DEDUP_REMOVED lines=40> */
.L_x_2566:
[----:B------:R-:W-:Y:S05]  /*1d270*/  BSYNC B6 ;  /* 0x0000000000067941 */ /* 0x000fea0003800000 */
.L_x_2565:
        /* <DEDUP_REMOVED lines=65> */
[----:B------:R-:W-:Y:S02]  /*1d690*/  IMAD R6, R0, UR7, R6 ;  /* 0x0000000700067c24 */ /* 0x000fe4000f8e0206 */
[C---:B0-----:R-:W-:Y:S02]  /*1d6a0*/  IMAD.SHL.U32 R11, R13.reuse, 0x8, RZ ;  /* 0x000000080d0b7824 */ /* 0x041fe400078e00ff */
        /* <DEDUP_REMOVED lines=55> */
[----:B0-----:R-:W-:-:S04]  /*1da20*/  IADD3 R2, R25, 0x60, RZ ;  /* 0x0000006019027810 */ /* 0x001fc80007ffe0ff */
        /* <DEDUP_REMOVED lines=20> */
.L_x_2709:
        /* <DEDUP_REMOVED lines=12> */
.L_x_2568:
        /* <DEDUP_REMOVED lines=18> */
.L_x_2710:
[----:B------:R-:W-:Y:S05]  /*1dd50*/  BSYNC B0 ;  /* 0x0000000000007941 */ /* 0x000fea0003800000 */
.L_x_2569:
        /* <DEDUP_REMOVED lines=18> */
.L_x_2585:
        /* <DEDUP_REMOVED lines=42> */
.L_x_2573:
[----:B------:R-:W-:Y:S01]  /*1e120*/  IMAD R5, R28, 0x8, R16 ;  /* 0x000000081c057824 */ /* 0x000fe200078e0210 */
[----:B------:R-:W-:Y:S01]  /*1e130*/  SHF.L.U32 R0, R2, 0x1f, RZ ;  /* 0x0000001f02007819 */ /* 0x000fe200000006ff */
[----:B------:R-:W-:Y:S03]  /*1e140*/  BSSY B1, `(.L_x_2574) ;  /* 0x0000003000017945 */ /* 0x000fe60003800000 */
[----:B------:R-:W0:Y:S02]  /*1e150*/  SYNCS.PHASECHK.TRANS64.TRYWAIT P0, [R5+URZ+0x2d840], R0 ;  /* 0x02d84000050075a7 */ /* 0x000e24000800017f */
[----:B0-----:R-:W-:Y:S05]  /*1e160*/  @!P0 BRA `(.L_x_2575) ;  /* 0x0000004800708947 */ /* 0x001fea0003800000 */
.L_x_2711:
[----:B------:R-:W-:Y:S05]  /*1e170*/  BSYNC B1 ;  /* 0x0000000000017941 */ /* 0x000fea0003800000 */
.L_x_2574:
        /* <DEDUP_REMOVED lines=52> */
.L_x_2721:
        /* <DEDUP_REMOVED lines=11> */
.L_x_2577:
        /* <DEDUP_REMOVED lines=11> */
.L_x_2578:
[----:B------:R1:W-:Y:S01]  /*1e620*/  SYNCS.ARRIVE.TRANS64.A1T0 RZ, [R5+URZ+0x2d830], RZ ;  /* 0x02d830ff05ff79a7 */ /* 0x0003e2000810003f */
[----:B------:R-:W-:Y:S05]  /*1e630*/  @!P5 BRA `(.L_x_2579) ;  /* 0x000000000004d947 */ /* 0x000fea0003800000 */
[----:B------:R-:W-:Y:S01]  /*1e640*/  BPT.TRAP 0x1 ;  /* 0x000000040000795c */ /* 0x000fe20000300000 */
.L_x_2579:
[----:B------:R-:W-:Y:S01]  /*1e650*/  SHF.L.U32 R2, R20, 0x1f, RZ ;  /* 0x0000001f14027819 */ /* 0x000fe200000006ff */
[----:B-1----:R-:W-:Y:S01]  /*1e660*/  IMAD R5, R10, 0x8, R16 ;  /* 0x000000080a057824 */ /* 0x002fe200078e0210 */
[----:B------:R-:W-:Y:S03]  /*1e670*/  BSSY B1, `(.L_x_2580) ;  /* 0x0000003000017945 */ /* 0x000fe60003800000 */
[----:B------:R-:W1:Y:S02]  /*1e680*/  SYNCS.PHASECHK.TRANS64.TRYWAIT P0, [R5+URZ+0x2d860], R2 ;  /* 0x02d86002050075a7 */ /* 0x000e64000800017f */
[----:B-1----:R-:W-:Y:S05]  /*1e690*/  @!P0 BRA `(.L_x_2581) ;  /* 0x00000048008c8947 */ /* 0x002fea0003800000 */
.L_x_2722:
[----:B------:R-:W-:Y:S05]  /*1e6a0*/  BSYNC B1 ;  /* 0x0000000000017941 */ /* 0x000fea0003800000 */
.L_x_2580:
        /* <DEDUP_REMOVED lines=45> */
.L_x_2732:
        /* <DEDUP_REMOVED lines=29> */
.L_x_2583:
        /* <DEDUP_REMOVED lines=12> */
.L_x_2584:
        /* <DEDUP_REMOVED lines=8> */
.L_x_2572:
[----:B------:R-:W-:Y:S05]  /*1ec90*/  BSYNC B0 ;  /* 0x0000000000007941 */ /* 0x000fea0003800000 */
.L_x_2571:
        /* <DEDUP_REMOVED lines=17> */
.L_x_2587:
[----:B------:R-:W-:Y:S05]  /*1edb0*/  BSYNC B0 ;  /* 0x0000000000007941 */ /* 0x000fea0003800000 */
.L_x_2586:
[----:B------:R-:W-:-:S05]  /*1edc0*/  IMAD.U32 R0, RZ, RZ, UR40 ;  /* 0x00000028ff007e24 */ /* 0x000fca000f8e00ff */
[----:B------:R-:W-:-:S13]  /*1edd0*/  ISETP.NE.AND P0, PT, R0, 0x3, PT ;  /* 0x000000030000780c */ /* 0x000fda0003f05270 */
[----:B------:R-:W-:Y:S05]  /*1ede0*/  @!P0 BRA `(.L_x_2588) ;  /* 0x0000000000048947 */ /* 0x000fea0003800000 */
[----:B------:R-:W-:Y:S01]  /*1edf0*/  BPT.TRAP 0x1 ;  /* 0x000000040000795c */ /* 0x000fe20000300000 */
.L_x_2588:
        /* <DEDUP_REMOVED lines=8> */
.L_x_2733:
[----:B------:R-:W-:Y:S05]  /*1ee80*/  BSYNC B0 ;  /* 0x0000000000007941 */ /* 0x000fea0003800000 */
.L_x_2589:
        /* <DEDUP_REMOVED lines=51> */
.L_x_2743:
        /* <DEDUP_REMOVED lines=13> */
.L_x_2592:
        /* <DEDUP_REMOVED lines=11> */
.L_x_2593:
        /* <DEDUP_REMOVED lines=8> */
.L_x_2552:
[----:B------:R-:W-:Y:S05]  /*1f3c0*/  BSYNC B7 ;  /* 0x0000000000077941 */ /* 0x000fea0003800000 */
.L_x_2550:
[----:B------:R-:W-:-:S13]  /*1f3d0*/  LOP3.LUT P0, RZ, R22, 0x10, RZ, 0xc0, !PT ;  /* 0x0000001016ff7812 */ /* 0x000fda000780c0ff */
[----:B------:R-:W-:Y:S05]  /*1f3e0*/  @!P0 BRA `(.L_x_2594) ;  /* 0x0000000000248947 */ /* 0x000fea0003800000 */
[----:B------:R-:W-:Y:S05]  /*1f3f0*/  WARPSYNC.ALL ;  /* 0x0000000000007948 */ /* 0x000fea0003800000 */
[----:B------:R-:W4:Y:S08]  /*1f400*/  S2UR UR5, SR_CgaCtaId ;  /* 0x00000000000579c3 */ /* 0x000f300000008800 */
[----:B------:R-:W-:Y:S06]  /*1f410*/  BAR.SYNC.DEFER_BLOCKING 0x5, 0x200 ;  /* 0x0148000000007b1d */ /* 0x000fec0000010000 */
[----:B------:R-:W-:-:S02]  /*1f420*/  UMOV UR4, 0x400 ;  /* 0x0000040000047882 */ /* 0x000fc40000000000 */
[----:B----4-:R-:W-:-:S06]  /*1f430*/  ULEA UR4, UR5, UR4, 0x18 ;  /* 0x0000000405047291 */ /* 0x010fcc000f8ec03f */
[----:B------:R-:W-:-:S05]  /*1f440*/  IMAD.U32 R16, RZ, RZ, UR4 ;  /* 0x00000004ff107e24 */ /* 0x000fca000f8e00ff */
[----:B------:R4:W0:Y:S01]  /*1f450*/  LDS.128 R24, [R16+0x2d8d0] ;  /* 0x02d8d00010187984 */ /* 0x0008220000000c00 */
[----:B------:R-:W-:Y:S06]  /*1f460*/  BAR.ARV 0x4, 0x200 ;  /* 0x0108000000007b1d */ /* 0x000fec0000002000 */
[----:B------:R-:W-:Y:S05]  /*1f470*/  BRA `(.L_x_2595) ;  /* 0x0000000c00d87947 */ /* 0x000fea0003800000 */
.L_x_2594:
[----:B------:R-:W1:Y:S01]  /*1f480*/  S2R R0, SR_TID.X ;  /* 0x0000000000007919 */ /* 0x000e620000002100 */
[----:B------:R-:W-:Y:S01]  /*1f490*/  UMOV UR4, 0xffffffff ;  /* 0xffffffff00047882 */ /* 0x000fe20000000000 */
[----:B-1-3--:R-:W-:-:S04]  /*1f4a0*/  LOP3.LUT R8, R0, 0x1f, RZ, 0xc0, !PT ;  /* 0x0000001f00087812 */ /* 0x00afc800078ec0ff */
[----:B------:R-:W-:Y:S01]  /*1f4b0*/  ISETP.NE.AND P0, PT, R8, 0x1f, PT ;  /* 0x0000001f0800780c */ /* 0x000fe20003f05270 */
[----:B------:R-:W-:-:S12]  /*1f4c0*/  BRA.DIV UR4, `(.L_x_2596) ;  /* 0x0000004604fc7947 */ /* 0x000fd8000b800000 */
[----:B------:R-:W-:Y:S01]  /*1f4d0*/  IMAD.IADD R9, R27, 0x1, R8 ;  /* 0x000000011b097824 */ /* 0x000fe200078e0208 */
[----:B------:R-:W-:-:S04]  /*1f4e0*/  ULDC UR4, c[0x0][0xc3c] ;  /* 0x00030f0000047ab9 */ /* 0x000fc80000000800 */
[----:B------:R-:W-:-:S13]  /*1f4f0*/  ISETP.GE.OR P1, PT, R9, UR4, !P0 ;  /* 0x0000000409007c0c */ /* 0x000fda000c726670 */
[----:B0-----:R-:W0:Y:S08]  /*1f500*/  @!P1 LDC.64 R2, c[0x0][0xc80] ;  /* 0x00032000ff029b82 */ /* 0x001e300000000a00 */
[----:B------:R-:W1:Y:S01]  /*1f510*/  @!P1 LDC.64 R4, c[0x0][0xc78] ;  /* 0x00031e00ff049b82 */ /* 0x000e620000000a00 */
[----:B0-----:R-:W-:-:S05]  /*1f520*/  @!P1 IMAD.WIDE R2, R9, 0x4, R2 ;  /* 0x0000000409029825 */ /* 0x001fca00078e0202 */
[----:B------:R1:W3:Y:S02]  /*1f530*/  @!P1 LDG.E R7, desc[UR38][R2.64] ;  /* 0x0000002602079981 */ /* 0x0002e4000c1e1900 */
[----:B-1----:R-:W-:-:S05]  /*1f540*/  @!P1 IMAD.WIDE R2, R9, 0x4, R4 ;  /* 0x0000000409029825 */ /* 0x002fca00078e0204 */
[----:B------:R-:W4:Y:S01]  /*1f550*/  @!P1 LDG.E R4, desc[UR38][R2.64] ;  /* 0x0000002602049981 */ /* 0x000f22000c1e1900 */
[----:B------:R-:W-:Y:S01]  /*1f560*/  IMAD.MOV.U32 R25, RZ, RZ, RZ ;  /* 0x000000ffff197224 */ /* 0x000fe200078e00ff */
[C---:B------:R-:W-:Y:S01]  /*1f570*/  ISETP.GE.U32.AND P2, PT, R8.reuse, 0x2, PT ;  /* 0x000000020800780c */ /* 0x040fe20003f46070 */
[----:B------:R-:W-:Y:S01]  /*1f580*/  IMAD.MOV.U32 R5, RZ, RZ, RZ ;  /* 0x000000ffff057224 */ /* 0x000fe200078e00ff */
[C---:B------:R-:W-:Y:S01]  /*1f590*/  ISETP.GE.U32.AND P3, PT, R8.reuse, 0x4, PT ;  /* 0x000000040800780c */ /* 0x040fe20003f66070 */
[----:B------:R-:W-:Y:S01]  /*1f5a0*/  SHFL.IDX PT, R0, R24, RZ, 0x1f ;  /* 0x00001fff18007589 */ /* 0x000fe200000e0000 */
[C---:B------:R-:W-:Y:S02]  /*1f5b0*/  ISETP.GE.U32.AND P4, PT, R8.reuse, 0x8, PT ;  /* 0x000000080800780c */ /* 0x040fe40003f86070 */
[----:B------:R-:W-:Y:S01]  /*1f5c0*/  ISETP.GE.U32.AND P5, PT, R8, 0x10, PT ;  /* 0x000000100800780c */ /* 0x000fe20003fa6070 */
[----:B--2---:R0:W-:Y:S02]  /*1f5d0*/  SHFL.IDX PT, R6, R24, 0x1, 0x1f ;  /* 0x00201f0018067f89 */ /* 0x0041e400000e0000 */
[----:B0-----:R-:W-:-:S02]  /*1f5e0*/  IMAD.MOV.U32 R24, RZ, RZ, RZ ;  /* 0x000000ffff187224 */ /* 0x001fc400078e00ff */
[----:B---3--:R-:W-:Y:S02]  /*1f5f0*/  @!P1 IMAD.MOV.U32 R25, RZ, RZ, R7 ;  /* 0x000000ffff199224 */ /* 0x008fe400078e0007 */
[----:B----4-:R-:W-:Y:S01]  /*1f600*/  @!P1 IMAD.MOV.U32 R5, RZ, RZ, R4 ;  /* 0x000000ffff059224 */ /* 0x010fe200078e0004 */
        /* <DEDUP_REMOVED lines=18> */
.L_x_2753:
[----:B------:R-:W-:Y:S02]  /*1f730*/  ULDC UR4, c[0x0][0xc38] ;  /* 0x00030e0000047ab9 */ /* 0x000fe40000000800 */
[----:B------:R-:W-:-:S04]  /*1f740*/  IMAD.U32 R4, RZ, RZ, UR4 ;  /* 0x00000004ff047e24 */ /* 0x000fc8000f8e00ff */
[----:B-1----:R-:W-:-:S04]  /*1f750*/  IMAD R3, R14, R4, RZ ;  /* 0x000000040e037224 */ /* 0x002fc800078e02ff */
[----:B------:R-:W-:-:S05]  /*1f760*/  IMAD.IADD R6, R6, 0x1, R3 ;  /* 0x0000000106067824 */ /* 0x000fca00078e0203 */
[----:B------:R-:W-:-:S13]  /*1f770*/  ISETP.GT.AND P6, PT, R6, R0, PT ;  /* 0x000000000600720c */ /* 0x000fda0003fc4270 */
[----:B------:R-:W-:Y:S05]  /*1f780*/  @P6 BRA `(.L_x_2597) ;  /* 0x0000000000a46947 */ /* 0x000fea0003800000 */
.L_x_2600:
        /* <DEDUP_REMOVED lines=35> */
.L_x_2761:
[----:B------:R-:W-:Y:S02]  /*1f9c0*/  ULDC UR4, c[0x0][0xc38] ;  /* 0x00030e0000047ab9 */ /* 0x000fe40000000800 */
[----:B------:R-:W-:-:S04]  /*1f9d0*/  IMAD.U32 R4, RZ, RZ, UR4 ;  /* 0x00000004ff047e24 */ /* 0x000fc8000f8e00ff */
[----:B-1----:R-:W-:-:S04]  /*1f9e0*/  IMAD R3, R14, R4, RZ ;  /* 0x000000040e037224 */ /* 0x002fc800078e02ff */
[----:B------:R-:W-:-:S05]  /*1f9f0*/  IMAD.IADD R6, R3, 0x1, R6 ;  /* 0x0000000103067824 */ /* 0x000fca00078e0206 */
[----:B------:R-:W-:-:S13]  /*1fa00*/  ISETP.GT.AND P6, PT, R6, R0, PT ;  /* 0x000000000600720c */ /* 0x000fda0003fc4270 */
[----:B------:R-:W-:Y:S05]  /*1fa10*/  @!P6 BRA `(.L_x_2600) ;  /* 0xfffffffc005ce947 */ /* 0x000fea000383ffff */
.L_x_2597:
        /* <DEDUP_REMOVED lines=10> */
.L_x_2766:
[----:B------:R-:W-:-:S13]  /*1fac0*/  ISETP.NE.AND P0, PT, R3, RZ, PT ;  /* 0x000000ff0300720c */ /* 0x000fda0003f05270 */
[----:B------:R-:W-:Y:S05]  /*1fad0*/  @!P0 BRA `(.L_x_2602) ;  /* 0x0000000000108947 */ /* 0x000fea0003800000 */
[----:B------:R-:W-:Y:S01]  /*1fae0*/  UMOV UR4, 0xffffffff ;  /* 0xffffffff00047882 */ /* 0x000fe20000000000 */
[----:B------:R-:W-:Y:S02]  /*1faf0*/  VIADD R12, R7, 0xffffffff ;  /* 0xffffffff070c7836 */ /* 0x000fe40000000000 */
[----:B------:R-:W-:Y:S05]  /*1fb00*/  BRA.DIV UR4, `(.L_x_2603) ;  /* 0x0000004a04bc7947 */ /* 0x000fea000b800000 */
[----:B------:R4:W0:Y:S02]  /*1fb10*/  SHFL.IDX PT, R24, R2, R12, 0x1f ;  /* 0x00001f0c02187589 */ /* 0x00082400000e0000 */
.L_x_2602:
        /* <DEDUP_REMOVED lines=59> */
.L_x_2604:
        /* <DEDUP_REMOVED lines=61> */
.L_x_2605:
[----:B------:R-:W-:-:S05]  /*202a0*/  LOP3.LUT R2, RZ, R2, RZ, 0x33, !PT ;  /* 0x00000002ff027212 */ /* 0x000fca00078e33ff */
[----:B------:R-:W-:Y:S01]  /*202b0*/  IMAD.IADD R25, R25, 0x1, R2 ;  /* 0x0000000119197824 */ /* 0x000fe200078e0202 */
[----:B------:R-:W-:Y:S06]  /*202c0*/  BRA `(.L_x_2606) ;  /* 0x00000000001c7947 */ /* 0x000fec0003800000 */
.L_x_2598:
[----:B------:R-:W-:Y:S01]  /*202d0*/  UMOV UR4, URZ ;  /* 0x0000003f00047c82 */ /* 0x000fe20008000000 */
[----:B------:R-:W-:Y:S01]  /*202e0*/  UMOV UR5, URZ ;  /* 0x0000003f00057c82 */ /* 0x000fe20008000000 */
[----:B------:R-:W-:Y:S01]  /*202f0*/  ULDC UR6, c[0x0][0xc3c] ;  /* 0x00030f0000067ab9 */ /* 0x000fe20000000800 */
[----:B------:R-:W-:Y:S02]  /*20300*/  IMAD.MOV.U32 R24, RZ, RZ, R0 ;  /* 0x000000ffff187224 */ /* 0x000fe400078e0000 */
[----:B------:R-:W-:Y:S02]  /*20310*/  IMAD.U32 R25, RZ, RZ, UR4 ;  /* 0x00000004ff197e24 */ /* 0x000fe4000f8e00ff */
[----:B------:R-:W-:Y:S02]  /*20320*/  IMAD.U32 R26, RZ, RZ, UR5 ;  /* 0x00000005ff1a7e24 */ /* 0x000fe4000f8e00ff */
[----:B------:R-:W-:-:S07]  /*20330*/  IMAD.U32 R27, RZ, RZ, UR6 ;  /* 0x00000006ff1b7e24 */ /* 0x000fce000f8e00ff */
.L_x_2606:
        /* <DEDUP_REMOVED lines=10> */
.L_x_2595:
[----:B------:R-:W-:Y:S02]  /*203e0*/  ULDC UR4, c[0x0][0xc3c] ;  /* 0x00030f0000047ab9 */ /* 0x000fe40000000800 */
[----:B0-----:R-:W-:-:S13]  /*203f0*/  ISETP.GE.AND P0, PT, R27, UR4, PT ;  /* 0x000000041b007c0c */ /* 0x001fda000bf06270 */
[----:B------:R-:W-:Y:S05]  /*20400*/  @!P0 BRA `(.L_x_2607) ;  /* 0xffffff9800788947 */ /* 0x000fea000383ffff */
[----:B------:R-:W-:Y:S05]  /*20410*/  BSYNC B8 ;  /* 0x0000000000087941 */ /* 0x000fea0003800000 */
.L_x_2502:
[----:B0-----:R-:W2:Y:S01]  /*20420*/  LDL.LU R0, [R1+0x4c] ;  /* 0x00004c0001007983 */ /* 0x001ea20000300800 */
[----:B------:R-:W-:Y:S01]  /*20430*/  BSSY B0, `(.L_x_2608) ;  /* 0x000000b000007945 */ /* 0x000fe20003800000 */
[----:B------:R-:W0:Y:S01]  /*20440*/  S2R R5, SR_CgaCtaId ;  /* 0x0000000000057919 */ /* 0x000e220000008800 */
[----:B--2---:R-:W-:-:S05]  /*20450*/  VIADD R0, R0, 0x1 ;  /* 0x0000000100007836 */ /* 0x004fca0000000000 */
        /* <DEDUP_REMOVED lines=8> */
.L_x_2769:
[----:B------:R-:W-:Y:S05]  /*204e0*/  BSYNC B0 ;  /* 0x0000000000007941 */ /* 0x000fea0003800000 */
.L_x_2608:
[----:B------:R-:W-:-:S03]  /*204f0*/  UMOV UR4, 0xffffffff ;  /* 0xffffffff00047882 */ /* 0x000fc60000000000 */
[----:B------:R-:W-:Y:S05]  /*20500*/  BRA.DIV UR4, `(.L_x_2610) ;  /* 0x0000004204787947 */ /* 0x000fea000b800000 */
[----:B0-----:R-:W0:Y:S02]  /*20510*/  S2R R0, SR_TID.X ;  /* 0x0000000000007919 */ /* 0x001e240000002100 */
[----:B0-----:R-:W-:-:S04]  /*20520*/  SHF.R.U32.HI R0, RZ, 0x5, R0 ;  /* 0x00000005ff007819 */ /* 0x001fc80000011600 */
[----:B------:R-:W-:-:S05]  /*20530*/  LOP3.LUT R0, R0, 0x3, RZ, 0xc0, !PT ;  /* 0x0000000300007812 */ /* 0x000fca00078ec0ff */
[----:B------:R0:W2:Y:S02]  /*20540*/  SHFL.IDX PT, R14, R0, RZ, 0x1f ;  /* 0x00001fff000e7589 */ /* 0x0000a400000e0000 */
.L_x_2772:
[----:B--2---:R-:W-:-:S13]  /*20550*/  ISETP.NE.AND P0, PT, R14, RZ, PT ;  /* 0x000000ff0e00720c */ /* 0x004fda0003f05270 */
[----:B------:R-:W-:Y:S05]  /*20560*/  @P0 BRA `(.L_x_2326) ;  /* 0x0000000000900947 */ /* 0x000fea0003800000 */
[----:B------:R-:W-:-:S03]  /*20570*/  UMOV UR4, 0xffffffff ;  /* 0xffffffff00047882 */ /* 0x000fc60000000000 */
[----:B------:R-:W-:Y:S05]  /*20580*/  BRA.DIV UR4, `(.L_x_2611) ;  /* 0x00000042048c7947 */ /* 0x000fea000b800000 */
[----:B------:R-:W-:-:S13]  /*20590*/  ELECT P6, URZ, PT ;  /* 0x00000000003f782f */ /* 0x000fda00038c0000 */
.L_x_2775:
[----:B------:R-:W-:Y:S05]  /*205a0*/  @!P6 BRA `(.L_x_2326) ;  /* 0x000000000080e947 */ /* 0x000fea0003800000 */
[----:B------:R-:W-:-:S06]  /*205b0*/  ULOP3.LUT UR4, UR36, 0x2, URZ, 0xfc, !UPT ;  /* 0x0000000224047892 */ /* 0x000fcc000f8efc3f */
[----:B0-----:R-:W-:-:S05]  /*205c0*/  IMAD.U32 R0, RZ, RZ, UR4 ;  /* 0x00000004ff007e24 */ /* 0x001fca000f8e00ff */
[----:B------:R-:W-:-:S13]  /*205d0*/  ISETP.NE.AND P0, PT, R0, 0x3, PT ;  /* 0x000000030000780c */ /* 0x000fda0003f05270 */
[----:B------:R-:W-:Y:S05]  /*205e0*/  @!P0 BRA `(.L_x_2612) ;  /* 0x0000000000048947 */ /* 0x000fea0003800000 */
[----:B------:R-:W-:Y:S01]  /*205f0*/  BPT.TRAP 0x1 ;  /* 0x000000040000795c */ /* 0x000fe20000300000 */
.L_x_2612:
[----:B------:R-:W2:Y:S01]  /*20600*/  LDL R0, [R1] ;  /* 0x0000000001007983 */ /* 0x000ea20000100800 */
[C---:B------:R-:W-:Y:S02]  /*20610*/  IMAD R3, R28.reuse, 0x8, R5 ;  /* 0x000000081c037824 */ /* 0x040fe400078e0205 */
[----:B------:R-:W-:-:S05]  /*20620*/  VIADD R28, R28, 0x1 ;  /* 0x000000011c1c7836 */ /* 0x000fca0000000000 */
[----:B------:R-:W-:Y:S02]  /*20630*/  ISETP.NE.AND P2, PT, R28, 0x2, PT ;  /* 0x000000021c00780c */ /* 0x000fe40003f45270 */
[----:B--2---:R-:W-:Y:S02]  /*20640*/  SHF.L.U32 R2, R0, 0x1f, RZ ;  /* 0x0000001f00027819 */ /* 0x004fe400000006ff */
[----:B------:R-:W-:Y:S02]  /*20650*/  SEL R0, RZ, 0x1, P2 ;  /* 0x00000001ff007807 */ /* 0x000fe40001000000 */
[----:B------:R-:W0:Y:S02]  /*20660*/  SYNCS.PHASECHK.TRANS64.TRYWAIT P1, [R3+URZ+0x2d840], R2 ;  /* 0x02d84002030075a7 */ /* 0x000e24000802017f */
[----:B0-----:R-:W-:Y:S05]  /*20670*/  @!P1 BRA `(.L_x_2613) ;  /* 0x0000004000709947 */ /* 0x001fea0003800000 */
.L_x_2776:
[----:B------:R-:W2:Y:S01]  /*20680*/  LDL.LU R4, [R1] ;  /* 0x0000000001047983 */ /* 0x000ea20000300800 */
[----:B------:R-:W-:Y:S02]  /*20690*/  SEL R28, R28, RZ, P2 ;  /* 0x000000ff1c1c7207 */ /* 0x000fe40001000000 */
[----:B--2---:R-:W-:Y:S01]  /*206a0*/  LOP3.LUT R0, R4, R0, RZ, 0x3c, !PT ;  /* 0x0000000004007212 */ /* 0x004fe200078e3cff */
[----:B------:R-:W-:Y:S06]  /*206b0*/  @!P0 BRA `(.L_x_2614) ;  /* 0x0000000000048947 */ /* 0x000fec0003800000 */
[----:B------:R-:W-:Y:S01]  /*206c0*/  BPT.TRAP 0x1 ;  /* 0x000000040000795c */ /* 0x000fe20000300000 */
.L_x_2614:
[----:B------:R-:W-:Y:S01]  /*206d0*/  IMAD R5, R28, 0x8, R5 ;  /* 0x000000081c057824 */ /* 0x000fe200078e0205 */
[----:B------:R-:W-:-:S04]  /*206e0*/  SHF.L.U32 R0, R0, 0x1f, RZ ;  /* 0x0000001f00007819 */ /* 0x000fc800000006ff */
[----:B------:R-:W2:Y:S02]  /*206f0*/  SYNCS.PHASECHK.TRANS64.TRYWAIT P1, [R5+URZ+0x2d840], R0 ;  /* 0x02d84000050075a7 */ /* 0x000ea4000802017f */
[----:B--2---:R-:W-:Y:S05]  /*20700*/  @!P1 BRA `(.L_x_2615) ;  /* 0x0000004000609947 */ /* 0x004fea0003800000 */
.L_x_2777:
[----:B------:R-:W-:Y:S05]  /*20710*/  @!P0 BRA `(.L_x_2616) ;  /* 0x0000000000048947 */ /* 0x000fea0003800000 */
[----:B------:R-:W-:Y:S01]  /*20720*/  BPT.TRAP 0x1 ;  /* 0x000000040000795c */ /* 0x000fe20000300000 */
.L_x_2616:
[----:B------:R-:W0:Y:S02]  /*20730*/  SYNCS.PHASECHK.TRANS64.TRYWAIT P1, [R3+URZ+0x2d860], R2 ;  /* 0x02d86002030075a7 */ /* 0x000e24000802017f */
[----:B0-----:R-:W-:Y:S05]  /*20740*/  @!P1 BRA `(.L_x_2617) ;  /* 0x0000004000649947 */ /* 0x001fea0003800000 */
.L_x_2778:
[----:B------:R-:W-:Y:S05]  /*20750*/  @!P0 BRA `(.L_x_2618) ;  /* 0x0000000000048947 */ /* 0x000fea0003800000 */
[----:B------:R-:W-:Y:S01]  /*20760*/  BPT.TRAP 0x1 ;  /* 0x000000040000795c */ /* 0x000fe20000300000 */
.L_x_2618:
[----:B------:R0:W0:Y:S02]  /*20770*/  SYNCS.PHASECHK.TRANS64.TRYWAIT P0, [R5+URZ+0x2d860], R0 ;  /* 0x02d86000050075a7 */ /* 0x000024000800017f */
[----:B0-----:R-:W-:Y:S05]  /*20780*/  @!P0 NANOSLEEP.SYNCS 0x989680 ;  /* 0x009896800000895d */ /* 0x001fea0003900000 */
[----:B------:R-:W0:Y:S02]  /*20790*/  @!P0 SYNCS.PHASECHK.TRANS64 P0, [R5+URZ+0x2d860], R0 ;  /* 0x02d86000050085a7 */ /* 0x000e24000800007f */
[----:B0-----:R-:W-:Y:S05]  /*207a0*/  @!P0 BRA `(.L_x_2618) ;  /* 0xfffffffc00f08947 */ /* 0x001fea000383ffff */
.L_x_2326:
[----:B------:R-:W-:Y:S05]  /*207b0*/  BSYNC B9 ;  /* 0x0000000000097941 */ /* 0x000fea0003800000 */
.L_x_2323:
[----:B------:R-:W-:Y:S05]  /*207c0*/  EXIT ;  /* 0x000000000000794d */ /* 0x000fea0003800000 */
.L_x_2344:
[----:B0-----:R0:W1:Y:S02]  /*207d0*/  SYNCS.PHASECHK.TRANS64.TRYWAIT P4, [R57+URZ+0x2d890], R85 ;  /* 0x02d89055390075a7 */ /* 0x001064000808017f */
[----:B-1----:R-:W-:Y:S05]  /*207e0*/  @!P4 NANOSLEEP.SYNCS 0x989680 ;  /* 0x009896800000c95d */ /* 0x002fea0003900000 */
[----:B------:R-:W1:Y:S02]  /*207f0*/  @!P4 SYNCS.PHASECHK.TRANS64 P4, [R57+URZ+0x2d890], R85 ;  /* 0x02d890553900c5a7 */ /* 0x000e64000808007f */
[----:B-1----:R-:W-:Y:S05]  /*20800*/  @!P4 BRA `(.L_x_2344) ;  /* 0xfffffffc00f0c947 */ /* 0x002fea000383ffff */
[----:B------:R-:W-:Y:S05]  /*20810*/  BRA `(.L_x_2619) ;  /* 0xfffffe2c00a47947 */ /* 0x000fea000383ffff */
.L_x_2345:
        /* <DEDUP_REMOVED lines=8> */
.L_x_2621:
[----:B------:R-:W-:Y:S05]  /*208a0*/  BSYNC B1 ;  /* 0x0000000000017941 */ /* 0x000fea0003800000 */
.L_x_2620:
        /* <DEDUP_REMOVED lines=8> */
.L_x_2622:
[----:B------:R-:W-:Y:S01]  /*20930*/  IMAD.MOV.U32 R60, RZ, RZ, R14 ;  /* 0x000000ffff3c7224 */ /* 0x000fe200078e000e */
[----:B------:R-:W-:Y:S06]  /*20940*/  BRA `(.L_x_2623) ;  /* 0xfffffe2c006c7947 */ /* 0x000fec000383ffff */
.L_x_2373:
[----:B0-----:R0:W1:Y:S02]  /*20950*/  SYNCS.PHASECHK.TRANS64.TRYWAIT P4, [R57+URZ+0x2d890], R85 ;  /* 0x02d89055390075a7 */ /* 0x001064000808017f */
[----:B-1----:R-:W-:Y:S05]  /*20960*/  @!P4 NANOSLEEP.SYNCS 0x989680 ;  /* 0x009896800000c95d */ /* 0x002fea0003900000 */
[----:B------:R-:W1:Y:S02]  /*20970*/  @!P4 SYNCS.PHASECHK.TRANS64 P4, [R57+URZ+0x2d890], R85 ;  /* 0x02d890553900c5a7 */ /* 0x000e64000808007f */
[----:B-1----:R-:W-:Y:S05]  /*20980*/  @!P4 BRA `(.L_x_2373) ;  /* 0xfffffffc00f0c947 */ /* 0x002fea000383ffff */
[----:B------:R-:W-:Y:S05]  /*20990*/  BRA `(.L_x_2624) ;  /* 0xfffffe4800747947 */ /* 0x000fea000383ffff */
.L_x_2374:
        /* <DEDUP_REMOVED lines=8> */
.L_x_2626:
[----:B------:R-:W-:Y:S05]  /*20a20*/  BSYNC B1 ;  /* 0x0000000000017941 */ /* 0x000fea0003800000 */
.L_x_2625:
        /* <DEDUP_REMOVED lines=8> */
.L_x_2627:
[----:B------:R-:W-:Y:S01]  /*20ab0*/  IMAD.MOV.U32 R88, RZ, RZ, R14 ;  /* 0x000000ffff587224 */ /* 0x000fe200078e000e */
[----:B------:R-:W-:Y:S06]  /*20ac0*/  BRA `(.L_x_2628) ;  /* 0xfffffe48003c7947 */ /* 0x000fec000383ffff */
.L_x_2387:
[----:B0-----:R0:W1:Y:S02]  /*20ad0*/  SYNCS.PHASECHK.TRANS64.TRYWAIT P3, [R57+URZ+0x2d890], R85 ;  /* 0x02d89055390075a7 */ /* 0x001064000806017f */
[----:B-1----:R-:W-:Y:S05]  /*20ae0*/  @!P3 NANOSLEEP.SYNCS 0x989680 ;  /* 0x009896800000b95d */ /* 0x002fea0003900000 */
[----:B------:R-:W1:Y:S02]  /*20af0*/  @!P3 SYNCS.PHASECHK.TRANS64 P3, [R57+URZ+0x2d890], R85 ;  /* 0x02d890553900b5a7 */ /* 0x000e64000806007f */
[----:B-1----:R-:W-:Y:S05]  /*20b00*/  @!P3 BRA `(.L_x_2387) ;  /* 0xfffffffc00f0b947 */ /* 0x002fea000383ffff */
[----:B------:R-:W-:Y:S05]  /*20b10*/  BRA `(.L_x_2629) ;  /* 0xfffffe6000787947 */ /* 0x000fea000383ffff */
.L_x_2388:
[----:B------:R-:W-:Y:S01]  /*20b20*/  BSSY B1, `(.L_x_2630) ;  /* 0x0000007000017945 */ /* 0x000fe20003800000 */
[----:B------:R-:W-:Y:S02]  /*20b30*/  IMAD.MOV.U32 R12, RZ, RZ, RZ ;  /* 0x000000ffff0c7224 */ /* 0x000fe400078e00ff */
[----:B------:R-:W-:Y:S02]  /*20b40*/  IMAD.MOV.U32 R11, RZ, RZ, 0x1e1f ;  /* 0x00001e1fff0b7424 */ /* 0x000fe400078e00ff */
[----:B------:R-:W-:-:S07]  /*20b50*/  IMAD.MOV.U32 R15, RZ, RZ, -0x1 ;  /* 0xffffffffff0f7424 */ /* 0x000fce00078e00ff */
[----:B0-----:R-:W-:Y:S05]  /*20b60*/  WARPSYNC.COLLECTIVE R15, `(.L_x_2631) ;  /* 0x000000000f087348 */ /* 0x001fea0003c00000 */
[----:B------:R1:W2:Y:S02]  /*20b70*/  SHFL.IDX P6, R14, R13, R12, R11 ;  /* 0x0000000c0d0e7389 */ /* 0x0002a400000c000b */
[----:B012---:R-:W-:Y:S01]  /*20b80*/  ENDCOLLECTIVE ;  /* 0x000000000000791b */ /* 0x007fe20003800000 */
.L_x_2631:
[----:B------:R-:W-:Y:S05]  /*20b90*/  BSYNC B1 ;  /* 0x0000000000017941 */ /* 0x000fea0003800000 */
.L_x_2630:
[----:B------:R-:W-:Y:S01]  /*20ba0*/  MOV R13, R39 ;  /* 0x00000027000d7202 */ /* 0x000fe20000000f00 */
[----:B------:R-:W-:Y:S02]  /*20bb0*/  IMAD.MOV.U32 R12, RZ, RZ, RZ ;  /* 0x000000ffff0c7224 */ /* 0x000fe400078e00ff */
[----:B------:R-:W-:Y:S02]  /*20bc0*/  IMAD.MOV.U32 R11, RZ, RZ, 0x1e1f ;  /* 0x00001e1fff0b7424 */ /* 0x000fe400078e00ff */
[----:B------:R-:W-:Y:S02]  /*20bd0*/  IMAD.MOV.U32 R15, RZ, RZ, -0x1 ;  /* 0xffffffffff0f7424 */ /* 0x000fe400078e00ff */
[----:B------:R-:W-:-:S07]  /*20be0*/  IMAD.MOV.U32 R38, RZ, RZ, R14 ;  /* 0x000000ffff267224 */ /* 0x000fce00078e000e */
[----:B------:R-:W-:Y:S05]  /*20bf0*/  WARPSYNC.COLLECTIVE R15, `(.L_x_2632) ;  /* 0x000000000f087348 */ /* 0x000fea0003c00000 */
[----:B------:R0:W1:Y:S02]  /*20c00*/  SHFL.IDX P6, R14, R13, R12, R11 ;  /* 0x0000000c0d0e7389 */ /* 0x00006400000c000b */
[----:B01----:R-:W-:Y:S01]  /*20c10*/  ENDCOLLECTIVE ;  /* 0x000000000000791b */ /* 0x003fe20003800000 */
.L_x_2632:
[----:B------:R-:W-:Y:S01]  /*20c20*/  IMAD.MOV.U32 R39, RZ, RZ, R14 ;  /* 0x000000ffff277224 */ /* 0x000fe200078e000e */
[----:B------:R-:W-:Y:S06]  /*20c30*/  BRA `(.L_x_2633) ;  /* 0xfffffe6000947947 */ /* 0x000fec000383ffff */
.L_x_2392:
[----:B------:R0:W0:Y:S02]  /*20c40*/  SYNCS.PHASECHK.TRANS64.TRYWAIT P2, [R57+URZ+0x2d8b0], R85 ;  /* 0x02d8b055390075a7 */ /* 0x000024000804017f */
[----:B0-----:R-:W-:Y:S05]  /*20c50*/  @!P2 NANOSLEEP.SYNCS 0x989680 ;  /* 0x009896800000a95d */ /* 0x001fea0003900000 */
[----:B------:R-:W0:Y:S02]  /*20c60*/  @!P2 SYNCS.PHASECHK.TRANS64 P2, [R57+URZ+0x2d8b0], R85 ;  /* 0x02d8b0553900a5a7 */ /* 0x000e24000804007f */
[----:B0-----:R-:W-:Y:S05]  /*20c70*/  @!P2 BRA `(.L_x_2392) ;  /* 0xfffffffc00f0a947 */ /* 0x001fea000383ffff */
[----:B------:R-:W-:Y:S05]  /*20c80*/  BRA `(.L_x_2634) ;  /* 0xfffffe6400787947 */ /* 0x000fea000383ffff */
.L_x_2400:
[----:B------:R-:W-:Y:S01]  /*20c90*/  BSSY B0, `(.L_x_2635) ;  /* 0x0000007000007945 */ /* 0x000fe20003800000 */
[----:B------:R-:W-:Y:S02]  /*20ca0*/  IMAD.MOV.U32 R12, RZ, RZ, RZ ;  /* 0x000000ffff0c7224 */ /* 0x000fe400078e00ff */
[----:B------:R-:W-:Y:S02]  /*20cb0*/  IMAD.MOV.U32 R11, RZ, RZ, 0x1f ;  /* 0x0000001fff0b7424 */ /* 0x000fe400078e00ff */
[----:B------:R-:W-:-:S07]  /*20cc0*/  IMAD.MOV.U32 R15, RZ, RZ, -0x1 ;  /* 0xffffffffff0f7424 */ /* 0x000fce00078e00ff */
[----:B--23-5:R-:W-:Y:S05]  /*20cd0*/  WARPSYNC.COLLECTIVE R15, `(.L_x_2636) ;  /* 0x000000000f087348 */ /* 0x02cfea0003c00000 */
[----:B------:R0:W1:Y:S02]  /*20ce0*/  SHFL.IDX P6, R14, R13, R12, R11 ;  /* 0x0000000c0d0e7389 */ /* 0x00006400000c000b */
[----:B0123-5:R-:W-:Y:S01]  /*20cf0*/  ENDCOLLECTIVE ;  /* 0x000000000000791b */ /* 0x02ffe20003800000 */
.L_x_2636:
[----:B------:R-:W-:Y:S05]  /*20d00*/  BSYNC B0 ;  /* 0x0000000000007941 */ /* 0x000fea0003800000 */
.L_x_2635:
[----:B------:R0:W-:Y:S01]  /*20d10*/  STL [R1+0x60], R14 ;  /* 0x0000600e01007387 */ /* 0x0001e20000100800 */
[----:B------:R-:W-:Y:S05]  /*20d20*/  BRA `(.L_x_2637) ;  /* 0xfffffe7000107947 */ /* 0x000fea000383ffff */
.L_x_2411:
[----:B------:R-:W-:Y:S01]  /*20d30*/  BSSY B1, `(.L_x_2638) ;  /* 0x0000007000017945 */ /* 0x000fe20003800000 */
[----:B------:R-:W-:Y:S02]  /*20d40*/  IMAD.MOV.U32 R12, RZ, RZ, RZ ;  /* 0x000000ffff0c7224 */ /* 0x000fe400078e00ff */
[----:B------:R-:W-:Y:S02]  /*20d50*/  IMAD.MOV.U32 R11, RZ, RZ, 0x1e1f ;  /* 0x00001e1fff0b7424 */ /* 0x000fe400078e00ff */
[----:B------:R-:W-:-:S07]  /*20d60*/  IMAD.MOV.U32 R15, RZ, RZ, -0x1 ;  /* 0xffffffffff0f7424 */ /* 0x000fce00078e00ff */
[----:B0-23--:R-:W-:Y:S05]  /*20d70*/  WARPSYNC.COLLECTIVE R15, `(.L_x_2639) ;  /* 0x000000000f087348 */ /* 0x00dfea0003c00000 */
[----:B0-----:R0:W1:Y:S02]  /*20d80*/  SHFL.IDX P6, R14, R13, R12, R11 ;  /* 0x0000000c0d0e7389 */ /* 0x00106400000c000b */
[----:B0123--:R-:W-:Y:S01]  /*20d90*/  ENDCOLLECTIVE ;  /* 0x000000000000791b */ /* 0x00ffe20003800000 */
.L_x_2639:
[----:B------:R-:W-:Y:S05]  /*20da0*/  BSYNC B1 ;  /* 0x0000000000017941 */ /* 0x000fea0003800000 */
.L_x_2638:
        /* <DEDUP_REMOVED lines=8> */
.L_x_2640:
[----:B------:R-:W-:Y:S02]  /*20e30*/  IMAD.MOV.U32 R13, RZ, RZ, R0 ;  /* 0x000000ffff0d7224 */ /* 0x000fe400078e0000 */
[----:B------:R-:W-:-:S07]  /*20e40*/  IMAD.MOV.U32 R38, RZ, RZ, R14 ;  /* 0x000000ffff267224 */ /* 0x000fce00078e000e */
[----:B------:R-:W-:Y:S05]  /*20e50*/  WARPSYNC.COLLECTIVE R15, `(.L_x_2641) ;  /* 0x000000000f087348 */ /* 0x000fea0003c00000 */
[----:B------:R0:W1:Y:S02]  /*20e60*/  SHFL.IDX P6, R14, R13, R12, R11 ;  /* 0x0000000c0d0e7389 */ /* 0x00006400000c000b */
[----:B01----:R-:W-:Y:S01]  /*20e70*/  ENDCOLLECTIVE ;  /* 0x000000000000791b */ /* 0x003fe20003800000 */
.L_x_2641:
[----:B------:R-:W-:Y:S02]  /*20e80*/  IMAD.MOV.U32 R13, RZ, RZ, R39 ;  /* 0x000000ffff0d7224 */ /* 0x000fe400078e0027 */
[----:B------:R-:W-:-:S07]  /*20e90*/  IMAD.MOV.U32 R0, RZ, RZ, R14 ;  /* 0x000000ffff007224 */ /* 0x000fce00078e000e */
[----:B------:R-:W-:Y:S05]  /*20ea0*/  WARPSYNC.COLLECTIVE R15, `(.L_x_2642) ;  /* 0x000000000f087348 */ /* 0x000fea0003c00000 */
[----:B------:R0:W1:Y:S02]  /*20eb0*/  SHFL.IDX P6, R14, R13, R12, R11 ;  /* 0x0000000c0d0e7389 */ /* 0x00006400000c000b */
[----:B01----:R-:W-:Y:S01]  /*20ec0*/  ENDCOLLECTIVE ;  /* 0x000000000000791b */ /* 0x003fe20003800000 */
.L_x_2642:
[----:B------:R-:W-:Y:S01]  /*20ed0*/  IMAD.MOV.U32 R39, RZ, RZ, R14 ;  /* 0x000000ffff277224 */ /* 0x000fe200078e000e */
[----:B------:R-:W-:Y:S06]  /*20ee0*/  BRA `(.L_x_2643) ;  /* 0xfffffe7400807947 */ /* 0x000fec000383ffff */
.L_x_2415:
[----:B0-----:R0:W1:Y:S02]  /*20ef0*/  SYNCS.PHASECHK.TRANS64.TRYWAIT P0, [R2+URZ+0x2d800], R3 ;  /* 0x02d80003020075a7 */ /* 0x001064000800017f */
[----:B-1----:R-:W-:Y:S05]  /*20f00*/  @!P0 NANOSLEEP.SYNCS 0x989680 ;  /* 0x009896800000895d */ /* 0x002fea0003900000 */
[----:B------:R-:W1:Y:S02]  /*20f10*/  @!P0 SYNCS.PHASECHK.TRANS64 P0, [R2+URZ+0x2d800], R3 ;  /* 0x02d80003020085a7 */ /* 0x000e64000800007f */
[----:B-1----:R-:W-:Y:S05]  /*20f20*/  @!P0 BRA `(.L_x_2415) ;  /* 0xfffffffc00f08947 */ /* 0x002fea000383ffff */
[----:B------:R-:W-:Y:S05]  /*20f30*/  BRA `(.L_x_2644) ;  /* 0xfffffe7c00c87947 */ /* 0x000fea000383ffff */
.L_x_2427:
[----:B------:R-:W-:Y:S01]  /*20f40*/  BSSY B1, `(.L_x_2645) ;  /* 0x0000007000017945 */ /* 0x000fe20003800000 */
[----:B------:R-:W-:Y:S02]  /*20f50*/  IMAD.MOV.U32 R12, RZ, RZ, RZ ;  /* 0x000000ffff0c7224 */ /* 0x000fe400078e00ff */
[----:B------:R-:W-:Y:S02]  /*20f60*/  IMAD.MOV.U32 R11, RZ, RZ, 0x1e1f ;  /* 0x00001e1fff0b7424 */ /* 0x000fe400078e00ff */
[----:B------:R-:W-:-:S07]  /*20f70*/  IMAD.MOV.U32 R15, RZ, RZ, -0x1 ;  /* 0xffffffffff0f7424 */ /* 0x000fce00078e00ff */
[----:B0--3--:R-:W-:Y:S05]  /*20f80*/  WARPSYNC.COLLECTIVE R15, `(.L_x_2646) ;  /* 0x000000000f087348 */ /* 0x009fea0003c00000 */
[----:B0-----:R0:W1:Y:S02]  /*20f90*/  SHFL.IDX P6, R14, R13, R12, R11 ;  /* 0x0000000c0d0e7389 */ /* 0x00106400000c000b */
[----:B01-3--:R-:W-:Y:S01]  /*20fa0*/  ENDCOLLECTIVE ;  /* 0x000000000000791b */ /* 0x00bfe20003800000 */
.L_x_2646:
[----:B------:R-:W-:Y:S05]  /*20fb0*/  BSYNC B1 ;  /* 0x0000000000017941 */ /* 0x000fea0003800000 */
.L_x_2645:
        /* <DEDUP_REMOVED lines=8> */
.L_x_2647:
[----:B------:R-:W-:Y:S02]  /*21040*/  IMAD.MOV.U32 R13, RZ, RZ, R37 ;  /* 0x000000ffff0d7224 */ /* 0x000fe400078e0025 */
[----:B------:R-:W-:-:S07]  /*21050*/  IMAD.MOV.U32 R3, RZ, RZ, R14 ;  /* 0x000000ffff037224 */ /* 0x000fce00078e000e */
[----:B------:R-:W-:Y:S05]  /*21060*/  WARPSYNC.COLLECTIVE R15, `(.L_x_2648) ;  /* 0x000000000f087348 */ /* 0x000fea0003c00000 */
[----:B------:R0:W1:Y:S02]  /*21070*/  SHFL.IDX P6, R14, R13, R12, R11 ;  /* 0x0000000c0d0e7389 */ /* 0x00006400000c000b */
[----:B01----:R-:W-:Y:S01]  /*21080*/  ENDCOLLECTIVE ;  /* 0x000000000000791b */ /* 0x003fe20003800000 */
.L_x_2648:
[----:B------:R-:W-:Y:S02]  /*21090*/  IMAD.MOV.U32 R13, RZ, RZ, R38 ;  /* 0x000000ffff0d7224 */ /* 0x000fe400078e0026 */
[----:B------:R-:W-:-:S07]  /*210a0*/  IMAD.MOV.U32 R37, RZ, RZ, R14 ;  /* 0x000000ffff257224 */ /* 0x000fce00078e000e */
[----:B------:R-:W-:Y:S05]  /*210b0*/  WARPSYNC.COLLECTIVE R15, `(.L_x_2649) ;  /* 0x000000000f087348 */ /* 0x000fea0003c00000 */
[----:B------:R0:W1:Y:S02]  /*210c0*/  SHFL.IDX P6, R14, R13, R12, R11 ;  /* 0x0000000c0d0e7389 */ /* 0x00006400000c000b */
[----:B01----:R-:W-:Y:S01]  /*210d0*/  ENDCOLLECTIVE ;  /* 0x000000000000791b */ /* 0x003fe20003800000 */
.L_x_2649:
[----:B------:R-:W-:Y:S01]  /*210e0*/  IMAD.MOV.U32 R38, RZ, RZ, R14 ;  /* 0x000000ffff267224 */ /* 0x000fe200078e000e */
[----:B------:R-:W-:Y:S06]  /*210f0*/  BRA `(.L_x_2650) ;  /* 0xfffffe9000e47947 */ /* 0x000fec000383ffff */
.L_x_2431:
[----:B0-----:R0:W1:Y:S02]  /*21100*/  SYNCS.PHASECHK.TRANS64.TRYWAIT P0, [R2+URZ+0x2d800], R3 ;  /* 0x02d80003020075a7 */ /* 0x001064000800017f */
[----:B-1----:R-:W-:Y:S05]  /*21110*/  @!P0 NANOSLEEP.SYNCS 0x989680 ;  /* 0x009896800000895d */ /* 0x002fea0003900000 */
[----:B------:R-:W1:Y:S02]  /*21120*/  @!P0 SYNCS.PHASECHK.TRANS64 P0, [R2+URZ+0x2d800], R3 ;  /* 0x02d80003020085a7 */ /* 0x000e64000800007f */
[----:B-1----:R-:W-:Y:S05]  /*21130*/  @!P0 BRA `(.L_x_2431) ;  /* 0xfffffffc00f08947 */ /* 0x002fea000383ffff */
[----:B------:R-:W-:Y:S05]  /*21140*/  BRA `(.L_x_2651) ;  /* 0xfffffe98009c7947 */ /* 0x000fea000383ffff */
.L_x_2439:
[----:B--2---:R2:W3:Y:S02]  /*21150*/  SYNCS.PHASECHK.TRANS64.TRYWAIT P1, [R0+URZ+0x2d830], R5 ;  /* 0x02d83005000075a7 */ /* 0x0044e4000802017f */
[----:B---3--:R-:W-:Y:S05]  /*21160*/  @!P1 NANOSLEEP.SYNCS 0x989680 ;  /* 0x009896800000995d */ /* 0x008fea0003900000 */
[----:B------:R-:W3:Y:S02]  /*21170*/  @!P1 SYNCS.PHASECHK.TRANS64 P1, [R0+URZ+0x2d830], R5 ;  /* 0x02d83005000095a7 */ /* 0x000ee4000802007f */
[----:B---3--:R-:W-:Y:S05]  /*21180*/  @!P1 BRA `(.L_x_2439) ;  /* 0xfffffffc00f09947 */ /* 0x008fea000383ffff */
[----:B------:R-:W-:Y:S05]  /*21190*/  BRA `(.L_x_2438) ;  /* 0xfffffeb0008c7947 */ /* 0x000fea000383ffff */
.L_x_2446:
[----:B-1----:R1:W2:Y:S02]  /*211a0*/  SYNCS.PHASECHK.TRANS64.TRYWAIT P2, [R7+URZ+0x2d830], R8 ;  /* 0x02d83008070075a7 */ /* 0x0022a4000804017f */
[----:B--2---:R-:W-:Y:S05]  /*211b0*/  @!P2 NANOSLEEP.SYNCS 0x989680 ;  /* 0x009896800000a95d */ /* 0x004fea0003900000 */
[----:B------:R-:W2:Y:S02]  /*211c0*/  @!P2 SYNCS.PHASECHK.TRANS64 P2, [R7+URZ+0x2d830], R8 ;  /* 0x02d830080700a5a7 */ /* 0x000ea4000804007f */
[----:B--2---:R-:W-:Y:S05]  /*211d0*/  @!P2 BRA `(.L_x_2446) ;  /* 0xfffffffc00f0a947 */ /* 0x004fea000383ffff */
[----:B------:R-:W-:Y:S05]  /*211e0*/  BRA `(.L_x_2445) ;  /* 0xfffffee000007947 */ /* 0x000fea000383ffff */
.L_x_2450:
[----:B-1----:R1:W2:Y:S02]  /*211f0*/  SYNCS.PHASECHK.TRANS64.TRYWAIT P1, [R8+URZ+0x2d850], R7 ;  /* 0x02d85007080075a7 */ /* 0x0022a4000802017f */
[----:B--2---:R-:W-:Y:S05]  /*21200*/  @!P1 NANOSLEEP.SYNCS 0x989680 ;  /* 0x009896800000995d */ /* 0x004fea0003900000 */
[----:B------:R-:W2:Y:S02]  /*21210*/  @!P1 SYNCS.PHASECHK.TRANS64 P1, [R8+URZ+0x2d850], R7 ;  /* 0x02d85007080095a7 */ /* 0x000ea4000802007f */
[----:B--2---:R-:W-:Y:S05]  /*21220*/  @!P1 BRA `(.L_x_2450) ;  /* 0xfffffffc00f09947 */ /* 0x004fea000383ffff */
[----:B------:R-:W-:Y:S05]  /*21230*/  BRA `(.L_x_2447) ;  /* 0xfffffee400287947 */ /* 0x000fea000383ffff */
.L_x_2459:
[----:B-1----:R1:W3:Y:S02]  /*21240*/  SYNCS.PHASECHK.TRANS64.TRYWAIT P2, [R7+URZ+0x2d830], R8 ;  /* 0x02d83008070075a7 */ /* 0x0022e4000804017f */
[----:B---3--:R-:W-:Y:S05]  /*21250*/  @!P2 NANOSLEEP.SYNCS 0x989680 ;  /* 0x009896800000a95d */ /* 0x008fea0003900000 */
[----:B------:R-:W3:Y:S02]  /*21260*/  @!P2 SYNCS.PHASECHK.TRANS64 P2, [R7+URZ+0x2d830], R8 ;  /* 0x02d830080700a5a7 */ /* 0x000ee4000804007f */
[----:B---3--:R-:W-:Y:S05]  /*21270*/  @!P2 BRA `(.L_x_2459) ;  /* 0xfffffffc00f0a947 */ /* 0x008fea000383ffff */
[----:B------:R-:W-:Y:S05]  /*21280*/  BRA `(.L_x_2458) ;  /* 0xffffff14007c7947 */ /* 0x000fea000383ffff */
.L_x_2463:
[----:B-1----:R1:W2:Y:S02]  /*21290*/  SYNCS.PHASECHK.TRANS64.TRYWAIT P1, [R8+URZ+0x2d850], R7 ;  /* 0x02d85007080075a7 */ /* 0x0022a4000802017f */
[----:B--2---:R-:W-:Y:S05]  /*212a0*/  @!P1 NANOSLEEP.SYNCS 0x989680 ;  /* 0x009896800000995d */ /* 0x004fea0003900000 */
[----:B------:R-:W2:Y:S02]  /*212b0*/  @!P1 SYNCS.PHASECHK.TRANS64 P1, [R8+URZ+0x2d850], R7 ;  /* 0x02d85007080095a7 */ /* 0x000ea4000802007f */
[----:B--2---:R-:W-:Y:S05]  /*212c0*/  @!P1 BRA `(.L_x_2463) ;  /* 0xfffffffc00f09947 */ /* 0x004fea000383ffff */
[----:B------:R-:W-:Y:S05]  /*212d0*/  BRA `(.L_x_2460) ;  /* 0xffffff1800a47947 */ /* 0x000fea000383ffff */
.L_x_2470:
[----:B-1----:R1:W3:Y:S02]  /*212e0*/  SYNCS.PHASECHK.TRANS64.TRYWAIT P1, [R6+URZ+0x2d850], R9 ;  /* 0x02d85009060075a7 */ /* 0x0022e4000802017f */
[----:B---3--:R-:W-:Y:S05]  /*212f0*/  @!P1 NANOSLEEP.SYNCS 0x989680 ;  /* 0x009896800000995d */ /* 0x008fea0003900000 */
[----:B------:R-:W3:Y:S02]  /*21300*/  @!P1 SYNCS.PHASECHK.TRANS64 P1, [R6+URZ+0x2d850], R9 ;  /* 0x02d85009060095a7 */ /* 0x000ee4000802007f */
[----:B---3--:R-:W-:Y:S05]  /*21310*/  @!P1 BRA `(.L_x_2470) ;  /* 0xfffffffc00f09947 */ /* 0x008fea000383ffff */
[----:B------:R-:W-:Y:S05]  /*21320*/  BRA `(.L_x_2469) ;  /* 0xffffff40007c7947 */ /* 0x000fea000383ffff */
.L_x_2476:
[----:B------:R-:W-:Y:S02]  /*21330*/  IMAD.MOV.U32 R13, RZ, RZ, R9 ;  /* 0x000000ffff0d7224 */ /* 0x000fe400078e0009 */
[----:B------:R-:W-:Y:S02]  /*21340*/  IMAD.MOV.U32 R12, RZ, RZ, RZ ;  /* 0x000000ffff0c7224 */ /* 0x000fe400078e00ff */
[----:B------:R-:W-:Y:S02]  /*21350*/  IMAD.MOV.U32 R11, RZ, RZ, 0x1c1f ;  /* 0x00001c1fff0b7424 */ /* 0x000fe400078e00ff */
[----:B------:R-:W-:-:S07]  /*21360*/  IMAD.MOV.U32 R15, RZ, RZ, -0x1 ;  /* 0xffffffffff0f7424 */ /* 0x000fce00078e00ff */
[----:B-----5:R-:W-:Y:S05]  /*21370*/  WARPSYNC.COLLECTIVE R15, `(.L_x_2652) ;  /* 0x000000000f087348 */ /* 0x020fea0003c00000 */
[----:B------:R0:W1:Y:S02]  /*21380*/  SHFL.IDX P6, R14, R13, R12, R11 ;  /* 0x0000000c0d0e7389 */ /* 0x00006400000c000b */
[----:B01---5:R-:W-:Y:S01]  /*21390*/  ENDCOLLECTIVE ;  /* 0x000000000000791b */ /* 0x023fe20003800000 */
.L_x_2652:
[----:B------:R-:W-:Y:S02]  /*213a0*/  IMAD.MOV.U32 R13, RZ, RZ, R0 ;  /* 0x000000ffff0d7224 */ /* 0x000fe400078e0000 */
[----:B------:R-:W-:-:S07]  /*213b0*/  IMAD.MOV.U32 R3, RZ, RZ, R14 ;  /* 0x000000ffff037224 */ /* 0x000fce00078e000e */
[----:B------:R-:W-:Y:S05]  /*213c0*/  WARPSYNC.COLLECTIVE R15, `(.L_x_2653) ;  /* 0x000000000f087348 */ /* 0x000fea0003c00000 */
[----:B------:R0:W1:Y:S02]  /*213d0*/  SHFL.IDX P6, R14, R13, R12, R11 ;  /* 0x0000000c0d0e7389 */ /* 0x00006400000c000b */
[----:B01----:R-:W-:Y:S01]  /*213e0*/  ENDCOLLECTIVE ;  /* 0x000000000000791b */ /* 0x003fe20003800000 */
.L_x_2653:
[----:B------:R-:W-:Y:S05]  /*213f0*/  BRA `(.L_x_2654) ;  /* 0xffffff5c004c7947 */ /* 0x000fea000383ffff */
.L_x_2479:
        /* <DEDUP_REMOVED lines=8> */
.L_x_2656:
[----:B------:R-:W-:Y:S05]  /*21480*/  BSYNC B1 ;  /* 0x0000000000017941 */ /* 0x000fea0003800000 */
.L_x_2655:
        /* <DEDUP_REMOVED lines=8> */
.L_x_2657:
[----:B------:R-:W-:Y:S05]  /*21510*/  BRA `(.L_x_2658) ;  /* 0xffffff5c005c7947 */ /* 0x000fea000383ffff */
.L_x_2481:
[----:B------:R-:W-:Y:S02]  /*21520*/  IMAD.MOV.U32 R13, RZ, RZ, R24 ;  /* 0x000000ffff0d7224 */ /* 0x000fe400078e0018 */
[----:B------:R-:W-:Y:S02]  /*21530*/  IMAD.MOV.U32 R12, RZ, RZ, RZ ;  /* 0x000000ffff0c7224 */ /* 0x000fe400078e00ff */
[----:B------:R-:W-:Y:S02]  /*21540*/  IMAD.MOV.U32 R11, RZ, RZ, 0x1c1f ;  /* 0x00001c1fff0b7424 */ /* 0x000fe400078e00ff */
[----:B------:R-:W-:-:S07]  /*21550*/  IMAD.MOV.U32 R15, RZ, RZ, -0x1 ;  /* 0xffffffffff0f7424 */ /* 0x000fce00078e00ff */
[----:B------:R-:W-:Y:S05]  /*21560*/  WARPSYNC.COLLECTIVE R15, `(.L_x_2659) ;  /* 0x000000000f087348 */ /* 0x000fea0003c00000 */
[----:B------:R0:W1:Y:S02]  /*21570*/  SHFL.IDX P6, R14, R13, R12, R11 ;  /* 0x0000000c0d0e7389 */ /* 0x00006400000c000b */
[----:B01----:R-:W-:Y:S01]  /*21580*/  ENDCOLLECTIVE ;  /* 0x000000000000791b */ /* 0x003fe20003800000 */
.L_x_2659:
[----:B------:R-:W-:Y:S02]  /*21590*/  IMAD.MOV.U32 R13, RZ, RZ, R0 ;  /* 0x000000ffff0d7224 */ /* 0x000fe400078e0000 */
[----:B------:R-:W-:-:S07]  /*215a0*/  IMAD.MOV.U32 R3, RZ, RZ, R14 ;  /* 0x000000ffff037224 */ /* 0x000fce00078e000e */
[----:B------:R-:W-:Y:S05]  /*215b0*/  WARPSYNC.COLLECTIVE R15, `(.L_x_2660) ;  /* 0x000000000f087348 */ /* 0x000fea0003c00000 */
[----:B------:R0:W1:Y:S02]  /*215c0*/  SHFL.IDX P6, R14, R13, R12, R11 ;  /* 0x0000000c0d0e7389 */ /* 0x00006400000c000b */
[----:B01----:R-:W-:Y:S01]  /*215d0*/  ENDCOLLECTIVE ;  /* 0x000000000000791b */ /* 0x003fe20003800000 */
.L_x_2660:
[----:B------:R-:W-:Y:S05]  /*215e0*/  BRA `(.L_x_2661) ;  /* 0xffffff6000287947 */ /* 0x000fea000383ffff */
.L_x_2484:
        /* <DEDUP_REMOVED lines=8> */
.L_x_2663:
[----:B------:R-:W-:Y:S05]  /*21670*/  BSYNC B1 ;  /* 0x0000000000017941 */ /* 0x000fea0003800000 */
.L_x_2662:
        /* <DEDUP_REMOVED lines=8> */
.L_x_2664:
[----:B------:R-:W-:Y:S05]  /*21700*/  BRA `(.L_x_2665) ;  /* 0xffffff6400247947 */ /* 0x000fea000383ffff */
.L_x_2488:
[----:B------:R-:W-:Y:S02]  /*21710*/  IMAD.MOV.U32 R13, RZ, RZ, R4 ;  /* 0x000000ffff0d7224 */ /* 0x000fe400078e0004 */
[----:B------:R-:W-:Y:S02]  /*21720*/  IMAD.MOV.U32 R12, RZ, RZ, RZ ;  /* 0x000000ffff0c7224 */ /* 0x000fe400078e00ff */
[----:B------:R-:W-:Y:S02]  /*21730*/  IMAD.MOV.U32 R11, RZ, RZ, 0x1c1f ;  /* 0x00001c1fff0b7424 */ /* 0x000fe400078e00ff */
[----:B------:R-:W-:-:S07]  /*21740*/  IMAD.MOV.U32 R15, RZ, RZ, -0x1 ;  /* 0xffffffffff0f7424 */ /* 0x000fce00078e00ff */
[----:B-1----:R-:W-:Y:S05]  /*21750*/  WARPSYNC.COLLECTIVE R15, `(.L_x_2666) ;  /* 0x000000000f087348 */ /* 0x002fea0003c00000 */
[----:B------:R0:W2:Y:S02]  /*21760*/  SHFL.IDX P6, R14, R13, R12, R11 ;  /* 0x0000000c0d0e7389 */ /* 0x0000a400000c000b */
[----:B012---:R-:W-:Y:S01]  /*21770*/  ENDCOLLECTIVE ;  /* 0x000000000000791b */ /* 0x007fe20003800000 */
.L_x_2666:
[----:B------:R-:W-:Y:S02]  /*21780*/  IMAD.MOV.U32 R13, RZ, RZ, R0 ;  /* 0x000000ffff0d7224 */ /* 0x000fe400078e0000 */
[----:B------:R-:W-:-:S07]  /*21790*/  IMAD.MOV.U32 R3, RZ, RZ, R14 ;  /* 0x000000ffff037224 */ /* 0x000fce00078e000e */
[----:B------:R-:W-:Y:S05]  /*217a0*/  WARPSYNC.COLLECTIVE R15, `(.L_x_2667) ;  /* 0x000000000f087348 */ /* 0x000fea0003c00000 */
[----:B------:R0:W1:Y:S02]  /*217b0*/  SHFL.IDX P6, R14, R13, R12, R11 ;  /* 0x0000000c0d0e7389 */ /* 0x00006400000c000b */
[----:B01----:R-:W-:Y:S01]  /*217c0*/  ENDCOLLECTIVE ;  /* 0x000000000000791b */ /* 0x003fe20003800000 */
.L_x_2667:
[----:B------:R-:W-:Y:S05]  /*217d0*/  BRA `(.L_x_2668) ;  /* 0xffffff70005c7947 */ /* 0x000fea000383ffff */
.L_x_2491:
        /* <DEDUP_REMOVED lines=8> */
.L_x_2670:
[----:B------:R-:W-:Y:S05]  /*21860*/  BSYNC B1 ;  /* 0x0000000000017941 */ /* 0x000fea0003800000 */
.L_x_2669:
        /* <DEDUP_REMOVED lines=8> */
.L_x_2671:
[----:B------:R-:W-:Y:S05]  /*218f0*/  BRA `(.L_x_2672) ;  /* 0xffffff7000707947 */ /* 0x000fea000383ffff */
.L_x_2510:
[----:B------:R-:W2:Y:S01]  /*21900*/  S2R R7, SR_TID.X ;  /* 0x0000000000077919 */ /* 0x000ea20000002100 */
[----:B------:R-:W-:Y:S01]  /*21910*/  BSSY B1, `(.L_x_2673) ;  /* 0x000000a000017945 */ /* 0x000fe20003800000 */
[----:B------:R-:W-:Y:S02]  /*21920*/  IMAD.MOV.U32 R12, RZ, RZ, RZ ;  /* 0x000000ffff0c7224 */ /* 0x000fe400078e00ff */
[----:B------:R-:W-:Y:S02]  /*21930*/  IMAD.MOV.U32 R11, RZ, RZ, 0x1f ;  /* 0x0000001fff0b7424 */ /* 0x000fe400078e00ff */
[----:B------:R-:W-:Y:S01]  /*21940*/  IMAD.MOV.U32 R15, RZ, RZ, -0x1 ;  /* 0xffffffffff0f7424 */ /* 0x000fe200078e00ff */
[----:B--2---:R-:W-:-:S04]  /*21950*/  SHF.R.U32.HI R7, RZ, 0x5, R7 ;  /* 0x00000005ff077819 */ /* 0x004fc80000011607 */
[----:B------:R-:W-:-:S05]  /*21960*/  LOP3.LUT R7, R7, 0x3, RZ, 0xc0, !PT ;  /* 0x0000000307077812 */ /* 0x000fca00078ec0ff */
[----:B------:R-:W-:-:S07]  /*21970*/  IMAD.MOV.U32 R13, RZ, RZ, R7 ;  /* 0x000000ffff0d7224 */ /* 0x000fce00078e0007 */
[----:B01----:R-:W-:Y:S05]  /*21980*/  WARPSYNC.COLLECTIVE R15, `(.L_x_2674) ;  /* 0x000000000f087348 */ /* 0x003fea0003c00000 */
[----:B------:R2:W3:Y:S02]  /*21990*/  SHFL.IDX P6, R14, R13, R12, R11 ;  /* 0x0000000c0d0e7389 */ /* 0x0004e400000c000b */
[----:B0123--:R-:W-:Y:S01]  /*219a0*/  ENDCOLLECTIVE ;  /* 0x000000000000791b */ /* 0x00ffe20003800000 */
.L_x_2674:
[----:B------:R-:W-:Y:S05]  /*219b0*/  BSYNC B1 ;  /* 0x0000000000017941 */ /* 0x000fea0003800000 */
.L_x_2673:
[----:B------:R-:W-:Y:S05]  /*219c0*/  BRA `(.L_x_2675) ;  /* 0xffffff8c009c7947 */ /* 0x000fea000383ffff */
.L_x_2512:
[----:B------:R-:W-:Y:S01]  /*219d0*/  BSSY B1, `(.L_x_2676) ;  /* 0x0000006000017945 */ /* 0x000fe20003800000 */
[----:B------:R-:W-:-:S07]  /*219e0*/  IMAD.MOV.U32 R15, RZ, RZ, -0x1 ;  /* 0xffffffffff0f7424 */ /* 0x000fce00078e00ff */
[----:B012---:R-:W-:Y:S05]  /*219f0*/  WARPSYNC.COLLECTIVE R15, `(.L_x_2677) ;  /* 0x000000000f0c7348 */ /* 0x007fea0003c00000 */
[----:B------:R-:W-:Y:S02]  /*21a00*/  ELECT P6, UR62, PT ;  /* 0x00000000003e782f */ /* 0x000fe400038c0000 */
[----:B------:R-:W-:Y:S01]  /*21a10*/  MOV R14, UR62 ;  /* 0x0000003e000e7c02 */ /* 0x000fe20008000f00 */
[----:B012---:R-:W-:Y:S10]  /*21a20*/  ENDCOLLECTIVE ;  /* 0x000000000000791b */ /* 0x007ff40003800000 */
.L_x_2677:
[----:B------:R-:W-:Y:S05]  /*21a30*/  BSYNC B1 ;  /* 0x0000000000017941 */ /* 0x000fea0003800000 */
.L_x_2676:
[----:B------:R-:W-:Y:S05]  /*21a40*/  BRA `(.L_x_2511) ;  /* 0xffffff8c00947947 */ /* 0x000fea000383ffff */
.L_x_2514:
[----:B--2---:R2:W3:Y:S02]  /*21a50*/  SYNCS.PHASECHK.TRANS64.TRYWAIT P0, [R16+URZ+0x2d820], R6 ;  /* 0x02d82006100075a7 */ /* 0x0044e4000800017f */
[----:B---3--:R-:W-:Y:S05]  /*21a60*/  @!P0 NANOSLEEP.SYNCS 0x989680 ;  /* 0x009896800000895d */ /* 0x008fea0003900000 */
[----:B------:R-:W3:Y:S02]  /*21a70*/  @!P0 SYNCS.PHASECHK.TRANS64 P0, [R16+URZ+0x2d820], R6 ;  /* 0x02d82006100085a7 */ /* 0x000ee4000800007f */
[----:B---3--:R-:W-:Y:S05]  /*21a80*/  @!P0 BRA `(.L_x_2514) ;  /* 0xfffffffc00f08947 */ /* 0x008fea000383ffff */
[----:B------:R-:W-:Y:S05]  /*21a90*/  BRA `(.L_x_2678) ;  /* 0xffffff8c00a47947 */ /* 0x000fea000383ffff */
.L_x_2518:
[----:B0-----:R0:W1:Y:S02]  /*21aa0*/  SYNCS.PHASECHK.TRANS64.TRYWAIT P0, [R9+URZ+0x2d8a0], R11 ;  /* 0x02d8a00b090075a7 */ /* 0x001064000800017f */
[----:B-1----:R-:W-:Y:S05]  /*21ab0*/  @!P0 NANOSLEEP.SYNCS 0x989680 ;  /* 0x009896800000895d */ /* 0x002fea0003900000 */
[----:B------:R-:W1:Y:S02]  /*21ac0*/  @!P0 SYNCS.PHASECHK.TRANS64 P0, [R9+URZ+0x2d8a0], R11 ;  /* 0x02d8a00b090085a7 */ /* 0x000e64000800007f */
[----:B-1----:R-:W-:Y:S05]  /*21ad0*/  @!P0 BRA `(.L_x_2518) ;  /* 0xfffffffc00f08947 */ /* 0x002fea000383ffff */
[----:B------:R-:W-:Y:S05]  /*21ae0*/  BRA `(.L_x_2679) ;  /* 0xffffff8c00c07947 */ /* 0x000fea000383ffff */
.L_x_2525:
[----:B-1----:R1:W2:Y:S02]  /*21af0*/  SYNCS.PHASECHK.TRANS64.TRYWAIT P0, [R9+URZ+0x2d8c0], R11 ;  /* 0x02d8c00b090075a7 */ /* 0x0022a4000800017f */
[----:B--2---:R-:W-:Y:S05]  /*21b00*/  @!P0 NANOSLEEP.SYNCS 0x989680 ;  /* 0x009896800000895d */ /* 0x004fea0003900000 */
[----:B------:R-:W2:Y:S02]  /*21b10*/  @!P0 SYNCS.PHASECHK.TRANS64 P0, [R9+URZ+0x2d8c0], R11 ;  /* 0x02d8c00b090085a7 */ /* 0x000ea4000800007f */
[----:B--2---:R-:W-:Y:S05]  /*21b20*/  @!P0 BRA `(.L_x_2525) ;  /* 0xfffffffc00f08947 */ /* 0x004fea000383ffff */
[----:B------:R-:W-:Y:S05]  /*21b30*/  BRA `(.L_x_2680) ;  /* 0xffffff9000bc7947 */ /* 0x000fea000383ffff */
.L_x_2534:
[----:B0-----:R0:W1:Y:S02]  /*21b40*/  SYNCS.PHASECHK.TRANS64.TRYWAIT P1, [R9+URZ+0x2d8a0], R8 ;  /* 0x02d8a008090075a7 */ /* 0x001064000802017f */
[----:B-1----:R-:W-:Y:S05]  /*21b50*/  @!P1 NANOSLEEP.SYNCS 0x989680 ;  /* 0x009896800000995d */ /* 0x002fea0003900000 */
[----:B------:R-:W1:Y:S02]  /*21b60*/  @!P1 SYNCS.PHASECHK.TRANS64 P1, [R9+URZ+0x2d8a0], R8 ;  /* 0x02d8a008090095a7 */ /* 0x000e64000802007f */
[----:B-1----:R-:W-:Y:S05]  /*21b70*/  @!P1 BRA `(.L_x_2534) ;  /* 0xfffffffc00f09947 */ /* 0x002fea000383ffff */
[----:B------:R-:W-:Y:S05]  /*21b80*/  BRA `(.L_x_2681) ;  /* 0xffffff9400fc7947 */ /* 0x000fea000383ffff */
.L_x_2541:
[----:B-1----:R1:W2:Y:S02]  /*21b90*/  SYNCS.PHASECHK.TRANS64.TRYWAIT P1, [R9+URZ+0x2d8c0], R8 ;  /* 0x02d8c008090075a7 */ /* 0x0022a4000802017f */
[----:B--2---:R-:W-:Y:S05]  /*21ba0*/  @!P1 NANOSLEEP.SYNCS 0x989680 ;  /* 0x009896800000995d */ /* 0x004fea0003900000 */
[----:B------:R-:W2:Y:S02]  /*21bb0*/  @!P1 SYNCS.PHASECHK.TRANS64 P1, [R9+URZ+0x2d8c0], R8 ;  /* 0x02d8c008090095a7 */ /* 0x000ea4000802007f */
[----:B--2---:R-:W-:Y:S05]  /*21bc0*/  @!P1 BRA `(.L_x_2541) ;  /* 0xfffffffc00f09947 */ /* 0x004fea000383ffff */
[----:B------:R-:W-:Y:S05]  /*21bd0*/  BRA `(.L_x_2682) ;  /* 0xffffff9800f47947 */ /* 0x000fea000383ffff */
.L_x_2558:
        /* <DEDUP_REMOVED lines=11> */
.L_x_2684:
[----:B------:R-:W-:Y:S05]  /*21c90*/  BSYNC B0 ;  /* 0x0000000000007941 */ /* 0x000fea0003800000 */
.L_x_2683:
[----:B------:R-:W-:Y:S05]  /*21ca0*/  BRA `(.L_x_2685) ;  /* 0xffffffa800ec7947 */ /* 0x000fea000383ffff */
.L_x_2561:
[----:B0-----:R0:W1:Y:S02]  /*21cb0*/  SYNCS.PHASECHK.TRANS64.TRYWAIT P0, [R0+URZ+0x2d840], R5 ;  /* 0x02d84005000075a7 */ /* 0x001064000800017f */
[----:B-1----:R-:W-:Y:S05]  /*21cc0*/  @!P0 NANOSLEEP.SYNCS 0x989680 ;  /* 0x009896800000895d */ /* 0x002fea0003900000 */
[----:B------:R-:W1:Y:S02]  /*21cd0*/  @!P0 SYNCS.PHASECHK.TRANS64 P0, [R0+URZ+0x2d840], R5 ;  /* 0x02d84005000085a7 */ /* 0x000e64000800007f */
[----:B-1----:R-:W-:Y:S05]  /*21ce0*/  @!P0 BRA `(.L_x_2561) ;  /* 0xfffffffc00f08947 */ /* 0x002fea000383ffff */
[----:B------:R-:W-:Y:S05]  /*21cf0*/  BRA `(.L_x_2686) ;  /* 0xffffffac00407947 */ /* 0x000fea000383ffff */
.L_x_2562:
        /* <DEDUP_REMOVED lines=8> */
.L_x_2688:
[----:B------:R-:W-:Y:S05]  /*21d80*/  BSYNC B0 ;  /* 0x0000000000007941 */ /* 0x000fea0003800000 */
.L_x_2687:
        /* <DEDUP_REMOVED lines=8> */
.L_x_2689:
[----:B------:R-:W-:Y:S02]  /*21e10*/  IMAD.MOV.U32 R13, RZ, RZ, R7 ;  /* 0x000000ffff0d7224 */ /* 0x000fe400078e0007 */
[----:B------:R-:W-:Y:S02]  /*21e20*/  IMAD.MOV.U32 R12, RZ, RZ, 0x1 ;  /* 0x00000001ff0c7424 */ /* 0x000fe400078e00ff */
[----:B------:R-:W-:-:S07]  /*21e30*/  IMAD.MOV.U32 R4, RZ, RZ, R14 ;  /* 0x000000ffff047224 */ /* 0x000fce00078e000e */
[----:B------:R-:W-:Y:S05]  /*21e40*/  WARPSYNC.COLLECTIVE R15, `(.L_x_2690) ;  /* 0x000000000f087348 */ /* 0x000fea0003c00000 */
[----:B------:R0:W1:Y:S02]  /*21e50*/  SHFL.IDX P6, R14, R13, R12, R11 ;  /* 0x0000000c0d0e7389 */ /* 0x00006400000c000b */
[----:B01----:R-:W-:Y:S01]  /*21e60*/  ENDCOLLECTIVE ;  /* 0x000000000000791b */ /* 0x003fe20003800000 */
.L_x_2690:
        /* <DEDUP_REMOVED lines=18> */
.L_x_2691:
[----:B------:R-:W-:Y:S02]  /*21f90*/  IMAD.MOV.U32 R13, RZ, RZ, R7 ;  /* 0x000000ffff0d7224 */ /* 0x000fe400078e0007 */
[----:B------:R-:W-:Y:S02]  /*21fa0*/  IMAD.MOV.U32 R12, RZ, RZ, 0x2 ;  /* 0x00000002ff0c7424 */ /* 0x000fe400078e00ff */
[----:B------:R-:W-:-:S07]  /*21fb0*/  IMAD.MOV.U32 R4, RZ, RZ, R14 ;  /* 0x000000ffff047224 */ /* 0x000fce00078e000e */
[----:B------:R-:W-:Y:S05]  /*21fc0*/  WARPSYNC.COLLECTIVE R15, `(.L_x_2692) ;  /* 0x000000000f087348 */ /* 0x000fea0003c00000 */
[----:B------:R0:W1:Y:S02]  /*21fd0*/  SHFL.IDX P6, R14, R13, R12, R11 ;  /* 0x0000000c0d0e7389 */ /* 0x00006400000c000b */
[----:B01----:R-:W-:Y:S01]  /*21fe0*/  ENDCOLLECTIVE ;  /* 0x000000000000791b */ /* 0x003fe20003800000 */
.L_x_2692:
        /* <DEDUP_REMOVED lines=18> */
.L_x_2693:
[----:B------:R-:W-:Y:S02]  /*22110*/  IMAD.MOV.U32 R13, RZ, RZ, R7 ;  /* 0x000000ffff0d7224 */ /* 0x000fe400078e0007 */
[----:B------:R-:W-:Y:S02]  /*22120*/  IMAD.MOV.U32 R12, RZ, RZ, 0x3 ;  /* 0x00000003ff0c7424 */ /* 0x000fe400078e00ff */
[----:B------:R-:W-:-:S07]  /*22130*/  IMAD.MOV.U32 R4, RZ, RZ, R14 ;  /* 0x000000ffff047224 */ /* 0x000fce00078e000e */
[----:B------:R-:W-:Y:S05]  /*22140*/  WARPSYNC.COLLECTIVE R15, `(.L_x_2694) ;  /* 0x000000000f087348 */ /* 0x000fea0003c00000 */
[----:B------:R0:W1:Y:S02]  /*22150*/  SHFL.IDX P6, R14, R13, R12, R11 ;  /* 0x0000000c0d0e7389 */ /* 0x00006400000c000b */
[----:B01----:R-:W-:Y:S01]  /*22160*/  ENDCOLLECTIVE ;  /* 0x000000000000791b */ /* 0x003fe20003800000 */
.L_x_2694:
        /* <DEDUP_REMOVED lines=11> */
.L_x_2695:
        /* <DEDUP_REMOVED lines=8> */
.L_x_2567:
        /* <DEDUP_REMOVED lines=9> */
.L_x_2697:
[C---:B------:R-:W-:Y:S01]  /*22330*/  VIADD R9, R25.reuse, 0x20 ;  /* 0x0000002019097836 */ /* 0x040fe20000000000 */
[----:B------:R-:W-:Y:S01]  /*22340*/  ISETP.GE.AND P3, PT, R25, R0, PT ;  /* 0x000000001900720c */ /* 0x000fe20003f66270 */
[----:B------:R-:W-:Y:S02]  /*22350*/  IMAD.MOV.U32 R13, RZ, RZ, R5 ;  /* 0x000000ffff0d7224 */ /* 0x000fe400078e0005 */
[----:B------:R-:W-:-:S10]  /*22360*/  IMAD.MOV.U32 R2, RZ, RZ, R14 ;  /* 0x000000ffff027224 */ /* 0x000fd400078e000e */
[----:B------:R-:W-:Y:S05]  /*22370*/  WARPSYNC.COLLECTIVE R15, `(.L_x_2698) ;  /* 0x000000000f087348 */ /* 0x000fea0003c00000 */
[----:B------:R0:W1:Y:S02]  /*22380*/  SHFL.IDX P6, R14, R13, R12, R11 ;  /* 0x0000000c0d0e7389 */ /* 0x00006400000c000b */
[----:B01----:R-:W-:Y:S01]  /*22390*/  ENDCOLLECTIVE ;  /* 0x000000000000791b */ /* 0x003fe20003800000 */
.L_x_2698:
[----:B------:R-:W-:Y:S02]  /*223a0*/  IMAD.MOV.U32 R13, RZ, RZ, R4 ;  /* 0x000000ffff0d7224 */ /* 0x000fe400078e0004 */
[----:B------:R-:W-:Y:S02]  /*223b0*/  IMAD.MOV.U32 R12, RZ, RZ, 0x1 ;  /* 0x00000001ff0c7424 */ /* 0x000fe400078e00ff */
[----:B------:R-:W-:-:S07]  /*223c0*/  IMAD.MOV.U32 R3, RZ, RZ, R14 ;  /* 0x000000ffff037224 */ /* 0x000fce00078e000e */
[----:B------:R-:W-:Y:S05]  /*223d0*/  WARPSYNC.COLLECTIVE R15, `(.L_x_2699) ;  /* 0x000000000f087348 */ /* 0x000fea0003c00000 */
[----:B------:R0:W1:Y:S02]  /*223e0*/  SHFL.IDX P6, R14, R13, R12, R11 ;  /* 0x0000000c0d0e7389 */ /* 0x00006400000c000b */
[----:B01----:R-:W-:Y:S01]  /*223f0*/  ENDCOLLECTIVE ;  /* 0x000000000000791b */ /* 0x003fe20003800000 */
.L_x_2699:
        /* <DEDUP_REMOVED lines=17> */
.L_x_2700:
[----:B------:R-:W-:Y:S02]  /*22510*/  IMAD.MOV.U32 R13, RZ, RZ, R4 ;  /* 0x000000ffff0d7224 */ /* 0x000fe400078e0004 */
[----:B------:R-:W-:Y:S02]  /*22520*/  IMAD.MOV.U32 R12, RZ, RZ, 0x2 ;  /* 0x00000002ff0c7424 */ /* 0x000fe400078e00ff */
[----:B------:R-:W-:-:S07]  /*22530*/  IMAD.MOV.U32 R3, RZ, RZ, R14 ;  /* 0x000000ffff037224 */ /* 0x000fce00078e000e */
[----:B------:R-:W-:Y:S05]  /*22540*/  WARPSYNC.COLLECTIVE R15, `(.L_x_2701) ;  /* 0x000000000f087348 */ /* 0x000fea0003c00000 */
[----:B------:R0:W1:Y:S02]  /*22550*/  SHFL.IDX P6, R14, R13, R12, R11 ;  /* 0x0000000c0d0e7389 */ /* 0x00006400000c000b */
[----:B01----:R-:W-:Y:S01]  /*22560*/  ENDCOLLECTIVE ;  /* 0x000000000000791b */ /* 0x003fe20003800000 */
.L_x_2701:
        /* <DEDUP_REMOVED lines=18> */
.L_x_2702:
[----:B------:R-:W-:Y:S02]  /*22690*/  IMAD.MOV.U32 R13, RZ, RZ, R4 ;  /* 0x000000ffff0d7224 */ /* 0x000fe400078e0004 */
[----:B------:R-:W-:Y:S02]  /*226a0*/  IMAD.MOV.U32 R12, RZ, RZ, 0x3 ;  /* 0x00000003ff0c7424 */ /* 0x000fe400078e00ff */
[----:B------:R-:W-:-:S07]  /*226b0*/  IMAD.MOV.U32 R3, RZ, RZ, R14 ;  /* 0x000000ffff037224 */ /* 0x000fce00078e000e */
[----:B------:R-:W-:Y:S05]  /*226c0*/  WARPSYNC.COLLECTIVE R15, `(.L_x_2703) ;  /* 0x000000000f087348 */ /* 0x000fea0003c00000 */
[----:B------:R0:W1:Y:S02]  /*226d0*/  SHFL.IDX P6, R14, R13, R12, R11 ;  /* 0x0000000c0d0e7389 */ /* 0x00006400000c000b */
[----:B01----:R-:W-:Y:S01]  /*226e0*/  ENDCOLLECTIVE ;  /* 0x000000000000791b */ /* 0x003fe20003800000 */
.L_x_2703:
        /* <DEDUP_REMOVED lines=10> */
.L_x_2704:
        /* <DEDUP_REMOVED lines=13> */
.L_x_2705:
        /* <DEDUP_REMOVED lines=16> */
.L_x_2706:
[----:B------:R-:W-:Y:S02]  /*22960*/  IMAD.MOV.U32 R13, RZ, RZ, R6 ;  /* 0x000000ffff0d7224 */ /* 0x000fe400078e0006 */
[----:B------:R-:W-:Y:S02]  /*22970*/  IMAD.MOV.U32 R12, RZ, RZ, 0x1 ;  /* 0x00000001ff0c7424 */ /* 0x000fe400078e00ff */
[----:B------:R-:W-:-:S07]  /*22980*/  IMAD.MOV.U32 R3, RZ, RZ, R14 ;  /* 0x000000ffff037224 */ /* 0x000fce00078e000e */
[----:B------:R-:W-:Y:S05]  /*22990*/  WARPSYNC.COLLECTIVE R15, `(.L_x_2707) ;  /* 0x000000000f087348 */ /* 0x000fea0003c00000 */
[----:B------:R0:W1:Y:S02]  /*229a0*/  SHFL.IDX P6, R14, R13, R12, R11 ;  /* 0x0000000c0d0e7389 */ /* 0x00006400000c000b */
[----:B01----:R-:W-:Y:S01]  /*229b0*/  ENDCOLLECTIVE ;  /* 0x000000000000791b */ /* 0x003fe20003800000 */
.L_x_2707:
        /* <DEDUP_REMOVED lines=10> */
.L_x_2708:
[----:B------:R-:W-:Y:S01]  /*22a60*/  @!PT LDS RZ, [RZ] ;  /* 0x00000000fffff984 */ /* 0x000fe20000000800 */
[----:B------:R-:W-:Y:S01]  /*22a70*/  @!PT LDS RZ, [RZ] ;  /* 0x00000000fffff984 */ /* 0x000fe20000000800 */
[----:B------:R-:W-:Y:S01]  /*22a80*/  @!PT LDS RZ, [RZ] ;  /* 0x00000000fffff984 */ /* 0x000fe20000000800 */
[----:B------:R-:W-:Y:S04]  /*22a90*/  @!P3 LDGSTS.E.BYPASS.LTC128B.128 [R8+0xe400], desc[UR38][R2.64], !P0 ;  /* 0x0e4000000208bfae */ /* 0x000fe8000c101d66 */
[----:B------:R-:W-:Y:S04]  /*22aa0*/  @!P3 LDGSTS.E.BYPASS.LTC128B.128 [R8+0x11400], desc[UR38][R2.64+0x40], !P1 ;  /* 0x114000400208bfae */ /* 0x000fe8000c901d66 */
[----:B------:R0:W-:Y:S02]  /*22ab0*/  @!P3 LDGSTS.E.BYPASS.LTC128B.128 [R8+0x14400], desc[UR38][R2.64+0x80], !P2 ;  /* 0x144000800208bfae */ /* 0x0001e4000d101d66 */
[----:B0-----:R-:W-:Y:S01]  /*22ac0*/  MOV R2, R14 ;  /* 0x0000000e00027202 */ /* 0x001fe20000000f00 */
[----:B------:R-:W-:Y:S06]  /*22ad0*/  BRA `(.L_x_2709) ;  /* 0xffffffb000247947 */ /* 0x000fec000383ffff */
.L_x_2570:
[----:B-1----:R1:W2:Y:S02]  /*22ae0*/  SYNCS.PHASECHK.TRANS64.TRYWAIT P0, [R16+URZ+0x2d820], R0 ;  /* 0x02d82000100075a7 */ /* 0x0022a4000800017f */
[----:B--2---:R-:W-:Y:S05]  /*22af0*/  @!P0 NANOSLEEP.SYNCS 0x989680 ;  /* 0x009896800000895d */ /* 0x004fea0003900000 */
[----:B------:R-:W2:Y:S02]  /*22b00*/  @!P0 SYNCS.PHASECHK.TRANS64 P0, [R16+URZ+0x2d820], R0 ;  /* 0x02d82000100085a7 */ /* 0x000ea4000800007f */
[----:B--2---:R-:W-:Y:S05]  /*22b10*/  @!P0 BRA `(.L_x_2570) ;  /* 0xfffffffc00f08947 */ /* 0x004fea000383ffff */
[----:B------:R-:W-:Y:S05]  /*22b20*/  BRA `(.L_x_2710) ;  /* 0xffffffb000887947 */ /* 0x000fea000383ffff */
.L_x_2575:
[----:B0-----:R0:W1:Y:S02]  /*22b30*/  SYNCS.PHASECHK.TRANS64.TRYWAIT P0, [R5+URZ+0x2d840], R0 ;  /* 0x02d84000050075a7 */ /* 0x001064000800017f */
[----:B-1----:R-:W-:Y:S05]  /*22b40*/  @!P0 NANOSLEEP.SYNCS 0x989680 ;  /* 0x009896800000895d */ /* 0x002fea0003900000 */
[----:B------:R-:W1:Y:S02]  /*22b50*/  @!P0 SYNCS.PHASECHK.TRANS64 P0, [R5+URZ+0x2d840], R0 ;  /* 0x02d84000050085a7 */ /* 0x000e64000800007f */
[----:B-1----:R-:W-:Y:S05]  /*22b60*/  @!P0 BRA `(.L_x_2575) ;  /* 0xfffffffc00f08947 */ /* 0x002fea000383ffff */
[----:B------:R-:W-:Y:S05]  /*22b70*/  BRA `(.L_x_2711) ;  /* 0xffffffb4007c7947 */ /* 0x000fea000383ffff */
.L_x_2576:
        /* <DEDUP_REMOVED lines=8> */
.L_x_2713:
[----:B------:R-:W-:Y:S05]  /*22c00*/  BSYNC B1 ;  /* 0x0000000000017941 */ /* 0x000fea0003800000 */
.L_x_2712:
        /* <DEDUP_REMOVED lines=13> */
.L_x_2714:
        /* <DEDUP_REMOVED lines=8> */
.L_x_2715:
        /* <DEDUP_REMOVED lines=14> */
.L_x_2716:
[----:B------:R-:W-:Y:S02]  /*22e40*/  IMAD.MOV.U32 R13, RZ, RZ, R8 ;  /* 0x000000ffff0d7224 */ /* 0x000fe400078e0008 */
[----:B------:R-:W-:Y:S02]  /*22e50*/  IMAD.MOV.U32 R12, RZ, RZ, 0x2 ;  /* 0x00000002ff0c7424 */ /* 0x000fe400078e00ff */
[----:B------:R-:W-:-:S07]  /*22e60*/  IMAD.MOV.U32 R2, RZ, RZ, R14 ;  /* 0x000000ffff027224 */ /* 0x000fce00078e000e */
[----:B------:R-:W-:Y:S05]  /*22e70*/  WARPSYNC.COLLECTIVE R15, `(.L_x_2717) ;  /* 0x000000000f087348 */ /* 0x000fea0003c00000 */
[----:B------:R0:W1:Y:S02]  /*22e80*/  SHFL.IDX P6, R14, R13, R12, R11 ;  /* 0x0000000c0d0e7389 */ /* 0x00006400000c000b */
[----:B01----:R-:W-:Y:S01]  /*22e90*/  ENDCOLLECTIVE ;  /* 0x000000000000791b */ /* 0x003fe20003800000 */
.L_x_2717:
        /* <DEDUP_REMOVED lines=13> */
.L_x_2718:
[----:B------:R-:W-:Y:S02]  /*22f70*/  IMAD.MOV.U32 R13, RZ, RZ, R8 ;  /* 0x000000ffff0d7224 */ /* 0x000fe400078e0008 */
[----:B------:R-:W-:Y:S02]  /*22f80*/  IMAD.MOV.U32 R12, RZ, RZ, 0x3 ;  /* 0x00000003ff0c7424 */ /* 0x000fe400078e00ff */
[----:B------:R-:W-:-:S07]  /*22f90*/  IMAD.MOV.U32 R2, RZ, RZ, R14 ;  /* 0x000000ffff027224 */ /* 0x000fce00078e000e */
[----:B------:R-:W-:Y:S05]  /*22fa0*/  WARPSYNC.COLLECTIVE R15, `(.L_x_2719) ;  /* 0x000000000f087348 */ /* 0x000fea0003c00000 */
[----:B------:R0:W1:Y:S02]  /*22fb0*/  SHFL.IDX P6, R14, R13, R12, R11 ;  /* 0x0000000c0d0e7389 */ /* 0x00006400000c000b */
[----:B01----:R-:W-:Y:S01]  /*22fc0*/  ENDCOLLECTIVE ;  /* 0x000000000000791b */ /* 0x003fe20003800000 */
.L_x_2719:
        /* <DEDUP_REMOVED lines=14> */
.L_x_2720:
[----:B------:R-:W-:Y:S01]  /*230b0*/  IMAD.MOV.U32 R2, RZ, RZ, R14 ;  /* 0x000000ffff027224 */ /* 0x000fe200078e000e */
[----:B------:R-:W-:Y:S06]  /*230c0*/  BRA `(.L_x_2721) ;  /* 0xffffffb000fc7947 */ /* 0x000fec000383ffff */
.L_x_2581:
[----:B-1----:R1:W2:Y:S02]  /*230d0*/  SYNCS.PHASECHK.TRANS64.TRYWAIT P0, [R5+URZ+0x2d860], R2 ;  /* 0x02d86002050075a7 */ /* 0x0022a4000800017f */
[----:B--2---:R-:W-:Y:S05]  /*230e0*/  @!P0 NANOSLEEP.SYNCS 0x989680 ;  /* 0x009896800000895d */ /* 0x004fea0003900000 */
[----:B------:R-:W2:Y:S02]  /*230f0*/  @!P0 SYNCS.PHASECHK.TRANS64 P0, [R5+URZ+0x2d860], R2 ;  /* 0x02d86002050085a7 */ /* 0x000ea4000800007f */
[----:B--2---:R-:W-:Y:S05]  /*23100*/  @!P0 BRA `(.L_x_2581) ;  /* 0xfffffffc00f08947 */ /* 0x004fea000383ffff */
[----:B------:R-:W-:Y:S05]  /*23110*/  BRA `(.L_x_2722) ;  /* 0xffffffb400607947 */ /* 0x000fea000383ffff */
.L_x_2582:
        /* <DEDUP_REMOVED lines=8> */
.L_x_2724:
[----:B------:R-:W-:Y:S05]  /*231a0*/  BSYNC B1 ;  /* 0x0000000000017941 */ /* 0x000fea0003800000 */
.L_x_2723:
        /* <DEDUP_REMOVED lines=9> */
.L_x_2725:
[----:B------:R-:W-:Y:S02]  /*23240*/  IMAD.MOV.U32 R13, RZ, RZ, R19 ;  /* 0x000000ffff0d7224 */ /* 0x000fe400078e0013 */
[----:B------:R-:W-:Y:S02]  /*23250*/  IMAD.MOV.U32 R12, RZ, RZ, 0x1 ;  /* 0x00000001ff0c7424 */ /* 0x000fe400078e00ff */
[----:B------:R-:W-:-:S07]  /*23260*/  IMAD.MOV.U32 R2, RZ, RZ, R14 ;  /* 0x000000ffff027224 */ /* 0x000fce00078e000e */
[----:B------:R-:W-:Y:S05]  /*23270*/  WARPSYNC.COLLECTIVE R15, `(.L_x_2726) ;  /* 0x000000000f087348 */ /* 0x000fea0003c00000 */
[----:B------:R0:W1:Y:S02]  /*23280*/  SHFL.IDX P6, R14, R13, R12, R11 ;  /* 0x0000000c0d0e7389 */ /* 0x00006400000c000b */
[----:B01----:R-:W-:Y:S01]  /*23290*/  ENDCOLLECTIVE ;  /* 0x000000000000791b */ /* 0x003fe20003800000 */
.L_x_2726:
        /* <DEDUP_REMOVED lines=16> */
.L_x_2727:
[----:B------:R-:W-:Y:S02]  /*233a0*/  IMAD.MOV.U32 R13, RZ, RZ, R19 ;  /* 0x000000ffff0d7224 */ /* 0x000fe400078e0013 */
[----:B------:R-:W-:Y:S02]  /*233b0*/  IMAD.MOV.U32 R12, RZ, RZ, 0x2 ;  /* 0x00000002ff0c7424 */ /* 0x000fe400078e00ff */
[----:B------:R-:W-:-:S07]  /*233c0*/  IMAD.MOV.U32 R2, RZ, RZ, R14 ;  /* 0x000000ffff027224 */ /* 0x000fce00078e000e */
[----:B------:R-:W-:Y:S05]  /*233d0*/  WARPSYNC.COLLECTIVE R15, `(.L_x_2728) ;  /* 0x000000000f087348 */ /* 0x000fea0003c00000 */
[----:B------:R0:W1:Y:S02]  /*233e0*/  SHFL.IDX P6, R14, R13, R12, R11 ;  /* 0x0000000c0d0e7389 */ /* 0x00006400000c000b */
[----:B01----:R-:W-:Y:S01]  /*233f0*/  ENDCOLLECTIVE ;  /* 0x000000000000791b */ /* 0x003fe20003800000 */
.L_x_2728:
        /* <DEDUP_REMOVED lines=16> */
.L_x_2729:
[----:B------:R-:W-:Y:S02]  /*23500*/  IMAD.MOV.U32 R13, RZ, RZ, R19 ;  /* 0x000000ffff0d7224 */ /* 0x000fe400078e0013 */
[----:B------:R-:W-:Y:S02]  /*23510*/  IMAD.MOV.U32 R12, RZ, RZ, 0x3 ;  /* 0x00000003ff0c7424 */ /* 0x000fe400078e00ff */
[----:B------:R-:W-:-:S07]  /*23520*/  IMAD.MOV.U32 R2, RZ, RZ, R14 ;  /* 0x000000ffff027224 */ /* 0x000fce00078e000e */
[----:B------:R-:W-:Y:S05]  /*23530*/  WARPSYNC.COLLECTIVE R15, `(.L_x_2730) ;  /* 0x000000000f087348 */ /* 0x000fea0003c00000 */
[----:B------:R0:W1:Y:S02]  /*23540*/  SHFL.IDX P6, R14, R13, R12, R11 ;  /* 0x0000000c0d0e7389 */ /* 0x00006400000c000b */
[----:B01----:R-:W-:Y:S01]  /*23550*/  ENDCOLLECTIVE ;  /* 0x000000000000791b */ /* 0x003fe20003800000 */
.L_x_2730:
        /* <DEDUP_REMOVED lines=13> */
.L_x_2731:
        /* <DEDUP_REMOVED lines=8> */
.L_x_2590:
[----:B-1----:R1:W2:Y:S02]  /*236b0*/  SYNCS.PHASECHK.TRANS64.TRYWAIT P0, [R0+URZ+0x2d860], R3 ;  /* 0x02d86003000075a7 */ /* 0x0022a4000800017f */
[----:B--2---:R-:W-:Y:S05]  /*236c0*/  @!P0 NANOSLEEP.SYNCS 0x989680 ;  /* 0x009896800000895d */ /* 0x004fea0003900000 */
[----:B------:R-:W2:Y:S02]  /*236d0*/  @!P0 SYNCS.PHASECHK.TRANS64 P0, [R0+URZ+0x2d860], R3 ;  /* 0x02d86003000085a7 */ /* 0x000ea4000800007f */
[----:B--2---:R-:W-:Y:S05]  /*236e0*/  @!P0 BRA `(.L_x_2590) ;  /* 0xfffffffc00f08947 */ /* 0x004fea000383ffff */
[----:B------:R-:W-:Y:S05]  /*236f0*/  BRA `(.L_x_2733) ;  /* 0xffffffb400e07947 */ /* 0x000fea000383ffff */
.L_x_2591:
        /* <DEDUP_REMOVED lines=8> */
.L_x_2735:
[----:B------:R-:W-:Y:S05]  /*23780*/  BSYNC B0 ;  /* 0x0000000000007941 */ /* 0x000fea0003800000 */
.L_x_2734:
        /* <DEDUP_REMOVED lines=10> */
.L_x_2736:
        /* <DEDUP_REMOVED lines=17> */
.L_x_2737:
        /* <DEDUP_REMOVED lines=14> */
.L_x_2738:
[----:B------:R-:W-:Y:S02]  /*23a20*/  IMAD.MOV.U32 R13, RZ, RZ, R19 ;  /* 0x000000ffff0d7224 */ /* 0x000fe400078e0013 */
[----:B------:R-:W-:Y:S01]  /*23a30*/  IMAD.MOV.U32 R12, RZ, RZ, 0x2 ;  /* 0x00000002ff0c7424 */ /* 0x000fe200078e00ff */
[----:B------:R-:W-:-:S13]  /*23a40*/  IADD3 R2, P4, R14, R5, RZ ;  /* 0x000000050e027210 */ /* 0x000fda0007f9e0ff */
[----:B------:R-:W-:Y:S05]  /*23a50*/  WARPSYNC.COLLECTIVE R15, `(.L_x_2739) ;  /* 0x000000000f087348 */ /* 0x000fea0003c00000 */
[----:B------:R0:W1:Y:S02]  /*23a60*/  SHFL.IDX P6, R14, R13, R12, R11 ;  /* 0x0000000c0d0e7389 */ /* 0x00006400000c000b */
[----:B01----:R-:W-:Y:S01]  /*23a70*/  ENDCOLLECTIVE ;  /* 0x000000000000791b */ /* 0x003fe20003800000 */
.L_x_2739:
        /* <DEDUP_REMOVED lines=15> */
.L_x_2740:
[----:B------:R-:W-:Y:S02]  /*23b70*/  IMAD.MOV.U32 R13, RZ, RZ, R19 ;  /* 0x000000ffff0d7224 */ /* 0x000fe400078e0013 */
[----:B------:R-:W-:Y:S01]  /*23b80*/  IMAD.MOV.U32 R12, RZ, RZ, 0x3 ;  /* 0x00000003ff0c7424 */ /* 0x000fe200078e00ff */
[----:B------:R-:W-:-:S13]  /*23b90*/  IADD3 R2, P4, R14, R5, RZ ;  /* 0x000000050e027210 */ /* 0x000fda0007f9e0ff */
[----:B------:R-:W-:Y:S05]  /*23ba0*/  WARPSYNC.COLLECTIVE R15, `(.L_x_2741) ;  /* 0x000000000f087348 */ /* 0x000fea0003c00000 */
[----:B------:R0:W1:Y:S02]  /*23bb0*/  SHFL.IDX P6, R14, R13, R12, R11 ;  /* 0x0000000c0d0e7389 */ /* 0x00006400000c000b */
[----:B01----:R-:W-:Y:S01]  /*23bc0*/  ENDCOLLECTIVE ;  /* 0x000000000000791b */ /* 0x003fe20003800000 */
.L_x_2741:
        /* <DEDUP_REMOVED lines=14> */
.L_x_2742:
[----:B------:R-:W-:Y:S05]  /*23cb0*/  BRA `(.L_x_2743) ;  /* 0xffffffb400407947 */ /* 0x000fea000383ffff */
.L_x_2596:
[----:B------:R-:W-:Y:S01]  /*23cc0*/  BSSY B0, `(.L_x_2744) ;  /* 0x0000008000007945 */ /* 0x000fe20003800000 */
[----:B------:R-:W-:Y:S02]  /*23cd0*/  IMAD.MOV.U32 R13, RZ, RZ, R24 ;  /* 0x000000ffff0d7224 */ /* 0x000fe400078e0018 */
[----:B------:R-:W-:Y:S02]  /*23ce0*/  IMAD.MOV.U32 R12, RZ, RZ, RZ ;  /* 0x000000ffff0c7224 */ /* 0x000fe400078e00ff */
[----:B------:R-:W-:Y:S02]  /*23cf0*/  IMAD.MOV.U32 R11, RZ, RZ, 0x1f ;  /* 0x0000001fff0b7424 */ /* 0x000fe400078e00ff */
[----:B------:R-:W-:-:S07]  /*23d00*/  IMAD.MOV.U32 R15, RZ, RZ, -0x1 ;  /* 0xffffffffff0f7424 */ /* 0x000fce00078e00ff */
[----:B0-2--5:R-:W-:Y:S05]  /*23d10*/  WARPSYNC.COLLECTIVE R15, `(.L_x_2745) ;  /* 0x000000000f087348 */ /* 0x025fea0003c00000 */
[----:B------:R1:W3:Y:S02]  /*23d20*/  SHFL.IDX P6, R14, R13, R12, R11 ;  /* 0x0000000c0d0e7389 */ /* 0x0002e400000c000b */
[----:B0123-5:R-:W-:Y:S01]  /*23d30*/  ENDCOLLECTIVE ;  /* 0x000000000000791b */ /* 0x02ffe20003800000 */
.L_x_2745:
[----:B------:R-:W-:Y:S05]  /*23d40*/  BSYNC B0 ;  /* 0x0000000000007941 */ /* 0x000fea0003800000 */
.L_x_2744:
        /* <DEDUP_REMOVED lines=9> */
.L_x_2746:
        /* <DEDUP_REMOVED lines=23> */
.L_x_2747:
[----:B------:R-:W-:Y:S01]  /*23f50*/  IMAD.MOV.U32 R12, RZ, RZ, 0x2 ;  /* 0x00000002ff0c7424 */ /* 0x000fe200078e00ff */
[----:B------:R-:W-:-:S05]  /*23f60*/  SEL R4, R14, RZ, P1 ;  /* 0x000000ff0e047207 */ /* 0x000fca0000800000 */
[----:B------:R-:W-:-:S04]  /*23f70*/  IMAD.IADD R4, R13, 0x1, R4 ;  /* 0x000000010d047824 */ /* 0x000fc800078e0204 */
[----:B------:R-:W-:-:S07]  /*23f80*/  IMAD.MOV.U32 R13, RZ, RZ, R4 ;  /* 0x000000ffff0d7224 */ /* 0x000fce00078e0004 */
[----:B------:R-:W-:Y:S05]  /*23f90*/  WARPSYNC.COLLECTIVE R15, `(.L_x_2748) ;  /* 0x000000000f087348 */ /* 0x000fea0003c00000 */
[----:B------:R0:W1:Y:S02]  /*23fa0*/  SHFL.UP P6, R14, R13, R12, R11 ;  /* 0x0400000c0d0e7389 */ /* 0x00006400000c000b */
[----:B01----:R-:W-:Y:S01]  /*23fb0*/  ENDCOLLECTIVE ;  /* 0x000000000000791b */ /* 0x003fe20003800000 */
.L_x_2748:
[----:B------:R-:W-:Y:S01]  /*23fc0*/  IMAD.MOV.U32 R12, RZ, RZ, 0x4 ;  /* 0x00000004ff0c7424 */ /* 0x000fe200078e00ff */
[----:B------:R-:W-:-:S05]  /*23fd0*/  SEL R3, R14, RZ, P2 ;  /* 0x000000ff0e037207 */ /* 0x000fca0001000000 */
[----:B------:R-:W-:-:S04]  /*23fe0*/  IMAD.IADD R2, R4, 0x1, R3 ;  /* 0x0000000104027824 */ /* 0x000fc800078e0203 */
[----:B------:R-:W-:-:S07]  /*23ff0*/  IMAD.MOV.U32 R13, RZ, RZ, R2 ;  /* 0x000000ffff0d7224 */ /* 0x000fce00078e0002 */
[----:B------:R-:W-:Y:S05]  /*24000*/  WARPSYNC.COLLECTIVE R15, `(.L_x_2749) ;  /* 0x000000000f087348 */ /* 0x000fea0003c00000 */
[----:B------:R0:W1:Y:S02]  /*24010*/  SHFL.UP P6, R14, R13, R12, R11 ;  /* 0x0400000c0d0e7389 */ /* 0x00006400000c000b */
[----:B01----:R-:W-:Y:S01]  /*24020*/  ENDCOLLECTIVE ;  /* 0x000000000000791b */ /* 0x003fe20003800000 */
.L_x_2749:
[----:B------:R-:W-:Y:S01]  /*24030*/  IMAD.MOV.U32 R12, RZ, RZ, 0x8 ;  /* 0x00000008ff0c7424 */ /* 0x000fe200078e00ff */
[----:B------:R-:W-:-:S05]  /*24040*/  SEL R3, R14, RZ, P3 ;  /* 0x000000ff0e037207 */ /* 0x000fca0001800000 */
[----:B------:R-:W-:-:S04]  /*24050*/  IMAD.IADD R3, R2, 0x1, R3 ;  /* 0x0000000102037824 */ /* 0x000fc800078e0203 */
[----:B------:R-:W-:-:S07]  /*24060*/  IMAD.MOV.U32 R13, RZ, RZ, R3 ;  /* 0x000000ffff0d7224 */ /* 0x000fce00078e0003 */
[----:B------:R-:W-:Y:S05]  /*24070*/  WARPSYNC.COLLECTIVE R15, `(.L_x_2750) ;  /* 0x000000000f087348 */ /* 0x000fea0003c00000 */
[----:B------:R0:W1:Y:S02]  /*24080*/  SHFL.UP P6, R14, R13, R12, R11 ;  /* 0x0400000c0d0e7389 */ /* 0x00006400000c000b */
[----:B01----:R-:W-:Y:S01]  /*24090*/  ENDCOLLECTIVE ;  /* 0x000000000000791b */ /* 0x003fe20003800000 */
.L_x_2750:
[----:B------:R-:W-:Y:S01]  /*240a0*/  IMAD.MOV.U32 R12, RZ, RZ, 0x10 ;  /* 0x00000010ff0c7424 */ /* 0x000fe200078e00ff */
[----:B------:R-:W-:-:S05]  /*240b0*/  SEL R4, R14, RZ, P4 ;  /* 0x000000ff0e047207 */ /* 0x000fca0002000000 */
[----:B------:R-:W-:-:S04]  /*240c0*/  IMAD.IADD R4, R3, 0x1, R4 ;  /* 0x0000000103047824 */ /* 0x000fc800078e0204 */
[----:B------:R-:W-:-:S07]  /*240d0*/  IMAD.MOV.U32 R13, RZ, RZ, R4 ;  /* 0x000000ffff0d7224 */ /* 0x000fce00078e0004 */
[----:B------:R-:W-:Y:S05]  /*240e0*/  WARPSYNC.COLLECTIVE R15, `(.L_x_2751) ;  /* 0x000000000f087348 */ /* 0x000fea0003c00000 */
[----:B------:R0:W1:Y:S02]  /*240f0*/  SHFL.UP P6, R14, R13, R12, R11 ;  /* 0x0400000c0d0e7389 */ /* 0x00006400000c000b */
[----:B01----:R-:W-:Y:S01]  /*24100*/  ENDCOLLECTIVE ;  /* 0x000000000000791b */ /* 0x003fe20003800000 */
.L_x_2751:
        /* <DEDUP_REMOVED lines=8> */
.L_x_2752:
[----:B------:R-:W-:Y:S05]  /*24190*/  BRA `(.L_x_2753) ;  /* 0xffffffb400647947 */ /* 0x000fea000383ffff */
.L_x_2599:
[----:B------:R-:W-:Y:S01]  /*241a0*/  BSSY B0, `(.L_x_2754) ;  /* 0x0000007000007945 */ /* 0x000fe20003800000 */
[----:B------:R-:W-:Y:S02]  /*241b0*/  IMAD.MOV.U32 R12, RZ, RZ, 0x1 ;  /* 0x00000001ff0c7424 */ /* 0x000fe400078e00ff */
[----:B------:R-:W-:Y:S02]  /*241c0*/  IMAD.MOV.U32 R11, RZ, RZ, RZ ;  /* 0x000000ffff0b7224 */ /* 0x000fe400078e00ff */
[----:B------:R-:W-:-:S07]  /*241d0*/  IMAD.MOV.U32 R15, RZ, RZ, -0x1 ;  /* 0xffffffffff0f7424 */ /* 0x000fce00078e00ff */
[----:B-----5:R-:W-:Y:S05]  /*241e0*/  WARPSYNC.COLLECTIVE R15, `(.L_x_2755) ;  /* 0x000000000f087348 */ /* 0x020fea0003c00000 */
[----:B------:R0:W1:Y:S02]  /*241f0*/  SHFL.UP P6, R14, R13, R12, R11 ;  /* 0x0400000c0d0e7389 */ /* 0x00006400000c000b */
[----:B01---5:R-:W-:Y:S01]  /*24200*/  ENDCOLLECTIVE ;  /* 0x000000000000791b */ /* 0x023fe20003800000 */
.L_x_2755:
[----:B------:R-:W-:Y:S05]  /*24210*/  BSYNC B0 ;  /* 0x0000000000007941 */ /* 0x000fea0003800000 */
.L_x_2754:
        /* <DEDUP_REMOVED lines=8> */
.L_x_2756:
[----:B------:R-:W-:Y:S01]  /*242a0*/  IMAD.MOV.U32 R12, RZ, RZ, 0x4 ;  /* 0x00000004ff0c7424 */ /* 0x000fe200078e00ff */
[----:B------:R-:W-:-:S05]  /*242b0*/  SEL R14, R14, RZ, P2 ;  /* 0x000000ff0e0e7207 */ /* 0x000fca0001000000 */
[----:B------:R-:W-:-:S04]  /*242c0*/  IMAD.IADD R3, R13, 0x1, R14 ;  /* 0x000000010d037824 */ /* 0x000fc800078e020e */
[----:B------:R-:W-:-:S07]  /*242d0*/  IMAD.MOV.U32 R13, RZ, RZ, R3 ;  /* 0x000000ffff0d7224 */ /* 0x000fce00078e0003 */
[----:B------:R-:W-:Y:S05]  /*242e0*/  WARPSYNC.COLLECTIVE R15, `(.L_x_2757) ;  /* 0x000000000f087348 */ /* 0x000fea0003c00000 */
[----:B------:R0:W1:Y:S02]  /*242f0*/  SHFL.UP P6, R14, R13, R12, R11 ;  /* 0x0400000c0d0e7389 */ /* 0x00006400000c000b */
[----:B01----:R-:W-:Y:S01]  /*24300*/  ENDCOLLECTIVE ;  /* 0x000000000000791b */ /* 0x003fe20003800000 */
.L_x_2757:
[----:B------:R-:W-:Y:S01]  /*24310*/  IMAD.MOV.U32 R12, RZ, RZ, 0x8 ;  /* 0x00000008ff0c7424 */ /* 0x000fe200078e00ff */
[----:B------:R-:W-:-:S05]  /*24320*/  SEL R4, R14, RZ, P3 ;  /* 0x000000ff0e047207 */ /* 0x000fca0001800000 */
[----:B------:R-:W-:-:S04]  /*24330*/  IMAD.IADD R4, R3, 0x1, R4 ;  /* 0x0000000103047824 */ /* 0x000fc800078e0204 */
[----:B------:R-:W-:-:S07]  /*24340*/  IMAD.MOV.U32 R13, RZ, RZ, R4 ;  /* 0x000000ffff0d7224 */ /* 0x000fce00078e0004 */
[----:B------:R-:W-:Y:S05]  /*24350*/  WARPSYNC.COLLECTIVE R15, `(.L_x_2758) ;  /* 0x000000000f087348 */ /* 0x000fea0003c00000 */
[----:B------:R0:W1:Y:S02]  /*24360*/  SHFL.UP P6, R14, R13, R12, R11 ;  /* 0x0400000c0d0e7389 */ /* 0x00006400000c000b */
[----:B01----:R-:W-:Y:S01]  /*24370*/  ENDCOLLECTIVE ;  /* 0x000000000000791b */ /* 0x003fe20003800000 */
.L_x_2758:
[----:B------:R-:W-:Y:S01]  /*24380*/  IMAD.MOV.U32 R12, RZ, RZ, 0x10 ;  /* 0x00000010ff0c7424 */ /* 0x000fe200078e00ff */
[----:B------:R-:W-:-:S05]  /*24390*/  SEL R7, R14, RZ, P4 ;  /* 0x000000ff0e077207 */ /* 0x000fca0002000000 */
[----:B------:R-:W-:-:S04]  /*243a0*/  IMAD.IADD R7, R4, 0x1, R7 ;  /* 0x0000000104077824 */ /* 0x000fc800078e0207 */
[----:B------:R-:W-:-:S07]  /*243b0*/  IMAD.MOV.U32 R13, RZ, RZ, R7 ;  /* 0x000000ffff0d7224 */ /* 0x000fce00078e0007 */
[----:B------:R-:W-:Y:S05]  /*243c0*/  WARPSYNC.COLLECTIVE R15, `(.L_x_2759) ;  /* 0x000000000f087348 */ /* 0x000fea0003c00000 */
[----:B------:R0:W1:Y:S02]  /*243d0*/  SHFL.UP P6, R14, R13, R12, R11 ;  /* 0x0400000c0d0e7389 */ /* 0x00006400000c000b */
[----:B01----:R-:W-:Y:S01]  /*243e0*/  ENDCOLLECTIVE ;  /* 0x000000000000791b */ /* 0x003fe20003800000 */
.L_x_2759:
        /* <DEDUP_REMOVED lines=8> */
.L_x_2760:
[----:B------:R-:W-:Y:S05]  /*24470*/  BRA `(.L_x_2761) ;  /* 0xffffffb400507947 */ /* 0x000fea000383ffff */
.L_x_2601:
[----:B------:R-:W-:Y:S01]  /*24480*/  BSSY B0, `(.L_x_2762) ;  /* 0x0000006000007945 */ /* 0x000fe20003800000 */
[----:B------:R-:W-:Y:S01]  /*24490*/  PLOP3.LUT P6, PT, P6, PT, PT, 0x8, 0x0 ;  /* 0x000000000000781c */ /* 0x000fe200037ce170 */
[----:B------:R-:W-:-:S12]  /*244a0*/  IMAD.MOV.U32 R15, RZ, RZ, -0x1 ;  /* 0xffffffffff0f7424 */ /* 0x000fd800078e00ff */
[----:B0----5:R-:W-:Y:S05]  /*244b0*/  WARPSYNC.COLLECTIVE R15, `(.L_x_2763) ;  /* 0x000000000f087348 */ /* 0x021fea0003c00000 */
[----:B------:R-:W-:Y:S01]  /*244c0*/  VOTE.ANY R14, PT, P6 ;  /* 0x00000000000e7806 */ /* 0x000fe200030e0100 */
[----:B0----5:R-:W-:Y:S06]  /*244d0*/  ENDCOLLECTIVE ;  /* 0x000000000000791b */ /* 0x021fec0003800000 */
.L_x_2763:
[----:B------:R-:W-:Y:S05]  /*244e0*/  BSYNC B0 ;  /* 0x0000000000007941 */ /* 0x000fea0003800000 */
.L_x_2762:
        /* <DEDUP_REMOVED lines=10> */
.L_x_2764:
[----:B------:R-:W-:Y:S02]  /*24590*/  IMAD.MOV.U32 R13, RZ, RZ, R5 ;  /* 0x000000ffff0d7224 */ /* 0x000fe400078e0005 */
[----:B------:R-:W-:-:S07]  /*245a0*/  IMAD.MOV.U32 R25, RZ, RZ, R14 ;  /* 0x000000ffff197224 */ /* 0x000fce00078e000e */
[----:B------:R-:W-:Y:S05]  /*245b0*/  WARPSYNC.COLLECTIVE R15, `(.L_x_2765) ;  /* 0x000000000f087348 */ /* 0x000fea0003c00000 */
[----:B------:R0:W1:Y:S02]  /*245c0*/  SHFL.IDX P6, R14, R13, R12, R11 ;  /* 0x0000000c0d0e7389 */ /* 0x00006400000c000b */
[----:B01----:R-:W-:Y:S01]  /*245d0*/  ENDCOLLECTIVE ;  /* 0x000000000000791b */ /* 0x003fe20003800000 */
.L_x_2765:
[----:B------:R-:W-:Y:S01]  /*245e0*/  IMAD.MOV.U32 R5, RZ, RZ, R14 ;  /* 0x000000ffff057224 */ /* 0x000fe200078e000e */
[----:B------:R-:W-:Y:S06]  /*245f0*/  BRA `(.L_x_2766) ;  /* 0xffffffb400307947 */ /* 0x000fec000383ffff */
.L_x_2603:
[----:B------:R-:W-:Y:S01]  /*24600*/  BSSY B0, `(.L_x_2767) ;  /* 0x0000007000007945 */ /* 0x000fe20003800000 */
[----:B------:R-:W-:Y:S02]  /*24610*/  IMAD.MOV.U32 R13, RZ, RZ, R2 ;  /* 0x000000ffff0d7224 */ /* 0x000fe400078e0002 */
[----:B------:R-:W-:Y:S02]  /*24620*/  IMAD.MOV.U32 R11, RZ, RZ, 0x1f ;  /* 0x0000001fff0b7424 */ /* 0x000fe400078e00ff */
[----:B------:R-:W-:-:S07]  /*24630*/  IMAD.MOV.U32 R15, RZ, RZ, -0x1 ;  /* 0xffffffffff0f7424 */ /* 0x000fce00078e00ff */
[----:B0123-5:R-:W-:Y:S05]  /*24640*/  WARPSYNC.COLLECTIVE R15, `(.L_x_2768) ;  /* 0x000000000f087348 */ /* 0x02ffea0003c00000 */
[----:B------:R4:W0:Y:S02]  /*24650*/  SHFL.IDX P6, R14, R13, R12, R11 ;  /* 0x0000000c0d0e7389 */ /* 0x00082400000c000b */
[----:B012345:R-:W-:Y:S01]  /*24660*/  ENDCOLLECTIVE ;  /* 0x000000000000791b */ /* 0x03ffe20003800000 */
.L_x_2768:
[----:B------:R-:W-:Y:S05]  /*24670*/  BSYNC B0 ;  /* 0x0000000000007941 */ /* 0x000fea0003800000 */
.L_x_2767:
[----:B------:R-:W-:Y:S01]  /*24680*/  IMAD.MOV.U32 R24, RZ, RZ, R14 ;  /* 0x000000ffff187224 */ /* 0x000fe200078e000e */
[----:B------:R-:W-:Y:S06]  /*24690*/  BRA `(.L_x_2602) ;  /* 0xffffffb400207947 */ /* 0x000fec000383ffff */
.L_x_2609:
[----:B0-----:R0:W2:Y:S02]  /*246a0*/  SYNCS.PHASECHK.TRANS64.TRYWAIT P0, [R5+URZ+0x2d820], R0 ;  /* 0x02d82000050075a7 */ /* 0x0010a4000800017f */
[----:B--2---:R-:W-:Y:S05]  /*246b0*/  @!P0 NANOSLEEP.SYNCS 0x989680 ;  /* 0x009896800000895d */ /* 0x004fea0003900000 */
[----:B------:R-:W2:Y:S02]  /*246c0*/  @!P0 SYNCS.PHASECHK.TRANS64 P0, [R5+URZ+0x2d820], R0 ;  /* 0x02d82000050085a7 */ /* 0x000ea4000800007f */
[----:B--2---:R-:W-:Y:S05]  /*246d0*/  @!P0 BRA `(.L_x_2609) ;  /* 0xfffffffc00f08947 */ /* 0x004fea000383ffff */
[----:B------:R-:W-:Y:S05]  /*246e0*/  BRA `(.L_x_2769) ;  /* 0xffffffbc007c7947 */ /* 0x000fea000383ffff */
.L_x_2610:
        /* <DEDUP_REMOVED lines=8> */
[----:B01-345:R-:W-:Y:S05]  /*24770*/  WARPSYNC.COLLECTIVE R15, `(.L_x_2771) ;  /* 0x000000000f087348 */ /* 0x03bfea0003c00000 */
[----:B------:R2:W0:Y:S02]  /*24780*/  SHFL.IDX P6, R14, R13, R12, R11 ;  /* 0x0000000c0d0e7389 */ /* 0x00042400000c000b */
[----:B012345:R-:W-:Y:S01]  /*24790*/  ENDCOLLECTIVE ;  /* 0x000000000000791b */ /* 0x03ffe20003800000 */
.L_x_2771:
[----:B------:R-:W-:Y:S05]  /*247a0*/  BSYNC B0 ;  /* 0x0000000000007941 */ /* 0x000fea0003800000 */
.L_x_2770:
[----:B------:R-:W-:Y:S05]  /*247b0*/  BRA `(.L_x_2772) ;  /* 0xffffffbc00647947 */ /* 0x000fea000383ffff */
.L_x_2611:
[----:B------:R-:W-:Y:S01]  /*247c0*/  BSSY B0, `(.L_x_2773) ;  /* 0x0000006000007945 */ /* 0x000fe20003800000 */
[----:B------:R-:W-:-:S07]  /*247d0*/  IMAD.MOV.U32 R15, RZ, RZ, -0x1 ;  /* 0xffffffffff0f7424 */ /* 0x000fce00078e00ff */
[----:B01-345:R-:W-:Y:S05]  /*247e0*/  WARPSYNC.COLLECTIVE R15, `(.L_x_2774) ;  /* 0x000000000f0c7348 */ /* 0x03bfea0003c00000 */
[----:B------:R-:W-:Y:S02]  /*247f0*/  ELECT P6, UR62, PT ;  /* 0x00000000003e782f */ /* 0x000fe400038c0000 */
[----:B------:R-:W-:Y:S01]  /*24800*/  MOV R14, UR62 ;  /* 0x0000003e000e7c02 */ /* 0x000fe20008000f00 */
[----:B01-345:R-:W-:Y:S10]  /*24810*/  ENDCOLLECTIVE ;  /* 0x000000000000791b */ /* 0x03bff40003800000 */
.L_x_2774:
[----:B------:R-:W-:Y:S05]  /*24820*/  BSYNC B0 ;  /* 0x0000000000007941 */ /* 0x000fea0003800000 */
.L_x_2773:
[----:B------:R-:W-:Y:S05]  /*24830*/  BRA `(.L_x_2775) ;  /* 0xffffffbc00587947 */ /* 0x000fea000383ffff */
.L_x_2613:
[----:B0-----:R0:W2:Y:S02]  /*24840*/  SYNCS.PHASECHK.TRANS64.TRYWAIT P1, [R3+URZ+0x2d840], R2 ;  /* 0x02d84002030075a7 */ /* 0x0010a4000802017f */
[----:B--2---:R-:W-:Y:S05]  /*24850*/  @!P1 NANOSLEEP.SYNCS 0x989680 ;  /* 0x009896800000995d */ /* 0x004fea0003900000 */
[----:B------:R-:W2:Y:S02]  /*24860*/  @!P1 SYNCS.PHASECHK.TRANS64 P1, [R3+URZ+0x2d840], R2 ;  /* 0x02d84002030095a7 */ /* 0x000ea4000802007f */
[----:B--2---:R-:W-:Y:S05]  /*24870*/  @!P1 BRA `(.L_x_2613) ;  /* 0xfffffffc00f09947 */ /* 0x004fea000383ffff */
[----:B------:R-:W-:Y:S05]  /*24880*/  BRA `(.L_x_2776) ;  /* 0xffffffbc007c7947 */ /* 0x000fea000383ffff */
.L_x_2615:
[----:B--2---:R2:W0:Y:S02]  /*24890*/  SYNCS.PHASECHK.TRANS64.TRYWAIT P1, [R5+URZ+0x2d840], R0 ;  /* 0x02d84000050075a7 */ /* 0x004424000802017f */
[----:B0-----:R-:W-:Y:S05]  /*248a0*/  @!P1 NANOSLEEP.SYNCS 0x989680 ;  /* 0x009896800000995d */ /* 0x001fea0003900000 */
[----:B------:R-:W0:Y:S02]  /*248b0*/  @!P1 SYNCS.PHASECHK.TRANS64 P1, [R5+URZ+0x2d840], R0 ;  /* 0x02d84000050095a7 */ /* 0x000e24000802007f */
[----:B0-----:R-:W-:Y:S05]  /*248c0*/  @!P1 BRA `(.L_x_2615) ;  /* 0xfffffffc00f09947 */ /* 0x001fea000383ffff */
[----:B------:R-:W-:Y:S05]  /*248d0*/  BRA `(.L_x_2777) ;  /* 0xffffffbc008c7947 */ /* 0x000fea000383ffff */
.L_x_2617:
[----:B------:R0:W0:Y:S02]  /*248e0*/  SYNCS.PHASECHK.TRANS64.TRYWAIT P1, [R3+URZ+0x2d860], R2 ;  /* 0x02d86002030075a7 */ /* 0x000024000802017f */
[----:B0-----:R-:W-:Y:S05]  /*248f0*/  @!P1 NANOSLEEP.SYNCS 0x989680 ;  /* 0x009896800000995d */ /* 0x001fea0003900000 */
[----:B------:R-:W0:Y:S02]  /*24900*/  @!P1 SYNCS.PHASECHK.TRANS64 P1, [R3+URZ+0x2d860], R2 ;  /* 0x02d86002030095a7 */ /* 0x000e24000802007f */
[----:B0-----:R-:W-:Y:S05]  /*24910*/  @!P1 BRA `(.L_x_2617) ;  /* 0xfffffffc00f09947 */ /* 0x001fea000383ffff */
[----:B------:R-:W-:Y:S05]  /*24920*/  BRA `(.L_x_2778) ;  /* 0xffffffbc00887947 */ /* 0x000fea000383ffff */
.L_x_2779:
        /* <DEDUP_REMOVED lines=13> */
.L_x_2788:


//--------------------- .nv.global.init           --------------------------
	.section	.nv.global.init,"aw",@progbits
.nv.global.init:
	.type		$str$23,@object
	.size		$str$23,($str$24 - $str$23)
$str$23:
        /*0000*/ 	.byte	0x28, 0x61, 0x64, 0x64, 0x72, 0x65, 0x73, 0x73, 0x20, 0x26, 0x20, 0x6d, 0x61, 0x73, 0x6b, 0x29
        /*0010*/ 	.byte	0x20, 0x3d, 0x3d, 0x20, 0x30, 0x00
	.type		$str$24,@object
	.size		$str$24,(__unnamed_4 - $str$24)
$str$24:
        /*0016*/ 	.byte	0x2f, 0x74, 0x6d, 0x70, 0x2f, 0x6f, 0x73, 0x73, 0x5f, 0x6b, 0x65, 0x72, 0x6e, 0x65, 0x6c, 0x73
        /*0026*/ 	.byte	0x5f, 0x73, 0x72, 0x63, 0x2f, 0x66, 0x6c, 0x61, 0x73, 0x68, 0x5f, 0x61, 0x74, 0x74, 0x65, 0x6e
        /*0036*/ 	.byte	0x74, 0x69, 0x6f, 0x6e, 0x2f, 0x63, 0x73, 0x72, 0x63, 0x2f, 0x63, 0x75, 0x74, 0x6c, 0x61, 0x73
        /*0046*/ 	.byte	0x73, 0x2f, 0x69, 0x6e, 0x63, 0x6c, 0x75, 0x64, 0x65, 0x2f, 0x63, 0x75, 0x74, 0x65, 0x2f, 0x70
        /*0056*/ 	.byte	0x6f, 0x69, 0x6e, 0x74, 0x65, 0x72, 0x5f, 0x66, 0x6c, 0x61, 0x67, 0x67, 0x65, 0x64, 0x2e, 0x68
        /*0066*/ 	.byte	0x70, 0x70, 0x00
	.type		__unnamed_4,@object
	.size		__unnamed_4,(__unnamed_5 - __unnamed_4)
__unnamed_4:
        /* <DEDUP_REMOVED lines=25> */
	.type		__unnamed_5,@object
	.size		__unnamed_5,(__unnamed_3 - __unnamed_5)
__unnamed_5:
        /* <DEDUP_REMOVED lines=24> */
        /*036d*/ 	.byte	0x3e, 0x20, 0x26, 0x5d, 0x00
	.type		__unnamed_3,@object
	.size		__unnamed_3,(__unnamed_2 - __unnamed_3)
__unnamed_3:
        /* <DEDUP_REMOVED lines=29> */
	.type		__unnamed_2,@object
	.size		__unnamed_2,(__unnamed_1 - __unnamed_2)
__unnamed_2:
        /* <DEDUP_REMOVED lines=29> */
	.type		__unnamed_1,@object
	.size		__unnamed_1,(.L_0 - __unnamed_1)
__unnamed_1:
        /* <DEDUP_REMOVED lines=29> */
        /*08e2*/ 	.byte	0x5d, 0x00
.L_0:


//--------------------- .nv.shared._ZN7cutlass13device_kernelIN5flash11enable_sm90INS1_16FlashAttnFwdSm90INS1_25CollectiveMainloopFwdSm90ILi2EN4cute5tupleIJNS5_1CILi1EEES8_S8_EEENS6_IJNS7_ILi192EEENS7_ILi128EEENS7_ILi96EEEEEELi96ENS_10bfloat16_tEfNS_4arch4Sm90ELb0ELb0ELb1ELb0ELb1ELb0ELb0ELb0ELb1ELb1ELb1ELb0EEENS1_21CollectiveEpilogueFwdINS6_IJSA_SC_SB_EEES9_SE_SG_Li384ELb0ELb1ELb1ELb0EEENS1_19SingleTileSchedulerILb0ELb1ELb1ELi192EEEEEEEEEvNT_6ParamsE --------------------------
	.section	.nv.shared._ZN7cutlass13device_kernelIN5flash11enable_sm90INS1_16FlashAttnFwdSm90INS1_25CollectiveMainloopFwdSm90ILi2EN4cute5tupleIJNS5_1CILi1EEES8_S8_EEENS6_IJNS7_ILi192EEENS7_ILi128EEENS7_ILi96EEEEEELi96ENS_10bfloat16_tEfNS_4arch4Sm90ELb0ELb0ELb1ELb0ELb1ELb0ELb0ELb0ELb1ELb1ELb1ELb0EEENS1_21CollectiveEpilogueFwdINS6_IJSA_SC_SB_EEES9_SE_SG_Li384ELb0ELb1ELb1ELb0EEENS1_19SingleTileSchedulerILb0ELb1ELb1ELi192EEEEEEEEEvNT_6ParamsE,"aw",@nobits
	.sectionflags	@""
	.align	16
	.zero		1024


//--------------------- .nv.shared.reserved.0     --------------------------
	.section	.nv.shared.reserved.0,"aw",@nobits
	.weak		__nv_reservedSMEM_offset_0_alias
	.size		__nv_reservedSMEM_offset_0_alias, 0, 0
	.other		__nv_reservedSMEM_offset_0_alias,@"STO_CUDA_RESERVED_SHARED STV_DEFAULT"
__nv_reservedSMEM_offset_0_alias:
	.zero		0


//--------------------- .nv.global                --------------------------
	.section	.nv.global,"aw",@nobits
.nv.global:
	.type		_ZN85_INTERNAL_334e3ad8_49_flash_fwd_hdim96_bf16_paged_split_softcap_sm90_cu_93b96ec2_39684cute1_E,@object
	.size		_ZN85_INTERNAL_334e3ad8_49_flash_fwd_hdim96_bf16_paged_split_softcap_sm90_cu_93b96ec2_39684cute1_E,(_ZN85_INTERNAL_334e3ad8_49_flash_fwd_hdim96_bf16_paged_split_softcap_sm90_cu_93b96ec2_39684cuda3std3__45__cpo6cbeginE - _ZN85_INTERNAL_334e3ad8_49_flash_fwd_hdim96_bf16_paged_split_softcap_sm90_cu_93b96ec2_39684cute1_E)
_ZN85_INTERNAL_334e3ad8_49_flash_fwd_hdim96_bf16_paged_split_softcap_sm90_cu_93b96ec2_39684cute1_E:
	.zero		1
	.type		_ZN85_INTERNAL_334e3ad8_49_flash_fwd_hdim96_bf16_paged_split_softcap_sm90_cu_93b96ec2_39684cuda3std3__45__cpo6cbeginE,@object
	.size		_ZN85_INTERNAL_334e3ad8_49_flash_fwd_hdim96_bf16_paged_split_softcap_sm90_cu_93b96ec2_39684cuda3std3__45__cpo6cbeginE,(_ZN85_INTERNAL_334e3ad8_49_flash_fwd_hdim96_bf16_paged_split_softcap_sm90_cu_93b96ec2_39684cuda3std3__48in_placeE - _ZN85_INTERNAL_334e3ad8_49_flash_fwd_hdim96_bf16_paged_split_softcap_sm90_cu_93b96ec2_39684cuda3std3__45__cpo6cbeginE)
_ZN85_INTERNAL_334e3ad8_49_flash_fwd_hdim96_bf16_paged_split_softcap_sm90_cu_93b96ec2_39684cuda3std3__45__cpo6cbeginE:
	.zero		1
	.type		_ZN85_INTERNAL_334e3ad8_49_flash_fwd_hdim96_bf16_paged_split_softcap_sm90_cu_93b96ec2_39684cuda3std3__48in_placeE,@object
	.size		_ZN85_INTERNAL_334e3ad8_49_flash_fwd_hdim96_bf16_paged_split_softcap_sm90_cu_93b96ec2_39684cuda3std3__48in_placeE,(_ZN85_INTERNAL_334e3ad8_49_flash_fwd_hdim96_bf16_paged_split_softcap_sm90_cu_93b96ec2_39684cuda3std6ranges3__45__cpo9iter_moveE - _ZN85_INTERNAL_334e3ad8_49_flash_fwd_hdim96_bf16_paged_split_softcap_sm90_cu_93b96ec2_39684cuda3std3__48in_placeE)
_ZN85_INTERNAL_334e3ad8_49_flash_fwd_hdim96_bf16_paged_split_softcap_sm90_cu_93b96ec2_39684cuda3std3__48in_placeE:
	.zero		1
	.type		_ZN85_INTERNAL_334e3ad8_49_flash_fwd_hdim96_bf16_paged_split_softcap_sm90_cu_93b96ec2_39684cuda3std6ranges3__45__cpo9iter_moveE,@object
	.size		_ZN85_INTERNAL_334e3ad8_49_flash_fwd_hdim96_bf16_paged_split_softcap_sm90_cu_93b96ec2_39684cuda3std6ranges3__45__cpo9iter_moveE,(_ZN85_INTERNAL_334e3ad8_49_flash_fwd_hdim96_bf16_paged_split_softcap_sm90_cu_93b96ec2_39684cuda3std3__45__cpo5beginE - _ZN85_INTERNAL_334e3ad8_49_flash_fwd_hdim96_bf16_paged_split_softcap_sm90_cu_93b96ec2_39684cuda3std6ranges3__45__cpo9iter_moveE)
_ZN85_INTERNAL_334e3ad8_49_flash_fwd_hdim96_bf16_paged_split_softcap_sm90_cu_93b96ec2_39684cuda3std6ranges3__45__cpo9iter_moveE:
	.zero		1
	.type		_ZN85_INTERNAL_334e3ad8_49_flash_fwd_hdim96_bf16_paged_split_softcap_sm90_cu_93b96ec2_39684cuda3std3__45__cpo5beginE,@object
	.size		_ZN85_INTERNAL_334e3ad8_49_flash_fwd_hdim96_bf16_paged_split_softcap_sm90_cu_93b96ec2_39684cuda3std3__45__cpo5beginE,(_ZN85_INTERNAL_334e3ad8_49_flash_fwd_hdim96_bf16_paged_split_softcap_sm90_cu_93b96ec2_39684cuda3std3__487_GLOBAL__N__334e3ad8_49_flash_fwd_hdim96_bf16_paged_split_softcap_sm90_cu_93b96ec2_39686ignoreE - _ZN85_INTERNAL_334e3ad8_49_flash_fwd_hdim96_bf16_paged_split_softcap_sm90_cu_93b96ec2_39684cuda3std3__45__cpo5beginE)
_ZN85_INTERNAL_334e3ad8_49_flash_fwd_hdim96_bf16_paged_split_softcap_sm90_cu_93b96ec2_39684cuda3std3__45__cpo5beginE:
	.zero		1
	.type		_ZN85_INTERNAL_334e3ad8_49_flash_fwd_hdim96_bf16_paged_split_softcap_sm90_cu_93b96ec2_39684cuda3std3__487_GLOBAL__N__334e3ad8_49_flash_fwd_hdim96_bf16_paged_split_softcap_sm90_cu_93b96ec2_39686ignoreE,@object
	.size		_ZN85_INTERNAL_334e3ad8_49_flash_fwd_hdim96_bf16_paged_split_softcap_sm90_cu_93b96ec2_39684cuda3std3__487_GLOBAL__N__334e3ad8_49_flash_fwd_hdim96_bf16_paged_split_softcap_sm90_cu_93b96ec2_39686ignoreE,(_ZN85_INTERNAL_334e3ad8_49_flash_fwd_hdim96_bf16_paged_split_softcap_sm90_cu_93b96ec2_39684cute7productE - _ZN85_INTERNAL_334e3ad8_49_flash_fwd_hdim96_bf16_paged_split_softcap_sm90_cu_93b96ec2_39684cuda3std3__487_GLOBAL__N__334e3ad8_49_flash_fwd_hdim96_bf16_paged_split_softcap_sm90_cu_93b96ec2_39686ignoreE)
_ZN85_INTERNAL_334e3ad8_49_flash_fwd_hdim96_bf16_paged_split_softcap_sm90_cu_93b96ec2_39684cuda3std3__487_GLOBAL__N__334e3ad8_49_flash_fwd_hdim96_bf16_paged_split_softcap_sm90_cu_93b96ec2_39686ignoreE:
	.zero		1
	.type		_ZN85_INTERNAL_334e3ad8_49_flash_fwd_hdim96_bf16_paged_split_softcap_sm90_cu_93b96ec2_39684cute7productE,@object
	.size		_ZN85_INTERNAL_334e3ad8_49_flash_fwd_hdim96_bf16_paged_split_softcap_sm90_cu_93b96ec2_39684cute7productE,(_ZN85_INTERNAL_334e3ad8_49_flash_fwd_hdim96_bf16_paged_split_softcap_sm90_cu_93b96ec2_39684cuda3std3__45__cpo3endE - _ZN85_INTERNAL_334e3ad8_49_flash_fwd_hdim96_bf16_paged_split_softcap_sm90_cu_93b96ec2_39684cute7productE)
_ZN85_INTERNAL_334e3ad8_49_flash_fwd_hdim96_bf16_paged_split_softcap_sm90_cu_93b96ec2_39684cute7productE:
	.zero		1
	.type		_ZN85_INTERNAL_334e3ad8_49_flash_fwd_hdim96_bf16_paged_split_softcap_sm90_cu_93b96ec2_39684cuda3std3__45__cpo3endE,@object
	.size		_ZN85_INTERNAL_334e3ad8_49_flash_fwd_hdim96_bf16_paged_split_softcap_sm90_cu_93b96ec2_39684cuda3std3__45__cpo3endE,(_ZN85_INTERNAL_334e3ad8_49_flash_fwd_hdim96_bf16_paged_split_softcap_sm90_cu_93b96ec2_39684cuda3std3__419piecewise_constructE - _ZN85_INTERNAL_334e3ad8_49_flash_fwd_hdim96_bf16_paged_split_softcap_sm90_cu_93b96ec2_39684cuda3std3__45__cpo3endE)
_ZN85_INTERNAL_334e3ad8_49_flash_fwd_hdim96_bf16_paged_split_softcap_sm90_cu_93b96ec2_39684cuda3std3__45__cpo3endE:
	.zero		1
	.type		_ZN85_INTERNAL_334e3ad8_49_flash_fwd_hdim96_bf16_paged_split_softcap_sm90_cu_93b96ec2_39684cuda3std3__419piecewise_constructE,@object
	.size		_ZN85_INTERNAL_334e3ad8_49_flash_fwd_hdim96_bf16_paged_split_softcap_sm90_cu_93b96ec2_39684cuda3std3__419piecewise_constructE,(_ZN85_INTERNAL_334e3ad8_49_flash_fwd_hdim96_bf16_paged_split_softcap_sm90_cu_93b96ec2_39684cuda3std3__45__cpo4cendE - _ZN85_INTERNAL_334e3ad8_49_flash_fwd_hdim96_bf16_paged_split_softcap_sm90_cu_93b96ec2_39684cuda3std3__419piecewise_constructE)
_ZN85_INTERNAL_334e3ad8_49_flash_fwd_hdim96_bf16_paged_split_softcap_sm90_cu_93b96ec2_39684cuda3std3__419piecewise_constructE:
	.zero		1
	.type		_ZN85_INTERNAL_334e3ad8_49_flash_fwd_hdim96_bf16_paged_split_softcap_sm90_cu_93b96ec2_39684cuda3std3__45__cpo4cendE,@object
	.size		_ZN85_INTERNAL_334e3ad8_49_flash_fwd_hdim96_bf16_paged_split_softcap_sm90_cu_93b96ec2_39684cuda3std3__45__cpo4cendE,(_ZN85_INTERNAL_334e3ad8_49_flash_fwd_hdim96_bf16_paged_split_softcap_sm90_cu_93b96ec2_39684cuda3std6ranges3__45__cpo4swapE - _ZN85_INTERNAL_334e3ad8_49_flash_fwd_hdim96_bf16_paged_split_softcap_sm90_cu_93b96ec2_39684cuda3std3__45__cpo4cendE)
_ZN85_INTERNAL_334e3ad8_49_flash_fwd_hdim96_bf16_paged_split_softcap_sm90_cu_93b96ec2_39684cuda3std3__45__cpo4cendE:
	.zero		1
	.type		_ZN85_INTERNAL_334e3ad8_49_flash_fwd_hdim96_bf16_paged_split_softcap_sm90_cu_93b96ec2_39684cuda3std6ranges3__45__cpo4swapE,@object
	.size		_ZN85_INTERNAL_334e3ad8_49_flash_fwd_hdim96_bf16_paged_split_softcap_sm90_cu_93b96ec2_39684cuda3std6ranges3__45__cpo4swapE,(.L_12 - _ZN85_INTERNAL_334e3ad8_49_flash_fwd_hdim96_bf16_paged_split_softcap_sm90_cu_93b96ec2_39684cuda3std6ranges3__45__cpo4swapE)
_ZN85_INTERNAL_334e3ad8_49_flash_fwd_hdim96_bf16_paged_split_softcap_sm90_cu_93b96ec2_39684cuda3std6ranges3__45__cpo4swapE:
	.zero		1
.L_12:


//--------------------- .nv.shared._ZN7cutlass13device_kernelIN5flash11enable_sm90INS1_16FlashAttnFwdSm90INS1_25CollectiveMainloopFwdSm90ILi2EN4cute5tupleIJNS5_1CILi1EEES8_S8_EEENS6_IJNS7_ILi192EEENS7_ILi128EEENS7_ILi96EEEEEELi96ENS_10bfloat16_tEfNS_4arch4Sm90ELb0ELb0ELb1ELb1ELb1ELb0ELb0ELb0ELb1ELb1ELb1ELb0EEENS1_21CollectiveEpilogueFwdINS6_IJSA_SC_SB_EEES9_SE_SG_Li384ELb1ELb1ELb1ELb0EEENS1_36VarlenDynamicPersistentTileSchedulerILi192ELi128ELi384ELi128ELb1ELb1ELb1ELb0ELb1ELb1EEEEEEEEEvNT_6ParamsE --------------------------
	.section	.nv.shared._ZN7cutlass13device_kernelIN5flash11enable_sm90INS1_16FlashAttnFwdSm90INS1_25CollectiveMainloopFwdSm90ILi2EN4cute5tupleIJNS5_1CILi1EEES8_S8_EEENS6_IJNS7_ILi192EEENS7_ILi128EEENS7_ILi96EEEEEELi96ENS_10bfloat16_tEfNS_4arch4Sm90ELb0ELb0ELb1ELb1ELb1ELb0ELb0ELb0ELb1ELb1ELb1ELb0EEENS1_21CollectiveEpilogueFwdINS6_IJSA_SC_SB_EEES9_SE_SG_Li384ELb1ELb1ELb1ELb0EEENS1_36VarlenDynamicPersistentTileSchedulerILi192ELi128ELi384ELi128ELb1ELb1ELb1ELb0ELb1ELb1EEEEEEEEEvNT_6ParamsE,"aw",@nobits
	.sectionflags	@""
	.align	16
	.zero		1024


//--------------------- .nv.shared._ZN7cutlass13device_kernelIN5flash11enable_sm90INS1_16FlashAttnFwdSm90INS1_25CollectiveMainloopFwdSm90ILi2EN4cute5tupleIJNS5_1CILi1EEES8_S8_EEENS6_IJNS7_ILi192EEENS7_ILi128EEENS7_ILi96EEEEEELi96ENS_10bfloat16_tEfNS_4arch4Sm90ELb0ELb0ELb1ELb1ELb1ELb1ELb0ELb0ELb1ELb1ELb1ELb0EEENS1_21CollectiveEpilogueFwdINS6_IJSA_SC_SB_EEES9_SE_SG_Li384ELb1ELb1ELb1ELb0EEENS1_36VarlenDynamicPersistentTileSchedulerILi192ELi128ELi384ELi128ELb1ELb1ELb1ELb0ELb1ELb1EEEEEEEEEvNT_6ParamsE --------------------------
	.section	.nv.shared._ZN7cutlass13device_kernelIN5flash11enable_sm90INS1_16FlashAttnFwdSm90INS1_25CollectiveMainloopFwdSm90ILi2EN4cute5tupleIJNS5_1CILi1EEES8_S8_EEENS6_IJNS7_ILi192EEENS7_ILi128EEENS7_ILi96EEEEEELi96ENS_10bfloat16_tEfNS_4arch4Sm90ELb0ELb0ELb1ELb1ELb1ELb1ELb0ELb0ELb1ELb1ELb1ELb0EEENS1_21CollectiveEpilogueFwdINS6_IJSA_SC_SB_EEES9_SE_SG_Li384ELb1ELb1ELb1ELb0EEENS1_36VarlenDynamicPersistentTileSchedulerILi192ELi128ELi384ELi128ELb1ELb1ELb1ELb0ELb1ELb1EEEEEEEEEvNT_6ParamsE,"aw",@nobits
	.sectionflags	@""
	.align	16
	.zero		1024


//--------------------- .nv.shared._ZN7cutlass13device_kernelIN5flash11enable_sm90INS1_16FlashAttnFwdSm90INS1_25CollectiveMainloopFwdSm90ILi2EN4cute5tupleIJNS5_1CILi1EEES8_S8_EEENS6_IJNS7_ILi192EEENS7_ILi128EEENS7_ILi96EEEEEELi96ENS_10bfloat16_tEfNS_4arch4Sm90ELb0ELb1ELb1ELb0ELb1ELb0ELb0ELb0ELb1ELb1ELb1ELb0EEENS1_21CollectiveEpilogueFwdINS6_IJSA_SC_SB_EEES9_SE_SG_Li384ELb0ELb1ELb1ELb0EEENS1_19SingleTileSchedulerILb0ELb1ELb1ELi192EEEEEEEEEvNT_6ParamsE --------------------------
	.section	.nv.shared._ZN7cutlass13device_kernelIN5flash11enable_sm90INS1_16FlashAttnFwdSm90INS1_25CollectiveMainloopFwdSm90ILi2EN4cute5tupleIJNS5_1CILi1EEES8_S8_EEENS6_IJNS7_ILi192EEENS7_ILi128EEENS7_ILi96EEEEEELi96ENS_10bfloat16_tEfNS_4arch4Sm90ELb0ELb1ELb1ELb0ELb1ELb0ELb0ELb0ELb1ELb1ELb1ELb0EEENS1_21CollectiveEpilogueFwdINS6_IJSA_SC_SB_EEES9_SE_SG_Li384ELb0ELb1ELb1ELb0EEENS1_19SingleTileSchedulerILb0ELb1ELb1ELi192EEEEEEEEEvNT_6ParamsE,"aw",@nobits
	.sectionflags	@""
	.align	16
	.zero		1024


//--------------------- .nv.shared._ZN7cutlass13device_kernelIN5flash11enable_sm90INS1_16FlashAttnFwdSm90INS1_25CollectiveMainloopFwdSm90ILi2EN4cute5tupleIJNS5_1CILi1EEES8_S8_EEENS6_IJNS7_ILi192EEENS7_ILi128EEENS7_ILi96EEEEEELi96ENS_10bfloat16_tEfNS_4arch4Sm90ELb0ELb1ELb1ELb1ELb1ELb0ELb0ELb0ELb1ELb1ELb1ELb0EEENS1_21CollectiveEpilogueFwdINS6_IJSA_SC_SB_EEES9_SE_SG_Li384ELb1ELb1ELb1ELb0EEENS1_36VarlenDynamicPersistentTileSchedulerILi192ELi128ELi384ELi128ELb1ELb1ELb1ELb1ELb0ELb1EEEEEEEEEvNT_6ParamsE --------------------------
	.section	.nv.shared._ZN7cutlass13device_kernelIN5flash11enable_sm90INS1_16FlashAttnFwdSm90INS1_25CollectiveMainloopFwdSm90ILi2EN4cute5tupleIJNS5_1CILi1EEES8_S8_EEENS6_IJNS7_ILi192EEENS7_ILi128EEENS7_ILi96EEEEEELi96ENS_10bfloat16_tEfNS_4arch4Sm90ELb0ELb1ELb1ELb1ELb1ELb0ELb0ELb0ELb1ELb1ELb1ELb0EEENS1_21CollectiveEpilogueFwdINS6_IJSA_SC_SB_EEES9_SE_SG_Li384ELb1ELb1ELb1ELb0EEENS1_36VarlenDynamicPersistentTileSchedulerILi192ELi128ELi384ELi128ELb1ELb1ELb1ELb1ELb0ELb1EEEEEEEEEvNT_6ParamsE,"aw",@nobits
	.sectionflags	@""
	.align	16
	.zero		1024


//--------------------- .nv.shared._ZN7cutlass13device_kernelIN5flash11enable_sm90INS1_16FlashAttnFwdSm90INS1_25CollectiveMainloopFwdSm90ILi2EN4cute5tupleIJNS5_1CILi1EEES8_S8_EEENS6_IJNS7_ILi192EEENS7_ILi128EEENS7_ILi96EEEEEELi96ENS_10bfloat16_tEfNS_4arch4Sm90ELb0ELb1ELb1ELb1ELb1ELb1ELb0ELb0ELb1ELb1ELb1ELb0EEENS1_21CollectiveEpilogueFwdINS6_IJSA_SC_SB_EEES9_SE_SG_Li384ELb1ELb1ELb1ELb0EEENS1_36VarlenDynamicPersistentTileSchedulerILi192ELi128ELi384ELi128ELb1ELb1ELb1ELb1ELb0ELb1EEEEEEEEEvNT_6ParamsE --------------------------
	.section	.nv.shared._ZN7cutlass13device_kernelIN5flash11enable_sm90INS1_16FlashAttnFwdSm90INS1_25CollectiveMainloopFwdSm90ILi2EN4cute5tupleIJNS5_1CILi1EEES8_S8_EEENS6_IJNS7_ILi192EEENS7_ILi128EEENS7_ILi96EEEEEELi96ENS_10bfloat16_tEfNS_4arch4Sm90ELb0ELb1ELb1ELb1ELb1ELb1ELb0ELb0ELb1ELb1ELb1ELb0EEENS1_21CollectiveEpilogueFwdINS6_IJSA_SC_SB_EEES9_SE_SG_Li384ELb1ELb1ELb1ELb0EEENS1_36VarlenDynamicPersistentTileSchedulerILi192ELi128ELi384ELi128ELb1ELb1ELb1ELb1ELb0ELb1EEEEEEEEEvNT_6ParamsE,"aw",@nobits
	.sectionflags	@""
	.align	16
	.zero		1024


//--------------------- .nv.shared._ZN7cutlass13device_kernelIN5flash11enable_sm90INS1_16FlashAttnFwdSm90INS1_25CollectiveMainloopFwdSm90ILi2EN4cute5tupleIJNS5_1CILi1EEES8_S8_EEENS6_IJNS7_ILi192EEENS7_ILi128EEENS7_ILi96EEEEEELi96ENS_10bfloat16_tEfNS_4arch4Sm90ELb1ELb0ELb1ELb0ELb1ELb0ELb0ELb0ELb1ELb1ELb1ELb0EEENS1_21CollectiveEpilogueFwdINS6_IJSA_SC_SB_EEES9_SE_SG_Li384ELb0ELb1ELb1ELb0EEENS1_19SingleTileSchedulerILb0ELb1ELb1ELi192EEEEEEEEEvNT_6ParamsE --------------------------
	.section	.nv.shared._ZN7cutlass13device_kernelIN5flash11enable_sm90INS1_16FlashAttnFwdSm90INS1_25CollectiveMainloopFwdSm90ILi2EN4cute5tupleIJNS5_1CILi1EEES8_S8_EEENS6_IJNS7_ILi192EEENS7_ILi128EEENS7_ILi96EEEEEELi96ENS_10bfloat16_tEfNS_4arch4Sm90ELb1ELb0ELb1ELb0ELb1ELb0ELb0ELb0ELb1ELb1ELb1ELb0EEENS1_21CollectiveEpilogueFwdINS6_IJSA_SC_SB_EEES9_SE_SG_Li384ELb0ELb1ELb1ELb0EEENS1_19SingleTileSchedulerILb0ELb1ELb1ELi192EEEEEEEEEvNT_6ParamsE,"aw",@nobits
	.sectionflags	@""
	.align	16
	.zero		1024


//--------------------- .nv.shared._ZN7cutlass13device_kernelIN5flash11enable_sm90INS1_16FlashAttnFwdSm90INS1_25CollectiveMainloopFwdSm90ILi2EN4cute5tupleIJNS5_1CILi1EEES8_S8_EEENS6_IJNS7_ILi192EEENS7_ILi128EEENS7_ILi96EEEEEELi96ENS_10bfloat16_tEfNS_4arch4Sm90ELb1ELb0ELb1ELb1ELb1ELb0ELb0ELb0ELb1ELb1ELb1ELb0EEENS1_21CollectiveEpilogueFwdINS6_IJSA_SC_SB_EEES9_SE_SG_Li384ELb1ELb1ELb1ELb0EEENS1_36VarlenDynamicPersistentTileSchedulerILi192ELi128ELi384ELi128ELb1ELb1ELb1ELb1ELb1ELb1EEEEEEEEEvNT_6ParamsE --------------------------
	.section	.nv.shared._ZN7cutlass13device_kernelIN5flash11enable_sm90INS1_16FlashAttnFwdSm90INS1_25CollectiveMainloopFwdSm90ILi2EN4cute5tupleIJNS5_1CILi1EEES8_S8_EEENS6_IJNS7_ILi192EEENS7_ILi128EEENS7_ILi96EEEEEELi96ENS_10bfloat16_tEfNS_4arch4Sm90ELb1ELb0ELb1ELb1ELb1ELb0ELb0ELb0ELb1ELb1ELb1ELb0EEENS1_21CollectiveEpilogueFwdINS6_IJSA_SC_SB_EEES9_SE_SG_Li384ELb1ELb1ELb1ELb0EEENS1_36VarlenDynamicPersistentTileSchedulerILi192ELi128ELi384ELi128ELb1ELb1ELb1ELb1ELb1ELb1EEEEEEEEEvNT_6ParamsE,"aw",@nobits
	.sectionflags	@""
	.align	16
	.zero		1024


//--------------------- .nv.shared._ZN7cutlass13device_kernelIN5flash11enable_sm90INS1_16FlashAttnFwdSm90INS1_25CollectiveMainloopFwdSm90ILi2EN4cute5tupleIJNS5_1CILi1EEES8_S8_EEENS6_IJNS7_ILi192EEENS7_ILi128EEENS7_ILi96EEEEEELi96ENS_10bfloat16_tEfNS_4arch4Sm90ELb1ELb0ELb1ELb1ELb1ELb1ELb0ELb0ELb1ELb1ELb1ELb0EEENS1_21CollectiveEpilogueFwdINS6_IJSA_SC_SB_EEES9_SE_SG_Li384ELb1ELb1ELb1ELb0EEENS1_36VarlenDynamicPersistentTileSchedulerILi192ELi128ELi384ELi128ELb1ELb1ELb1ELb1ELb1ELb1EEEEEEEEEvNT_6ParamsE --------------------------
	.section	.nv.shared._ZN7cutlass13device_kernelIN5flash11enable_sm90INS1_16FlashAttnFwdSm90INS1_25CollectiveMainloopFwdSm90ILi2EN4cute5tupleIJNS5_1CILi1EEES8_S8_EEENS6_IJNS7_ILi192EEENS7_ILi128EEENS7_ILi96EEEEEELi96ENS_10bfloat16_tEfNS_4arch4Sm90ELb1ELb0ELb1ELb1ELb1ELb1ELb0ELb0ELb1ELb1ELb1ELb0EEENS1_21CollectiveEpilogueFwdINS6_IJSA_SC_SB_EEES9_SE_SG_Li384ELb1ELb1ELb1ELb0EEENS1_36VarlenDynamicPersistentTileSchedulerILi192ELi128ELi384ELi128ELb1ELb1ELb1ELb1ELb1ELb1EEEEEEEEEvNT_6ParamsE,"aw",@nobits
	.sectionflags	@""
	.align	16
	.zero		1024


//--------------------- .nv.constant0._ZN7cutlass13device_kernelIN5flash11enable_sm90INS1_16FlashAttnFwdSm90INS1_25CollectiveMainloopFwdSm90ILi2EN4cute5tupleIJNS5_1CILi1EEES8_S8_EEENS6_IJNS7_ILi192EEENS7_ILi128EEENS7_ILi96EEEEEELi96ENS_10bfloat16_tEfNS_4arch4Sm90ELb0ELb0ELb1ELb0ELb1ELb0ELb0ELb0ELb1ELb1ELb1ELb0EEENS1_21CollectiveEpilogueFwdINS6_IJSA_SC_SB_EEES9_SE_SG_Li384ELb0ELb1ELb1ELb0EEENS1_19SingleTileSchedulerILb0ELb1ELb1ELi192EEEEEEEEEvNT_6ParamsE --------------------------
	.section	.nv.constant0._ZN7cutlass13device_kernelIN5flash11enable_sm90INS1_16FlashAttnFwdSm90INS1_25CollectiveMainloopFwdSm90ILi2EN4cute5tupleIJNS5_1CILi1EEES8_S8_EEENS6_IJNS7_ILi192EEENS7_ILi128EEENS7_ILi96EEEEEELi96ENS_10bfloat16_tEfNS_4arch4Sm90ELb0ELb0ELb1ELb0ELb1ELb0ELb0ELb0ELb1ELb1ELb1ELb0EEENS1_21CollectiveEpilogueFwdINS6_IJSA_SC_SB_EEES9_SE_SG_Li384ELb0ELb1ELb1ELb0EEENS1_19SingleTileSchedulerILb0ELb1ELb1ELi192EEEEEEEEEvNT_6ParamsE,"a",@progbits
	.sectionflags	@""
	.align	4
.nv.constant0._ZN7cutlass13device_kernelIN5flash11enable_sm90INS1_16FlashAttnFwdSm90INS1_25CollectiveMainloopFwdSm90ILi2EN4cute5tupleIJNS5_1CILi1EEES8_S8_EEENS6_IJNS7_ILi192EEENS7_ILi128EEENS7_ILi96EEEEEELi96ENS_10bfloat16_tEfNS_4arch4Sm90ELb0ELb0ELb1ELb0ELb1ELb0ELb0ELb0ELb1ELb1ELb1ELb0EEENS1_21CollectiveEpilogueFwdINS6_IJSA_SC_SB_EEES9_SE_SG_Li384ELb0ELb1ELb1ELb0EEENS1_19SingleTileSchedulerILb0ELb1ELb1ELi192EEEEEEEEEvNT_6ParamsE:
	.zero		3200


//--------------------- .nv.constant0._ZN7cutlass13device_kernelIN5flash11enable_sm90INS1_16FlashAttnFwdSm90INS1_25CollectiveMainloopFwdSm90ILi2EN4cute5tupleIJNS5_1CILi1EEES8_S8_EEENS6_IJNS7_ILi192EEENS7_ILi128EEENS7_ILi96EEEEEELi96ENS_10bfloat16_tEfNS_4arch4Sm90ELb0ELb0ELb1ELb1ELb1ELb0ELb0ELb0ELb1ELb1ELb1ELb0EEENS1_21CollectiveEpilogueFwdINS6_IJSA_SC_SB_EEES9_SE_SG_Li384ELb1ELb1ELb1ELb0EEENS1_36VarlenDynamicPersistentTileSchedulerILi192ELi128ELi384ELi128ELb1ELb1ELb1ELb0ELb1ELb1EEEEEEEEEvNT_6ParamsE --------------------------
	.section	.nv.constant0._ZN7cutlass13device_kernelIN5flash11enable_sm90INS1_16FlashAttnFwdSm90INS1_25CollectiveMainloopFwdSm90ILi2EN4cute5tupleIJNS5_1CILi1EEES8_S8_EEENS6_IJNS7_ILi192EEENS7_ILi128EEENS7_ILi96EEEEEELi96ENS_10bfloat16_tEfNS_4arch4Sm90ELb0ELb0ELb1ELb1ELb1ELb0ELb0ELb0ELb1ELb1ELb1ELb0EEENS1_21CollectiveEpilogueFwdINS6_IJSA_SC_SB_EEES9_SE_SG_Li384ELb1ELb1ELb1ELb0EEENS1_36VarlenDynamicPersistentTileSchedulerILi192ELi128ELi384ELi128ELb1ELb1ELb1ELb0ELb1ELb1EEEEEEEEEvNT_6ParamsE,"a",@progbits
	.sectionflags	@""
	.align	4
.nv.constant0._ZN7cutlass13device_kernelIN5flash11enable_sm90INS1_16FlashAttnFwdSm90INS1_25CollectiveMainloopFwdSm90ILi2EN4cute5tupleIJNS5_1CILi1EEES8_S8_EEENS6_IJNS7_ILi192EEENS7_ILi128EEENS7_ILi96EEEEEELi96ENS_10bfloat16_tEfNS_4arch4Sm90ELb0ELb0ELb1ELb1ELb1ELb0ELb0ELb0ELb1ELb1ELb1ELb0EEENS1_21CollectiveEpilogueFwdINS6_IJSA_SC_SB_EEES9_SE_SG_Li384ELb1ELb1ELb1ELb0EEENS1_36VarlenDynamicPersistentTileSchedulerILi192ELi128ELi384ELi128ELb1ELb1ELb1ELb0ELb1ELb1EEEEEEEEEvNT_6ParamsE:
	.zero		3328


//--------------------- .nv.constant0._ZN7cutlass13device_kernelIN5flash11enable_sm90INS1_16FlashAttnFwdSm90INS1_25CollectiveMainloopFwdSm90ILi2EN4cute5tupleIJNS5_1CILi1EEES8_S8_EEENS6_IJNS7_ILi192EEENS7_ILi128EEENS7_ILi96EEEEEELi96ENS_10bfloat16_tEfNS_4arch4Sm90ELb0ELb0ELb1ELb1ELb1ELb1ELb0ELb0ELb1ELb1ELb1ELb0EEENS1_21CollectiveEpilogueFwdINS6_IJSA_SC_SB_EEES9_SE_SG_Li384ELb1ELb1ELb1ELb0EEENS1_36VarlenDynamicPersistentTileSchedulerILi192ELi128ELi384ELi128ELb1ELb1ELb1ELb0ELb1ELb1EEEEEEEEEvNT_6ParamsE --------------------------
	.section	.nv.constant0._ZN7cutlass13device_kernelIN5flash11enable_sm90INS1_16FlashAttnFwdSm90INS1_25CollectiveMainloopFwdSm90ILi2EN4cute5tupleIJNS5_1CILi1EEES8_S8_EEENS6_IJNS7_ILi192EEENS7_ILi128EEENS7_ILi96EEEEEELi96ENS_10bfloat16_tEfNS_4arch4Sm90ELb0ELb0ELb1ELb1ELb1ELb1ELb0ELb0ELb1ELb1ELb1ELb0EEENS1_21CollectiveEpilogueFwdINS6_IJSA_SC_SB_EEES9_SE_SG_Li384ELb1ELb1ELb1ELb0EEENS1_36VarlenDynamicPersistentTileSchedulerILi192ELi128ELi384ELi128ELb1ELb1ELb1ELb0ELb1ELb1EEEEEEEEEvNT_6ParamsE,"a",@progbits
	.sectionflags	@""
	.align	4
.nv.constant0._ZN7cutlass13device_kernelIN5flash11enable_sm90INS1_16FlashAttnFwdSm90INS1_25CollectiveMainloopFwdSm90ILi2EN4cute5tupleIJNS5_1CILi1EEES8_S8_EEENS6_IJNS7_ILi192EEENS7_ILi128EEENS7_ILi96EEEEEELi96ENS_10bfloat16_tEfNS_4arch4Sm90ELb0ELb0ELb1ELb1ELb1ELb1ELb0ELb0ELb1ELb1ELb1ELb0EEENS1_21CollectiveEpilogueFwdINS6_IJSA_SC_SB_EEES9_SE_SG_Li384ELb1ELb1ELb1ELb0EEENS1_36VarlenDynamicPersistentTileSchedulerILi192ELi128ELi384ELi128ELb1ELb1ELb1ELb0ELb1ELb1EEEEEEEEEvNT_6ParamsE:
	.zero		3328


//--------------------- .nv.constant0._ZN7cutlass13device_kernelIN5flash11enable_sm90INS1_16FlashAttnFwdSm90INS1_25CollectiveMainloopFwdSm90ILi2EN4cute5tupleIJNS5_1CILi1EEES8_S8_EEENS6_IJNS7_ILi192EEENS7_ILi128EEENS7_ILi96EEEEEELi96ENS_10bfloat16_tEfNS_4arch4Sm90ELb0ELb1ELb1ELb0ELb1ELb0ELb0ELb0ELb1ELb1ELb1ELb0EEENS1_21CollectiveEpilogueFwdINS6_IJSA_SC_SB_EEES9_SE_SG_Li384ELb0ELb1ELb1ELb0EEENS1_19SingleTileSchedulerILb0ELb1ELb1ELi192EEEEEEEEEvNT_6ParamsE --------------------------
	.section	.nv.constant0._ZN7cutlass13device_kernelIN5flash11enable_sm90INS1_16FlashAttnFwdSm90INS1_25CollectiveMainloopFwdSm90ILi2EN4cute5tupleIJNS5_1CILi1EEES8_S8_EEENS6_IJNS7_ILi192EEENS7_ILi128EEENS7_ILi96EEEEEELi96ENS_10bfloat16_tEfNS_4arch4Sm90ELb0ELb1ELb1ELb0ELb1ELb0ELb0ELb0ELb1ELb1ELb1ELb0EEENS1_21CollectiveEpilogueFwdINS6_IJSA_SC_SB_EEES9_SE_SG_Li384ELb0ELb1ELb1ELb0EEENS1_19SingleTileSchedulerILb0ELb1ELb1ELi192EEEEEEEEEvNT_6ParamsE,"a",@progbits
	.sectionflags	@""
	.align	4
.nv.constant0._ZN7cutlass13device_kernelIN5flash11enable_sm90INS1_16FlashAttnFwdSm90INS1_25CollectiveMainloopFwdSm90ILi2EN4cute5tupleIJNS5_1CILi1EEES8_S8_EEENS6_IJNS7_ILi192EEENS7_ILi128EEENS7_ILi96EEEEEELi96ENS_10bfloat16_tEfNS_4arch4Sm90ELb0ELb1ELb1ELb0ELb1ELb0ELb0ELb0ELb1ELb1ELb1ELb0EEENS1_21CollectiveEpilogueFwdINS6_IJSA_SC_SB_EEES9_SE_SG_Li384ELb0ELb1ELb1ELb0EEENS1_19SingleTileSchedulerILb0ELb1ELb1ELi192EEEEEEEEEvNT_6ParamsE:
	.zero		3200


//--------------------- .nv.constant0._ZN7cutlass13device_kernelIN5flash11enable_sm90INS1_16FlashAttnFwdSm90INS1_25CollectiveMainloopFwdSm90ILi2EN4cute5tupleIJNS5_1CILi1EEES8_S8_EEENS6_IJNS7_ILi192EEENS7_ILi128EEENS7_ILi96EEEEEELi96ENS_10bfloat16_tEfNS_4arch4Sm90ELb0ELb1ELb1ELb1ELb1ELb0ELb0ELb0ELb1ELb1ELb1ELb0EEENS1_21CollectiveEpilogueFwdINS6_IJSA_SC_SB_EEES9_SE_SG_Li384ELb1ELb1ELb1ELb0EEENS1_36VarlenDynamicPersistentTileSchedulerILi192ELi128ELi384ELi128ELb1ELb1ELb1ELb1ELb0ELb1EEEEEEEEEvNT_6ParamsE --------------------------
	.section	.nv.constant0._ZN7cutlass13device_kernelIN5flash11enable_sm90INS1_16FlashAttnFwdSm90INS1_25CollectiveMainloopFwdSm90ILi2EN4cute5tupleIJNS5_1CILi1EEES8_S8_EEENS6_IJNS7_ILi192EEENS7_ILi128EEENS7_ILi96EEEEEELi96ENS_10bfloat16_tEfNS_4arch4Sm90ELb0ELb1ELb1ELb1ELb1ELb0ELb0ELb0ELb1ELb1ELb1ELb0EEENS1_21CollectiveEpilogueFwdINS6_IJSA_SC_SB_EEES9_SE_SG_Li384ELb1ELb1ELb1ELb0EEENS1_36VarlenDynamicPersistentTileSchedulerILi192ELi128ELi384ELi128ELb1ELb1ELb1ELb1ELb0ELb1EEEEEEEEEvNT_6ParamsE,"a",@progbits
	.sectionflags	@""
	.align	4
.nv.constant0._ZN7cutlass13device_kernelIN5flash11enable_sm90INS1_16FlashAttnFwdSm90INS1_25CollectiveMainloopFwdSm90ILi2EN4cute5tupleIJNS5_1CILi1EEES8_S8_EEENS6_IJNS7_ILi192EEENS7_ILi128EEENS7_ILi96EEEEEELi96ENS_10bfloat16_tEfNS_4arch4Sm90ELb0ELb1ELb1ELb1ELb1ELb0ELb0ELb0ELb1ELb1ELb1ELb0EEENS1_21CollectiveEpilogueFwdINS6_IJSA_SC_SB_EEES9_SE_SG_Li384ELb1ELb1ELb1ELb0EEENS1_36VarlenDynamicPersistentTileSchedulerILi192ELi128ELi384ELi128ELb1ELb1ELb1ELb1ELb0ELb1EEEEEEEEEvNT_6ParamsE:
	.zero		3328


//--------------------- .nv.constant0._ZN7cutlass13device_kernelIN5flash11enable_sm90INS1_16FlashAttnFwdSm90INS1_25CollectiveMainloopFwdSm90ILi2EN4cute5tupleIJNS5_1CILi1EEES8_S8_EEENS6_IJNS7_ILi192EEENS7_ILi128EEENS7_ILi96EEEEEELi96ENS_10bfloat16_tEfNS_4arch4Sm90ELb0ELb1ELb1ELb1ELb1ELb1ELb0ELb0ELb1ELb1ELb1ELb0EEENS1_21CollectiveEpilogueFwdINS6_IJSA_SC_SB_EEES9_SE_SG_Li384ELb1ELb1ELb1ELb0EEENS1_36VarlenDynamicPersistentTileSchedulerILi192ELi128ELi384ELi128ELb1ELb1ELb1ELb1ELb0ELb1EEEEEEEEEvNT_6ParamsE --------------------------
	.section	.nv.constant0._ZN7cutlass13device_kernelIN5flash11enable_sm90INS1_16FlashAttnFwdSm90INS1_25CollectiveMainloopFwdSm90ILi2EN4cute5tupleIJNS5_1CILi1EEES8_S8_EEENS6_IJNS7_ILi192EEENS7_ILi128EEENS7_ILi96EEEEEELi96ENS_10bfloat16_tEfNS_4arch4Sm90ELb0ELb1ELb1ELb1ELb1ELb1ELb0ELb0ELb1ELb1ELb1ELb0EEENS1_21CollectiveEpilogueFwdINS6_IJSA_SC_SB_EEES9_SE_SG_Li384ELb1ELb1ELb1ELb0EEENS1_36VarlenDynamicPersistentTileSchedulerILi192ELi128ELi384ELi128ELb1ELb1ELb1ELb1ELb0ELb1EEEEEEEEEvNT_6ParamsE,"a",@progbits
	.sectionflags	@""
	.align	4
.nv.constant0._ZN7cutlass13device_kernelIN5flash11enable_sm90INS1_16FlashAttnFwdSm90INS1_25CollectiveMainloopFwdSm90ILi2EN4cute5tupleIJNS5_1CILi1EEES8_S8_EEENS6_IJNS7_ILi192EEENS7_ILi128EEENS7_ILi96EEEEEELi96ENS_10bfloat16_tEfNS_4arch4Sm90ELb0ELb1ELb1ELb1ELb1ELb1ELb0ELb0ELb1ELb1ELb1ELb0EEENS1_21CollectiveEpilogueFwdINS6_IJSA_SC_SB_EEES9_SE_SG_Li384ELb1ELb1ELb1ELb0EEENS1_36VarlenDynamicPersistentTileSchedulerILi192ELi128ELi384ELi128ELb1ELb1ELb1ELb1ELb0ELb1EEEEEEEEEvNT_6ParamsE:
	.zero		3328


//--------------------- .nv.constant0._ZN7cutlass13device_kernelIN5flash11enable_sm90INS1_16FlashAttnFwdSm90INS1_25CollectiveMainloopFwdSm90ILi2EN4cute5tupleIJNS5_1CILi1EEES8_S8_EEENS6_IJNS7_ILi192EEENS7_ILi128EEENS7_ILi96EEEEEELi96ENS_10bfloat16_tEfNS_4arch4Sm90ELb1ELb0ELb1ELb0ELb1ELb0ELb0ELb0ELb1ELb1ELb1ELb0EEENS1_21CollectiveEpilogueFwdINS6_IJSA_SC_SB_EEES9_SE_SG_Li384ELb0ELb1ELb1ELb0EEENS1_19SingleTileSchedulerILb0ELb1ELb1ELi192EEEEEEEEEvNT_6ParamsE --------------------------
	.section	.nv.constant0._ZN7cutlass13device_kernelIN5flash11enable_sm90INS1_16FlashAttnFwdSm90INS1_25CollectiveMainloopFwdSm90ILi2EN4cute5tupleIJNS5_1CILi1EEES8_S8_EEENS6_IJNS7_ILi192EEENS7_ILi128EEENS7_ILi96EEEEEELi96ENS_10bfloat16_tEfNS_4arch4Sm90ELb1ELb0ELb1ELb0ELb1ELb0ELb0ELb0ELb1ELb1ELb1ELb0EEENS1_21CollectiveEpilogueFwdINS6_IJSA_SC_SB_EEES9_SE_SG_Li384ELb0ELb1ELb1ELb0EEENS1_19SingleTileSchedulerILb0ELb1ELb1ELi192EEEEEEEEEvNT_6ParamsE,"a",@progbits
	.sectionflags	@""
	.align	4
.nv.constant0._ZN7cutlass13device_kernelIN5flash11enable_sm90INS1_16FlashAttnFwdSm90INS1_25CollectiveMainloopFwdSm90ILi2EN4cute5tupleIJNS5_1CILi1EEES8_S8_EEENS6_IJNS7_ILi192EEENS7_ILi128EEENS7_ILi96EEEEEELi96ENS_10bfloat16_tEfNS_4arch4Sm90ELb1ELb0ELb1ELb0ELb1ELb0ELb0ELb0ELb1ELb1ELb1ELb0EEENS1_21CollectiveEpilogueFwdINS6_IJSA_SC_SB_EEES9_SE_SG_Li384ELb0ELb1ELb1ELb0EEENS1_19SingleTileSchedulerILb0ELb1ELb1ELi192EEEEEEEEEvNT_6ParamsE:
	.zero		3200


//--------------------- .nv.constant0._ZN7cutlass13device_kernelIN5flash11enable_sm90INS1_16FlashAttnFwdSm90INS1_25CollectiveMainloopFwdSm90ILi2EN4cute5tupleIJNS5_1CILi1EEES8_S8_EEENS6_IJNS7_ILi192EEENS7_ILi128EEENS7_ILi96EEEEEELi96ENS_10bfloat16_tEfNS_4arch4Sm90ELb1ELb0ELb1ELb1ELb1ELb0ELb0ELb0ELb1ELb1ELb1ELb0EEENS1_21CollectiveEpilogueFwdINS6_IJSA_SC_SB_EEES9_SE_SG_Li384ELb1ELb1ELb1ELb0EEENS1_36VarlenDynamicPersistentTileSchedulerILi192ELi128ELi384ELi128ELb1ELb1ELb1ELb1ELb1ELb1EEEEEEEEEvNT_6ParamsE --------------------------
	.section	.nv.constant0._ZN7cutlass13device_kernelIN5flash11enable_sm90INS1_16FlashAttnFwdSm90INS1_25CollectiveMainloopFwdSm90ILi2EN4cute5tupleIJNS5_1CILi1EEES8_S8_EEENS6_IJNS7_ILi192EEENS7_ILi128EEENS7_ILi96EEEEEELi96ENS_10bfloat16_tEfNS_4arch4Sm90ELb1ELb0ELb1ELb1ELb1ELb0ELb0ELb0ELb1ELb1ELb1ELb0EEENS1_21CollectiveEpilogueFwdINS6_IJSA_SC_SB_EEES9_SE_SG_Li384ELb1ELb1ELb1ELb0EEENS1_36VarlenDynamicPersistentTileSchedulerILi192ELi128ELi384ELi128ELb1ELb1ELb1ELb1ELb1ELb1EEEEEEEEEvNT_6ParamsE,"a",@progbits
	.sectionflags	@""
	.align	4
.nv.constant0._ZN7cutlass13device_kernelIN5flash11enable_sm90INS1_16FlashAttnFwdSm90INS1_25CollectiveMainloopFwdSm90ILi2EN4cute5tupleIJNS5_1CILi1EEES8_S8_EEENS6_IJNS7_ILi192EEENS7_ILi128EEENS7_ILi96EEEEEELi96ENS_10bfloat16_tEfNS_4arch4Sm90ELb1ELb0ELb1ELb1ELb1ELb0ELb0ELb0ELb1ELb1ELb1ELb0EEENS1_21CollectiveEpilogueFwdINS6_IJSA_SC_SB_EEES9_SE_SG_Li384ELb1ELb1ELb1ELb0EEENS1_36VarlenDynamicPersistentTileSchedulerILi192ELi128ELi384ELi128ELb1ELb1ELb1ELb1ELb1ELb1EEEEEEEEEvNT_6ParamsE:
	.zero		3328


//--------------------- .nv.constant0._ZN7cutlass13device_kernelIN5flash11enable_sm90INS1_16FlashAttnFwdSm90INS1_25CollectiveMainloopFwdSm90ILi2EN4cute5tupleIJNS5_1CILi1EEES8_S8_EEENS6_IJNS7_ILi192EEENS7_ILi128EEENS7_ILi96EEEEEELi96ENS_10bfloat16_tEfNS_4arch4Sm90ELb1ELb0ELb1ELb1ELb1ELb1ELb0ELb0ELb1ELb1ELb1ELb0EEENS1_21CollectiveEpilogueFwdINS6_IJSA_SC_SB_EEES9_SE_SG_Li384ELb1ELb1ELb1ELb0EEENS1_36VarlenDynamicPersistentTileSchedulerILi192ELi128ELi384ELi128ELb1ELb1ELb1ELb1ELb1ELb1EEEEEEEEEvNT_6ParamsE --------------------------
	.section	.nv.constant0._ZN7cutlass13device_kernelIN5flash11enable_sm90INS1_16FlashAttnFwdSm90INS1_25CollectiveMainloopFwdSm90ILi2EN4cute5tupleIJNS5_1CILi1EEES8_S8_EEENS6_IJNS7_ILi192EEENS7_ILi128EEENS7_ILi96EEEEEELi96ENS_10bfloat16_tEfNS_4arch4Sm90ELb1ELb0ELb1ELb1ELb1ELb1ELb0ELb0ELb1ELb1ELb1ELb0EEENS1_21CollectiveEpilogueFwdINS6_IJSA_SC_SB_EEES9_SE_SG_Li384ELb1ELb1ELb1ELb0EEENS1_36VarlenDynamicPersistentTileSchedulerILi192ELi128ELi384ELi128ELb1ELb1ELb1ELb1ELb1ELb1EEEEEEEEEvNT_6ParamsE,"a",@progbits
	.sectionflags	@""
	.align	4
.nv.constant0._ZN7cutlass13device_kernelIN5flash11enable_sm90INS1_16FlashAttnFwdSm90INS1_25CollectiveMainloopFwdSm90ILi2EN4cute5tupleIJNS5_1CILi1EEES8_S8_EEENS6_IJNS7_ILi192EEENS7_ILi128EEENS7_ILi96EEEEEELi96ENS_10bfloat16_tEfNS_4arch4Sm90ELb1ELb0ELb1ELb1ELb1ELb1ELb0ELb0ELb1ELb1ELb1ELb0EEENS1_21CollectiveEpilogueFwdINS6_IJSA_SC_SB_EEES9_SE_SG_Li384ELb1ELb1ELb1ELb0EEENS1_36VarlenDynamicPersistentTileSchedulerILi192ELi128ELi384ELi128ELb1ELb1ELb1ELb1ELb1ELb1EEEEEEEEEvNT_6ParamsE:
	.zero		3328


//--------------------- SYMBOLS --------------------------

	.type		.nv.reservedSmem.offset0,@object
	.size		.nv.reservedSmem.offset0,0x4
	.type		__assertfail,@function
